	.target	sm_90a

	.elftype	@"ET_EXEC"


//--------------------- .note.nv.tkinfo           --------------------------
	.section	.note.nv.tkinfo,"",@"SHT_NOTE"
	.sectionflags	@"SHF_NOTE_NV_TKINFO"
	.tkinfo
        /*0018*/ 	.word	0x00000002
        /*0030*/ 	.string	""
        /*0030*/ 	.string	"ptxas"
        /*0030*/ 	.string	"Cuda compilation tools, release 13.0, V13.0.88"
        /*0030*/ 	.string	"Build cuda_13.0.r13.0/compiler.36424714_0"
        /*0030*/ 	.string	"-arch sm_90a -m 64 "



//--------------------- .note.nv.cuinfo           --------------------------
	.section	.note.nv.cuinfo,"",@"SHT_NOTE"
	.sectionflags	@"SHF_NOTE_NV_CUINFO"
        /*0018*/ 	.short	0x0002
        /*001a*/ 	.short	0x005a
        /*001c*/ 	.short	0x0082
	.zero		2


//--------------------- .nv.info                  --------------------------
	.section	.nv.info,"",@"SHT_CUDA_INFO"
	.align	4


	//----- nvinfo : EIATTR_REGCOUNT
	.align		4
        /*0000*/ 	.byte	0x04, 0x2f
        /*0002*/ 	.short	(.L_20 - .L_19)
	.align		4
.L_19:
        /*0004*/ 	.word	index@(_ZN7cutlass13device_kernelIN5flash11enable_sm90INS1_16FlashAttnFwdSm90INS1_25CollectiveMainloopFwdSm90ILi2EN4cute5tupleIJNS5_1CILi1EEES8_S8_EEENS6_IJNS7_ILi128EEENS7_ILi96EEENS7_ILi192EEEEEELi128ENS_6half_tEfNS_4arch4Sm90ELb1ELb0ELb1ELb1ELb1ELb1ELb0ELb1ELb1ELb1ELb0ELb0EEENS1_21CollectiveEpilogueFwdINS6_IJSA_SA_SB_EEES9_SE_SG_Li256ELb1ELb1ELb0ELb0EEENS1_36VarlenDynamicPersistentTileSchedulerILi128ELi96ELi256ELi128ELb0ELb1ELb1ELb1ELb1ELb1EEEEEEEEEvNT_6ParamsE)
        /*0008*/ 	.word	0x000000a8


	//----- nvinfo : EIATTR_FRAME_SIZE
	.align		4
.L_20:
        /*000c*/ 	.byte	0x04, 0x11
        /*000e*/ 	.short	(.L_22 - .L_21)
	.align		4
.L_21:
        /*0010*/ 	.word	index@(_ZN7cutlass13device_kernelIN5flash11enable_sm90INS1_16FlashAttnFwdSm90INS1_25CollectiveMainloopFwdSm90ILi2EN4cute5tupleIJNS5_1CILi1EEES8_S8_EEENS6_IJNS7_ILi128EEENS7_ILi96EEENS7_ILi192EEEEEELi128ENS_6half_tEfNS_4arch4Sm90ELb1ELb0ELb1ELb1ELb1ELb1ELb0ELb1ELb1ELb1ELb0ELb0EEENS1_21CollectiveEpilogueFwdINS6_IJSA_SA_SB_EEES9_SE_SG_Li256ELb1ELb1ELb0ELb0EEENS1_36VarlenDynamicPersistentTileSchedulerILi128ELi96ELi256ELi128ELb0ELb1ELb1ELb1ELb1ELb1EEEEEEEEEvNT_6ParamsE)
        /*0014*/ 	.word	0x00000050


	//----- nvinfo : EIATTR_REGCOUNT
	.align		4
.L_22:
        /*0018*/ 	.byte	0x04, 0x2f
        /*001a*/ 	.short	(.L_24 - .L_23)
	.align		4
.L_23:
        /*001c*/ 	.word	index@(_ZN7cutlass13device_kernelIN5flash11enable_sm90INS1_16FlashAttnFwdSm90INS1_25CollectiveMainloopFwdSm90ILi2EN4cute5tupleIJNS5_1CILi1EEES8_S8_EEENS6_IJNS7_ILi128EEENS7_ILi96EEENS7_ILi192EEEEEELi128ENS_6half_tEfNS_4arch4Sm90ELb1ELb0ELb1ELb1ELb1ELb0ELb0ELb1ELb1ELb1ELb0ELb0EEENS1_21CollectiveEpilogueFwdINS6_IJSA_SA_SB_EEES9_SE_SG_Li256ELb1ELb1ELb0ELb0EEENS1_36VarlenDynamicPersistentTileSchedulerILi128ELi96ELi256ELi128ELb0ELb1ELb1ELb1ELb1ELb1EEEEEEEEEvNT_6ParamsE)
        /*0020*/ 	.word	0x000000a8


	//----- nvinfo : EIATTR_FRAME_SIZE
	.align		4
.L_24:
        /*0024*/ 	.byte	0x04, 0x11
        /*0026*/ 	.short	(.L_26 - .L_25)
	.align		4
.L_25:
        /*0028*/ 	.word	index@(_ZN7cutlass13device_kernelIN5flash11enable_sm90INS1_16FlashAttnFwdSm90INS1_25CollectiveMainloopFwdSm90ILi2EN4cute5tupleIJNS5_1CILi1EEES8_S8_EEENS6_IJNS7_ILi128EEENS7_ILi96EEENS7_ILi192EEEEEELi128ENS_6half_tEfNS_4arch4Sm90ELb1ELb0ELb1ELb1ELb1ELb0ELb0ELb1ELb1ELb1ELb0ELb0EEENS1_21CollectiveEpilogueFwdINS6_IJSA_SA_SB_EEES9_SE_SG_Li256ELb1ELb1ELb0ELb0EEENS1_36VarlenDynamicPersistentTileSchedulerILi128ELi96ELi256ELi128ELb0ELb1ELb1ELb1ELb1ELb1EEEEEEEEEvNT_6ParamsE)
        /*002c*/ 	.word	0x00000020


	//----- nvinfo : EIATTR_REGCOUNT
	.align		4
.L_26:
        /*0030*/ 	.byte	0x04, 0x2f
        /*0032*/ 	.short	(.L_28 - .L_27)
	.align		4
.L_27:
        /*0034*/ 	.word	index@(_ZN7cutlass13device_kernelIN5flash11enable_sm90INS1_16FlashAttnFwdSm90INS1_25CollectiveMainloopFwdSm90ILi2EN4cute5tupleIJNS5_1CILi1EEES8_S8_EEENS6_IJNS7_ILi128EEENS7_ILi96EEENS7_ILi192EEEEEELi128ENS_6half_tEfNS_4arch4Sm90ELb1ELb0ELb1ELb0ELb1ELb0ELb0ELb1ELb1ELb1ELb0ELb0EEENS1_21CollectiveEpilogueFwdINS6_IJSA_SA_SB_EEES9_SE_SG_Li256ELb0ELb1ELb0ELb0EEENS1_30DynamicPersistentTileSchedulerILi256ELi128ELb0ELb1ELb1EEEEEEEEEvNT_6ParamsE)
        /*0038*/ 	.word	0x000000a8


	//----- nvinfo : EIATTR_FRAME_SIZE
	.align		4
.L_28:
        /*003c*/ 	.byte	0x04, 0x11
        /*003e*/ 	.short	(.L_30 - .L_29)
	.align		4
.L_29:
        /*0040*/ 	.word	index@(_ZN7cutlass13device_kernelIN5flash11enable_sm90INS1_16FlashAttnFwdSm90INS1_25CollectiveMainloopFwdSm90ILi2EN4cute5tupleIJNS5_1CILi1EEES8_S8_EEENS6_IJNS7_ILi128EEENS7_ILi96EEENS7_ILi192EEEEEELi128ENS_6half_tEfNS_4arch4Sm90ELb1ELb0ELb1ELb0ELb1ELb0ELb0ELb1ELb1ELb1ELb0ELb0EEENS1_21CollectiveEpilogueFwdINS6_IJSA_SA_SB_EEES9_SE_SG_Li256ELb0ELb1ELb0ELb0EEENS1_30DynamicPersistentTileSchedulerILi256ELi128ELb0ELb1ELb1EEEEEEEEEvNT_6ParamsE)
        /*0044*/ 	.word	0x00000008


	//----- nvinfo : EIATTR_REGCOUNT
	.align		4
.L_30:
        /*0048*/ 	.byte	0x04, 0x2f
        /*004a*/ 	.short	(.L_32 - .L_31)
	.align		4
.L_31:
        /*004c*/ 	.word	index@(_ZN7cutlass13device_kernelIN5flash11enable_sm90INS1_16FlashAttnFwdSm90INS1_25CollectiveMainloopFwdSm90ILi2EN4cute5tupleIJNS5_1CILi1EEES8_S8_EEENS6_IJNS7_ILi128EEENS7_ILi96EEENS7_ILi192EEEEEELi128ENS_6half_tEfNS_4arch4Sm90ELb0ELb1ELb1ELb1ELb1ELb1ELb0ELb1ELb1ELb1ELb0ELb0EEENS1_21CollectiveEpilogueFwdINS6_IJSA_SA_SB_EEES9_SE_SG_Li256ELb1ELb1ELb0ELb0EEENS1_36VarlenDynamicPersistentTileSchedulerILi128ELi96ELi256ELi128ELb0ELb1ELb1ELb1ELb0ELb1EEEEEEEEEvNT_6ParamsE)
        /*0050*/ 	.word	0x000000a8


	//----- nvinfo : EIATTR_FRAME_SIZE
	.align		4
.L_32:
        /*0054*/ 	.byte	0x04, 0x11
        /*0056*/ 	.short	(.L_34 - .L_33)
	.align		4
.L_33:
        /*0058*/ 	.word	index@(_ZN7cutlass13device_kernelIN5flash11enable_sm90INS1_16FlashAttnFwdSm90INS1_25CollectiveMainloopFwdSm90ILi2EN4cute5tupleIJNS5_1CILi1EEES8_S8_EEENS6_IJNS7_ILi128EEENS7_ILi96EEENS7_ILi192EEEEEELi128ENS_6half_tEfNS_4arch4Sm90ELb0ELb1ELb1ELb1ELb1ELb1ELb0ELb1ELb1ELb1ELb0ELb0EEENS1_21CollectiveEpilogueFwdINS6_IJSA_SA_SB_EEES9_SE_SG_Li256ELb1ELb1ELb0ELb0EEENS1_36VarlenDynamicPersistentTileSchedulerILi128ELi96ELi256ELi128ELb0ELb1ELb1ELb1ELb0ELb1EEEEEEEEEvNT_6ParamsE)
        /*005c*/ 	.word	0x00000050


	//----- nvinfo : EIATTR_REGCOUNT
	.align		4
.L_34:
        /*0060*/ 	.byte	0x04, 0x2f
        /*0062*/ 	.short	(.L_36 - .L_35)
	.align		4
.L_35:
        /*0064*/ 	.word	index@(_ZN7cutlass13device_kernelIN5flash11enable_sm90INS1_16FlashAttnFwdSm90INS1_25CollectiveMainloopFwdSm90ILi2EN4cute5tupleIJNS5_1CILi1EEES8_S8_EEENS6_IJNS7_ILi128EEENS7_ILi96EEENS7_ILi192EEEEEELi128ENS_6half_tEfNS_4arch4Sm90ELb0ELb1ELb1ELb1ELb1ELb0ELb0ELb1ELb1ELb1ELb0ELb0EEENS1_21CollectiveEpilogueFwdINS6_IJSA_SA_SB_EEES9_SE_SG_Li256ELb1ELb1ELb0ELb0EEENS1_36VarlenDynamicPersistentTileSchedulerILi128ELi96ELi256ELi128ELb0ELb1ELb1ELb1ELb0ELb1EEEEEEEEEvNT_6ParamsE)
        /*0068*/ 	.word	0x000000a8


	//----- nvinfo : EIATTR_FRAME_SIZE
	.align		4
.L_36:
        /*006c*/ 	.byte	0x04, 0x11
        /*006e*/ 	.short	(.L_38 - .L_37)
	.align		4
.L_37:
        /*0070*/ 	.word	index@(_ZN7cutlass13device_kernelIN5flash11enable_sm90INS1_16FlashAttnFwdSm90INS1_25CollectiveMainloopFwdSm90ILi2EN4cute5tupleIJNS5_1CILi1EEES8_S8_EEENS6_IJNS7_ILi128EEENS7_ILi96EEENS7_ILi192EEEEEELi128ENS_6half_tEfNS_4arch4Sm90ELb0ELb1ELb1ELb1ELb1ELb0ELb0ELb1ELb1ELb1ELb0ELb0EEENS1_21CollectiveEpilogueFwdINS6_IJSA_SA_SB_EEES9_SE_SG_Li256ELb1ELb1ELb0ELb0EEENS1_36VarlenDynamicPersistentTileSchedulerILi128ELi96ELi256ELi128ELb0ELb1ELb1ELb1ELb0ELb1EEEEEEEEEvNT_6ParamsE)
        /*0074*/ 	.word	0x00000020


	//----- nvinfo : EIATTR_REGCOUNT
	.align		4
.L_38:
        /*0078*/ 	.byte	0x04, 0x2f
        /*007a*/ 	.short	(.L_40 - .L_39)
	.align		4
.L_39:
        /*007c*/ 	.word	index@(_ZN7cutlass13device_kernelIN5flash11enable_sm90INS1_16FlashAttnFwdSm90INS1_25CollectiveMainloopFwdSm90ILi2EN4cute5tupleIJNS5_1CILi1EEES8_S8_EEENS6_IJNS7_ILi128EEENS7_ILi96EEENS7_ILi192EEEEEELi128ENS_6half_tEfNS_4arch4Sm90ELb0ELb1ELb1ELb0ELb1ELb0ELb0ELb1ELb1ELb1ELb0ELb0EEENS1_21CollectiveEpilogueFwdINS6_IJSA_SA_SB_EEES9_SE_SG_Li256ELb0ELb1ELb0ELb0EEENS1_30DynamicPersistentTileSchedulerILi256ELi128ELb0ELb1ELb1EEEEEEEEEvNT_6ParamsE)
        /*0080*/ 	.word	0x000000a8


	//----- nvinfo : EIATTR_FRAME_SIZE
	.align		4
.L_40:
        /*0084*/ 	.byte	0x04, 0x11
        /*0086*/ 	.short	(.L_42 - .L_41)
	.align		4
.L_41:
        /*0088*/ 	.word	index@(_ZN7cutlass13device_kernelIN5flash11enable_sm90INS1_16FlashAttnFwdSm90INS1_25CollectiveMainloopFwdSm90ILi2EN4cute5tupleIJNS5_1CILi1EEES8_S8_EEENS6_IJNS7_ILi128EEENS7_ILi96EEENS7_ILi192EEEEEELi128ENS_6half_tEfNS_4arch4Sm90ELb0ELb1ELb1ELb0ELb1ELb0ELb0ELb1ELb1ELb1ELb0ELb0EEENS1_21CollectiveEpilogueFwdINS6_IJSA_SA_SB_EEES9_SE_SG_Li256ELb0ELb1ELb0ELb0EEENS1_30DynamicPersistentTileSchedulerILi256ELi128ELb0ELb1ELb1EEEEEEEEEvNT_6ParamsE)
        /*008c*/ 	.word	0x00000008


	//----- nvinfo : EIATTR_REGCOUNT
	.align		4
.L_42:
        /*0090*/ 	.byte	0x04, 0x2f
        /*0092*/ 	.short	(.L_44 - .L_43)
	.align		4
.L_43:
        /*0094*/ 	.word	index@(_ZN7cutlass13device_kernelIN5flash11enable_sm90INS1_16FlashAttnFwdSm90INS1_25CollectiveMainloopFwdSm90ILi2EN4cute5tupleIJNS5_1CILi1EEES8_S8_EEENS6_IJNS7_ILi128EEENS7_ILi96EEENS7_ILi192EEEEEELi128ENS_6half_tEfNS_4arch4Sm90ELb0ELb0ELb1ELb1ELb1ELb1ELb0ELb1ELb1ELb1ELb0ELb0EEENS1_21CollectiveEpilogueFwdINS6_IJSA_SA_SB_EEES9_SE_SG_Li256ELb1ELb1ELb0ELb0EEENS1_36VarlenDynamicPersistentTileSchedulerILi128ELi96ELi256ELi128ELb0ELb1ELb1ELb0ELb1ELb1EEEEEEEEEvNT_6ParamsE)
        /*0098*/ 	.word	0x000000a8


	//----- nvinfo : EIATTR_FRAME_SIZE
	.align		4
.L_44:
        /*009c*/ 	.byte	0x04, 0x11
        /*009e*/ 	.short	(.L_46 - .L_45)
	.align		4
.L_45:
        /*00a0*/ 	.word	index@(_ZN7cutlass13device_kernelIN5flash11enable_sm90INS1_16FlashAttnFwdSm90INS1_25CollectiveMainloopFwdSm90ILi2EN4cute5tupleIJNS5_1CILi1EEES8_S8_EEENS6_IJNS7_ILi128EEENS7_ILi96EEENS7_ILi192EEEEEELi128ENS_6half_tEfNS_4arch4Sm90ELb0ELb0ELb1ELb1ELb1ELb1ELb0ELb1ELb1ELb1ELb0ELb0EEENS1_21CollectiveEpilogueFwdINS6_IJSA_SA_SB_EEES9_SE_SG_Li256ELb1ELb1ELb0ELb0EEENS1_36VarlenDynamicPersistentTileSchedulerILi128ELi96ELi256ELi128ELb0ELb1ELb1ELb0ELb1ELb1EEEEEEEEEvNT_6ParamsE)
        /*00a4*/ 	.word	0x00000058


	//----- nvinfo : EIATTR_REGCOUNT
	.align		4
.L_46:
        /*00a8*/ 	.byte	0x04, 0x2f
        /*00aa*/ 	.short	(.L_48 - .L_47)
	.align		4
.L_47:
        /*00ac*/ 	.word	index@(_ZN7cutlass13device_kernelIN5flash11enable_sm90INS1_16FlashAttnFwdSm90INS1_25CollectiveMainloopFwdSm90ILi2EN4cute5tupleIJNS5_1CILi1EEES8_S8_EEENS6_IJNS7_ILi128EEENS7_ILi96EEENS7_ILi192EEEEEELi128ENS_6half_tEfNS_4arch4Sm90ELb0ELb0ELb1ELb1ELb1ELb0ELb0ELb1ELb1ELb1ELb0ELb0EEENS1_21CollectiveEpilogueFwdINS6_IJSA_SA_SB_EEES9_SE_SG_Li256ELb1ELb1ELb0ELb0EEENS1_36VarlenDynamicPersistentTileSchedulerILi128ELi96ELi256ELi128ELb0ELb1ELb1ELb0ELb1ELb1EEEEEEEEEvNT_6ParamsE)
        /*00b0*/ 	.word	0x000000a8


	//----- nvinfo : EIATTR_FRAME_SIZE
	.align		4
.L_48:
        /*00b4*/ 	.byte	0x04, 0x11
        /*00b6*/ 	.short	(.L_50 - .L_49)
	.align		4
.L_49:
        /*00b8*/ 	.word	index@(_ZN7cutlass13device_kernelIN5flash11enable_sm90INS1_16FlashAttnFwdSm90INS1_25CollectiveMainloopFwdSm90ILi2EN4cute5tupleIJNS5_1CILi1EEES8_S8_EEENS6_IJNS7_ILi128EEENS7_ILi96EEENS7_ILi192EEEEEELi128ENS_6half_tEfNS_4arch4Sm90ELb0ELb0ELb1ELb1ELb1ELb0ELb0ELb1ELb1ELb1ELb0ELb0EEENS1_21CollectiveEpilogueFwdINS6_IJSA_SA_SB_EEES9_SE_SG_Li256ELb1ELb1ELb0ELb0EEENS1_36VarlenDynamicPersistentTileSchedulerILi128ELi96ELi256ELi128ELb0ELb1ELb1ELb0ELb1ELb1EEEEEEEEEvNT_6ParamsE)
        /*00bc*/ 	.word	0x00000028


	//----- nvinfo : EIATTR_REGCOUNT
	.align		4
.L_50:
        /*00c0*/ 	.byte	0x04, 0x2f
        /*00c2*/ 	.short	(.L_52 - .L_51)
	.align		4
.L_51:
        /*00c4*/ 	.word	index@(_ZN7cutlass13device_kernelIN5flash11enable_sm90INS1_16FlashAttnFwdSm90INS1_25CollectiveMainloopFwdSm90ILi2EN4cute5tupleIJNS5_1CILi1EEES8_S8_EEENS6_IJNS7_ILi128EEENS7_ILi96EEENS7_ILi192EEEEEELi128ENS_6half_tEfNS_4arch4Sm90ELb0ELb0ELb1ELb0ELb1ELb0ELb0ELb1ELb1ELb1ELb0ELb0EEENS1_21CollectiveEpilogueFwdINS6_IJSA_SA_SB_EEES9_SE_SG_Li256ELb0ELb1ELb0ELb0EEENS1_29StaticPersistentTileSchedulerILb0EEEEEEEEEvNT_6ParamsE)
        /*00c8*/ 	.word	0x000000a8


	//----- nvinfo : EIATTR_FRAME_SIZE
	.align		4
.L_52:
        /*00cc*/ 	.byte	0x04, 0x11
        /*00ce*/ 	.short	(.L_54 - .L_53)
	.align		4
.L_53:
        /*00d0*/ 	.word	index@(_ZN7cutlass13device_kernelIN5flash11enable_sm90INS1_16FlashAttnFwdSm90INS1_25CollectiveMainloopFwdSm90ILi2EN4cute5tupleIJNS5_1CILi1EEES8_S8_EEENS6_IJNS7_ILi128EEENS7_ILi96EEENS7_ILi192EEEEEELi128ENS_6half_tEfNS_4arch4Sm90ELb0ELb0ELb1ELb0ELb1ELb0ELb0ELb1ELb1ELb1ELb0ELb0EEENS1_21CollectiveEpilogueFwdINS6_IJSA_SA_SB_EEES9_SE_SG_Li256ELb0ELb1ELb0ELb0EEENS1_29StaticPersistentTileSchedulerILb0EEEEEEEEEvNT_6ParamsE)
        /*00d4*/ 	.word	0x00000008


	//----- nvinfo : EIATTR_MIN_STACK_SIZE
	.align		4
.L_54:
        /*00d8*/ 	.byte	0x04, 0x12
        /*00da*/ 	.short	(.L_56 - .L_55)
	.align		4
.L_55:
        /*00dc*/ 	.word	index@(_ZN7cutlass13device_kernelIN5flash11enable_sm90INS1_16FlashAttnFwdSm90INS1_25CollectiveMainloopFwdSm90ILi2EN4cute5tupleIJNS5_1CILi1EEES8_S8_EEENS6_IJNS7_ILi128EEENS7_ILi96EEENS7_ILi192EEEEEELi128ENS_6half_tEfNS_4arch4Sm90ELb0ELb0ELb1ELb0ELb1ELb0ELb0ELb1ELb1ELb1ELb0ELb0EEENS1_21CollectiveEpilogueFwdINS6_IJSA_SA_SB_EEES9_SE_SG_Li256ELb0ELb1ELb0ELb0EEENS1_29StaticPersistentTileSchedulerILb0EEEEEEEEEvNT_6ParamsE)
        /*00e0*/ 	.word	0x00000008


	//----- nvinfo : EIATTR_MIN_STACK_SIZE
	.align		4
.L_56:
        /*00e4*/ 	.byte	0x04, 0x12
        /*00e6*/ 	.short	(.L_58 - .L_57)
	.align		4
.L_57:
        /*00e8*/ 	.word	index@(_ZN7cutlass13device_kernelIN5flash11enable_sm90INS1_16FlashAttnFwdSm90INS1_25CollectiveMainloopFwdSm90ILi2EN4cute5tupleIJNS5_1CILi1EEES8_S8_EEENS6_IJNS7_ILi128EEENS7_ILi96EEENS7_ILi192EEEEEELi128ENS_6half_tEfNS_4arch4Sm90ELb0ELb0ELb1ELb1ELb1ELb0ELb0ELb1ELb1ELb1ELb0ELb0EEENS1_21CollectiveEpilogueFwdINS6_IJSA_SA_SB_EEES9_SE_SG_Li256ELb1ELb1ELb0ELb0EEENS1_36VarlenDynamicPersistentTileSchedulerILi128ELi96ELi256ELi128ELb0ELb1ELb1ELb0ELb1ELb1EEEEEEEEEvNT_6ParamsE)
        /*00ec*/ 	.word	0x00000028


	//----- nvinfo : EIATTR_MIN_STACK_SIZE
	.align		4
.L_58:
        /*00f0*/ 	.byte	0x04, 0x12
        /*00f2*/ 	.short	(.L_60 - .L_59)
	.align		4
.L_59:
        /*00f4*/ 	.word	index@(_ZN7cutlass13device_kernelIN5flash11enable_sm90INS1_16FlashAttnFwdSm90INS1_25CollectiveMainloopFwdSm90ILi2EN4cute5tupleIJNS5_1CILi1EEES8_S8_EEENS6_IJNS7_ILi128EEENS7_ILi96EEENS7_ILi192EEEEEELi128ENS_6half_tEfNS_4arch4Sm90ELb0ELb0ELb1ELb1ELb1ELb1ELb0ELb1ELb1ELb1ELb0ELb0EEENS1_21CollectiveEpilogueFwdINS6_IJSA_SA_SB_EEES9_SE_SG_Li256ELb1ELb1ELb0ELb0EEENS1_36VarlenDynamicPersistentTileSchedulerILi128ELi96ELi256ELi128ELb0ELb1ELb1ELb0ELb1ELb1EEEEEEEEEvNT_6ParamsE)
        /*00f8*/ 	.word	0x00000058


	//----- nvinfo : EIATTR_MIN_STACK_SIZE
	.align		4
.L_60:
        /*00fc*/ 	.byte	0x04, 0x12
        /*00fe*/ 	.short	(.L_62 - .L_61)
	.align		4
.L_61:
        /*0100*/ 	.word	index@(_ZN7cutlass13device_kernelIN5flash11enable_sm90INS1_16FlashAttnFwdSm90INS1_25CollectiveMainloopFwdSm90ILi2EN4cute5tupleIJNS5_1CILi1EEES8_S8_EEENS6_IJNS7_ILi128EEENS7_ILi96EEENS7_ILi192EEEEEELi128ENS_6half_tEfNS_4arch4Sm90ELb0ELb1ELb1ELb0ELb1ELb0ELb0ELb1ELb1ELb1ELb0ELb0EEENS1_21CollectiveEpilogueFwdINS6_IJSA_SA_SB_EEES9_SE_SG_Li256ELb0ELb1ELb0ELb0EEENS1_30DynamicPersistentTileSchedulerILi256ELi128ELb0ELb1ELb1EEEEEEEEEvNT_6ParamsE)
        /*0104*/ 	.word	0x00000008


	//----- nvinfo : EIATTR_MIN_STACK_SIZE
	.align		4
.L_62:
        /*0108*/ 	.byte	0x04, 0x12
        /*010a*/ 	.short	(.L_64 - .L_63)
	.align		4
.L_63:
        /*010c*/ 	.word	index@(_ZN7cutlass13device_kernelIN5flash11enable_sm90INS1_16FlashAttnFwdSm90INS1_25CollectiveMainloopFwdSm90ILi2EN4cute5tupleIJNS5_1CILi1EEES8_S8_EEENS6_IJNS7_ILi128EEENS7_ILi96EEENS7_ILi192EEEEEELi128ENS_6half_tEfNS_4arch4Sm90ELb0ELb1ELb1ELb1ELb1ELb0ELb0ELb1ELb1ELb1ELb0ELb0EEENS1_21CollectiveEpilogueFwdINS6_IJSA_SA_SB_EEES9_SE_SG_Li256ELb1ELb1ELb0ELb0EEENS1_36VarlenDynamicPersistentTileSchedulerILi128ELi96ELi256ELi128ELb0ELb1ELb1ELb1ELb0ELb1EEEEEEEEEvNT_6ParamsE)
        /*0110*/ 	.word	0x00000020


	//----- nvinfo : EIATTR_MIN_STACK_SIZE
	.align		4
.L_64:
        /*0114*/ 	.byte	0x04, 0x12
        /*0116*/ 	.short	(.L_66 - .L_65)
	.align		4
.L_65:
        /*0118*/ 	.word	index@(_ZN7cutlass13device_kernelIN5flash11enable_sm90INS1_16FlashAttnFwdSm90INS1_25CollectiveMainloopFwdSm90ILi2EN4cute5tupleIJNS5_1CILi1EEES8_S8_EEENS6_IJNS7_ILi128EEENS7_ILi96EEENS7_ILi192EEEEEELi128ENS_6half_tEfNS_4arch4Sm90ELb0ELb1ELb1ELb1ELb1ELb1ELb0ELb1ELb1ELb1ELb0ELb0EEENS1_21CollectiveEpilogueFwdINS6_IJSA_SA_SB_EEES9_SE_SG_Li256ELb1ELb1ELb0ELb0EEENS1_36VarlenDynamicPersistentTileSchedulerILi128ELi96ELi256ELi128ELb0ELb1ELb1ELb1ELb0ELb1EEEEEEEEEvNT_6ParamsE)
        /*011c*/ 	.word	0x00000050


	//----- nvinfo : EIATTR_MIN_STACK_SIZE
	.align		4
.L_66:
        /*0120*/ 	.byte	0x04, 0x12
        /*0122*/ 	.short	(.L_68 - .L_67)
	.align		4
.L_67:
        /*0124*/ 	.word	index@(_ZN7cutlass13device_kernelIN5flash11enable_sm90INS1_16FlashAttnFwdSm90INS1_25CollectiveMainloopFwdSm90ILi2EN4cute5tupleIJNS5_1CILi1EEES8_S8_EEENS6_IJNS7_ILi128EEENS7_ILi96EEENS7_ILi192EEEEEELi128ENS_6half_tEfNS_4arch4Sm90ELb1ELb0ELb1ELb0ELb1ELb0ELb0ELb1ELb1ELb1ELb0ELb0EEENS1_21CollectiveEpilogueFwdINS6_IJSA_SA_SB_EEES9_SE_SG_Li256ELb0ELb1ELb0ELb0EEENS1_30DynamicPersistentTileSchedulerILi256ELi128ELb0ELb1ELb1EEEEEEEEEvNT_6ParamsE)
        /*0128*/ 	.word	0x00000008


	//----- nvinfo : EIATTR_MIN_STACK_SIZE
	.align		4
.L_68:
        /*012c*/ 	.byte	0x04, 0x12
        /*012e*/ 	.short	(.L_70 - .L_69)
	.align		4
.L_69:
        /*0130*/ 	.word	index@(_ZN7cutlass13device_kernelIN5flash11enable_sm90INS1_16FlashAttnFwdSm90INS1_25CollectiveMainloopFwdSm90ILi2EN4cute5tupleIJNS5_1CILi1EEES8_S8_EEENS6_IJNS7_ILi128EEENS7_ILi96EEENS7_ILi192EEEEEELi128ENS_6half_tEfNS_4arch4Sm90ELb1ELb0ELb1ELb1ELb1ELb0ELb0ELb1ELb1ELb1ELb0ELb0EEENS1_21CollectiveEpilogueFwdINS6_IJSA_SA_SB_EEES9_SE_SG_Li256ELb1ELb1ELb0ELb0EEENS1_36VarlenDynamicPersistentTileSchedulerILi128ELi96ELi256ELi128ELb0ELb1ELb1ELb1ELb1ELb1EEEEEEEEEvNT_6ParamsE)
        /*0134*/ 	.word	0x00000020


	//----- nvinfo : EIATTR_MIN_STACK_SIZE
	.align		4
.L_70:
        /*0138*/ 	.byte	0x04, 0x12
        /*013a*/ 	.short	(.L_72 - .L_71)
	.align		4
.L_71:
        /*013c*/ 	.word	index@(_ZN7cutlass13device_kernelIN5flash11enable_sm90INS1_16FlashAttnFwdSm90INS1_25CollectiveMainloopFwdSm90ILi2EN4cute5tupleIJNS5_1CILi1EEES8_S8_EEENS6_IJNS7_ILi128EEENS7_ILi96EEENS7_ILi192EEEEEELi128ENS_6half_tEfNS_4arch4Sm90ELb1ELb0ELb1ELb1ELb1ELb1ELb0ELb1ELb1ELb1ELb0ELb0EEENS1_21CollectiveEpilogueFwdINS6_IJSA_SA_SB_EEES9_SE_SG_Li256ELb1ELb1ELb0ELb0EEENS1_36VarlenDynamicPersistentTileSchedulerILi128ELi96ELi256ELi128ELb0ELb1ELb1ELb1ELb1ELb1EEEEEEEEEvNT_6ParamsE)
        /*0140*/ 	.word	0x00000050
.L_72:


//--------------------- .nv.compat                --------------------------
	.section	.nv.compat,"",@"SHT_CUDA_COMPAT_INFO"
	.align	4
        /*0000*/ 	.byte	0x02, 0x09, 0x01, 0x00, 0x02, 0x02, 0x04, 0x00, 0x02, 0x05, 0x05, 0x00, 0x03, 0x07, 0x01, 0x01
        /*0010*/ 	.byte	0x02, 0x03, 0x01, 0x00, 0x02, 0x06, 0x01, 0x00, 0x04, 0x0b, 0x08, 0x00, 0x00, 0x00, 0x00, 0x00
        /*0020*/ 	.byte	0x00, 0x00, 0x00, 0x00


//--------------------- .nv.info._ZN7cutlass13device_kernelIN5flash11enable_sm90INS1_16FlashAttnFwdSm90INS1_25CollectiveMainloopFwdSm90ILi2EN4cute5tupleIJNS5_1CILi1EEES8_S8_EEENS6_IJNS7_ILi128EEENS7_ILi96EEENS7_ILi192EEEEEELi128ENS_6half_tEfNS_4arch4Sm90ELb0ELb0ELb1ELb0ELb1ELb0ELb0ELb1ELb1ELb1ELb0ELb0EEENS1_21CollectiveEpilogueFwdINS6_IJSA_SA_SB_EEES9_SE_SG_Li256ELb0ELb1ELb0ELb0EEENS1_29StaticPersistentTileSchedulerILb0EEEEEEEEEvNT_6ParamsE --------------------------
	.section	.nv.info._ZN7cutlass13device_kernelIN5flash11enable_sm90INS1_16FlashAttnFwdSm90INS1_25CollectiveMainloopFwdSm90ILi2EN4cute5tupleIJNS5_1CILi1EEES8_S8_EEENS6_IJNS7_ILi128EEENS7_ILi96EEENS7_ILi192EEEEEELi128ENS_6half_tEfNS_4arch4Sm90ELb0ELb0ELb1ELb0ELb1ELb0ELb0ELb1ELb1ELb1ELb0ELb0EEENS1_21CollectiveEpilogueFwdINS6_IJSA_SA_SB_EEES9_SE_SG_Li256ELb0ELb1ELb0ELb0EEENS1_29StaticPersistentTileSchedulerILb0EEEEEEEEEvNT_6ParamsE,"",@"SHT_CUDA_INFO"
	.sectionflags	@""
	.align	4


	//----- nvinfo : EIATTR_CUDA_API_VERSION
	.align		4
        /*0000*/ 	.byte	0x04, 0x37
        /*0002*/ 	.short	(.L_74 - .L_73)
.L_73:
        /*0004*/ 	.word	0x00000082


	//----- nvinfo : EIATTR_KPARAM_INFO
	.align		4
.L_74:
        /*0008*/ 	.byte	0x04, 0x17
        /*000a*/ 	.short	(.L_76 - .L_75)
.L_75:
        /*000c*/ 	.word	0x00000000
        /*0010*/ 	.short	0x0000
        /*0012*/ 	.short	0x0070
        /*0014*/ 	.byte	0x00, 0xf0, 0x01, 0x28


	//----- nvinfo : EIATTR_SPARSE_MMA_MASK
	.align		4
.L_76:
        /*0018*/ 	.byte	0x03, 0x50
        /*001a*/ 	.short	0x0000


	//----- nvinfo : EIATTR_MAXREG_COUNT
	.align		4
        /*001c*/ 	.byte	0x03, 0x1b
        /*001e*/ 	.short	0x00a8


	//----- nvinfo : EIATTR_NUM_BARRIERS
	.align		4
        /*0020*/ 	.byte	0x02, 0x4c
        /*0022*/ 	.byte	0x09
	.zero		1


	//----- nvinfo : EIATTR_EXTERNS
	.align		4
        /*0024*/ 	.byte	0x04, 0x0f
        /*0026*/ 	.short	(.L_78 - .L_77)


	//   ....[0]....
	.align		4
.L_77:
        /*0028*/ 	.word	index@(__assertfail)


	//----- nvinfo : EIATTR_ANNOTATIONS
	.align		4
.L_78:
        /*002c*/ 	.byte	0x04, 0x55
        /*002e*/ 	.short	(.L_80 - .L_79)


	//   ....[0]....
.L_79:
        /*0030*/ 	.word	0x00000001
        /*0034*/ 	.byte	0xa0, 0x08, 0x00, 0x00, 0x01, 0x00, 0x00, 0x00, 0x50, 0x09, 0x00, 0x00, 0x01, 0x00, 0x00, 0x00
        /*0044*/ 	.byte	0x50, 0x7b, 0x00, 0x00, 0x01, 0x00, 0x00, 0x00, 0x80, 0x7c, 0x00, 0x00, 0x01, 0x00, 0x00, 0x00
        /*0054*/ 	.byte	0xc0, 0x98, 0x00, 0x00, 0x01, 0x00, 0x00, 0x00, 0x60, 0xae, 0x00, 0x00, 0x01, 0x00, 0x00, 0x00
        /*0064*/ 	.byte	0x10, 0xaf, 0x00, 0x00, 0x01, 0x00, 0x00, 0x00, 0x90, 0xb0, 0x00, 0x00


	//----- nvinfo : EIATTR_MERCURY_ISA_VERSION
	.align		4
.L_80:
        /*0070*/ 	.byte	0x03, 0x5f
        /*0072*/ 	.short	0x0101


	//----- nvinfo : EIATTR_INT_WARP_WIDE_INSTR_OFFSETS
	.align		4
        /*0074*/ 	.byte	0x04, 0x31
        /*0076*/ 	.short	(.L_82 - .L_81)


	//   ....[0]....
.L_81:
        /*0078*/ 	.word	0x000000c0


	//   ....[1]....
        /*007c*/ 	.word	0x000000d0


	//   ....[2]....
        /*0080*/ 	.word	0x00000170


	//----- nvinfo : EIATTR_COOP_GROUP_MASK_REGIDS
	.align		4
.L_82:
        /*0084*/ 	.byte	0x04, 0x29
        /*0086*/ 	.short	(.L_84 - .L_83)


	//   ....[0]....
.L_83:
        /*0088*/ 	.word	0xffffffff


	//   ....[1]....
        /*008c*/ 	.word	0xffffffff


	//   ....[2]....
        /*0090*/ 	.word	0xffffffff


	//   ....[3]....
        /*0094*/ 	.word	0xffffffff


	//   ....[4]....
        /*0098*/ 	.word	0xffffffff


	//   ....[5]....
        /*009c*/ 	.word	0xffffffff


	//   ....[6]....
        /*00a0*/ 	.word	0xffffffff


	//   ....[7]....
        /*00a4*/ 	.word	0xffffffff


	//   ....[8]....
        /*00a8*/ 	.word	0xffffffff


	//   ....[9]....
        /*00ac*/ 	.word	0xffffffff


	//   ....[10]....
        /*00b0*/ 	.word	0xffffffff


	//   ....[11]....
        /*00b4*/ 	.word	0xffffffff


	//   ....[12]....
        /*00b8*/ 	.word	0xffffffff


	//   ....[13]....
        /*00bc*/ 	.word	0xffffffff


	//   ....[14]....
        /*00c0*/ 	.word	0xffffffff


	//   ....[15]....
        /*00c4*/ 	.word	0xffffffff


	//   ....[16]....
        /*00c8*/ 	.word	0xffffffff


	//   ....[17]....
        /*00cc*/ 	.word	0xffffffff


	//   ....[18]....
        /*00d0*/ 	.word	0xffffffff


	//   ....[19]....
        /*00d4*/ 	.word	0xffffffff


	//   ....[20]....
        /*00d8*/ 	.word	0xffffffff


	//   ....[21]....
        /*00dc*/ 	.word	0xffffffff


	//   ....[22]....
        /*00e0*/ 	.word	0xffffffff


	//   ....[23]....
        /*00e4*/ 	.word	0xffffffff


	//   ....[24]....
        /*00e8*/ 	.word	0xffffffff


	//   ....[25]....
        /*00ec*/ 	.word	0xffffffff


	//   ....[26]....
        /*00f0*/ 	.word	0xffffffff


	//   ....[27]....
        /*00f4*/ 	.word	0xffffffff


	//   ....[28]....
        /*00f8*/ 	.word	0xffffffff


	//   ....[29]....
        /*00fc*/ 	.word	0xffffffff


	//   ....[30]....
        /*0100*/ 	.word	0xffffffff


	//   ....[31]....
        /*0104*/ 	.word	0xffffffff


	//   ....[32]....
        /*0108*/ 	.word	0xffffffff


	//   ....[33]....
        /*010c*/ 	.word	0xffffffff


	//   ....[34]....
        /*0110*/ 	.word	0xffffffff


	//   ....[35]....
        /*0114*/ 	.word	0xffffffff


	//   ....[36]....
        /*0118*/ 	.word	0xffffffff


	//   ....[37]....
        /*011c*/ 	.word	0xffffffff


	//   ....[38]....
        /*0120*/ 	.word	0xffffffff


	//   ....[39]....
        /*0124*/ 	.word	0xffffffff


	//   ....[40]....
        /*0128*/ 	.word	0xffffffff


	//   ....[41]....
        /*012c*/ 	.word	0xffffffff


	//   ....[42]....
        /*0130*/ 	.word	0xffffffff


	//   ....[43]....
        /*0134*/ 	.word	0xffffffff


	//   ....[44]....
        /*0138*/ 	.word	0xffffffff


	//   ....[45]....
        /*013c*/ 	.word	0xffffffff


	//   ....[46]....
        /*0140*/ 	.word	0xffffffff


	//   ....[47]....
        /*0144*/ 	.word	0xffffffff


	//   ....[48]....
        /*0148*/ 	.word	0xffffffff


	//   ....[49]....
        /*014c*/ 	.word	0xffffffff


	//   ....[50]....
        /*0150*/ 	.word	0xffffffff


	//   ....[51]....
        /*0154*/ 	.word	0xffffffff


	//   ....[52]....
        /*0158*/ 	.word	0xffffffff


	//   ....[53]....
        /*015c*/ 	.word	0xffffffff


	//   ....[54]....
        /*0160*/ 	.word	0xffffffff


	//   ....[55]....
        /*0164*/ 	.word	0xffffffff


	//   ....[56]....
        /*0168*/ 	.word	0xffffffff


	//   ....[57]....
        /*016c*/ 	.word	0xffffffff


	//   ....[58]....
        /*0170*/ 	.word	0xffffffff


	//   ....[59]....
        /*0174*/ 	.word	0xffffffff


	//   ....[60]....
        /*0178*/ 	.word	0xffffffff


	//   ....[61]....
        /*017c*/ 	.word	0xffffffff


	//   ....[62]....
        /*0180*/ 	.word	0xffffffff


	//   ....[63]....
        /*0184*/ 	.word	0xffffffff


	//   ....[64]....
        /*0188*/ 	.word	0xffffffff


	//   ....[65]....
        /*018c*/ 	.word	0xffffffff


	//   ....[66]....
        /*0190*/ 	.word	0xffffffff


	//   ....[67]....
        /*0194*/ 	.word	0xffffffff


	//   ....[68]....
        /*0198*/ 	.word	0xffffffff


	//   ....[69]....
        /*019c*/ 	.word	0xffffffff


	//   ....[70]....
        /*01a0*/ 	.word	0xffffffff


	//   ....[71]....
        /*01a4*/ 	.word	0xffffffff


	//   ....[72]....
        /*01a8*/ 	.word	0xffffffff


	//   ....[73]....
        /*01ac*/ 	.word	0xffffffff


	//   ....[74]....
        /*01b0*/ 	.word	0xffffffff


	//   ....[75]....
        /*01b4*/ 	.word	0xffffffff


	//   ....[76]....
        /*01b8*/ 	.word	0xffffffff


	//   ....[77]....
        /*01bc*/ 	.word	0xffffffff


	//   ....[78]....
        /*01c0*/ 	.word	0xffffffff


	//   ....[79]....
        /*01c4*/ 	.word	0xffffffff


	//   ....[80]....
        /*01c8*/ 	.word	0xffffffff


	//   ....[81]....
        /*01cc*/ 	.word	0xffffffff


	//   ....[82]....
        /*01d0*/ 	.word	0xffffffff


	//   ....[83]....
        /*01d4*/ 	.word	0xffffffff


	//   ....[84]....
        /*01d8*/ 	.word	0xffffffff


	//   ....[85]....
        /*01dc*/ 	.word	0xffffffff


	//   ....[86]....
        /*01e0*/ 	.word	0xffffffff


	//   ....[87]....
        /*01e4*/ 	.word	0xffffffff


	//   ....[88]....
        /*01e8*/ 	.word	0xffffffff


	//   ....[89]....
        /*01ec*/ 	.word	0xffffffff


	//   ....[90]....
        /*01f0*/ 	.word	0xffffffff


	//   ....[91]....
        /*01f4*/ 	.word	0xffffffff


	//   ....[92]....
        /*01f8*/ 	.word	0xffffffff


	//   ....[93]....
        /*01fc*/ 	.word	0xffffffff


	//   ....[94]....
        /*0200*/ 	.word	0xffffffff


	//   ....[95]....
        /*0204*/ 	.word	0xffffffff


	//   ....[96]....
        /*0208*/ 	.word	0x0500000f


	//   ....[97]....
        /*020c*/ 	.word	0x0500000f


	//   ....[98]....
        /*0210*/ 	.word	0x0500000f


	//   ....[99]....
        /*0214*/ 	.word	0x0500000f


	//   ....[100]....
        /*0218*/ 	.word	0x0500000f


	//   ....[101]....
        /*021c*/ 	.word	0x0500000f


	//   ....[102]....
        /*0220*/ 	.word	0x0500000f


	//   ....[103]....
        /*0224*/ 	.word	0x0500000f


	//   ....[104]....
        /*0228*/ 	.word	0x0500000f


	//   ....[105]....
        /*022c*/ 	.word	0x0500000f


	//   ....[106]....
        /*0230*/ 	.word	0x0500000f


	//   ....[107]....
        /*0234*/ 	.word	0x0500000f


	//   ....[108]....
        /*0238*/ 	.word	0x0500000f


	//   ....[109]....
        /*023c*/ 	.word	0x0500000f


	//   ....[110]....
        /*0240*/ 	.word	0x0500000f


	//   ....[111]....
        /*0244*/ 	.word	0x0500000f


	//   ....[112]....
        /*0248*/ 	.word	0x0500000f


	//   ....[113]....
        /*024c*/ 	.word	0x0500000f


	//   ....[114]....
        /*0250*/ 	.word	0x0500000f


	//   ....[115]....
        /*0254*/ 	.word	0x0500000f


	//   ....[116]....
        /*0258*/ 	.word	0x0500000f


	//   ....[117]....
        /*025c*/ 	.word	0x0500000f


	//   ....[118]....
        /*0260*/ 	.word	0x0500000f


	//   ....[119]....
        /*0264*/ 	.word	0x0500000f


	//   ....[120]....
        /*0268*/ 	.word	0x0500000f


	//   ....[121]....
        /*026c*/ 	.word	0x0500000f


	//   ....[122]....
        /*0270*/ 	.word	0x0500000f


	//   ....[123]....
        /*0274*/ 	.word	0x0500000f


	//   ....[124]....
        /*0278*/ 	.word	0x0500000f


	//   ....[125]....
        /*027c*/ 	.word	0x0500000f


	//   ....[126]....
        /*0280*/ 	.word	0x0500000f


	//   ....[127]....
        /*0284*/ 	.word	0x0500000f


	//   ....[128]....
        /*0288*/ 	.word	0x0500000f


	//   ....[129]....
        /*028c*/ 	.word	0x0500000f


	//   ....[130]....
        /*0290*/ 	.word	0x0500000f


	//   ....[131]....
        /*0294*/ 	.word	0x0500000f


	//   ....[132]....
        /*0298*/ 	.word	0x0500000f


	//   ....[133]....
        /*029c*/ 	.word	0x0500000f


	//   ....[134]....
        /*02a0*/ 	.word	0x0500000f


	//   ....[135]....
        /*02a4*/ 	.word	0x0500000f


	//   ....[136]....
        /*02a8*/ 	.word	0x0500000f


	//   ....[137]....
        /*02ac*/ 	.word	0x0500000f


	//   ....[138]....
        /*02b0*/ 	.word	0x0500000f


	//   ....[139]....
        /*02b4*/ 	.word	0x0500000f


	//   ....[140]....
        /*02b8*/ 	.word	0x0500000f


	//   ....[141]....
        /*02bc*/ 	.word	0x0500000f


	//   ....[142]....
        /*02c0*/ 	.word	0x0500000f


	//   ....[143]....
        /*02c4*/ 	.word	0x0500000f


	//   ....[144]....
        /*02c8*/ 	.word	0x0500000f


	//   ....[145]....
        /*02cc*/ 	.word	0x0500000f


	//   ....[146]....
        /*02d0*/ 	.word	0x0500000f


	//   ....[147]....
        /*02d4*/ 	.word	0x0500000f


	//   ....[148]....
        /*02d8*/ 	.word	0x0500000f


	//   ....[149]....
        /*02dc*/ 	.word	0x0500000f


	//   ....[150]....
        /*02e0*/ 	.word	0x0500000f


	//   ....[151]....
        /*02e4*/ 	.word	0x0500000f


	//   ....[152]....
        /*02e8*/ 	.word	0x0500000f


	//   ....[153]....
        /*02ec*/ 	.word	0x0500000f


	//   ....[154]....
        /*02f0*/ 	.word	0x0500000f


	//   ....[155]....
        /*02f4*/ 	.word	0x0500000f


	//   ....[156]....
        /*02f8*/ 	.word	0x0500000f


	//   ....[157]....
        /*02fc*/ 	.word	0x0500000f


	//   ....[158]....
        /*0300*/ 	.word	0x0500000f


	//   ....[159]....
        /*0304*/ 	.word	0x0500000f


	//   ....[160]....
        /*0308*/ 	.word	0x0500000f


	//   ....[161]....
        /*030c*/ 	.word	0x0500000f


	//----- nvinfo : EIATTR_COOP_GROUP_INSTR_OFFSETS
	.align		4
.L_84:
        /*0310*/ 	.byte	0x04, 0x28
        /*0312*/ 	.short	(.L_86 - .L_85)


	//   ....[0]....
.L_85:
        /*0314*/ 	.word	0x00000070


	//   ....[1]....
        /*0318*/ 	.word	0x000000b0


	//   ....[2]....
        /*031c*/ 	.word	0x000002d0


	//   ....[3]....
        /*0320*/ 	.word	0x00000430


	//   ....[4]....
        /*0324*/ 	.word	0x00000550


	//   ....[5]....
        /*0328*/ 	.word	0x000006b0


	//   ....[6]....
        /*032c*/ 	.word	0x00000ce0


	//   ....[7]....
        /*0330*/ 	.word	0x000024f0


	//   ....[8]....
        /*0334*/ 	.word	0x00002560


	//   ....[9]....
        /*0338*/ 	.word	0x00002970


	//   ....[10]....
        /*033c*/ 	.word	0x00002a00


	//   ....[11]....
        /*0340*/ 	.word	0x00004db0


	//   ....[12]....
        /*0344*/ 	.word	0x00004dd0


	//   ....[13]....
        /*0348*/ 	.word	0x00004df0


	//   ....[14]....
        /*034c*/ 	.word	0x00004e20


	//   ....[15]....
        /*0350*/ 	.word	0x00005f50


	//   ....[16]....
        /*0354*/ 	.word	0x00005f80


	//   ....[17]....
        /*0358*/ 	.word	0x00006040


	//   ....[18]....
        /*035c*/ 	.word	0x00006050


	//   ....[19]....
        /*0360*/ 	.word	0x00007030


	//   ....[20]....
        /*0364*/ 	.word	0x00007060


	//   ....[21]....
        /*0368*/ 	.word	0x000070f0


	//   ....[22]....
        /*036c*/ 	.word	0x00007160


	//   ....[23]....
        /*0370*/ 	.word	0x000076d0


	//   ....[24]....
        /*0374*/ 	.word	0x00007710


	//   ....[25]....
        /*0378*/ 	.word	0x000077e0


	//   ....[26]....
        /*037c*/ 	.word	0x00007800


	//   ....[27]....
        /*0380*/ 	.word	0x000078b0


	//   ....[28]....
        /*0384*/ 	.word	0x000078d0


	//   ....[29]....
        /*0388*/ 	.word	0x00007990


	//   ....[30]....
        /*038c*/ 	.word	0x000079d0


	//   ....[31]....
        /*0390*/ 	.word	0x00008ab0


	//   ....[32]....
        /*0394*/ 	.word	0x00008ad0


	//   ....[33]....
        /*0398*/ 	.word	0x00008ae0


	//   ....[34]....
        /*039c*/ 	.word	0x00008b30


	//   ....[35]....
        /*03a0*/ 	.word	0x00008b80


	//   ....[36]....
        /*03a4*/ 	.word	0x00008bd0


	//   ....[37]....
        /*03a8*/ 	.word	0x00008c70


	//   ....[38]....
        /*03ac*/ 	.word	0x00008c90


	//   ....[39]....
        /*03b0*/ 	.word	0x00008d20


	//   ....[40]....
        /*03b4*/ 	.word	0x00008d40


	//   ....[41]....
        /*03b8*/ 	.word	0x00008dd0


	//   ....[42]....
        /*03bc*/ 	.word	0x00008df0


	//   ....[43]....
        /*03c0*/ 	.word	0x000093e0


	//   ....[44]....
        /*03c4*/ 	.word	0x00009400


	//   ....[45]....
        /*03c8*/ 	.word	0x00009430


	//   ....[46]....
        /*03cc*/ 	.word	0x00009470


	//   ....[47]....
        /*03d0*/ 	.word	0x000094f0


	//   ....[48]....
        /*03d4*/ 	.word	0x00009510


	//   ....[49]....
        /*03d8*/ 	.word	0x000095a0


	//   ....[50]....
        /*03dc*/ 	.word	0x000095d0


	//   ....[51]....
        /*03e0*/ 	.word	0x00009650


	//   ....[52]....
        /*03e4*/ 	.word	0x00009670


	//   ....[53]....
        /*03e8*/ 	.word	0x00009700


	//   ....[54]....
        /*03ec*/ 	.word	0x00009720


	//   ....[55]....
        /*03f0*/ 	.word	0x000097b0


	//   ....[56]....
        /*03f4*/ 	.word	0x000097e0


	//   ....[57]....
        /*03f8*/ 	.word	0x00009860


	//   ....[58]....
        /*03fc*/ 	.word	0x00009880


	//   ....[59]....
        /*0400*/ 	.word	0x00009ed0


	//   ....[60]....
        /*0404*/ 	.word	0x00009f00


	//   ....[61]....
        /*0408*/ 	.word	0x00009f10


	//   ....[62]....
        /*040c*/ 	.word	0x00009f30


	//   ....[63]....
        /*0410*/ 	.word	0x00009f80


	//   ....[64]....
        /*0414*/ 	.word	0x00009fa0


	//   ....[65]....
        /*0418*/ 	.word	0x0000a000


	//   ....[66]....
        /*041c*/ 	.word	0x0000a020


	//   ....[67]....
        /*0420*/ 	.word	0x0000a070


	//   ....[68]....
        /*0424*/ 	.word	0x0000a090


	//   ....[69]....
        /*0428*/ 	.word	0x0000a0e0


	//   ....[70]....
        /*042c*/ 	.word	0x0000a100


	//   ....[71]....
        /*0430*/ 	.word	0x0000a390


	//   ....[72]....
        /*0434*/ 	.word	0x0000a3b0


	//   ....[73]....
        /*0438*/ 	.word	0x0000a3d0


	//   ....[74]....
        /*043c*/ 	.word	0x0000a430


	//   ....[75]....
        /*0440*/ 	.word	0x0000a450


	//   ....[76]....
        /*0444*/ 	.word	0x0000a4b0


	//   ....[77]....
        /*0448*/ 	.word	0x0000a4d0


	//   ....[78]....
        /*044c*/ 	.word	0x0000a530


	//   ....[79]....
        /*0450*/ 	.word	0x0000a550


	//   ....[80]....
        /*0454*/ 	.word	0x0000a5b0


	//   ....[81]....
        /*0458*/ 	.word	0x0000a5d0


	//   ....[82]....
        /*045c*/ 	.word	0x0000a5e0


	//   ....[83]....
        /*0460*/ 	.word	0x0000aa50


	//   ....[84]....
        /*0464*/ 	.word	0x0000aa70


	//   ....[85]....
        /*0468*/ 	.word	0x0000aa90


	//   ....[86]....
        /*046c*/ 	.word	0x0000aad0


	//   ....[87]....
        /*0470*/ 	.word	0x0000ab20


	//   ....[88]....
        /*0474*/ 	.word	0x0000ab50


	//   ....[89]....
        /*0478*/ 	.word	0x0000aba0


	//   ....[90]....
        /*047c*/ 	.word	0x0000abd0


	//   ....[91]....
        /*0480*/ 	.word	0x0000ac20


	//   ....[92]....
        /*0484*/ 	.word	0x0000ac50


	//   ....[93]....
        /*0488*/ 	.word	0x0000aca0


	//   ....[94]....
        /*048c*/ 	.word	0x0000acd0


	//   ....[95]....
        /*0490*/ 	.word	0x0000b010


	//   ....[96]....
        /*0494*/ 	.word	0x0000b510


	//   ....[97]....
        /*0498*/ 	.word	0x0000b600


	//   ....[98]....
        /*049c*/ 	.word	0x0000b6a0


	//   ....[99]....
        /*04a0*/ 	.word	0x0000b730


	//   ....[100]....
        /*04a4*/ 	.word	0x0000b7f0


	//   ....[101]....
        /*04a8*/ 	.word	0x0000b870


	//   ....[102]....
        /*04ac*/ 	.word	0x0000b950


	//   ....[103]....
        /*04b0*/ 	.word	0x0000b9e0


	//   ....[104]....
        /*04b4*/ 	.word	0x0000bab0


	//   ....[105]....
        /*04b8*/ 	.word	0x0000bb40


	//   ....[106]....
        /*04bc*/ 	.word	0x0000bc10


	//   ....[107]....
        /*04c0*/ 	.word	0x0000bc90


	//   ....[108]....
        /*04c4*/ 	.word	0x0000bd60


	//   ....[109]....
        /*04c8*/ 	.word	0x0000bdf0


	//   ....[110]....
        /*04cc*/ 	.word	0x0000be60


	//   ....[111]....
        /*04d0*/ 	.word	0x0000bee0


	//   ....[112]....
        /*04d4*/ 	.word	0x0000bfa0


	//   ....[113]....
        /*04d8*/ 	.word	0x0000c010


	//   ....[114]....
        /*04dc*/ 	.word	0x0000c100


	//   ....[115]....
        /*04e0*/ 	.word	0x0000c190


	//   ....[116]....
        /*04e4*/ 	.word	0x0000c260


	//   ....[117]....
        /*04e8*/ 	.word	0x0000c2e0


	//   ....[118]....
        /*04ec*/ 	.word	0x0000c3c0


	//   ....[119]....
        /*04f0*/ 	.word	0x0000c430


	//   ....[120]....
        /*04f4*/ 	.word	0x0000c520


	//   ....[121]....
        /*04f8*/ 	.word	0x0000c5b0


	//   ....[122]....
        /*04fc*/ 	.word	0x0000c680


	//   ....[123]....
        /*0500*/ 	.word	0x0000c700


	//   ....[124]....
        /*0504*/ 	.word	0x0000c7c0


	//   ....[125]....
        /*0508*/ 	.word	0x0000c900


	//   ....[126]....
        /*050c*/ 	.word	0x0000c9b0


	//   ....[127]....
        /*0510*/ 	.word	0x0000ca10


	//   ....[128]....
        /*0514*/ 	.word	0x0000cad0


	//   ....[129]....
        /*0518*/ 	.word	0x0000cb30


	//   ....[130]....
        /*051c*/ 	.word	0x0000cbf0


	//   ....[131]....
        /*0520*/ 	.word	0x0000cc50


	//   ....[132]....
        /*0524*/ 	.word	0x0000cd10


	//   ....[133]....
        /*0528*/ 	.word	0x0000cd70


	//   ....[134]....
        /*052c*/ 	.word	0x0000ce30


	//   ....[135]....
        /*0530*/ 	.word	0x0000ce90


	//   ....[136]....
        /*0534*/ 	.word	0x0000cf50


	//   ....[137]....
        /*0538*/ 	.word	0x0000d030


	//   ....[138]....
        /*053c*/ 	.word	0x0000d0d0


	//   ....[139]....
        /*0540*/ 	.word	0x0000d130


	//   ....[140]....
        /*0544*/ 	.word	0x0000d200


	//   ....[141]....
        /*0548*/ 	.word	0x0000d260


	//   ....[142]....
        /*054c*/ 	.word	0x0000d330


	//   ....[143]....
        /*0550*/ 	.word	0x0000d390


	//   ....[144]....
        /*0554*/ 	.word	0x0000d460


	//   ....[145]....
        /*0558*/ 	.word	0x0000d4c0


	//   ....[146]....
        /*055c*/ 	.word	0x0000d590


	//   ....[147]....
        /*0560*/ 	.word	0x0000d5f0


	//   ....[148]....
        /*0564*/ 	.word	0x0000d6b0


	//   ....[149]....
        /*0568*/ 	.word	0x0000d7d0


	//   ....[150]....
        /*056c*/ 	.word	0x0000d870


	//   ....[151]....
        /*0570*/ 	.word	0x0000d8d0


	//   ....[152]....
        /*0574*/ 	.word	0x0000d9a0


	//   ....[153]....
        /*0578*/ 	.word	0x0000da40


	//   ....[154]....
        /*057c*/ 	.word	0x0000db00


	//   ....[155]....
        /*0580*/ 	.word	0x0000dba0


	//   ....[156]....
        /*0584*/ 	.word	0x0000dc60


	//   ....[157]....
        /*0588*/ 	.word	0x0000dd00


	//   ....[158]....
        /*058c*/ 	.word	0x0000ddc0


	//   ....[159]....
        /*0590*/ 	.word	0x0000de60


	//   ....[160]....
        /*0594*/ 	.word	0x0000df20


	//   ....[161]....
        /*0598*/ 	.word	0x0000e070


	//----- nvinfo : EIATTR_REG_RECONFIG
	.align		4
.L_86:
        /*059c*/ 	.byte	0x01, 0x54
	.zero		2


	//----- nvinfo : EIATTR_SYSCALL_OFFSETS
	.align		4
        /*05a0*/ 	.byte	0x04, 0x46
        /*05a2*/ 	.short	(.L_88 - .L_87)


	//   ....[0]....
.L_87:
        /*05a4*/ 	.word	0x00001050


	//   ....[1]....
        /*05a8*/ 	.word	0x00008260


	//   ....[2]....
        /*05ac*/ 	.word	0x000083a0


	//   ....[3]....
        /*05b0*/ 	.word	0x00008490


	//   ....[4]....
        /*05b4*/ 	.word	0x000090f0


	//----- nvinfo : EIATTR_MBARRIER_INSTR_OFFSETS
	.align		4
.L_88:
        /*05b8*/ 	.byte	0x04, 0x39
        /*05ba*/ 	.short	(.L_90 - .L_89)


	//   ....[0]....
.L_89:
        /*05bc*/ 	.word	0x00000180
        /*05c0*/ 	.word	0x000000ff
        /*05c4*/ 	.word	0x0002a800
        /*05c8*/ 	.short	0x0100
        /*05ca*/ 	.byte	0x08
	.zero		1


	//   ....[1]....
        /*05cc*/ 	.word	0x00000190
        /*05d0*/ 	.word	0x000000ff
        /*05d4*/ 	.word	0x0002a820
        /*05d8*/ 	.short	0x0100
        /*05da*/ 	.byte	0x08
	.zero		1


	//   ....[2]....
        /*05dc*/ 	.word	0x00000280
        /*05e0*/ 	.word	0x000000ff
        /*05e4*/ 	.word	0x0002a830
        /*05e8*/ 	.short	0x0100
        /*05ea*/ 	.byte	0x08
	.zero		1


	//   ....[3]....
        /*05ec*/ 	.word	0x00000290
        /*05f0*/ 	.word	0x000000ff
        /*05f4*/ 	.word	0x0002a840
        /*05f8*/ 	.short	0x0100
        /*05fa*/ 	.byte	0x08
	.zero		1


	//   ....[4]....
        /*05fc*/ 	.word	0x000002a0
        /*0600*/ 	.word	0x000000ff
        /*0604*/ 	.word	0x0002a838
        /*0608*/ 	.short	0x0100
        /*060a*/ 	.byte	0x08
	.zero		1


	//   ....[5]....
        /*060c*/ 	.word	0x000002b0
        /*0610*/ 	.word	0x000000ff
        /*0614*/ 	.word	0x0002a848
        /*0618*/ 	.short	0x0100
        /*061a*/ 	.byte	0x08
	.zero		1


	//   ....[6]....
        /*061c*/ 	.word	0x000003e0
        /*0620*/ 	.word	0x000000ff
        /*0624*/ 	.word	0x0002a850
        /*0628*/ 	.short	0x0100
        /*062a*/ 	.byte	0x08
	.zero		1


	//   ....[7]....
        /*062c*/ 	.word	0x000003f0
        /*0630*/ 	.word	0x000000ff
        /*0634*/ 	.word	0x0002a860
        /*0638*/ 	.short	0x0100
        /*063a*/ 	.byte	0x08
	.zero		1


	//   ....[8]....
        /*063c*/ 	.word	0x00000400
        /*0640*/ 	.word	0x000000ff
        /*0644*/ 	.word	0x0002a858
        /*0648*/ 	.short	0x0100
        /*064a*/ 	.byte	0x08
	.zero		1


	//   ....[9]....
        /*064c*/ 	.word	0x00000410
        /*0650*/ 	.word	0x000000ff
        /*0654*/ 	.word	0x0002a868
        /*0658*/ 	.short	0x0100
        /*065a*/ 	.byte	0x08
	.zero		1


	//   ....[10]....
        /*065c*/ 	.word	0x00000500
        /*0660*/ 	.word	0x000000ff
        /*0664*/ 	.word	0x0002a870
        /*0668*/ 	.short	0x0100
        /*066a*/ 	.byte	0x06
	.zero		1


	//   ....[11]....
        /*066c*/ 	.word	0x00000510
        /*0670*/ 	.word	0x000000ff
        /*0674*/ 	.word	0x0002a880
        /*0678*/ 	.short	0x0100
        /*067a*/ 	.byte	0x06
	.zero		1


	//   ....[12]....
        /*067c*/ 	.word	0x00000520
        /*0680*/ 	.word	0x000000ff
        /*0684*/ 	.word	0x0002a878
        /*0688*/ 	.short	0x0100
        /*068a*/ 	.byte	0x06
	.zero		1


	//   ....[13]....
        /*068c*/ 	.word	0x00000530
        /*0690*/ 	.word	0x000000ff
        /*0694*/ 	.word	0x0002a888
        /*0698*/ 	.short	0x0100
        /*069a*/ 	.byte	0x06
	.zero		1


	//   ....[14]....
        /*069c*/ 	.word	0x00000660
        /*06a0*/ 	.word	0x000000ff
        /*06a4*/ 	.word	0x0002a890
        /*06a8*/ 	.short	0x0100
        /*06aa*/ 	.byte	0x08
	.zero		1


	//   ....[15]....
        /*06ac*/ 	.word	0x00000670
        /*06b0*/ 	.word	0x000000ff
        /*06b4*/ 	.word	0x0002a8a0
        /*06b8*/ 	.short	0x0100
        /*06ba*/ 	.byte	0x08
	.zero		1


	//   ....[16]....
        /*06bc*/ 	.word	0x00000680
        /*06c0*/ 	.word	0x000000ff
        /*06c4*/ 	.word	0x0002a898
        /*06c8*/ 	.short	0x0100
        /*06ca*/ 	.byte	0x08
	.zero		1


	//   ....[17]....
        /*06cc*/ 	.word	0x00000690
        /*06d0*/ 	.word	0x000000ff
        /*06d4*/ 	.word	0x0002a8a8
        /*06d8*/ 	.short	0x0100
        /*06da*/ 	.byte	0x08
	.zero		1


	//   ....[18]....
        /*06dc*/ 	.word	0x000007d0
        /*06e0*/ 	.word	0x000000ff
        /*06e4*/ 	.word	0x0002a8b0
        /*06e8*/ 	.short	0x0100
        /*06ea*/ 	.byte	0x08
	.zero		1


	//   ....[19]....
        /*06ec*/ 	.word	0x000007e0
        /*06f0*/ 	.word	0x000000ff
        /*06f4*/ 	.word	0x0002a8c0
        /*06f8*/ 	.short	0x0100
        /*06fa*/ 	.byte	0x08
	.zero		1


	//   ....[20]....
        /*06fc*/ 	.word	0x000007f0
        /*0700*/ 	.word	0x000000ff
        /*0704*/ 	.word	0x0002a8b8
        /*0708*/ 	.short	0x0100
        /*070a*/ 	.byte	0x08
	.zero		1


	//   ....[21]....
        /*070c*/ 	.word	0x00000800
        /*0710*/ 	.word	0x000000ff
        /*0714*/ 	.word	0x0002a8c8
        /*0718*/ 	.short	0x0100
        /*071a*/ 	.byte	0x08
	.zero		1


	//   ....[22]....
        /*071c*/ 	.word	0x00001090
        /*0720*/ 	.word	0x000000ff
        /*0724*/ 	.word	0x0002a800
        /*0728*/ 	.short	0x010a
        /*072a*/ 	.byte	0x29
	.zero		1


	//   ....[23]....
        /*072c*/ 	.word	0x00001130
        /*0730*/ 	.word	0x00000000
        /*0734*/ 	.word	0x0002a830
        /*0738*/ 	.short	0x010a
        /*073a*/ 	.byte	0x3f
	.zero		1


	//   ....[24]....
        /*073c*/ 	.word	0x00001180
        /*0740*/ 	.word	0x00000000
        /*0744*/ 	.word	0x0002a830
        /*0748*/ 	.short	0x010a
        /*074a*/ 	.byte	0x3f
	.zero		1


	//   ....[25]....
        /*074c*/ 	.word	0x00001e20
        /*0750*/ 	.word	0x000000ff
        /*0754*/ 	.word	0x00000000
        /*0758*/ 	.short	0x0101
        /*075a*/ 	.byte	0x04
	.zero		1


	//   ....[26]....
        /*075c*/ 	.word	0x000038a0
        /*0760*/ 	.word	0x000000ff
        /*0764*/ 	.word	0x0002a830
        /*0768*/ 	.short	0x010a
        /*076a*/ 	.byte	0x08
	.zero		1


	//   ....[27]....
        /*076c*/ 	.word	0x000038e0
        /*0770*/ 	.word	0x000000ff
        /*0774*/ 	.word	0x0002a830
        /*0778*/ 	.short	0x010a
        /*077a*/ 	.byte	0x08
	.zero		1


	//   ....[28]....
        /*077c*/ 	.word	0x000041e0
        /*0780*/ 	.word	0x000000ff
        /*0784*/ 	.word	0x0002a850
        /*0788*/ 	.short	0x010a
        /*078a*/ 	.byte	0x09
	.zero		1


	//   ....[29]....
        /*078c*/ 	.word	0x00004220
        /*0790*/ 	.word	0x000000ff
        /*0794*/ 	.word	0x0002a850
        /*0798*/ 	.short	0x010a
        /*079a*/ 	.byte	0x09
	.zero		1


	//   ....[30]....
        /*079c*/ 	.word	0x000048b0
        /*07a0*/ 	.word	0x000000ff
        /*07a4*/ 	.word	0x00000000
        /*07a8*/ 	.short	0x0101
        /*07aa*/ 	.byte	0x08
	.zero		1


	//   ....[31]....
        /*07ac*/ 	.word	0x000058a0
        /*07b0*/ 	.word	0x000000ff
        /*07b4*/ 	.word	0x00000000
        /*07b8*/ 	.short	0x0101
        /*07ba*/ 	.byte	0x09
	.zero		1


	//   ....[32]....
        /*07bc*/ 	.word	0x00005ea0
        /*07c0*/ 	.word	0x000000ff
        /*07c4*/ 	.word	0x0002a850
        /*07c8*/ 	.short	0x010a
        /*07ca*/ 	.byte	0x0a
	.zero		1


	//   ....[33]....
        /*07cc*/ 	.word	0x00005ee0
        /*07d0*/ 	.word	0x000000ff
        /*07d4*/ 	.word	0x0002a850
        /*07d8*/ 	.short	0x010a
        /*07da*/ 	.byte	0x0a
	.zero		1


	//   ....[34]....
        /*07dc*/ 	.word	0x00006ac0
        /*07e0*/ 	.word	0x000000ff
        /*07e4*/ 	.word	0x00000000
        /*07e8*/ 	.short	0x0101
        /*07ea*/ 	.byte	0x05
	.zero		1


	//   ....[35]....
        /*07ec*/ 	.word	0x000076f0
        /*07f0*/ 	.word	0x000000ff
        /*07f4*/ 	.word	0x00000000
        /*07f8*/ 	.short	0x0101
        /*07fa*/ 	.byte	0x04
	.zero		1


	//   ....[36]....
        /*07fc*/ 	.word	0x00008900
        /*0800*/ 	.word	0x00000000
        /*0804*/ 	.word	0x0002a840
        /*0808*/ 	.short	0x010a
        /*080a*/ 	.byte	0x3f
	.zero		1


	//   ....[37]....
        /*080c*/ 	.word	0x00008ee0
        /*0810*/ 	.word	0x00000000
        /*0814*/ 	.word	0x0002a830
        /*0818*/ 	.short	0x0107
        /*081a*/ 	.byte	0x3f
	.zero		1


	//   ....[38]....
        /*081c*/ 	.word	0x00008f90
        /*0820*/ 	.word	0x00000000
        /*0824*/ 	.word	0x0002a830
        /*0828*/ 	.short	0x0101
        /*082a*/ 	.byte	0x3f
	.zero		1


	//   ....[39]....
        /*082c*/ 	.word	0x00009970
        /*0830*/ 	.word	0x000000ff
        /*0834*/ 	.word	0x0002a800
        /*0838*/ 	.short	0x0107
        /*083a*/ 	.byte	0x27
	.zero		1


	//   ....[40]....
        /*083c*/ 	.word	0x000099d0
        /*0840*/ 	.word	0x000000ff
        /*0844*/ 	.word	0x0002a800
        /*0848*/ 	.short	0x0101
        /*084a*/ 	.byte	0x27
	.zero		1


	//   ....[41]....
        /*084c*/ 	.word	0x000099f0
        /*0850*/ 	.word	0x000000ff
        /*0854*/ 	.word	0x0002a820
        /*0858*/ 	.short	0x010a
        /*085a*/ 	.byte	0x27
	.zero		1


	//   ....[42]....
        /*085c*/ 	.word	0x00009d00
        /*0860*/ 	.word	0x00000006
        /*0864*/ 	.word	0x0002a840
        /*0868*/ 	.short	0x010a
        /*086a*/ 	.byte	0x3f
	.zero		1


	//   ....[43]....
        /*086c*/ 	.word	0x0000a1d0
        /*0870*/ 	.word	0x00000006
        /*0874*/ 	.word	0x0002a830
        /*0878*/ 	.short	0x0107
        /*087a*/ 	.byte	0x3f
	.zero		1


	//   ....[44]....
        /*087c*/ 	.word	0x0000a280
        /*0880*/ 	.word	0x00000006
        /*0884*/ 	.word	0x0002a830
        /*0888*/ 	.short	0x0101
        /*088a*/ 	.byte	0x3f
	.zero		1


	//   ....[45]....
        /*088c*/ 	.word	0x0000a2f0
        /*0890*/ 	.word	0x00000006
        /*0894*/ 	.word	0x0002a860
        /*0898*/ 	.short	0x010a
        /*089a*/ 	.byte	0x3f
	.zero		1


	//   ....[46]....
        /*089c*/ 	.word	0x0000a710
        /*08a0*/ 	.word	0x00000006
        /*08a4*/ 	.word	0x0002a850
        /*08a8*/ 	.short	0x0107
        /*08aa*/ 	.byte	0x3f
	.zero		1


	//   ....[47]....
        /*08ac*/ 	.word	0x0000a850
        /*08b0*/ 	.word	0x00000006
        /*08b4*/ 	.word	0x0002a850
        /*08b8*/ 	.short	0x0101
        /*08ba*/ 	.byte	0x3f
	.zero		1


	//   ....[48]....
        /*08bc*/ 	.word	0x0000a9c0
        /*08c0*/ 	.word	0x00000004
        /*08c4*/ 	.word	0x0002a860
        /*08c8*/ 	.short	0x010a
        /*08ca*/ 	.byte	0x3f
	.zero		1


	//   ....[49]....
        /*08cc*/ 	.word	0x0000adb0
        /*08d0*/ 	.word	0x00000004
        /*08d4*/ 	.word	0x0002a850
        /*08d8*/ 	.short	0x0107
        /*08da*/ 	.byte	0x3f
	.zero		1


	//   ....[50]....
        /*08dc*/ 	.word	0x0000aea0
        /*08e0*/ 	.word	0x00000004
        /*08e4*/ 	.word	0x0002a850
        /*08e8*/ 	.short	0x0101
        /*08ea*/ 	.byte	0x3f
	.zero		1


	//   ....[51]....
        /*08ec*/ 	.word	0x0000af90
        /*08f0*/ 	.word	0x00000005
        /*08f4*/ 	.word	0x0002a820
        /*08f8*/ 	.short	0x010a
        /*08fa*/ 	.byte	0x3f
	.zero		1


	//   ....[52]....
        /*08fc*/ 	.word	0x0000b130
        /*0900*/ 	.word	0x00000003
        /*0904*/ 	.word	0x0002a840
        /*0908*/ 	.short	0x010a
        /*090a*/ 	.byte	0x3f
	.zero		1


	//   ....[53]....
        /*090c*/ 	.word	0x0000b1d0
        /*0910*/ 	.word	0x00000005
        /*0914*/ 	.word	0x0002a840
        /*0918*/ 	.short	0x010a
        /*091a*/ 	.byte	0x3f
	.zero		1


	//   ....[54]....
        /*091c*/ 	.word	0x0000b210
        /*0920*/ 	.word	0x00000003
        /*0924*/ 	.word	0x0002a860
        /*0928*/ 	.short	0x010a
        /*092a*/ 	.byte	0x3f
	.zero		1


	//   ....[55]....
        /*092c*/ 	.word	0x0000b250
        /*0930*/ 	.word	0x00000005
        /*0934*/ 	.word	0x0002a860
        /*0938*/ 	.short	0x010a
        /*093a*/ 	.byte	0x3f
	.zero		1


	//   ....[56]....
        /*093c*/ 	.word	0x0000b2c0
        /*0940*/ 	.word	0x00000003
        /*0944*/ 	.word	0x0002a800
        /*0948*/ 	.short	0x010a
        /*094a*/ 	.byte	0x3f
	.zero		1


	//   ....[57]....
        /*094c*/ 	.word	0x0000b310
        /*0950*/ 	.word	0x00000000
        /*0954*/ 	.word	0x0002a830
        /*0958*/ 	.short	0x010a
        /*095a*/ 	.byte	0x3f
	.zero		1


	//   ....[58]....
        /*095c*/ 	.word	0x0000b370
        /*0960*/ 	.word	0x00000007
        /*0964*/ 	.word	0x0002a830
        /*0968*/ 	.short	0x010a
        /*096a*/ 	.byte	0x3f
	.zero		1


	//   ....[59]....
        /*096c*/ 	.word	0x0000b3d0
        /*0970*/ 	.word	0x00000005
        /*0974*/ 	.word	0x0002a850
        /*0978*/ 	.short	0x010a
        /*097a*/ 	.byte	0x3f
	.zero		1


	//   ....[60]....
        /*097c*/ 	.word	0x0000b430
        /*0980*/ 	.word	0x00000005
        /*0984*/ 	.word	0x0002a850
        /*0988*/ 	.short	0x010a
        /*098a*/ 	.byte	0x3f
	.zero		1


	//   ....[61]....
        /*098c*/ 	.word	0x0000b550
        /*0990*/ 	.word	0x00000000
        /*0994*/ 	.word	0x0002a840
        /*0998*/ 	.short	0x010a
        /*099a*/ 	.byte	0x3f
	.zero		1


	//   ....[62]....
        /*099c*/ 	.word	0x0000c800
        /*09a0*/ 	.word	0x00000003
        /*09a4*/ 	.word	0x0002a820
        /*09a8*/ 	.short	0x010a
        /*09aa*/ 	.byte	0x3f
	.zero		1


	//   ....[63]....
        /*09ac*/ 	.word	0x0000c850
        /*09b0*/ 	.word	0x00000006
        /*09b4*/ 	.word	0x0002a840
        /*09b8*/ 	.short	0x010a
        /*09ba*/ 	.byte	0x3f
	.zero		1


	//   ....[64]....
        /*09bc*/ 	.word	0x0000cf80
        /*09c0*/ 	.word	0x00000006
        /*09c4*/ 	.word	0x0002a860
        /*09c8*/ 	.short	0x010a
        /*09ca*/ 	.byte	0x3f
	.zero		1


	//   ....[65]....
        /*09cc*/ 	.word	0x0000d720
        /*09d0*/ 	.word	0x00000004
        /*09d4*/ 	.word	0x0002a860
        /*09d8*/ 	.short	0x010a
        /*09da*/ 	.byte	0x3f
	.zero		1


	//   ....[66]....
        /*09dc*/ 	.word	0x0000df90
        /*09e0*/ 	.word	0x00000005
        /*09e4*/ 	.word	0x0002a820
        /*09e8*/ 	.short	0x010a
        /*09ea*/ 	.byte	0x3f
	.zero		1


	//   ....[67]....
        /*09ec*/ 	.word	0x0000e130
        /*09f0*/ 	.word	0x00000003
        /*09f4*/ 	.word	0x0002a840
        /*09f8*/ 	.short	0x010a
        /*09fa*/ 	.byte	0x3f
	.zero		1


	//   ....[68]....
        /*09fc*/ 	.word	0x0000e180
        /*0a00*/ 	.word	0x00000005
        /*0a04*/ 	.word	0x0002a840
        /*0a08*/ 	.short	0x010a
        /*0a0a*/ 	.byte	0x3f
	.zero		1


	//   ....[69]....
        /*0a0c*/ 	.word	0x0000e1d0
        /*0a10*/ 	.word	0x00000003
        /*0a14*/ 	.word	0x0002a860
        /*0a18*/ 	.short	0x010a
        /*0a1a*/ 	.byte	0x3f
	.zero		1


	//----- nvinfo : EIATTR_NUM_MBARRIERS
	.align		4
.L_90:
        /*0a1c*/ 	.byte	0x03, 0x38
        /*0a1e*/ 	.short	0x0016


	//----- nvinfo : EIATTR_EXIT_INSTR_OFFSETS
	.align		4
        /*0a20*/ 	.byte	0x04, 0x1c
        /*0a22*/ 	.short	(.L_92 - .L_91)


	//   ....[0]....
.L_91:
        /*0a24*/ 	.word	0x00000940


	//   ....[1]....
        /*0a28*/ 	.word	0x00007ab0


	//   ....[2]....
        /*0a2c*/ 	.word	0x0000b2a0


	//----- nvinfo : EIATTR_MAX_THREADS
	.align		4
.L_92:
        /*0a30*/ 	.byte	0x04, 0x05
        /*0a32*/ 	.short	(.L_94 - .L_93)
.L_93:
        /*0a34*/ 	.word	0x00000180
        /*0a38*/ 	.word	0x00000001
        /*0a3c*/ 	.word	0x00000001


	//----- nvinfo : EIATTR_CRS_STACK_SIZE
	.align		4
.L_94:
        /*0a40*/ 	.byte	0x04, 0x1e
        /*0a42*/ 	.short	(.L_96 - .L_95)
.L_95:
        /*0a44*/ 	.word	0x00000000


	//----- nvinfo : EIATTR_CBANK_PARAM_SIZE
	.align		4
.L_96:
        /*0a48*/ 	.byte	0x03, 0x19
        /*0a4a*/ 	.short	0x0a70


	//----- nvinfo : EIATTR_PARAM_CBANK
	.align		4
        /*0a4c*/ 	.byte	0x04, 0x0a
        /*0a4e*/ 	.short	(.L_98 - .L_97)
	.align		4
.L_97:
        /*0a50*/ 	.word	index@(.nv.constant0._ZN7cutlass13device_kernelIN5flash11enable_sm90INS1_16FlashAttnFwdSm90INS1_25CollectiveMainloopFwdSm90ILi2EN4cute5tupleIJNS5_1CILi1EEES8_S8_EEENS6_IJNS7_ILi128EEENS7_ILi96EEENS7_ILi192EEEEEELi128ENS_6half_tEfNS_4arch4Sm90ELb0ELb0ELb1ELb0ELb1ELb0ELb0ELb1ELb1ELb1ELb0ELb0EEENS1_21CollectiveEpilogueFwdINS6_IJSA_SA_SB_EEES9_SE_SG_Li256ELb0ELb1ELb0ELb0EEENS1_29StaticPersistentTileSchedulerILb0EEEEEEEEEvNT_6ParamsE)
        /*0a54*/ 	.short	0x0210
        /*0a56*/ 	.short	0x0a70


	//----- nvinfo : EIATTR_SW_WAR
	.align		4
.L_98:
        /*0a58*/ 	.byte	0x04, 0x36
        /*0a5a*/ 	.short	(.L_100 - .L_99)
.L_99:
        /*0a5c*/ 	.word	0x00000008
.L_100:


//--------------------- .nv.info._ZN7cutlass13device_kernelIN5flash11enable_sm90INS1_16FlashAttnFwdSm90INS1_25CollectiveMainloopFwdSm90ILi2EN4cute5tupleIJNS5_1CILi1EEES8_S8_EEENS6_IJNS7_ILi128EEENS7_ILi96EEENS7_ILi192EEEEEELi128ENS_6half_tEfNS_4arch4Sm90ELb0ELb0ELb1ELb1ELb1ELb0ELb0ELb1ELb1ELb1ELb0ELb0EEENS1_21CollectiveEpilogueFwdINS6_IJSA_SA_SB_EEES9_SE_SG_Li256ELb1ELb1ELb0ELb0EEENS1_36VarlenDynamicPersistentTileSchedulerILi128ELi96ELi256ELi128ELb0ELb1ELb1ELb0ELb1ELb1EEEEEEEEEvNT_6ParamsE --------------------------
	.section	.nv.info._ZN7cutlass13device_kernelIN5flash11enable_sm90INS1_16FlashAttnFwdSm90INS1_25CollectiveMainloopFwdSm90ILi2EN4cute5tupleIJNS5_1CILi1EEES8_S8_EEENS6_IJNS7_ILi128EEENS7_ILi96EEENS7_ILi192EEEEEELi128ENS_6half_tEfNS_4arch4Sm90ELb0ELb0ELb1ELb1ELb1ELb0ELb0ELb1ELb1ELb1ELb0ELb0EEENS1_21CollectiveEpilogueFwdINS6_IJSA_SA_SB_EEES9_SE_SG_Li256ELb1ELb1ELb0ELb0EEENS1_36VarlenDynamicPersistentTileSchedulerILi128ELi96ELi256ELi128ELb0ELb1ELb1ELb0ELb1ELb1EEEEEEEEEvNT_6ParamsE,"",@"SHT_CUDA_INFO"
	.sectionflags	@""
	.align	4


	//----- nvinfo : EIATTR_CUDA_API_VERSION
	.align		4
        /*0000*/ 	.byte	0x04, 0x37
        /*0002*/ 	.short	(.L_102 - .L_101)
.L_101:
        /*0004*/ 	.word	0x00000082


	//----- nvinfo : EIATTR_KPARAM_INFO
	.align		4
.L_102:
        /*0008*/ 	.byte	0x04, 0x17
        /*000a*/ 	.short	(.L_104 - .L_103)
.L_103:
        /*000c*/ 	.word	0x00000000
        /*0010*/ 	.short	0x0000
        /*0012*/ 	.short	0x0070
        /*0014*/ 	.byte	0x00, 0xf0, 0x01, 0x2a


	//----- nvinfo : EIATTR_SPARSE_MMA_MASK
	.align		4
.L_104:
        /*0018*/ 	.byte	0x03, 0x50
        /*001a*/ 	.short	0x0000


	//----- nvinfo : EIATTR_MAXREG_COUNT
	.align		4
        /*001c*/ 	.byte	0x03, 0x1b
        /*001e*/ 	.short	0x00a8


	//----- nvinfo : EIATTR_NUM_BARRIERS
	.align		4
        /*0020*/ 	.byte	0x02, 0x4c
        /*0022*/ 	.byte	0x09
	.zero		1


	//----- nvinfo : EIATTR_EXTERNS
	.align		4
        /*0024*/ 	.byte	0x04, 0x0f
        /*0026*/ 	.short	(.L_106 - .L_105)


	//   ....[0]....
	.align		4
.L_105:
        /*0028*/ 	.word	index@(__assertfail)


	//----- nvinfo : EIATTR_ANNOTATIONS
	.align		4
.L_106:
        /*002c*/ 	.byte	0x04, 0x55
        /*002e*/ 	.short	(.L_108 - .L_107)


	//   ....[0]....
.L_107:
        /*0030*/ 	.word	0x00000001
        /*0034*/ 	.byte	0x60, 0x08, 0x00, 0x00, 0x01, 0x00, 0x00, 0x00, 0x70, 0x09, 0x00, 0x00, 0x01, 0x00, 0x00, 0x00
        /* <DEDUP_REMOVED lines=14> */
        /*0124*/ 	.byte	0x10, 0xdd, 0x00, 0x00


	//----- nvinfo : EIATTR_MERCURY_ISA_VERSION
	.align		4
.L_108:
        /*0128*/ 	.byte	0x03, 0x5f
        /*012a*/ 	.short	0x0101


	//----- nvinfo : EIATTR_UNUSED_LOAD_BYTE_OFFSET
	.align		4
        /*012c*/ 	.byte	0x04, 0x44
        /*012e*/ 	.short	(.L_110 - .L_109)


	//   ....[0]....
.L_109:
        /*0130*/ 	.word	0x00000920
        /*0134*/ 	.word	0x0000fff0


	//   ....[1]....
        /*0138*/ 	.word	0x00006bf0
        /*013c*/ 	.word	0x0000fff0


	//----- nvinfo : EIATTR_INT_WARP_WIDE_INSTR_OFFSETS
	.align		4
.L_110:
        /*0140*/ 	.byte	0x04, 0x31
        /*0142*/ 	.short	(.L_112 - .L_111)


	//   ....[0]....
.L_111:
        /*0144*/ 	.word	0x000000c0


	//   ....[1]....
        /*0148*/ 	.word	0x000000d0


	//   ....[2]....
        /*014c*/ 	.word	0x00000170


	//   ....[3]....
        /*0150*/ 	.word	0x00009b30


	//   ....[4]....
        /*0154*/ 	.word	0x00009bc0


	//   ....[5]....
        /*0158*/ 	.word	0x0000cab0


	//   ....[6]....
        /*015c*/ 	.word	0x0000cb40


	//----- nvinfo : EIATTR_COOP_GROUP_MASK_REGIDS
	.align		4
.L_112:
        /*0160*/ 	.byte	0x04, 0x29
        /*0162*/ 	.short	(.L_114 - .L_113)


	//   ....[0]....
.L_113:
        /*0164*/ 	.word	0xffffffff


	//   ....[1]....
        /*0168*/ 	.word	0xffffffff


	//   ....[2]....
        /*016c*/ 	.word	0xffffffff


	//   ....[3]....
        /*0170*/ 	.word	0xffffffff


	//   ....[4]....
        /*0174*/ 	.word	0xffffffff


	//   ....[5]....
        /*0178*/ 	.word	0xffffffff


	//   ....[6]....
        /*017c*/ 	.word	0xffffffff


	//   ....[7]....
        /*0180*/ 	.word	0xffffffff


	//   ....[8]....
        /*0184*/ 	.word	0xffffffff


	//   ....[9]....
        /*0188*/ 	.word	0xffffffff


	//   ....[10]....
        /*018c*/ 	.word	0xffffffff


	//   ....[11]....
        /*0190*/ 	.word	0xffffffff


	//   ....[12]....
        /*0194*/ 	.word	0xffffffff


	//   ....[13]....
        /*0198*/ 	.word	0xffffffff


	//   ....[14]....
        /*019c*/ 	.word	0xffffffff


	//   ....[15]....
        /*01a0*/ 	.word	0xffffffff


	//   ....[16]....
        /*01a4*/ 	.word	0xffffffff


	//   ....[17]....
        /*01a8*/ 	.word	0xffffffff


	//   ....[18]....
        /*01ac*/ 	.word	0xffffffff


	//   ....[19]....
        /*01b0*/ 	.word	0xffffffff


	//   ....[20]....
        /*01b4*/ 	.word	0xffffffff


	//   ....[21]....
        /*01b8*/ 	.word	0xffffffff


	//   ....[22]....
        /*01bc*/ 	.word	0xffffffff


	//   ....[23]....
        /*01c0*/ 	.word	0xffffffff


	//   ....[24]....
        /*01c4*/ 	.word	0xffffffff


	//   ....[25]....
        /*01c8*/ 	.word	0xffffffff


	//   ....[26]....
        /*01cc*/ 	.word	0xffffffff


	//   ....[27]....
        /*01d0*/ 	.word	0xffffffff


	//   ....[28]....
        /*01d4*/ 	.word	0xffffffff


	//   ....[29]....
        /*01d8*/ 	.word	0xffffffff


	//   ....[30]....
        /*01dc*/ 	.word	0xffffffff


	//   ....[31]....
        /*01e0*/ 	.word	0xffffffff


	//   ....[32]....
        /*01e4*/ 	.word	0xffffffff


	//   ....[33]....
        /*01e8*/ 	.word	0xffffffff


	//   ....[34]....
        /*01ec*/ 	.word	0xffffffff


	//   ....[35]....
        /*01f0*/ 	.word	0xffffffff


	//   ....[36]....
        /*01f4*/ 	.word	0xffffffff


	//   ....[37]....
        /*01f8*/ 	.word	0xffffffff


	//   ....[38]....
        /*01fc*/ 	.word	0xffffffff


	//   ....[39]....
        /*0200*/ 	.word	0xffffffff


	//   ....[40]....
        /*0204*/ 	.word	0xffffffff


	//   ....[41]....
        /*0208*/ 	.word	0xffffffff


	//   ....[42]....
        /*020c*/ 	.word	0xffffffff


	//   ....[43]....
        /*0210*/ 	.word	0xffffffff


	//   ....[44]....
        /*0214*/ 	.word	0xffffffff


	//   ....[45]....
        /*0218*/ 	.word	0xffffffff


	//   ....[46]....
        /*021c*/ 	.word	0xffffffff


	//   ....[47]....
        /*0220*/ 	.word	0xffffffff


	//   ....[48]....
        /*0224*/ 	.word	0xffffffff


	//   ....[49]....
        /*0228*/ 	.word	0xffffffff


	//   ....[50]....
        /*022c*/ 	.word	0xffffffff


	//   ....[51]....
        /*0230*/ 	.word	0xffffffff


	//   ....[52]....
        /*0234*/ 	.word	0xffffffff


	//   ....[53]....
        /*0238*/ 	.word	0xffffffff


	//   ....[54]....
        /*023c*/ 	.word	0xffffffff


	//   ....[55]....
        /*0240*/ 	.word	0xffffffff


	//   ....[56]....
        /*0244*/ 	.word	0xffffffff


	//   ....[57]....
        /*0248*/ 	.word	0xffffffff


	//   ....[58]....
        /*024c*/ 	.word	0xffffffff


	//   ....[59]....
        /*0250*/ 	.word	0xffffffff


	//   ....[60]....
        /*0254*/ 	.word	0xffffffff


	//   ....[61]....
        /*0258*/ 	.word	0xffffffff


	//   ....[62]....
        /*025c*/ 	.word	0xffffffff


	//   ....[63]....
        /*0260*/ 	.word	0xffffffff


	//   ....[64]....
        /*0264*/ 	.word	0xffffffff


	//   ....[65]....
        /*0268*/ 	.word	0xffffffff


	//   ....[66]....
        /*026c*/ 	.word	0xffffffff


	//   ....[67]....
        /*0270*/ 	.word	0xffffffff


	//   ....[68]....
        /*0274*/ 	.word	0xffffffff


	//   ....[69]....
        /*0278*/ 	.word	0xffffffff


	//   ....[70]....
        /*027c*/ 	.word	0xffffffff


	//   ....[71]....
        /*0280*/ 	.word	0xffffffff


	//   ....[72]....
        /*0284*/ 	.word	0xffffffff


	//   ....[73]....
        /*0288*/ 	.word	0xffffffff


	//   ....[74]....
        /*028c*/ 	.word	0xffffffff


	//   ....[75]....
        /*0290*/ 	.word	0xffffffff


	//   ....[76]....
        /*0294*/ 	.word	0xffffffff


	//   ....[77]....
        /*0298*/ 	.word	0xffffffff


	//   ....[78]....
        /*029c*/ 	.word	0xffffffff


	//   ....[79]....
        /*02a0*/ 	.word	0xffffffff


	//   ....[80]....
        /*02a4*/ 	.word	0xffffffff


	//   ....[81]....
        /*02a8*/ 	.word	0xffffffff


	//   ....[82]....
        /*02ac*/ 	.word	0xffffffff


	//   ....[83]....
        /*02b0*/ 	.word	0xffffffff


	//   ....[84]....
        /*02b4*/ 	.word	0xffffffff


	//   ....[85]....
        /*02b8*/ 	.word	0xffffffff


	//   ....[86]....
        /*02bc*/ 	.word	0xffffffff


	//   ....[87]....
        /*02c0*/ 	.word	0xffffffff


	//   ....[88]....
        /*02c4*/ 	.word	0xffffffff


	//   ....[89]....
        /*02c8*/ 	.word	0xffffffff


	//   ....[90]....
        /*02cc*/ 	.word	0xffffffff


	//   ....[91]....
        /*02d0*/ 	.word	0xffffffff


	//   ....[92]....
        /*02d4*/ 	.word	0xffffffff


	//   ....[93]....
        /*02d8*/ 	.word	0xffffffff


	//   ....[94]....
        /*02dc*/ 	.word	0xffffffff


	//   ....[95]....
        /*02e0*/ 	.word	0xffffffff


	//   ....[96]....
        /*02e4*/ 	.word	0xffffffff


	//   ....[97]....
        /*02e8*/ 	.word	0xffffffff


	//   ....[98]....
        /*02ec*/ 	.word	0xffffffff


	//   ....[99]....
        /*02f0*/ 	.word	0xffffffff


	//   ....[100]....
        /*02f4*/ 	.word	0xffffffff


	//   ....[101]....
        /*02f8*/ 	.word	0xffffffff


	//   ....[102]....
        /*02fc*/ 	.word	0xffffffff


	//   ....[103]....
        /*0300*/ 	.word	0xffffffff


	//   ....[104]....
        /*0304*/ 	.word	0xffffffff


	//   ....[105]....
        /*0308*/ 	.word	0xffffffff


	//   ....[106]....
        /*030c*/ 	.word	0xffffffff


	//   ....[107]....
        /*0310*/ 	.word	0xffffffff


	//   ....[108]....
        /*0314*/ 	.word	0xffffffff


	//   ....[109]....
        /*0318*/ 	.word	0xffffffff


	//   ....[110]....
        /*031c*/ 	.word	0xffffffff


	//   ....[111]....
        /*0320*/ 	.word	0xffffffff


	//   ....[112]....
        /*0324*/ 	.word	0xffffffff


	//   ....[113]....
        /*0328*/ 	.word	0xffffffff


	//   ....[114]....
        /*032c*/ 	.word	0xffffffff


	//   ....[115]....
        /*0330*/ 	.word	0xffffffff


	//   ....[116]....
        /*0334*/ 	.word	0xffffffff


	//   ....[117]....
        /*0338*/ 	.word	0xffffffff


	//   ....[118]....
        /*033c*/ 	.word	0xffffffff


	//   ....[119]....
        /*0340*/ 	.word	0xffffffff


	//   ....[120]....
        /*0344*/ 	.word	0xffffffff


	//   ....[121]....
        /*0348*/ 	.word	0xffffffff


	//   ....[122]....
        /*034c*/ 	.word	0xffffffff


	//   ....[123]....
        /*0350*/ 	.word	0xffffffff


	//   ....[124]....
        /*0354*/ 	.word	0xffffffff


	//   ....[125]....
        /*0358*/ 	.word	0xffffffff


	//   ....[126]....
        /*035c*/ 	.word	0xffffffff


	//   ....[127]....
        /*0360*/ 	.word	0xffffffff


	//   ....[128]....
        /*0364*/ 	.word	0xffffffff


	//   ....[129]....
        /*0368*/ 	.word	0xffffffff


	//   ....[130]....
        /*036c*/ 	.word	0xffffffff


	//   ....[131]....
        /*0370*/ 	.word	0xffffffff


	//   ....[132]....
        /*0374*/ 	.word	0xffffffff


	//   ....[133]....
        /*0378*/ 	.word	0xffffffff


	//   ....[134]....
        /*037c*/ 	.word	0xffffffff


	//   ....[135]....
        /*0380*/ 	.word	0xffffffff


	//   ....[136]....
        /*0384*/ 	.word	0xffffffff


	//   ....[137]....
        /*0388*/ 	.word	0x0500000f


	//   ....[138]....
        /*038c*/ 	.word	0x0500000f


	//   ....[139]....
        /*0390*/ 	.word	0x0500000f


	//   ....[140]....
        /*0394*/ 	.word	0x0500000f


	//   ....[141]....
        /*0398*/ 	.word	0x0500000f


	//   ....[142]....
        /*039c*/ 	.word	0x0500000f


	//   ....[143]....
        /*03a0*/ 	.word	0x0500000f


	//   ....[144]....
        /*03a4*/ 	.word	0x0500000f


	//   ....[145]....
        /*03a8*/ 	.word	0x0500000f


	//   ....[146]....
        /*03ac*/ 	.word	0x0500000f


	//   ....[147]....
        /*03b0*/ 	.word	0x0500000f


	//   ....[148]....
        /*03b4*/ 	.word	0x0500000f


	//   ....[149]....
        /*03b8*/ 	.word	0x0500000f


	//   ....[150]....
        /*03bc*/ 	.word	0x0500000f


	//   ....[151]....
        /*03c0*/ 	.word	0x0500000f


	//   ....[152]....
        /*03c4*/ 	.word	0x0500000f


	//   ....[153]....
        /*03c8*/ 	.word	0x0500000f


	//   ....[154]....
        /*03cc*/ 	.word	0x0500000f


	//   ....[155]....
        /*03d0*/ 	.word	0x0500000f


	//   ....[156]....
        /*03d4*/ 	.word	0x0500000f


	//   ....[157]....
        /*03d8*/ 	.word	0x0500000f


	//   ....[158]....
        /*03dc*/ 	.word	0x0500000f


	//   ....[159]....
        /*03e0*/ 	.word	0x0500000f


	//   ....[160]....
        /*03e4*/ 	.word	0x0500000f


	//   ....[161]....
        /*03e8*/ 	.word	0x0500000f


	//   ....[162]....
        /*03ec*/ 	.word	0x0500000f


	//   ....[163]....
        /*03f0*/ 	.word	0x0500000f


	//   ....[164]....
        /*03f4*/ 	.word	0x0500000f


	//   ....[165]....
        /*03f8*/ 	.word	0x0500000f


	//   ....[166]....
        /*03fc*/ 	.word	0x0500000f


	//   ....[167]....
        /*0400*/ 	.word	0x0500000f


	//   ....[168]....
        /*0404*/ 	.word	0x0500000f


	//   ....[169]....
        /*0408*/ 	.word	0x0500000f


	//   ....[170]....
        /*040c*/ 	.word	0x0500000f


	//   ....[171]....
        /*0410*/ 	.word	0x0500000f


	//   ....[172]....
        /*0414*/ 	.word	0x0500000f


	//   ....[173]....
        /*0418*/ 	.word	0x0500000f


	//   ....[174]....
        /*041c*/ 	.word	0x0500000f


	//   ....[175]....
        /*0420*/ 	.word	0x0500000f


	//   ....[176]....
        /*0424*/ 	.word	0x0500000f


	//   ....[177]....
        /*0428*/ 	.word	0x0500000f


	//   ....[178]....
        /*042c*/ 	.word	0x0500000f


	//   ....[179]....
        /*0430*/ 	.word	0x0500000f


	//   ....[180]....
        /*0434*/ 	.word	0x0500000f


	//   ....[181]....
        /*0438*/ 	.word	0x0500000f


	//   ....[182]....
        /*043c*/ 	.word	0x0500000f


	//   ....[183]....
        /*0440*/ 	.word	0x0500000f


	//   ....[184]....
        /*0444*/ 	.word	0x0500000f


	//   ....[185]....
        /*0448*/ 	.word	0x0500000f


	//   ....[186]....
        /*044c*/ 	.word	0x0500000f


	//   ....[187]....
        /*0450*/ 	.word	0x0500000f


	//   ....[188]....
        /*0454*/ 	.word	0x0500000f


	//   ....[189]....
        /*0458*/ 	.word	0x0500000f


	//   ....[190]....
        /*045c*/ 	.word	0x0500000f


	//   ....[191]....
        /*0460*/ 	.word	0x0500000f


	//   ....[192]....
        /*0464*/ 	.word	0x0500000f


	//   ....[193]....
        /*0468*/ 	.word	0x0500000f


	//   ....[194]....
        /*046c*/ 	.word	0x0500000f


	//   ....[195]....
        /*0470*/ 	.word	0x0500000f


	//   ....[196]....
        /*0474*/ 	.word	0x0500000f


	//   ....[197]....
        /*0478*/ 	.word	0x0500000f


	//   ....[198]....
        /*047c*/ 	.word	0x0500000f


	//   ....[199]....
        /*0480*/ 	.word	0x0500000f


	//   ....[200]....
        /*0484*/ 	.word	0x0500000f


	//   ....[201]....
        /*0488*/ 	.word	0x0500000f


	//   ....[202]....
        /*048c*/ 	.word	0x0500000f


	//   ....[203]....
        /*0490*/ 	.word	0x0500000f


	//   ....[204]....
        /*0494*/ 	.word	0x0500000f


	//   ....[205]....
        /*0498*/ 	.word	0x0500000f


	//   ....[206]....
        /*049c*/ 	.word	0x0500000f


	//   ....[207]....
        /*04a0*/ 	.word	0x0500000f


	//   ....[208]....
        /*04a4*/ 	.word	0x0500000f


	//   ....[209]....
        /*04a8*/ 	.word	0x0500000f


	//   ....[210]....
        /*04ac*/ 	.word	0x0500000f


	//   ....[211]....
        /*04b0*/ 	.word	0x0500000f


	//   ....[212]....
        /*04b4*/ 	.word	0x0500000f


	//   ....[213]....
        /*04b8*/ 	.word	0x0500000f


	//   ....[214]....
        /*04bc*/ 	.word	0x0500000f


	//   ....[215]....
        /*04c0*/ 	.word	0x0500000f


	//   ....[216]....
        /*04c4*/ 	.word	0x0500000f


	//   ....[217]....
        /*04c8*/ 	.word	0x0500000f


	//   ....[218]....
        /*04cc*/ 	.word	0x0500000f


	//   ....[219]....
        /*04d0*/ 	.word	0x0500000f


	//----- nvinfo : EIATTR_COOP_GROUP_INSTR_OFFSETS
	.align		4
.L_114:
        /*04d4*/ 	.byte	0x04, 0x28
        /*04d6*/ 	.short	(.L_116 - .L_115)


	//   ....[0]....
.L_115:
        /*04d8*/ 	.word	0x00000070


	//   ....[1]....
        /*04dc*/ 	.word	0x000000b0


	//   ....[2]....
        /*04e0*/ 	.word	0x000002d0


	//   ....[3]....
        /*04e4*/ 	.word	0x00000430


	//   ....[4]....
        /*04e8*/ 	.word	0x00000550


	//   ....[5]....
        /*04ec*/ 	.word	0x000006b0


	//   ....[6]....
        /*04f0*/ 	.word	0x00001240


	//   ....[7]....
        /*04f4*/ 	.word	0x000028d0


	//   ....[8]....
        /*04f8*/ 	.word	0x00002940


	//   ....[9]....
        /*04fc*/ 	.word	0x00002d50


	//   ....[10]....
        /*0500*/ 	.word	0x00002df0


	//   ....[11]....
        /*0504*/ 	.word	0x00005190


	//   ....[12]....
        /*0508*/ 	.word	0x000051b0


	//   ....[13]....
        /*050c*/ 	.word	0x000051d0


	//   ....[14]....
        /*0510*/ 	.word	0x00005200


	//   ....[15]....
        /*0514*/ 	.word	0x00006310


	//   ....[16]....
        /*0518*/ 	.word	0x00006340


	//   ....[17]....
        /*051c*/ 	.word	0x00006420


	//   ....[18]....
        /*0520*/ 	.word	0x00006430


	//   ....[19]....
        /*0524*/ 	.word	0x00007650


	//   ....[20]....
        /*0528*/ 	.word	0x00007690


	//   ....[21]....
        /*052c*/ 	.word	0x000076d0


	//   ....[22]....
        /*0530*/ 	.word	0x00007700


	//   ....[23]....
        /*0534*/ 	.word	0x00007c70


	//   ....[24]....
        /*0538*/ 	.word	0x00007cb0


	//   ....[25]....
        /*053c*/ 	.word	0x00007d70


	//   ....[26]....
        /*0540*/ 	.word	0x00007d90


	//   ....[27]....
        /*0544*/ 	.word	0x00007e50


	//   ....[28]....
        /*0548*/ 	.word	0x00007e70


	//   ....[29]....
        /*054c*/ 	.word	0x00007f40


	//   ....[30]....
        /*0550*/ 	.word	0x00007f60


	//   ....[31]....
        /*0554*/ 	.word	0x00008780


	//   ....[32]....
        /*0558*/ 	.word	0x00008790


	//   ....[33]....
        /*055c*/ 	.word	0x00008850


	//   ....[34]....
        /*0560*/ 	.word	0x00008870


	//   ....[35]....
        /*0564*/ 	.word	0x00008930


	//   ....[36]....
        /*0568*/ 	.word	0x00008950


	//   ....[37]....
        /*056c*/ 	.word	0x00008a20


	//   ....[38]....
        /*0570*/ 	.word	0x00008a40


	//   ....[39]....
        /*0574*/ 	.word	0x00008b80


	//   ....[40]....
        /*0578*/ 	.word	0x00008d50


	//   ....[41]....
        /*057c*/ 	.word	0x00008d80


	//   ....[42]....
        /*0580*/ 	.word	0x00008db0


	//   ....[43]....
        /*0584*/ 	.word	0x00008de0


	//   ....[44]....
        /*0588*/ 	.word	0x00008e10


	//   ....[45]....
        /*058c*/ 	.word	0x00008e40


	//   ....[46]....
        /*0590*/ 	.word	0x00008f90


	//   ....[47]....
        /*0594*/ 	.word	0x00008fc0


	//   ....[48]....
        /*0598*/ 	.word	0x00008ff0


	//   ....[49]....
        /*059c*/ 	.word	0x00009020


	//   ....[50]....
        /*05a0*/ 	.word	0x00009050


	//   ....[51]....
        /*05a4*/ 	.word	0x00009080


	//   ....[52]....
        /*05a8*/ 	.word	0x00009110


	//   ....[53]....
        /*05ac*/ 	.word	0x00009140


	//   ....[54]....
        /*05b0*/ 	.word	0x000091c0


	//   ....[55]....
        /*05b4*/ 	.word	0x0000a7d0


	//   ....[56]....
        /*05b8*/ 	.word	0x0000a7f0


	//   ....[57]....
        /*05bc*/ 	.word	0x0000a8a0


	//   ....[58]....
        /*05c0*/ 	.word	0x0000a8c0


	//   ....[59]....
        /*05c4*/ 	.word	0x0000a960


	//   ....[60]....
        /*05c8*/ 	.word	0x0000a980


	//   ....[61]....
        /*05cc*/ 	.word	0x0000aa20


	//   ....[62]....
        /*05d0*/ 	.word	0x0000aa40


	//   ....[63]....
        /*05d4*/ 	.word	0x0000aae0


	//   ....[64]....
        /*05d8*/ 	.word	0x0000ab00


	//   ....[65]....
        /*05dc*/ 	.word	0x0000ab10


	//   ....[66]....
        /*05e0*/ 	.word	0x0000aba0


	//   ....[67]....
        /*05e4*/ 	.word	0x0000b330


	//   ....[68]....
        /*05e8*/ 	.word	0x0000b360


	//   ....[69]....
        /*05ec*/ 	.word	0x0000b380


	//   ....[70]....
        /*05f0*/ 	.word	0x0000b410


	//   ....[71]....
        /*05f4*/ 	.word	0x0000b420


	//   ....[72]....
        /*05f8*/ 	.word	0x0000b4c0


	//   ....[73]....
        /*05fc*/ 	.word	0x0000b4d0


	//   ....[74]....
        /*0600*/ 	.word	0x0000b570


	//   ....[75]....
        /*0604*/ 	.word	0x0000b580


	//   ....[76]....
        /*0608*/ 	.word	0x0000b620


	//   ....[77]....
        /*060c*/ 	.word	0x0000b630


	//   ....[78]....
        /*0610*/ 	.word	0x0000b6d0


	//   ....[79]....
        /*0614*/ 	.word	0x0000b6e0


	//   ....[80]....
        /*0618*/ 	.word	0x0000b780


	//   ....[81]....
        /*061c*/ 	.word	0x0000b790


	//   ....[82]....
        /*0620*/ 	.word	0x0000b7a0


	//   ....[83]....
        /*0624*/ 	.word	0x0000bf80


	//   ....[84]....
        /*0628*/ 	.word	0x0000bf90


	//   ....[85]....
        /*062c*/ 	.word	0x0000bfb0


	//   ....[86]....
        /*0630*/ 	.word	0x0000c030


	//   ....[87]....
        /*0634*/ 	.word	0x0000c040


	//   ....[88]....
        /*0638*/ 	.word	0x0000c0a0


	//   ....[89]....
        /*063c*/ 	.word	0x0000c0d0


	//   ....[90]....
        /*0640*/ 	.word	0x0000c110


	//   ....[91]....
        /*0644*/ 	.word	0x0000c140


	//   ....[92]....
        /*0648*/ 	.word	0x0000c180


	//   ....[93]....
        /*064c*/ 	.word	0x0000c1b0


	//   ....[94]....
        /*0650*/ 	.word	0x0000c1f0


	//   ....[95]....
        /*0654*/ 	.word	0x0000c470


	//   ....[96]....
        /*0658*/ 	.word	0x0000c490


	//   ....[97]....
        /*065c*/ 	.word	0x0000c520


	//   ....[98]....
        /*0660*/ 	.word	0x0000c530


	//   ....[99]....
        /*0664*/ 	.word	0x0000c5a0


	//   ....[100]....
        /*0668*/ 	.word	0x0000c5b0


	//   ....[101]....
        /*066c*/ 	.word	0x0000c620


	//   ....[102]....
        /*0670*/ 	.word	0x0000c630


	//   ....[103]....
        /*0674*/ 	.word	0x0000c6a0


	//   ....[104]....
        /*0678*/ 	.word	0x0000c6b0


	//   ....[105]....
        /*067c*/ 	.word	0x0000c6c0


	//   ....[106]....
        /*0680*/ 	.word	0x0000c730


	//   ....[107]....
        /*0684*/ 	.word	0x0000ccc0


	//   ....[108]....
        /*0688*/ 	.word	0x0000cce0


	//   ....[109]....
        /*068c*/ 	.word	0x0000ccf0


	//   ....[110]....
        /*0690*/ 	.word	0x0000cd00


	//   ....[111]....
        /*0694*/ 	.word	0x0000cd70


	//   ....[112]....
        /*0698*/ 	.word	0x0000cd90


	//   ....[113]....
        /*069c*/ 	.word	0x0000ce00


	//   ....[114]....
        /*06a0*/ 	.word	0x0000ce20


	//   ....[115]....
        /*06a4*/ 	.word	0x0000ce80


	//   ....[116]....
        /*06a8*/ 	.word	0x0000cea0


	//   ....[117]....
        /*06ac*/ 	.word	0x0000cef0


	//   ....[118]....
        /*06b0*/ 	.word	0x0000cf10


	//   ....[119]....
        /*06b4*/ 	.word	0x0000d310


	//   ....[120]....
        /*06b8*/ 	.word	0x0000d360


	//   ....[121]....
        /*06bc*/ 	.word	0x0000d390


	//   ....[122]....
        /*06c0*/ 	.word	0x0000d3a0


	//   ....[123]....
        /*06c4*/ 	.word	0x0000d3d0


	//   ....[124]....
        /*06c8*/ 	.word	0x0000d400


	//   ....[125]....
        /*06cc*/ 	.word	0x0000d430


	//   ....[126]....
        /*06d0*/ 	.word	0x0000d460


	//   ....[127]....
        /*06d4*/ 	.word	0x0000d5e0


	//   ....[128]....
        /*06d8*/ 	.word	0x0000d610


	//   ....[129]....
        /*06dc*/ 	.word	0x0000d640


	//   ....[130]....
        /*06e0*/ 	.word	0x0000d670


	//   ....[131]....
        /*06e4*/ 	.word	0x0000d6a0


	//   ....[132]....
        /*06e8*/ 	.word	0x0000d6d0


	//   ....[133]....
        /*06ec*/ 	.word	0x0000d790


	//   ....[134]....
        /*06f0*/ 	.word	0x0000d7b0


	//   ....[135]....
        /*06f4*/ 	.word	0x0000d820


	//   ....[136]....
        /*06f8*/ 	.word	0x0000dc90


	//   ....[137]....
        /*06fc*/ 	.word	0x0000e170


	//   ....[138]....
        /*0700*/ 	.word	0x0000e260


	//   ....[139]....
        /*0704*/ 	.word	0x0000e300


	//   ....[140]....
        /*0708*/ 	.word	0x0000e360


	//   ....[141]....
        /*070c*/ 	.word	0x0000e470


	//   ....[142]....
        /*0710*/ 	.word	0x0000e4e0


	//   ....[143]....
        /*0714*/ 	.word	0x0000e5f0


	//   ....[144]....
        /*0718*/ 	.word	0x0000e660


	//   ....[145]....
        /*071c*/ 	.word	0x0000e770


	//   ....[146]....
        /*0720*/ 	.word	0x0000e7e0


	//   ....[147]....
        /*0724*/ 	.word	0x0000e8f0


	//   ....[148]....
        /*0728*/ 	.word	0x0000e960


	//   ....[149]....
        /*072c*/ 	.word	0x0000ea00


	//   ....[150]....
        /*0730*/ 	.word	0x0000eb10


	//   ....[151]....
        /*0734*/ 	.word	0x0000eb70


	//   ....[152]....
        /*0738*/ 	.word	0x0000ebd0


	//   ....[153]....
        /*073c*/ 	.word	0x0000ecd0


	//   ....[154]....
        /*0740*/ 	.word	0x0000ed30


	//   ....[155]....
        /*0744*/ 	.word	0x0000ee40


	//   ....[156]....
        /*0748*/ 	.word	0x0000eea0


	//   ....[157]....
        /*074c*/ 	.word	0x0000efb0


	//   ....[158]....
        /*0750*/ 	.word	0x0000f010


	//   ....[159]....
        /*0754*/ 	.word	0x0000f120


	//   ....[160]....
        /*0758*/ 	.word	0x0000f180


	//   ....[161]....
        /*075c*/ 	.word	0x0000f290


	//   ....[162]....
        /*0760*/ 	.word	0x0000f2f0


	//   ....[163]....
        /*0764*/ 	.word	0x0000f400


	//   ....[164]....
        /*0768*/ 	.word	0x0000f460


	//   ....[165]....
        /*076c*/ 	.word	0x0000f550


	//   ....[166]....
        /*0770*/ 	.word	0x0000f680


	//   ....[167]....
        /*0774*/ 	.word	0x0000f730


	//   ....[168]....
        /*0778*/ 	.word	0x0000f7a0


	//   ....[169]....
        /*077c*/ 	.word	0x0000f890


	//   ....[170]....
        /*0780*/ 	.word	0x0000f8f0


	//   ....[171]....
        /*0784*/ 	.word	0x0000f9c0


	//   ....[172]....
        /*0788*/ 	.word	0x0000fa20


	//   ....[173]....
        /*078c*/ 	.word	0x0000faf0


	//   ....[174]....
        /*0790*/ 	.word	0x0000fb50


	//   ....[175]....
        /*0794*/ 	.word	0x0000fc20


	//   ....[176]....
        /*0798*/ 	.word	0x0000fc80


	//   ....[177]....
        /*079c*/ 	.word	0x0000fd50


	//   ....[178]....
        /*07a0*/ 	.word	0x0000fe40


	//   ....[179]....
        /*07a4*/ 	.word	0x0000fee0


	//   ....[180]....
        /*07a8*/ 	.word	0x0000ff40


	//   ....[181]....
        /*07ac*/ 	.word	0x00010030


	//   ....[182]....
        /*07b0*/ 	.word	0x00010090


	//   ....[183]....
        /*07b4*/ 	.word	0x00010170


	//   ....[184]....
        /*07b8*/ 	.word	0x000101d0


	//   ....[185]....
        /*07bc*/ 	.word	0x000102b0


	//   ....[186]....
        /*07c0*/ 	.word	0x00010310


	//   ....[187]....
        /*07c4*/ 	.word	0x000103f0


	//   ....[188]....
        /*07c8*/ 	.word	0x00010450


	//   ....[189]....
        /*07cc*/ 	.word	0x00010520


	//   ....[190]....
        /*07d0*/ 	.word	0x00010650


	//   ....[191]....
        /*07d4*/ 	.word	0x00010720


	//   ....[192]....
        /*07d8*/ 	.word	0x000107e0


	//   ....[193]....
        /*07dc*/ 	.word	0x000108b0


	//   ....[194]....
        /*07e0*/ 	.word	0x00010910


	//   ....[195]....
        /*07e4*/ 	.word	0x000109e0


	//   ....[196]....
        /*07e8*/ 	.word	0x00010a40


	//   ....[197]....
        /*07ec*/ 	.word	0x00010b20


	//   ....[198]....
        /*07f0*/ 	.word	0x00010b80


	//   ....[199]....
        /*07f4*/ 	.word	0x00010c50


	//   ....[200]....
        /*07f8*/ 	.word	0x00010cb0


	//   ....[201]....
        /*07fc*/ 	.word	0x00010d70


	//   ....[202]....
        /*0800*/ 	.word	0x00010e00


	//   ....[203]....
        /*0804*/ 	.word	0x00010ea0


	//   ....[204]....
        /*0808*/ 	.word	0x00010fc0


	//   ....[205]....
        /*080c*/ 	.word	0x00011030


	//   ....[206]....
        /*0810*/ 	.word	0x000110a0


	//   ....[207]....
        /*0814*/ 	.word	0x00011110


	//   ....[208]....
        /*0818*/ 	.word	0x00011180


	//   ....[209]....
        /*081c*/ 	.word	0x00011200


	//   ....[210]....
        /*0820*/ 	.word	0x00011290


	//   ....[211]....
        /*0824*/ 	.word	0x00011320


	//   ....[212]....
        /*0828*/ 	.word	0x00011390


	//   ....[213]....
        /*082c*/ 	.word	0x00011400


	//   ....[214]....
        /*0830*/ 	.word	0x00011470


	//   ....[215]....
        /*0834*/ 	.word	0x000114f0


	//   ....[216]....
        /*0838*/ 	.word	0x00011560


	//   ....[217]....
        /*083c*/ 	.word	0x00011600


	//   ....[218]....
        /*0840*/ 	.word	0x00011690


	//   ....[219]....
        /*0844*/ 	.word	0x000117b0


	//----- nvinfo : EIATTR_REG_RECONFIG
	.align		4
.L_116:
        /*0848*/ 	.byte	0x01, 0x54
	.zero		2


	//----- nvinfo : EIATTR_SYSCALL_OFFSETS
	.align		4
        /*084c*/ 	.byte	0x04, 0x46
        /*084e*/ 	.short	(.L_118 - .L_117)


	//   ....[0]....
.L_117:
        /*0850*/ 	.word	0x00001420


	//   ....[1]....
        /*0854*/ 	.word	0x00009d20


	//   ....[2]....
        /*0858*/ 	.word	0x00009e70


	//   ....[3]....
        /*085c*/ 	.word	0x00009f60


	//   ....[4]....
        /*0860*/ 	.word	0x0000af40


	//----- nvinfo : EIATTR_MBARRIER_INSTR_OFFSETS
	.align		4
.L_118:
        /*0864*/ 	.byte	0x04, 0x39
        /*0866*/ 	.short	(.L_120 - .L_119)


	//   ....[0]....
.L_119:
        /*0868*/ 	.word	0x00000180
        /*086c*/ 	.word	0x000000ff
        /*0870*/ 	.word	0x0002a800
        /*0874*/ 	.short	0x0100
        /*0876*/ 	.byte	0x08
	.zero		1


	//   ....[1]....
        /*0878*/ 	.word	0x00000190
        /*087c*/ 	.word	0x000000ff
        /*0880*/ 	.word	0x0002a820
        /*0884*/ 	.short	0x0100
        /*0886*/ 	.byte	0x08
	.zero		1


	//   ....[2]....
        /*0888*/ 	.word	0x00000280
        /*088c*/ 	.word	0x000000ff
        /*0890*/ 	.word	0x0002a830
        /*0894*/ 	.short	0x0100
        /*0896*/ 	.byte	0x08
	.zero		1


	//   ....[3]....
        /*0898*/ 	.word	0x00000290
        /*089c*/ 	.word	0x000000ff
        /*08a0*/ 	.word	0x0002a840
        /*08a4*/ 	.short	0x0100
        /*08a6*/ 	.byte	0x08
	.zero		1


	//   ....[4]....
        /*08a8*/ 	.word	0x000002a0
        /*08ac*/ 	.word	0x000000ff
        /*08b0*/ 	.word	0x0002a838
        /*08b4*/ 	.short	0x0100
        /*08b6*/ 	.byte	0x08
	.zero		1


	//   ....[5]....
        /*08b8*/ 	.word	0x000002b0
        /*08bc*/ 	.word	0x000000ff
        /*08c0*/ 	.word	0x0002a848
        /*08c4*/ 	.short	0x0100
        /*08c6*/ 	.byte	0x08
	.zero		1


	//   ....[6]....
        /*08c8*/ 	.word	0x000003e0
        /*08cc*/ 	.word	0x000000ff
        /*08d0*/ 	.word	0x0002a850
        /*08d4*/ 	.short	0x0100
        /*08d6*/ 	.byte	0x08
	.zero		1


	//   ....[7]....
        /*08d8*/ 	.word	0x000003f0
        /*08dc*/ 	.word	0x000000ff
        /*08e0*/ 	.word	0x0002a860
        /*08e4*/ 	.short	0x0100
        /*08e6*/ 	.byte	0x08
	.zero		1


	//   ....[8]....
        /*08e8*/ 	.word	0x00000400
        /*08ec*/ 	.word	0x000000ff
        /*08f0*/ 	.word	0x0002a858
        /*08f4*/ 	.short	0x0100
        /*08f6*/ 	.byte	0x08
	.zero		1


	//   ....[9]....
        /*08f8*/ 	.word	0x00000410
        /*08fc*/ 	.word	0x000000ff
        /*0900*/ 	.word	0x0002a868
        /*0904*/ 	.short	0x0100
        /*0906*/ 	.byte	0x08
	.zero		1


	//   ....[10]....
        /*0908*/ 	.word	0x00000500
        /*090c*/ 	.word	0x000000ff
        /*0910*/ 	.word	0x0002a870
        /*0914*/ 	.short	0x0100
        /*0916*/ 	.byte	0x06
	.zero		1


	//   ....[11]....
        /*0918*/ 	.word	0x00000510
        /*091c*/ 	.word	0x000000ff
        /*0920*/ 	.word	0x0002a880
        /*0924*/ 	.short	0x0100
        /*0926*/ 	.byte	0x06
	.zero		1


	//   ....[12]....
        /*0928*/ 	.word	0x00000520
        /*092c*/ 	.word	0x000000ff
        /*0930*/ 	.word	0x0002a878
        /*0934*/ 	.short	0x0100
        /*0936*/ 	.byte	0x06
	.zero		1


	//   ....[13]....
        /*0938*/ 	.word	0x00000530
        /*093c*/ 	.word	0x000000ff
        /*0940*/ 	.word	0x0002a888
        /*0944*/ 	.short	0x0100
        /*0946*/ 	.byte	0x06
	.zero		1


	//   ....[14]....
        /*0948*/ 	.word	0x00000660
        /*094c*/ 	.word	0x000000ff
        /*0950*/ 	.word	0x0002a890
        /*0954*/ 	.short	0x0100
        /*0956*/ 	.byte	0x08
	.zero		1


	//   ....[15]....
        /*0958*/ 	.word	0x00000670
        /*095c*/ 	.word	0x000000ff
        /*0960*/ 	.word	0x0002a8a0
        /*0964*/ 	.short	0x0100
        /*0966*/ 	.byte	0x08
	.zero		1


	//   ....[16]....
        /*0968*/ 	.word	0x00000680
        /*096c*/ 	.word	0x000000ff
        /*0970*/ 	.word	0x0002a898
        /*0974*/ 	.short	0x0100
        /*0976*/ 	.byte	0x08
	.zero		1


	//   ....[17]....
        /*0978*/ 	.word	0x00000690
        /*097c*/ 	.word	0x000000ff
        /*0980*/ 	.word	0x0002a8a8
        /*0984*/ 	.short	0x0100
        /*0986*/ 	.byte	0x08
	.zero		1


	//   ....[18]....
        /*0988*/ 	.word	0x000007c0
        /*098c*/ 	.word	0x000000ff
        /*0990*/ 	.word	0x0002a8b0
        /*0994*/ 	.short	0x0100
        /*0996*/ 	.byte	0x08
	.zero		1


	//   ....[19]....
        /*0998*/ 	.word	0x000007d0
        /*099c*/ 	.word	0x000000ff
        /*09a0*/ 	.word	0x0002a8c0
        /*09a4*/ 	.short	0x0100
        /*09a6*/ 	.byte	0x08
	.zero		1


	//   ....[20]....
        /*09a8*/ 	.word	0x000007e0
        /*09ac*/ 	.word	0x000000ff
        /*09b0*/ 	.word	0x0002a8b8
        /*09b4*/ 	.short	0x0100
        /*09b6*/ 	.byte	0x08
	.zero		1


	//   ....[21]....
        /*09b8*/ 	.word	0x000007f0
        /*09bc*/ 	.word	0x000000ff
        /*09c0*/ 	.word	0x0002a8c8
        /*09c4*/ 	.short	0x0100
        /*09c6*/ 	.byte	0x08
	.zero		1


	//   ....[22]....
        /*09c8*/ 	.word	0x00001480
        /*09cc*/ 	.word	0x000000ff
        /*09d0*/ 	.word	0x0002a800
        /*09d4*/ 	.short	0x010a
        /*09d6*/ 	.byte	0x2a
	.zero		1


	//   ....[23]....
        /*09d8*/ 	.word	0x00001500
        /*09dc*/ 	.word	0x00000000
        /*09e0*/ 	.word	0x0002a830
        /*09e4*/ 	.short	0x010a
        /*09e6*/ 	.byte	0x3f
	.zero		1


	//   ....[24]....
        /*09e8*/ 	.word	0x00001550
        /*09ec*/ 	.word	0x00000000
        /*09f0*/ 	.word	0x0002a830
        /*09f4*/ 	.short	0x010a
        /*09f6*/ 	.byte	0x3f
	.zero		1


	//   ....[25]....
        /*09f8*/ 	.word	0x00002210
        /*09fc*/ 	.word	0x000000ff
        /*0a00*/ 	.word	0x00000000
        /*0a04*/ 	.short	0x0101
        /*0a06*/ 	.byte	0x04
	.zero		1


	//   ....[26]....
        /*0a08*/ 	.word	0x00003c70
        /*0a0c*/ 	.word	0x000000ff
        /*0a10*/ 	.word	0x0002a830
        /*0a14*/ 	.short	0x010a
        /*0a16*/ 	.byte	0x08
	.zero		1


	//   ....[27]....
        /*0a18*/ 	.word	0x00003cb0
        /*0a1c*/ 	.word	0x000000ff
        /*0a20*/ 	.word	0x0002a830
        /*0a24*/ 	.short	0x010a
        /*0a26*/ 	.byte	0x08
	.zero		1


	//   ....[28]....
        /*0a28*/ 	.word	0x000045b0
        /*0a2c*/ 	.word	0x000000ff
        /*0a30*/ 	.word	0x0002a850
        /*0a34*/ 	.short	0x010a
        /*0a36*/ 	.byte	0x09
	.zero		1


	//   ....[29]....
        /*0a38*/ 	.word	0x000045f0
        /*0a3c*/ 	.word	0x000000ff
        /*0a40*/ 	.word	0x0002a850
        /*0a44*/ 	.short	0x010a
        /*0a46*/ 	.byte	0x09
	.zero		1


	//   ....[30]....
        /*0a48*/ 	.word	0x00004c90
        /*0a4c*/ 	.word	0x000000ff
        /*0a50*/ 	.word	0x00000000
        /*0a54*/ 	.short	0x0101
        /*0a56*/ 	.byte	0x08
	.zero		1


	//   ....[31]....
        /*0a58*/ 	.word	0x00005c90
        /*0a5c*/ 	.word	0x000000ff
        /*0a60*/ 	.word	0x00000000
        /*0a64*/ 	.short	0x0101
        /*0a66*/ 	.byte	0x09
	.zero		1


	//   ....[32]....
        /*0a68*/ 	.word	0x00006280
        /*0a6c*/ 	.word	0x000000ff
        /*0a70*/ 	.word	0x0002a850
        /*0a74*/ 	.short	0x010a
        /*0a76*/ 	.byte	0x05
	.zero		1


	//   ....[33]....
        /*0a78*/ 	.word	0x000062c0
        /*0a7c*/ 	.word	0x000000ff
        /*0a80*/ 	.word	0x0002a850
        /*0a84*/ 	.short	0x010a
        /*0a86*/ 	.byte	0x05
	.zero		1


	//   ....[34]....
        /*0a88*/ 	.word	0x000067d0
        /*0a8c*/ 	.word	0x000000ff
        /*0a90*/ 	.word	0x00000000
        /*0a94*/ 	.short	0x0101
        /*0a96*/ 	.byte	0x04
	.zero		1


	//   ....[35]....
        /*0a98*/ 	.word	0x00007ca0
        /*0a9c*/ 	.word	0x0000001c
        /*0aa0*/ 	.word	0x00000000
        /*0aa4*/ 	.short	0x0101
        /*0aa6*/ 	.byte	0x3f
	.zero		1


	//   ....[36]....
        /*0aa8*/ 	.word	0x0000a590
        /*0aac*/ 	.word	0x00000007
        /*0ab0*/ 	.word	0x0002a840
        /*0ab4*/ 	.short	0x010a
        /*0ab6*/ 	.byte	0x3f
	.zero		1


	//   ....[37]....
        /*0ab8*/ 	.word	0x0000ac60
        /*0abc*/ 	.word	0x00000007
        /*0ac0*/ 	.word	0x0002a830
        /*0ac4*/ 	.short	0x0107
        /*0ac6*/ 	.byte	0x3f
	.zero		1


	//   ....[38]....
        /*0ac8*/ 	.word	0x0000ad40
        /*0acc*/ 	.word	0x00000007
        /*0ad0*/ 	.word	0x0002a830
        /*0ad4*/ 	.short	0x0101
        /*0ad6*/ 	.byte	0x3f
	.zero		1


	//   ....[39]....
        /*0ad8*/ 	.word	0x0000b8f0
        /*0adc*/ 	.word	0x00000016
        /*0ae0*/ 	.word	0x0002a800
        /*0ae4*/ 	.short	0x0107
        /*0ae6*/ 	.byte	0x3f
	.zero		1


	//   ....[40]....
        /*0ae8*/ 	.word	0x0000b9f0
        /*0aec*/ 	.word	0x00000016
        /*0af0*/ 	.word	0x0002a800
        /*0af4*/ 	.short	0x0101
        /*0af6*/ 	.byte	0x3f
	.zero		1


	//   ....[41]....
        /*0af8*/ 	.word	0x0000ba10
        /*0afc*/ 	.word	0x00000016
        /*0b00*/ 	.word	0x0002a820
        /*0b04*/ 	.short	0x010a
        /*0b06*/ 	.byte	0x3f
	.zero		1


	//   ....[42]....
        /*0b08*/ 	.word	0x0000bd90
        /*0b0c*/ 	.word	0x00000006
        /*0b10*/ 	.word	0x0002a840
        /*0b14*/ 	.short	0x010a
        /*0b16*/ 	.byte	0x3f
	.zero		1


	//   ....[43]....
        /*0b18*/ 	.word	0x0000c290
        /*0b1c*/ 	.word	0x00000006
        /*0b20*/ 	.word	0x0002a830
        /*0b24*/ 	.short	0x0107
        /*0b26*/ 	.byte	0x3f
	.zero		1


	//   ....[44]....
        /*0b28*/ 	.word	0x0000c350
        /*0b2c*/ 	.word	0x00000006
        /*0b30*/ 	.word	0x0002a830
        /*0b34*/ 	.short	0x0101
        /*0b36*/ 	.byte	0x3f
	.zero		1


	//   ....[45]....
        /*0b38*/ 	.word	0x0000c3b0
        /*0b3c*/ 	.word	0x00000004
        /*0b40*/ 	.word	0x0002a860
        /*0b44*/ 	.short	0x010a
        /*0b46*/ 	.byte	0x3f
	.zero		1


	//   ....[46]....
        /*0b48*/ 	.word	0x0000c810
        /*0b4c*/ 	.word	0x00000004
        /*0b50*/ 	.word	0x0002a850
        /*0b54*/ 	.short	0x0107
        /*0b56*/ 	.byte	0x3f
	.zero		1


	//   ....[47]....
        /*0b58*/ 	.word	0x0000c960
        /*0b5c*/ 	.word	0x00000004
        /*0b60*/ 	.word	0x0002a850
        /*0b64*/ 	.short	0x0101
        /*0b66*/ 	.byte	0x3f
	.zero		1


	//   ....[48]....
        /*0b68*/ 	.word	0x0000cbf0
        /*0b6c*/ 	.word	0x00000000
        /*0b70*/ 	.word	0x0002a860
        /*0b74*/ 	.short	0x010a
        /*0b76*/ 	.byte	0x3f
	.zero		1


	//   ....[49]....
        /*0b78*/ 	.word	0x0000d050
        /*0b7c*/ 	.word	0x00000000
        /*0b80*/ 	.word	0x0002a850
        /*0b84*/ 	.short	0x0107
        /*0b86*/ 	.byte	0x3f
	.zero		1


	//   ....[50]....
        /*0b88*/ 	.word	0x0000d110
        /*0b8c*/ 	.word	0x00000000
        /*0b90*/ 	.word	0x0002a850
        /*0b94*/ 	.short	0x0101
        /*0b96*/ 	.byte	0x3f
	.zero		1


	//   ....[51]....
        /*0b98*/ 	.word	0x0000dc10
        /*0b9c*/ 	.word	0x00000004
        /*0ba0*/ 	.word	0x0002a820
        /*0ba4*/ 	.short	0x010a
        /*0ba6*/ 	.byte	0x3f
	.zero		1


	//   ....[52]....
        /*0ba8*/ 	.word	0x0000dd90
        /*0bac*/ 	.word	0x00000005
        /*0bb0*/ 	.word	0x0002a840
        /*0bb4*/ 	.short	0x010a
        /*0bb6*/ 	.byte	0x3f
	.zero		1


	//   ....[53]....
        /*0bb8*/ 	.word	0x0000de30
        /*0bbc*/ 	.word	0x0000001b
        /*0bc0*/ 	.word	0x0002a840
        /*0bc4*/ 	.short	0x010a
        /*0bc6*/ 	.byte	0x3f
	.zero		1


	//   ....[54]....
        /*0bc8*/ 	.word	0x0000de70
        /*0bcc*/ 	.word	0x00000005
        /*0bd0*/ 	.word	0x0002a860
        /*0bd4*/ 	.short	0x010a
        /*0bd6*/ 	.byte	0x3f
	.zero		1


	//   ....[55]....
        /*0bd8*/ 	.word	0x0000deb0
        /*0bdc*/ 	.word	0x0000001b
        /*0be0*/ 	.word	0x0002a860
        /*0be4*/ 	.short	0x010a
        /*0be6*/ 	.byte	0x3f
	.zero		1


	//   ....[56]....
        /*0be8*/ 	.word	0x0000df20
        /*0bec*/ 	.word	0x00000003
        /*0bf0*/ 	.word	0x0002a800
        /*0bf4*/ 	.short	0x010a
        /*0bf6*/ 	.byte	0x3f
	.zero		1


	//   ....[57]....
        /*0bf8*/ 	.word	0x0000df70
        /*0bfc*/ 	.word	0x00000000
        /*0c00*/ 	.word	0x0002a830
        /*0c04*/ 	.short	0x010a
        /*0c06*/ 	.byte	0x3f
	.zero		1


	//   ....[58]....
        /*0c08*/ 	.word	0x0000dfd0
        /*0c0c*/ 	.word	0x0000000b
        /*0c10*/ 	.word	0x0002a830
        /*0c14*/ 	.short	0x010a
        /*0c16*/ 	.byte	0x3f
	.zero		1


	//   ....[59]....
        /*0c18*/ 	.word	0x0000e030
        /*0c1c*/ 	.word	0x00000009
        /*0c20*/ 	.word	0x0002a850
        /*0c24*/ 	.short	0x010a
        /*0c26*/ 	.byte	0x3f
	.zero		1


	//   ....[60]....
        /*0c28*/ 	.word	0x0000e090
        /*0c2c*/ 	.word	0x00000005
        /*0c30*/ 	.word	0x0002a850
        /*0c34*/ 	.short	0x010a
        /*0c36*/ 	.byte	0x3f
	.zero		1


	//   ....[61]....
        /*0c38*/ 	.word	0x0000e1b0
        /*0c3c*/ 	.word	0x00000007
        /*0c40*/ 	.word	0x0002a840
        /*0c44*/ 	.short	0x010a
        /*0c46*/ 	.byte	0x3f
	.zero		1


	//   ....[62]....
        /*0c48*/ 	.word	0x0000f580
        /*0c4c*/ 	.word	0x00000016
        /*0c50*/ 	.word	0x0002a820
        /*0c54*/ 	.short	0x010a
        /*0c56*/ 	.byte	0x3f
	.zero		1


	//   ....[63]....
        /*0c58*/ 	.word	0x0000f5d0
        /*0c5c*/ 	.word	0x00000006
        /*0c60*/ 	.word	0x0002a840
        /*0c64*/ 	.short	0x010a
        /*0c66*/ 	.byte	0x3f
	.zero		1


	//   ....[64]....
        /*0c68*/ 	.word	0x0000fd90
        /*0c6c*/ 	.word	0x00000004
        /*0c70*/ 	.word	0x0002a860
        /*0c74*/ 	.short	0x010a
        /*0c76*/ 	.byte	0x3f
	.zero		1


	//   ....[65]....
        /*0c78*/ 	.word	0x000105a0
        /*0c7c*/ 	.word	0x00000000
        /*0c80*/ 	.word	0x0002a860
        /*0c84*/ 	.short	0x010a
        /*0c86*/ 	.byte	0x3f
	.zero		1


	//   ....[66]....
        /*0c88*/ 	.word	0x000116d0
        /*0c8c*/ 	.word	0x00000004
        /*0c90*/ 	.word	0x0002a820
        /*0c94*/ 	.short	0x010a
        /*0c96*/ 	.byte	0x3f
	.zero		1


	//   ....[67]....
        /*0c98*/ 	.word	0x00011870
        /*0c9c*/ 	.word	0x00000005
        /*0ca0*/ 	.word	0x0002a840
        /*0ca4*/ 	.short	0x010a
        /*0ca6*/ 	.byte	0x3f
	.zero		1


	//   ....[68]....
        /*0ca8*/ 	.word	0x000118c0
        /*0cac*/ 	.word	0x0000001b
        /*0cb0*/ 	.word	0x0002a840
        /*0cb4*/ 	.short	0x010a
        /*0cb6*/ 	.byte	0x3f
	.zero		1


	//   ....[69]....
        /*0cb8*/ 	.word	0x00011910
        /*0cbc*/ 	.word	0x00000005
        /*0cc0*/ 	.word	0x0002a860
        /*0cc4*/ 	.short	0x010a
        /*0cc6*/ 	.byte	0x3f
	.zero		1


	//----- nvinfo : EIATTR_NUM_MBARRIERS
	.align		4
.L_120:
        /*0cc8*/ 	.byte	0x03, 0x38
        /*0cca*/ 	.short	0x0016


	//----- nvinfo : EIATTR_EXIT_INSTR_OFFSETS
	.align		4
        /*0ccc*/ 	.byte	0x04, 0x1c
        /*0cce*/ 	.short	(.L_122 - .L_121)


	//   ....[0]....
.L_121:
        /*0cd0*/ 	.word	0x00000960


	//   ....[1]....
        /*0cd4*/ 	.word	0x00008b30


	//   ....[2]....
        /*0cd8*/ 	.word	0x0000df00


	//----- nvinfo : EIATTR_MAX_THREADS
	.align		4
.L_122:
        /*0cdc*/ 	.byte	0x04, 0x05
        /*0cde*/ 	.short	(.L_124 - .L_123)
.L_123:
        /*0ce0*/ 	.word	0x00000180
        /*0ce4*/ 	.word	0x00000001
        /*0ce8*/ 	.word	0x00000001


	//----- nvinfo : EIATTR_CRS_STACK_SIZE
	.align		4
.L_124:
        /*0cec*/ 	.byte	0x04, 0x1e
        /*0cee*/ 	.short	(.L_126 - .L_125)
.L_125:
        /*0cf0*/ 	.word	0x00000000


	//----- nvinfo : EIATTR_CBANK_PARAM_SIZE
	.align		4
.L_126:
        /*0cf4*/ 	.byte	0x03, 0x19
        /*0cf6*/ 	.short	0x0af0


	//----- nvinfo : EIATTR_PARAM_CBANK
	.align		4
        /*0cf8*/ 	.byte	0x04, 0x0a
        /*0cfa*/ 	.short	(.L_128 - .L_127)
	.align		4
.L_127:
        /*0cfc*/ 	.word	index@(.nv.constant0._ZN7cutlass13device_kernelIN5flash11enable_sm90INS1_16FlashAttnFwdSm90INS1_25CollectiveMainloopFwdSm90ILi2EN4cute5tupleIJNS5_1CILi1EEES8_S8_EEENS6_IJNS7_ILi128EEENS7_ILi96EEENS7_ILi192EEEEEELi128ENS_6half_tEfNS_4arch4Sm90ELb0ELb0ELb1ELb1ELb1ELb0ELb0ELb1ELb1ELb1ELb0ELb0EEENS1_21CollectiveEpilogueFwdINS6_IJSA_SA_SB_EEES9_SE_SG_Li256ELb1ELb1ELb0ELb0EEENS1_36VarlenDynamicPersistentTileSchedulerILi128ELi96ELi256ELi128ELb0ELb1ELb1ELb0ELb1ELb1EEEEEEEEEvNT_6ParamsE)
        /*0d00*/ 	.short	0x0210
        /*0d02*/ 	.short	0x0af0


	//----- nvinfo : EIATTR_SW_WAR
	.align		4
.L_128:
        /*0d04*/ 	.byte	0x04, 0x36
        /*0d06*/ 	.short	(.L_130 - .L_129)
.L_129:
        /*0d08*/ 	.word	0x00000008
.L_130:


//--------------------- .nv.info._ZN7cutlass13device_kernelIN5flash11enable_sm90INS1_16FlashAttnFwdSm90INS1_25CollectiveMainloopFwdSm90ILi2EN4cute5tupleIJNS5_1CILi1EEES8_S8_EEENS6_IJNS7_ILi128EEENS7_ILi96EEENS7_ILi192EEEEEELi128ENS_6half_tEfNS_4arch4Sm90ELb0ELb0ELb1ELb1ELb1ELb1ELb0ELb1ELb1ELb1ELb0ELb0EEENS1_21CollectiveEpilogueFwdINS6_IJSA_SA_SB_EEES9_SE_SG_Li256ELb1ELb1ELb0ELb0EEENS1_36VarlenDynamicPersistentTileSchedulerILi128ELi96ELi256ELi128ELb0ELb1ELb1ELb0ELb1ELb1EEEEEEEEEvNT_6ParamsE --------------------------
	.section	.nv.info._ZN7cutlass13device_kernelIN5flash11enable_sm90INS1_16FlashAttnFwdSm90INS1_25CollectiveMainloopFwdSm90ILi2EN4cute5tupleIJNS5_1CILi1EEES8_S8_EEENS6_IJNS7_ILi128EEENS7_ILi96EEENS7_ILi192EEEEEELi128ENS_6half_tEfNS_4arch4Sm90ELb0ELb0ELb1ELb1ELb1ELb1ELb0ELb1ELb1ELb1ELb0ELb0EEENS1_21CollectiveEpilogueFwdINS6_IJSA_SA_SB_EEES9_SE_SG_Li256ELb1ELb1ELb0ELb0EEENS1_36VarlenDynamicPersistentTileSchedulerILi128ELi96ELi256ELi128ELb0ELb1ELb1ELb0ELb1ELb1EEEEEEEEEvNT_6ParamsE,"",@"SHT_CUDA_INFO"
	.sectionflags	@""
	.align	4


	//----- nvinfo : EIATTR_CUDA_API_VERSION
	.align		4
        /*0000*/ 	.byte	0x04, 0x37
        /*0002*/ 	.short	(.L_132 - .L_131)
.L_131:
        /*0004*/ 	.word	0x00000082


	//----- nvinfo : EIATTR_KPARAM_INFO
	.align		4
.L_132:
        /*0008*/ 	.byte	0x04, 0x17
        /*000a*/ 	.short	(.L_134 - .L_133)
.L_133:
        /*000c*/ 	.word	0x00000000
        /*0010*/ 	.short	0x0000
        /*0012*/ 	.short	0x0070
        /*0014*/ 	.byte	0x00, 0xf0, 0x01, 0x2a


	//----- nvinfo : EIATTR_SPARSE_MMA_MASK
	.align		4
.L_134:
        /*0018*/ 	.byte	0x03, 0x50
        /*001a*/ 	.short	0x0000


	//----- nvinfo : EIATTR_MAXREG_COUNT
	.align		4
        /*001c*/ 	.byte	0x03, 0x1b
        /*001e*/ 	.short	0x00a8


	//----- nvinfo : EIATTR_NUM_BARRIERS
	.align		4
        /*0020*/ 	.byte	0x02, 0x4c
        /*0022*/ 	.byte	0x10
	.zero		1


	//----- nvinfo : EIATTR_EXTERNS
	.align		4
        /*0024*/ 	.byte	0x04, 0x0f
        /*0026*/ 	.short	(.L_136 - .L_135)


	//   ....[0]....
	.align		4
.L_135:
        /*0028*/ 	.word	index@(__assertfail)


	//----- nvinfo : EIATTR_ANNOTATIONS
	.align		4
.L_136:
        /*002c*/ 	.byte	0x04, 0x55
        /*002e*/ 	.short	(.L_138 - .L_137)


	//   ....[0]....
.L_137:
        /* <DEDUP_REMOVED lines=41> */


	//----- nvinfo : EIATTR_MERCURY_ISA_VERSION
	.align		4
.L_138:
        /*02a8*/ 	.byte	0x03, 0x5f
        /*02aa*/ 	.short	0x0101


	//----- nvinfo : EIATTR_UNUSED_LOAD_BYTE_OFFSET
	.align		4
        /*02ac*/ 	.byte	0x04, 0x44
        /*02ae*/ 	.short	(.L_140 - .L_139)


	//   ....[0]....
.L_139:
        /*02b0*/ 	.word	0x00000a50
        /*02b4*/ 	.word	0x0000fff0


	//   ....[1]....
        /*02b8*/ 	.word	0x00016690
        /*02bc*/ 	.word	0x0000fff0


	//----- nvinfo : EIATTR_INT_WARP_WIDE_INSTR_OFFSETS
	.align		4
.L_140:
        /*02c0*/ 	.byte	0x04, 0x31
        /*02c2*/ 	.short	(.L_142 - .L_141)


	//   ....[0]....
.L_141:
        /*02c4*/ 	.word	0x00000130


	//   ....[1]....
        /*02c8*/ 	.word	0x00000170


	//   ....[2]....
        /*02cc*/ 	.word	0x000001e0


	//   ....[3]....
        /*02d0*/ 	.word	0x0001aa60


	//   ....[4]....
        /*02d4*/ 	.word	0x0001aaf0


	//   ....[5]....
        /*02d8*/ 	.word	0x0001da20


	//   ....[6]....
        /*02dc*/ 	.word	0x0001dab0


	//----- nvinfo : EIATTR_COOP_GROUP_MASK_REGIDS
	.align		4
.L_142:
        /*02e0*/ 	.byte	0x04, 0x29
        /*02e2*/ 	.short	(.L_144 - .L_143)


	//   ....[0]....
.L_143:
        /*02e4*/ 	.word	0xffffffff


	//   ....[1]....
        /*02e8*/ 	.word	0xffffffff


	//   ....[2]....
        /*02ec*/ 	.word	0xffffffff


	//   ....[3]....
        /*02f0*/ 	.word	0xffffffff


	//   ....[4]....
        /*02f4*/ 	.word	0xffffffff


	//   ....[5]....
        /*02f8*/ 	.word	0xffffffff


	//   ....[6]....
        /*02fc*/ 	.word	0xffffffff


	//   ....[7]....
        /*0300*/ 	.word	0xffffffff


	//   ....[8]....
        /*0304*/ 	.word	0xffffffff


	//   ....[9]....
        /*0308*/ 	.word	0xffffffff


	//   ....[10]....
        /*030c*/ 	.word	0xffffffff


	//   ....[11]....
        /*0310*/ 	.word	0xffffffff


	//   ....[12]....
        /*0314*/ 	.word	0xffffffff


	//   ....[13]....
        /*0318*/ 	.word	0xffffffff


	//   ....[14]....
        /*031c*/ 	.word	0xffffffff


	//   ....[15]....
        /*0320*/ 	.word	0xffffffff


	//   ....[16]....
        /*0324*/ 	.word	0xffffffff


	//   ....[17]....
        /*0328*/ 	.word	0xffffffff


	//   ....[18]....
        /*032c*/ 	.word	0xffffffff


	//   ....[19]....
        /*0330*/ 	.word	0xffffffff


	//   ....[20]....
        /*0334*/ 	.word	0xffffffff


	//   ....[21]....
        /*0338*/ 	.word	0xffffffff


	//   ....[22]....
        /*033c*/ 	.word	0xffffffff


	//   ....[23]....
        /*0340*/ 	.word	0xffffffff


	//   ....[24]....
        /*0344*/ 	.word	0xffffffff


	//   ....[25]....
        /*0348*/ 	.word	0xffffffff


	//   ....[26]....
        /*034c*/ 	.word	0xffffffff


	//   ....[27]....
        /*0350*/ 	.word	0xffffffff


	//   ....[28]....
        /*0354*/ 	.word	0xffffffff


	//   ....[29]....
        /*0358*/ 	.word	0xffffffff


	//   ....[30]....
        /*035c*/ 	.word	0xffffffff


	//   ....[31]....
        /*0360*/ 	.word	0xffffffff


	//   ....[32]....
        /*0364*/ 	.word	0xffffffff


	//   ....[33]....
        /*0368*/ 	.word	0xffffffff


	//   ....[34]....
        /*036c*/ 	.word	0xffffffff


	//   ....[35]....
        /*0370*/ 	.word	0xffffffff


	//   ....[36]....
        /*0374*/ 	.word	0xffffffff


	//   ....[37]....
        /*0378*/ 	.word	0xffffffff


	//   ....[38]....
        /*037c*/ 	.word	0xffffffff


	//   ....[39]....
        /*0380*/ 	.word	0xffffffff


	//   ....[40]....
        /*0384*/ 	.word	0xffffffff


	//   ....[41]....
        /*0388*/ 	.word	0xffffffff


	//   ....[42]....
        /*038c*/ 	.word	0xffffffff


	//   ....[43]....
        /*0390*/ 	.word	0xffffffff


	//   ....[44]....
        /*0394*/ 	.word	0xffffffff


	//   ....[45]....
        /*0398*/ 	.word	0xffffffff


	//   ....[46]....
        /*039c*/ 	.word	0xffffffff


	//   ....[47]....
        /*03a0*/ 	.word	0xffffffff


	//   ....[48]....
        /*03a4*/ 	.word	0xffffffff


	//   ....[49]....
        /*03a8*/ 	.word	0xffffffff


	//   ....[50]....
        /*03ac*/ 	.word	0xffffffff


	//   ....[51]....
        /*03b0*/ 	.word	0xffffffff


	//   ....[52]....
        /*03b4*/ 	.word	0xffffffff


	//   ....[53]....
        /*03b8*/ 	.word	0xffffffff


	//   ....[54]....
        /*03bc*/ 	.word	0xffffffff


	//   ....[55]....
        /*03c0*/ 	.word	0xffffffff


	//   ....[56]....
        /*03c4*/ 	.word	0xffffffff


	//   ....[57]....
        /*03c8*/ 	.word	0xffffffff


	//   ....[58]....
        /*03cc*/ 	.word	0xffffffff


	//   ....[59]....
        /*03d0*/ 	.word	0xffffffff


	//   ....[60]....
        /*03d4*/ 	.word	0xffffffff


	//   ....[61]....
        /*03d8*/ 	.word	0xffffffff


	//   ....[62]....
        /*03dc*/ 	.word	0xffffffff


	//   ....[63]....
        /*03e0*/ 	.word	0xffffffff


	//   ....[64]....
        /*03e4*/ 	.word	0xffffffff


	//   ....[65]....
        /*03e8*/ 	.word	0xffffffff


	//   ....[66]....
        /*03ec*/ 	.word	0xffffffff


	//   ....[67]....
        /*03f0*/ 	.word	0xffffffff


	//   ....[68]....
        /*03f4*/ 	.word	0xffffffff


	//   ....[69]....
        /*03f8*/ 	.word	0xffffffff


	//   ....[70]....
        /*03fc*/ 	.word	0xffffffff


	//   ....[71]....
        /*0400*/ 	.word	0xffffffff


	//   ....[72]....
        /*0404*/ 	.word	0xffffffff


	//   ....[73]....
        /*0408*/ 	.word	0xffffffff


	//   ....[74]....
        /*040c*/ 	.word	0xffffffff


	//   ....[75]....
        /*0410*/ 	.word	0xffffffff


	//   ....[76]....
        /*0414*/ 	.word	0xffffffff


	//   ....[77]....
        /*0418*/ 	.word	0xffffffff


	//   ....[78]....
        /*041c*/ 	.word	0xffffffff


	//   ....[79]....
        /*0420*/ 	.word	0xffffffff


	//   ....[80]....
        /*0424*/ 	.word	0xffffffff


	//   ....[81]....
        /*0428*/ 	.word	0xffffffff


	//   ....[82]....
        /*042c*/ 	.word	0xffffffff


	//   ....[83]....
        /*0430*/ 	.word	0xffffffff


	//   ....[84]....
        /*0434*/ 	.word	0xffffffff


	//   ....[85]....
        /*0438*/ 	.word	0xffffffff


	//   ....[86]....
        /*043c*/ 	.word	0xffffffff


	//   ....[87]....
        /*0440*/ 	.word	0xffffffff


	//   ....[88]....
        /*0444*/ 	.word	0xffffffff


	//   ....[89]....
        /*0448*/ 	.word	0xffffffff


	//   ....[90]....
        /*044c*/ 	.word	0xffffffff


	//   ....[91]....
        /*0450*/ 	.word	0xffffffff


	//   ....[92]....
        /*0454*/ 	.word	0xffffffff


	//   ....[93]....
        /*0458*/ 	.word	0xffffffff


	//   ....[94]....
        /*045c*/ 	.word	0xffffffff


	//   ....[95]....
        /*0460*/ 	.word	0xffffffff


	//   ....[96]....
        /*0464*/ 	.word	0xffffffff


	//   ....[97]....
        /*0468*/ 	.word	0xffffffff


	//   ....[98]....
        /*046c*/ 	.word	0xffffffff


	//   ....[99]....
        /*0470*/ 	.word	0xffffffff


	//   ....[100]....
        /*0474*/ 	.word	0xffffffff


	//   ....[101]....
        /*0478*/ 	.word	0xffffffff


	//   ....[102]....
        /*047c*/ 	.word	0xffffffff


	//   ....[103]....
        /*0480*/ 	.word	0xffffffff


	//   ....[104]....
        /*0484*/ 	.word	0xffffffff


	//   ....[105]....
        /*0488*/ 	.word	0xffffffff


	//   ....[106]....
        /*048c*/ 	.word	0xffffffff


	//   ....[107]....
        /*0490*/ 	.word	0xffffffff


	//   ....[108]....
        /*0494*/ 	.word	0xffffffff


	//   ....[109]....
        /*0498*/ 	.word	0xffffffff


	//   ....[110]....
        /*049c*/ 	.word	0xffffffff


	//   ....[111]....
        /*04a0*/ 	.word	0xffffffff


	//   ....[112]....
        /*04a4*/ 	.word	0xffffffff


	//   ....[113]....
        /*04a8*/ 	.word	0xffffffff


	//   ....[114]....
        /*04ac*/ 	.word	0xffffffff


	//   ....[115]....
        /*04b0*/ 	.word	0xffffffff


	//   ....[116]....
        /*04b4*/ 	.word	0xffffffff


	//   ....[117]....
        /*04b8*/ 	.word	0xffffffff


	//   ....[118]....
        /*04bc*/ 	.word	0xffffffff


	//   ....[119]....
        /*04c0*/ 	.word	0xffffffff


	//   ....[120]....
        /*04c4*/ 	.word	0xffffffff


	//   ....[121]....
        /*04c8*/ 	.word	0xffffffff


	//   ....[122]....
        /*04cc*/ 	.word	0xffffffff


	//   ....[123]....
        /*04d0*/ 	.word	0xffffffff


	//   ....[124]....
        /*04d4*/ 	.word	0xffffffff


	//   ....[125]....
        /*04d8*/ 	.word	0xffffffff


	//   ....[126]....
        /*04dc*/ 	.word	0xffffffff


	//   ....[127]....
        /*04e0*/ 	.word	0xffffffff


	//   ....[128]....
        /*04e4*/ 	.word	0xffffffff


	//   ....[129]....
        /*04e8*/ 	.word	0xffffffff


	//   ....[130]....
        /*04ec*/ 	.word	0xffffffff


	//   ....[131]....
        /*04f0*/ 	.word	0xffffffff


	//   ....[132]....
        /*04f4*/ 	.word	0xffffffff


	//   ....[133]....
        /*04f8*/ 	.word	0xffffffff


	//   ....[134]....
        /*04fc*/ 	.word	0xffffffff


	//   ....[135]....
        /*0500*/ 	.word	0xffffffff


	//   ....[136]....
        /*0504*/ 	.word	0xffffffff


	//   ....[137]....
        /*0508*/ 	.word	0xffffffff


	//   ....[138]....
        /*050c*/ 	.word	0xffffffff


	//   ....[139]....
        /*0510*/ 	.word	0xffffffff


	//   ....[140]....
        /*0514*/ 	.word	0xffffffff


	//   ....[141]....
        /*0518*/ 	.word	0xffffffff


	//   ....[142]....
        /*051c*/ 	.word	0xffffffff


	//   ....[143]....
        /*0520*/ 	.word	0xffffffff


	//   ....[144]....
        /*0524*/ 	.word	0xffffffff


	//   ....[145]....
        /*0528*/ 	.word	0xffffffff


	//   ....[146]....
        /*052c*/ 	.word	0xffffffff


	//   ....[147]....
        /*0530*/ 	.word	0xffffffff


	//   ....[148]....
        /*0534*/ 	.word	0xffffffff


	//   ....[149]....
        /*0538*/ 	.word	0xffffffff


	//   ....[150]....
        /*053c*/ 	.word	0xffffffff


	//   ....[151]....
        /*0540*/ 	.word	0xffffffff


	//   ....[152]....
        /*0544*/ 	.word	0xffffffff


	//   ....[153]....
        /*0548*/ 	.word	0xffffffff


	//   ....[154]....
        /*054c*/ 	.word	0xffffffff


	//   ....[155]....
        /*0550*/ 	.word	0xffffffff


	//   ....[156]....
        /*0554*/ 	.word	0xffffffff


	//   ....[157]....
        /*0558*/ 	.word	0xffffffff


	//   ....[158]....
        /*055c*/ 	.word	0xffffffff


	//   ....[159]....
        /*0560*/ 	.word	0xffffffff


	//   ....[160]....
        /*0564*/ 	.word	0xffffffff


	//   ....[161]....
        /*0568*/ 	.word	0xffffffff


	//   ....[162]....
        /*056c*/ 	.word	0xffffffff


	//   ....[163]....
        /*0570*/ 	.word	0x0500000f


	//   ....[164]....
        /*0574*/ 	.word	0x0500000f


	//   ....[165]....
        /*0578*/ 	.word	0x0500000f


	//   ....[166]....
        /*057c*/ 	.word	0x0500000f


	//   ....[167]....
        /*0580*/ 	.word	0x0500000f


	//   ....[168]....
        /*0584*/ 	.word	0x0500000f


	//   ....[169]....
        /*0588*/ 	.word	0x0500000f


	//   ....[170]....
        /*058c*/ 	.word	0x0500000f


	//   ....[171]....
        /*0590*/ 	.word	0x0500000f


	//   ....[172]....
        /*0594*/ 	.word	0x0500000f


	//   ....[173]....
        /*0598*/ 	.word	0x0500000f


	//   ....[174]....
        /*059c*/ 	.word	0x0500000f


	//   ....[175]....
        /*05a0*/ 	.word	0x0500000f


	//   ....[176]....
        /*05a4*/ 	.word	0x0500000f


	//   ....[177]....
        /*05a8*/ 	.word	0x0500000f


	//   ....[178]....
        /*05ac*/ 	.word	0x0500000f


	//   ....[179]....
        /*05b0*/ 	.word	0x0500000f


	//   ....[180]....
        /*05b4*/ 	.word	0x0500000f


	//   ....[181]....
        /*05b8*/ 	.word	0x0500000f


	//   ....[182]....
        /*05bc*/ 	.word	0x0500000f


	//   ....[183]....
        /*05c0*/ 	.word	0x0500000f


	//   ....[184]....
        /*05c4*/ 	.word	0x0500000f


	//   ....[185]....
        /*05c8*/ 	.word	0x0500000f


	//   ....[186]....
        /*05cc*/ 	.word	0x0500000f


	//   ....[187]....
        /*05d0*/ 	.word	0x0500000f


	//   ....[188]....
        /*05d4*/ 	.word	0x0500000f


	//   ....[189]....
        /*05d8*/ 	.word	0x0500000f


	//   ....[190]....
        /*05dc*/ 	.word	0x0500000f


	//   ....[191]....
        /*05e0*/ 	.word	0x0500000f


	//   ....[192]....
        /*05e4*/ 	.word	0x0500000f


	//   ....[193]....
        /*05e8*/ 	.word	0x0500000f


	//   ....[194]....
        /*05ec*/ 	.word	0x0500000f


	//   ....[195]....
        /*05f0*/ 	.word	0x0500000f


	//   ....[196]....
        /*05f4*/ 	.word	0x0500000f


	//   ....[197]....
        /*05f8*/ 	.word	0x0500000f


	//   ....[198]....
        /*05fc*/ 	.word	0x0500000f


	//   ....[199]....
        /*0600*/ 	.word	0x0500000f


	//   ....[200]....
        /*0604*/ 	.word	0x0500000f


	//   ....[201]....
        /*0608*/ 	.word	0x0500000f


	//   ....[202]....
        /*060c*/ 	.word	0x0500000f


	//   ....[203]....
        /*0610*/ 	.word	0x0500000f


	//   ....[204]....
        /*0614*/ 	.word	0x0500000f


	//   ....[205]....
        /*0618*/ 	.word	0x0500000f


	//   ....[206]....
        /*061c*/ 	.word	0x0500000f


	//   ....[207]....
        /*0620*/ 	.word	0x0500000f


	//   ....[208]....
        /*0624*/ 	.word	0x0500000f


	//   ....[209]....
        /*0628*/ 	.word	0x0500000f


	//   ....[210]....
        /*062c*/ 	.word	0x0500000f


	//   ....[211]....
        /*0630*/ 	.word	0x0500000f


	//   ....[212]....
        /*0634*/ 	.word	0x0500000f


	//   ....[213]....
        /*0638*/ 	.word	0x0500000f


	//   ....[214]....
        /*063c*/ 	.word	0x0500000f


	//   ....[215]....
        /*0640*/ 	.word	0x0500000f


	//   ....[216]....
        /*0644*/ 	.word	0x0500000f


	//   ....[217]....
        /*0648*/ 	.word	0x0500000f


	//   ....[218]....
        /*064c*/ 	.word	0x0500000f


	//   ....[219]....
        /*0650*/ 	.word	0x0500000f


	//   ....[220]....
        /*0654*/ 	.word	0x0500000f


	//   ....[221]....
        /*0658*/ 	.word	0x0500000f


	//   ....[222]....
        /*065c*/ 	.word	0x0500000f


	//   ....[223]....
        /*0660*/ 	.word	0x0500000f


	//   ....[224]....
        /*0664*/ 	.word	0x0500000f


	//   ....[225]....
        /*0668*/ 	.word	0x0500000f


	//   ....[226]....
        /*066c*/ 	.word	0x0500000f


	//   ....[227]....
        /*0670*/ 	.word	0x0500000f


	//   ....[228]....
        /*0674*/ 	.word	0x0500000f


	//   ....[229]....
        /*0678*/ 	.word	0x0500000f


	//   ....[230]....
        /*067c*/ 	.word	0x0500000f


	//   ....[231]....
        /*0680*/ 	.word	0x0500000f


	//   ....[232]....
        /*0684*/ 	.word	0x0500000f


	//   ....[233]....
        /*0688*/ 	.word	0x0500000f


	//   ....[234]....
        /*068c*/ 	.word	0x0500000f


	//   ....[235]....
        /*0690*/ 	.word	0x0500000f


	//   ....[236]....
        /*0694*/ 	.word	0x0500000f


	//   ....[237]....
        /*0698*/ 	.word	0x0500000f


	//   ....[238]....
        /*069c*/ 	.word	0x0500000f


	//   ....[239]....
        /*06a0*/ 	.word	0x0500000f


	//   ....[240]....
        /*06a4*/ 	.word	0x0500000f


	//   ....[241]....
        /*06a8*/ 	.word	0x0500000f


	//   ....[242]....
        /*06ac*/ 	.word	0x0500000f


	//   ....[243]....
        /*06b0*/ 	.word	0x0500000f


	//   ....[244]....
        /*06b4*/ 	.word	0x0500000f


	//   ....[245]....
        /*06b8*/ 	.word	0x0500000f


	//   ....[246]....
        /*06bc*/ 	.word	0x0500000f


	//   ....[247]....
        /*06c0*/ 	.word	0x0500000f


	//   ....[248]....
        /*06c4*/ 	.word	0x0500000f


	//   ....[249]....
        /*06c8*/ 	.word	0x0500000f


	//   ....[250]....
        /*06cc*/ 	.word	0x0500000f


	//   ....[251]....
        /*06d0*/ 	.word	0x0500000f


	//   ....[252]....
        /*06d4*/ 	.word	0x0500000f


	//   ....[253]....
        /*06d8*/ 	.word	0x0500000f


	//   ....[254]....
        /*06dc*/ 	.word	0x0500000f


	//   ....[255]....
        /*06e0*/ 	.word	0x0500000f


	//   ....[0]....
        /*06e4*/ 	.word	0x0500000f


	//   ....[1]....
        /*06e8*/ 	.word	0x0500000f


	//   ....[2]....
        /*06ec*/ 	.word	0x0500000f


	//   ....[3]....
        /*06f0*/ 	.word	0x0500000f


	//   ....[4]....
        /*06f4*/ 	.word	0x0500000f


	//   ....[5]....
        /*06f8*/ 	.word	0x0500000f


	//   ....[6]....
        /*06fc*/ 	.word	0x0500000f


	//   ....[7]....
        /*0700*/ 	.word	0x0500000f


	//   ....[8]....
        /*0704*/ 	.word	0x0500000f


	//   ....[9]....
        /*0708*/ 	.word	0x0500000f


	//   ....[10]....
        /*070c*/ 	.word	0x0500000f


	//----- nvinfo : EIATTR_COOP_GROUP_INSTR_OFFSETS
	.align		4
.L_144:
        /*0710*/ 	.byte	0x04, 0x28
        /*0712*/ 	.short	(.L_146 - .L_145)


	//   ....[0]....
.L_145:
        /*0714*/ 	.word	0x00000060


	//   ....[1]....
        /*0718*/ 	.word	0x00000140


	//   ....[2]....
        /*071c*/ 	.word	0x00000190


	//   ....[3]....
        /*0720*/ 	.word	0x000003c0


	//   ....[4]....
        /*0724*/ 	.word	0x00000520


	//   ....[5]....
        /*0728*/ 	.word	0x00000640


	//   ....[6]....
        /*072c*/ 	.word	0x000007a0


	//   ....[7]....
        /*0730*/ 	.word	0x00003720


	//   ....[8]....
        /*0734*/ 	.word	0x00003730


	//   ....[9]....
        /*0738*/ 	.word	0x00004d30


	//   ....[10]....
        /*073c*/ 	.word	0x00004d40


	//   ....[11]....
        /*0740*/ 	.word	0x00006d40


	//   ....[12]....
        /*0744*/ 	.word	0x00006d50


	//   ....[13]....
        /*0748*/ 	.word	0x00008510


	//   ....[14]....
        /*074c*/ 	.word	0x00008520


	//   ....[15]....
        /*0750*/ 	.word	0x00009da0


	//   ....[16]....
        /*0754*/ 	.word	0x00009db0


	//   ....[17]....
        /*0758*/ 	.word	0x0000a040


	//   ....[18]....
        /*075c*/ 	.word	0x0000a050


	//   ....[19]....
        /*0760*/ 	.word	0x0000a5b0


	//   ....[20]....
        /*0764*/ 	.word	0x0000a5c0


	//   ....[21]....
        /*0768*/ 	.word	0x0000a740


	//   ....[22]....
        /*076c*/ 	.word	0x0000a760


	//   ....[23]....
        /*0770*/ 	.word	0x0000ace0


	//   ....[24]....
        /*0774*/ 	.word	0x0000b280


	//   ....[25]....
        /*0778*/ 	.word	0x0000b290


	//   ....[26]....
        /*077c*/ 	.word	0x0000b2a0


	//   ....[27]....
        /*0780*/ 	.word	0x0000b2b0


	//   ....[28]....
        /*0784*/ 	.word	0x0000dcf0


	//   ....[29]....
        /*0788*/ 	.word	0x0000dd00


	//   ....[30]....
        /*078c*/ 	.word	0x0000dd10


	//   ....[31]....
        /*0790*/ 	.word	0x0000dd20


	//   ....[32]....
        /*0794*/ 	.word	0x000120c0


	//   ....[33]....
        /*0798*/ 	.word	0x00012150


	//   ....[34]....
        /*079c*/ 	.word	0x00012460


	//   ....[35]....
        /*07a0*/ 	.word	0x000124e0


	//   ....[36]....
        /*07a4*/ 	.word	0x00014b90


	//   ....[37]....
        /*07a8*/ 	.word	0x00014bb0


	//   ....[38]....
        /*07ac*/ 	.word	0x00014bd0


	//   ....[39]....
        /*07b0*/ 	.word	0x00014bf0


	//   ....[40]....
        /*07b4*/ 	.word	0x00015d80


	//   ....[41]....
        /*07b8*/ 	.word	0x00015fa0


	//   ....[42]....
        /*07bc*/ 	.word	0x00015fd0


	//   ....[43]....
        /*07c0*/ 	.word	0x00016090


	//   ....[44]....
        /*07c4*/ 	.word	0x000170e0


	//   ....[45]....
        /*07c8*/ 	.word	0x00017120


	//   ....[46]....
        /*07cc*/ 	.word	0x00017160


	//   ....[47]....
        /*07d0*/ 	.word	0x00017190


	//   ....[48]....
        /*07d4*/ 	.word	0x00017710


	//   ....[49]....
        /*07d8*/ 	.word	0x00017760


	//   ....[50]....
        /*07dc*/ 	.word	0x00017820


	//   ....[51]....
        /*07e0*/ 	.word	0x00017840


	//   ....[52]....
        /*07e4*/ 	.word	0x00017900


	//   ....[53]....
        /*07e8*/ 	.word	0x00017920


	//   ....[54]....
        /*07ec*/ 	.word	0x000179f0


	//   ....[55]....
        /*07f0*/ 	.word	0x00017a10


	//   ....[56]....
        /*07f4*/ 	.word	0x00018270


	//   ....[57]....
        /*07f8*/ 	.word	0x00018280


	//   ....[58]....
        /*07fc*/ 	.word	0x00018340


	//   ....[59]....
        /*0800*/ 	.word	0x00018360


	//   ....[60]....
        /*0804*/ 	.word	0x00018420


	//   ....[61]....
        /*0808*/ 	.word	0x00018440


	//   ....[62]....
        /*080c*/ 	.word	0x00018510


	//   ....[63]....
        /*0810*/ 	.word	0x00018530


	//   ....[64]....
        /*0814*/ 	.word	0x00018680


	//   ....[65]....
        /*0818*/ 	.word	0x00018830


	//   ....[66]....
        /*081c*/ 	.word	0x00018860


	//   ....[67]....
        /*0820*/ 	.word	0x00018890


	//   ....[68]....
        /*0824*/ 	.word	0x000188c0


	//   ....[69]....
        /*0828*/ 	.word	0x000188f0


	//   ....[70]....
        /*082c*/ 	.word	0x00018920


	//   ....[71]....
        /*0830*/ 	.word	0x00018a90


	//   ....[72]....
        /*0834*/ 	.word	0x00018ac0


	//   ....[73]....
        /*0838*/ 	.word	0x00018af0


	//   ....[74]....
        /*083c*/ 	.word	0x00018b20


	//   ....[75]....
        /*0840*/ 	.word	0x00018b50


	//   ....[76]....
        /*0844*/ 	.word	0x00018b80


	//   ....[77]....
        /*0848*/ 	.word	0x00018c10


	//   ....[78]....
        /*084c*/ 	.word	0x00018c40


	//   ....[79]....
        /*0850*/ 	.word	0x00018cc0


	//   ....[80]....
        /*0854*/ 	.word	0x000197e0


	//   ....[81]....
        /*0858*/ 	.word	0x0001b720


	//   ....[82]....
        /*085c*/ 	.word	0x0001b740


	//   ....[83]....
        /*0860*/ 	.word	0x0001b7f0


	//   ....[84]....
        /*0864*/ 	.word	0x0001b810


	//   ....[85]....
        /*0868*/ 	.word	0x0001b8b0


	//   ....[86]....
        /*086c*/ 	.word	0x0001b8d0


	//   ....[87]....
        /*0870*/ 	.word	0x0001b970


	//   ....[88]....
        /*0874*/ 	.word	0x0001b990


	//   ....[89]....
        /*0878*/ 	.word	0x0001ba30


	//   ....[90]....
        /*087c*/ 	.word	0x0001ba50


	//   ....[91]....
        /*0880*/ 	.word	0x0001ba60


	//   ....[92]....
        /*0884*/ 	.word	0x0001baf0


	//   ....[93]....
        /*0888*/ 	.word	0x0001c2b0


	//   ....[94]....
        /*088c*/ 	.word	0x0001c2e0


	//   ....[95]....
        /*0890*/ 	.word	0x0001c300


	//   ....[96]....
        /*0894*/ 	.word	0x0001c390


	//   ....[97]....
        /*0898*/ 	.word	0x0001c3a0


	//   ....[98]....
        /*089c*/ 	.word	0x0001c440


	//   ....[99]....
        /*08a0*/ 	.word	0x0001c450


	//   ....[100]....
        /*08a4*/ 	.word	0x0001c4f0


	//   ....[101]....
        /*08a8*/ 	.word	0x0001c500


	//   ....[102]....
        /*08ac*/ 	.word	0x0001c5a0


	//   ....[103]....
        /*08b0*/ 	.word	0x0001c5b0


	//   ....[104]....
        /*08b4*/ 	.word	0x0001c650


	//   ....[105]....
        /*08b8*/ 	.word	0x0001c660


	//   ....[106]....
        /*08bc*/ 	.word	0x0001c700


	//   ....[107]....
        /*08c0*/ 	.word	0x0001c710


	//   ....[108]....
        /*08c4*/ 	.word	0x0001c720


	//   ....[109]....
        /*08c8*/ 	.word	0x0001cf00


	//   ....[110]....
        /*08cc*/ 	.word	0x0001cf10


	//   ....[111]....
        /*08d0*/ 	.word	0x0001cf20


	//   ....[112]....
        /*08d4*/ 	.word	0x0001cfb0


	//   ....[113]....
        /*08d8*/ 	.word	0x0001cfc0


	//   ....[114]....
        /*08dc*/ 	.word	0x0001d020


	//   ....[115]....
        /*08e0*/ 	.word	0x0001d050


	//   ....[116]....
        /*08e4*/ 	.word	0x0001d090


	//   ....[117]....
        /*08e8*/ 	.word	0x0001d0c0


	//   ....[118]....
        /*08ec*/ 	.word	0x0001d100


	//   ....[119]....
        /*08f0*/ 	.word	0x0001d130


	//   ....[120]....
        /*08f4*/ 	.word	0x0001d170


	//   ....[121]....
        /*08f8*/ 	.word	0x0001d3f0


	//   ....[122]....
        /*08fc*/ 	.word	0x0001d410


	//   ....[123]....
        /*0900*/ 	.word	0x0001d4a0


	//   ....[124]....
        /*0904*/ 	.word	0x0001d4b0


	//   ....[125]....
        /*0908*/ 	.word	0x0001d520


	//   ....[126]....
        /*090c*/ 	.word	0x0001d530


	//   ....[127]....
        /*0910*/ 	.word	0x0001d5a0


	//   ....[128]....
        /*0914*/ 	.word	0x0001d5b0


	//   ....[129]....
        /*0918*/ 	.word	0x0001d620


	//   ....[130]....
        /*091c*/ 	.word	0x0001d630


	//   ....[131]....
        /*0920*/ 	.word	0x0001d640


	//   ....[132]....
        /*0924*/ 	.word	0x0001d6b0


	//   ....[133]....
        /*0928*/ 	.word	0x0001dc40


	//   ....[134]....
        /*092c*/ 	.word	0x0001dc70


	//   ....[135]....
        /*0930*/ 	.word	0x0001dc90


	//   ....[136]....
        /*0934*/ 	.word	0x0001dca0


	//   ....[137]....
        /*0938*/ 	.word	0x0001dce0


	//   ....[138]....
        /*093c*/ 	.word	0x0001dd00


	//   ....[139]....
        /*0940*/ 	.word	0x0001dd70


	//   ....[140]....
        /*0944*/ 	.word	0x0001dd90


	//   ....[141]....
        /*0948*/ 	.word	0x0001ddf0


	//   ....[142]....
        /*094c*/ 	.word	0x0001de10


	//   ....[143]....
        /*0950*/ 	.word	0x0001de60


	//   ....[144]....
        /*0954*/ 	.word	0x0001de80


	//   ....[145]....
        /*0958*/ 	.word	0x0001e260


	//   ....[146]....
        /*095c*/ 	.word	0x0001e2c0


	//   ....[147]....
        /*0960*/ 	.word	0x0001e2f0


	//   ....[148]....
        /*0964*/ 	.word	0x0001e300


	//   ....[149]....
        /*0968*/ 	.word	0x0001e330


	//   ....[150]....
        /*096c*/ 	.word	0x0001e360


	//   ....[151]....
        /*0970*/ 	.word	0x0001e390


	//   ....[152]....
        /*0974*/ 	.word	0x0001e3c0


	//   ....[153]....
        /*0978*/ 	.word	0x0001e540


	//   ....[154]....
        /*097c*/ 	.word	0x0001e570


	//   ....[155]....
        /*0980*/ 	.word	0x0001e5a0


	//   ....[156]....
        /*0984*/ 	.word	0x0001e5d0


	//   ....[157]....
        /*0988*/ 	.word	0x0001e600


	//   ....[158]....
        /*098c*/ 	.word	0x0001e630


	//   ....[159]....
        /*0990*/ 	.word	0x0001e6f0


	//   ....[160]....
        /*0994*/ 	.word	0x0001e710


	//   ....[161]....
        /*0998*/ 	.word	0x0001e780


	//   ....[162]....
        /*099c*/ 	.word	0x0001ebf0


	//   ....[163]....
        /*09a0*/ 	.word	0x0001ef30


	//   ....[164]....
        /*09a4*/ 	.word	0x0001efc0


	//   ....[165]....
        /*09a8*/ 	.word	0x0001f060


	//   ....[166]....
        /*09ac*/ 	.word	0x0001f0f0


	//   ....[167]....
        /*09b0*/ 	.word	0x0001f1e0


	//   ....[168]....
        /*09b4*/ 	.word	0x0001f270


	//   ....[169]....
        /*09b8*/ 	.word	0x0001f310


	//   ....[170]....
        /*09bc*/ 	.word	0x0001f3a0


	//   ....[171]....
        /*09c0*/ 	.word	0x0001f490


	//   ....[172]....
        /*09c4*/ 	.word	0x0001f520


	//   ....[173]....
        /*09c8*/ 	.word	0x0001f5c0


	//   ....[174]....
        /*09cc*/ 	.word	0x0001f650


	//   ....[175]....
        /*09d0*/ 	.word	0x0001f740


	//   ....[176]....
        /*09d4*/ 	.word	0x0001f7d0


	//   ....[177]....
        /*09d8*/ 	.word	0x0001f820


	//   ....[178]....
        /*09dc*/ 	.word	0x0001f870


	//   ....[179]....
        /*09e0*/ 	.word	0x0001f950


	//   ....[180]....
        /*09e4*/ 	.word	0x0001f9e0


	//   ....[181]....
        /*09e8*/ 	.word	0x0001fa30


	//   ....[182]....
        /*09ec*/ 	.word	0x0001fa80


	//   ....[183]....
        /*09f0*/ 	.word	0x0001fce0


	//   ....[184]....
        /*09f4*/ 	.word	0x0001ffc0


	//   ....[185]....
        /*09f8*/ 	.word	0x000200b0


	//   ....[186]....
        /*09fc*/ 	.word	0x00020150


	//   ....[187]....
        /*0a00*/ 	.word	0x000201b0


	//   ....[188]....
        /*0a04*/ 	.word	0x000202c0


	//   ....[189]....
        /*0a08*/ 	.word	0x00020330


	//   ....[190]....
        /*0a0c*/ 	.word	0x00020440


	//   ....[191]....
        /*0a10*/ 	.word	0x000204b0


	//   ....[192]....
        /*0a14*/ 	.word	0x000205c0


	//   ....[193]....
        /*0a18*/ 	.word	0x00020630


	//   ....[194]....
        /*0a1c*/ 	.word	0x00020740


	//   ....[195]....
        /*0a20*/ 	.word	0x000207b0


	//   ....[196]....
        /*0a24*/ 	.word	0x00020890


	//   ....[197]....
        /*0a28*/ 	.word	0x00020990


	//   ....[198]....
        /*0a2c*/ 	.word	0x000209f0


	//   ....[199]....
        /*0a30*/ 	.word	0x00020a50


	//   ....[200]....
        /*0a34*/ 	.word	0x00020b50


	//   ....[201]....
        /*0a38*/ 	.word	0x00020bb0


	//   ....[202]....
        /*0a3c*/ 	.word	0x00020cc0


	//   ....[203]....
        /*0a40*/ 	.word	0x00020d20


	//   ....[204]....
        /*0a44*/ 	.word	0x00020e30


	//   ....[205]....
        /*0a48*/ 	.word	0x00020e90


	//   ....[206]....
        /*0a4c*/ 	.word	0x00020fa0


	//   ....[207]....
        /*0a50*/ 	.word	0x00021000


	//   ....[208]....
        /*0a54*/ 	.word	0x00021110


	//   ....[209]....
        /*0a58*/ 	.word	0x00021170


	//   ....[210]....
        /*0a5c*/ 	.word	0x00021280


	//   ....[211]....
        /*0a60*/ 	.word	0x000212e0


	//   ....[212]....
        /*0a64*/ 	.word	0x000213d0


	//   ....[213]....
        /*0a68*/ 	.word	0x00021500


	//   ....[214]....
        /*0a6c*/ 	.word	0x000215b0


	//   ....[215]....
        /*0a70*/ 	.word	0x00021620


	//   ....[216]....
        /*0a74*/ 	.word	0x00021710


	//   ....[217]....
        /*0a78*/ 	.word	0x00021770


	//   ....[218]....
        /*0a7c*/ 	.word	0x00021840


	//   ....[219]....
        /*0a80*/ 	.word	0x000218a0


	//   ....[220]....
        /*0a84*/ 	.word	0x00021970


	//   ....[221]....
        /*0a88*/ 	.word	0x000219d0


	//   ....[222]....
        /*0a8c*/ 	.word	0x00021aa0


	//   ....[223]....
        /*0a90*/ 	.word	0x00021b00


	//   ....[224]....
        /*0a94*/ 	.word	0x00021bd0


	//   ....[225]....
        /*0a98*/ 	.word	0x00021cc0


	//   ....[226]....
        /*0a9c*/ 	.word	0x00021d60


	//   ....[227]....
        /*0aa0*/ 	.word	0x00021dc0


	//   ....[228]....
        /*0aa4*/ 	.word	0x00021eb0


	//   ....[229]....
        /*0aa8*/ 	.word	0x00021f10


	//   ....[230]....
        /*0aac*/ 	.word	0x00021ff0


	//   ....[231]....
        /*0ab0*/ 	.word	0x00022050


	//   ....[232]....
        /*0ab4*/ 	.word	0x00022130


	//   ....[233]....
        /*0ab8*/ 	.word	0x00022190


	//   ....[234]....
        /*0abc*/ 	.word	0x00022270


	//   ....[235]....
        /*0ac0*/ 	.word	0x000222d0


	//   ....[236]....
        /*0ac4*/ 	.word	0x000223a0


	//   ....[237]....
        /*0ac8*/ 	.word	0x000224d0


	//   ....[238]....
        /*0acc*/ 	.word	0x000225a0


	//   ....[239]....
        /*0ad0*/ 	.word	0x00022660


	//   ....[240]....
        /*0ad4*/ 	.word	0x00022730


	//   ....[241]....
        /*0ad8*/ 	.word	0x00022790


	//   ....[242]....
        /*0adc*/ 	.word	0x00022860


	//   ....[243]....
        /*0ae0*/ 	.word	0x000228c0


	//   ....[244]....
        /*0ae4*/ 	.word	0x000229a0


	//   ....[245]....
        /*0ae8*/ 	.word	0x00022a00


	//   ....[246]....
        /*0aec*/ 	.word	0x00022ad0


	//   ....[247]....
        /*0af0*/ 	.word	0x00022b30


	//   ....[248]....
        /*0af4*/ 	.word	0x00022bf0


	//   ....[249]....
        /*0af8*/ 	.word	0x00022c80


	//   ....[250]....
        /*0afc*/ 	.word	0x00022d20


	//   ....[251]....
        /*0b00*/ 	.word	0x00022e40


	//   ....[252]....
        /*0b04*/ 	.word	0x00022eb0


	//   ....[253]....
        /*0b08*/ 	.word	0x00022f20


	//   ....[254]....
        /*0b0c*/ 	.word	0x00022f90


	//   ....[255]....
        /*0b10*/ 	.word	0x00023000


	//   ....[0]....
        /*0b14*/ 	.word	0x00023080


	//   ....[1]....
        /*0b18*/ 	.word	0x00023110


	//   ....[2]....
        /*0b1c*/ 	.word	0x000231a0


	//   ....[3]....
        /*0b20*/ 	.word	0x00023210


	//   ....[4]....
        /*0b24*/ 	.word	0x00023280


	//   ....[5]....
        /*0b28*/ 	.word	0x000232f0


	//   ....[6]....
        /*0b2c*/ 	.word	0x00023370


	//   ....[7]....
        /*0b30*/ 	.word	0x000233e0


	//   ....[8]....
        /*0b34*/ 	.word	0x00023480


	//   ....[9]....
        /*0b38*/ 	.word	0x00023510


	//   ....[10]....
        /*0b3c*/ 	.word	0x00023630


	//----- nvinfo : EIATTR_REG_RECONFIG
	.align		4
.L_146:
        /*0b40*/ 	.byte	0x01, 0x54
	.zero		2


	//----- nvinfo : EIATTR_SYSCALL_OFFSETS
	.align		4
        /*0b44*/ 	.byte	0x04, 0x46
        /*0b46*/ 	.short	(.L_148 - .L_147)


	//   ....[0]....
.L_147:
        /*0b48*/ 	.word	0x00001b00


	//   ....[1]....
        /*0b4c*/ 	.word	0x00001c50


	//   ....[2]....
        /*0b50*/ 	.word	0x0000ae80


	//   ....[3]....
        /*0b54*/ 	.word	0x0000b200


	//   ....[4]....
        /*0b58*/ 	.word	0x0001ac50


	//   ....[5]....
        /*0b5c*/ 	.word	0x0001ada0


	//   ....[6]....
        /*0b60*/ 	.word	0x0001ae90


	//   ....[7]....
        /*0b64*/ 	.word	0x0001bea0


	//----- nvinfo : EIATTR_MBARRIER_INSTR_OFFSETS
	.align		4
.L_148:
        /*0b68*/ 	.byte	0x04, 0x39
        /*0b6a*/ 	.short	(.L_150 - .L_149)


	//   ....[0]....
.L_149:
        /*0b6c*/ 	.word	0x00000270
        /*0b70*/ 	.word	0x000000ff
        /*0b74*/ 	.word	0x0002a800
        /*0b78*/ 	.short	0x0100
        /*0b7a*/ 	.byte	0x08
	.zero		1


	//   ....[1]....
        /*0b7c*/ 	.word	0x00000280
        /*0b80*/ 	.word	0x000000ff
        /*0b84*/ 	.word	0x0002a820
        /*0b88*/ 	.short	0x0100
        /*0b8a*/ 	.byte	0x08
	.zero		1


	//   ....[2]....
        /*0b8c*/ 	.word	0x00000370
        /*0b90*/ 	.word	0x000000ff
        /*0b94*/ 	.word	0x0002a830
        /*0b98*/ 	.short	0x0100
        /*0b9a*/ 	.byte	0x08
	.zero		1


	//   ....[3]....
        /*0b9c*/ 	.word	0x00000380
        /*0ba0*/ 	.word	0x000000ff
        /*0ba4*/ 	.word	0x0002a840
        /*0ba8*/ 	.short	0x0100
        /*0baa*/ 	.byte	0x08
	.zero		1


	//   ....[4]....
        /*0bac*/ 	.word	0x00000390
        /*0bb0*/ 	.word	0x000000ff
        /*0bb4*/ 	.word	0x0002a838
        /*0bb8*/ 	.short	0x0100
        /*0bba*/ 	.byte	0x08
	.zero		1


	//   ....[5]....
        /*0bbc*/ 	.word	0x000003a0
        /*0bc0*/ 	.word	0x000000ff
        /*0bc4*/ 	.word	0x0002a848
        /*0bc8*/ 	.short	0x0100
        /*0bca*/ 	.byte	0x08
	.zero		1


	//   ....[6]....
        /*0bcc*/ 	.word	0x000004d0
        /*0bd0*/ 	.word	0x000000ff
        /*0bd4*/ 	.word	0x0002a850
        /*0bd8*/ 	.short	0x0100
        /*0bda*/ 	.byte	0x08
	.zero		1


	//   ....[7]....
        /*0bdc*/ 	.word	0x000004e0
        /*0be0*/ 	.word	0x000000ff
        /*0be4*/ 	.word	0x0002a860
        /*0be8*/ 	.short	0x0100
        /*0bea*/ 	.byte	0x08
	.zero		1


	//   ....[8]....
        /*0bec*/ 	.word	0x000004f0
        /*0bf0*/ 	.word	0x000000ff
        /*0bf4*/ 	.word	0x0002a858
        /*0bf8*/ 	.short	0x0100
        /*0bfa*/ 	.byte	0x08
	.zero		1


	//   ....[9]....
        /*0bfc*/ 	.word	0x00000500
        /*0c00*/ 	.word	0x000000ff
        /*0c04*/ 	.word	0x0002a868
        /*0c08*/ 	.short	0x0100
        /*0c0a*/ 	.byte	0x08
	.zero		1


	//   ....[10]....
        /*0c0c*/ 	.word	0x000005f0
        /*0c10*/ 	.word	0x000000ff
        /*0c14*/ 	.word	0x0002a870
        /*0c18*/ 	.short	0x0100
        /*0c1a*/ 	.byte	0x06
	.zero		1


	//   ....[11]....
        /*0c1c*/ 	.word	0x00000600
        /*0c20*/ 	.word	0x000000ff
        /*0c24*/ 	.word	0x0002a880
        /*0c28*/ 	.short	0x0100
        /*0c2a*/ 	.byte	0x06
	.zero		1


	//   ....[12]....
        /*0c2c*/ 	.word	0x00000610
        /*0c30*/ 	.word	0x000000ff
        /*0c34*/ 	.word	0x0002a878
        /*0c38*/ 	.short	0x0100
        /*0c3a*/ 	.byte	0x06
	.zero		1


	//   ....[13]....
        /*0c3c*/ 	.word	0x00000620
        /*0c40*/ 	.word	0x000000ff
        /*0c44*/ 	.word	0x0002a888
        /*0c48*/ 	.short	0x0100
        /*0c4a*/ 	.byte	0x06
	.zero		1


	//   ....[14]....
        /*0c4c*/ 	.word	0x00000750
        /*0c50*/ 	.word	0x000000ff
        /*0c54*/ 	.word	0x0002a890
        /*0c58*/ 	.short	0x0100
        /*0c5a*/ 	.byte	0x08
	.zero		1


	//   ....[15]....
        /*0c5c*/ 	.word	0x00000760
        /*0c60*/ 	.word	0x000000ff
        /*0c64*/ 	.word	0x0002a8a0
        /*0c68*/ 	.short	0x0100
        /*0c6a*/ 	.byte	0x08
	.zero		1


	//   ....[16]....
        /*0c6c*/ 	.word	0x00000770
        /*0c70*/ 	.word	0x000000ff
        /*0c74*/ 	.word	0x0002a898
        /*0c78*/ 	.short	0x0100
        /*0c7a*/ 	.byte	0x08
	.zero		1


	//   ....[17]....
        /*0c7c*/ 	.word	0x00000780
        /*0c80*/ 	.word	0x000000ff
        /*0c84*/ 	.word	0x0002a8a8
        /*0c88*/ 	.short	0x0100
        /*0c8a*/ 	.byte	0x08
	.zero		1


	//   ....[18]....
        /*0c8c*/ 	.word	0x000008b0
        /*0c90*/ 	.word	0x000000ff
        /*0c94*/ 	.word	0x0002a8b0
        /*0c98*/ 	.short	0x0100
        /*0c9a*/ 	.byte	0x08
	.zero		1


	//   ....[19]....
        /*0c9c*/ 	.word	0x000008c0
        /*0ca0*/ 	.word	0x000000ff
        /*0ca4*/ 	.word	0x0002a8c0
        /*0ca8*/ 	.short	0x0100
        /*0caa*/ 	.byte	0x08
	.zero		1


	//   ....[20]....
        /*0cac*/ 	.word	0x000008d0
        /*0cb0*/ 	.word	0x000000ff
        /*0cb4*/ 	.word	0x0002a8b8
        /*0cb8*/ 	.short	0x0100
        /*0cba*/ 	.byte	0x08
	.zero		1


	//   ....[21]....
        /*0cbc*/ 	.word	0x000008e0
        /*0cc0*/ 	.word	0x000000ff
        /*0cc4*/ 	.word	0x0002a8c8
        /*0cc8*/ 	.short	0x0100
        /*0cca*/ 	.byte	0x08
	.zero		1


	//   ....[22]....
        /*0ccc*/ 	.word	0x000036d0
        /*0cd0*/ 	.word	0x00000058
        /*0cd4*/ 	.word	0x0002a890
        /*0cd8*/ 	.short	0x010a
        /*0cda*/ 	.byte	0x3f
	.zero		1


	//   ....[23]....
        /*0cdc*/ 	.word	0x00006ce0
        /*0ce0*/ 	.word	0x00000058
        /*0ce4*/ 	.word	0x0002a890
        /*0ce8*/ 	.short	0x010a
        /*0cea*/ 	.byte	0x3f
	.zero		1


	//   ....[24]....
        /*0cec*/ 	.word	0x00009be0
        /*0cf0*/ 	.word	0x00000058
        /*0cf4*/ 	.word	0x0002a890
        /*0cf8*/ 	.short	0x010a
        /*0cfa*/ 	.byte	0x3f
	.zero		1


	//   ....[25]....
        /*0cfc*/ 	.word	0x0000a3a0
        /*0d00*/ 	.word	0x0000000b
        /*0d04*/ 	.word	0x00000000
        /*0d08*/ 	.short	0x0101
        /*0d0a*/ 	.byte	0x3f
	.zero		1


	//   ....[26]....
        /*0d0c*/ 	.word	0x0000a3e0
        /*0d10*/ 	.word	0x00000058
        /*0d14*/ 	.word	0x0002a8b0
        /*0d18*/ 	.short	0x010a
        /*0d1a*/ 	.byte	0x3f
	.zero		1


	//   ....[27]....
        /*0d1c*/ 	.word	0x0000a990
        /*0d20*/ 	.word	0x00000058
        /*0d24*/ 	.word	0x00000000
        /*0d28*/ 	.short	0x0101
        /*0d2a*/ 	.byte	0x3f
	.zero		1


	//   ....[28]....
        /*0d2c*/ 	.word	0x0000af00
        /*0d30*/ 	.word	0x00000002
        /*0d34*/ 	.word	0x0002a800
        /*0d38*/ 	.short	0x010a
        /*0d3a*/ 	.byte	0x3f
	.zero		1


	//   ....[29]....
        /*0d3c*/ 	.word	0x0000af50
        /*0d40*/ 	.word	0x00000002
        /*0d44*/ 	.word	0x0002a800
        /*0d48*/ 	.short	0x010a
        /*0d4a*/ 	.byte	0x3f
	.zero		1


	//   ....[30]....
        /*0d4c*/ 	.word	0x0000b930
        /*0d50*/ 	.word	0x00000002
        /*0d54*/ 	.word	0x0002a800
        /*0d58*/ 	.short	0x010a
        /*0d5a*/ 	.byte	0x3f
	.zero		1


	//   ....[31]....
        /*0d5c*/ 	.word	0x0000e270
        /*0d60*/ 	.word	0x00000002
        /*0d64*/ 	.word	0x0002a800
        /*0d68*/ 	.short	0x010a
        /*0d6a*/ 	.byte	0x3f
	.zero		1


	//   ....[32]....
        /*0d6c*/ 	.word	0x00010960
        /*0d70*/ 	.word	0x00000000
        /*0d74*/ 	.word	0x0002a830
        /*0d78*/ 	.short	0x010a
        /*0d7a*/ 	.byte	0x3f
	.zero		1


	//   ....[33]....
        /*0d7c*/ 	.word	0x000109b0
        /*0d80*/ 	.word	0x00000000
        /*0d84*/ 	.word	0x0002a830
        /*0d88*/ 	.short	0x010a
        /*0d8a*/ 	.byte	0x3f
	.zero		1


	//   ....[34]....
        /*0d8c*/ 	.word	0x00011800
        /*0d90*/ 	.word	0x00000000
        /*0d94*/ 	.word	0x00000000
        /*0d98*/ 	.short	0x0101
        /*0d9a*/ 	.byte	0x3f
	.zero		1


	//   ....[35]....
        /*0d9c*/ 	.word	0x00013330
        /*0da0*/ 	.word	0x0000000f
        /*0da4*/ 	.word	0x0002a830
        /*0da8*/ 	.short	0x010a
        /*0daa*/ 	.byte	0x3f
	.zero		1


	//   ....[36]....
        /*0dac*/ 	.word	0x000133a0
        /*0db0*/ 	.word	0x0000000f
        /*0db4*/ 	.word	0x0002a830
        /*0db8*/ 	.short	0x010a
        /*0dba*/ 	.byte	0x3f
	.zero		1


	//   ....[37]....
        /*0dbc*/ 	.word	0x00013f10
        /*0dc0*/ 	.word	0x0000000a
        /*0dc4*/ 	.word	0x0002a850
        /*0dc8*/ 	.short	0x010a
        /*0dca*/ 	.byte	0x3f
	.zero		1


	//   ....[38]....
        /*0dcc*/ 	.word	0x00013fb0
        /*0dd0*/ 	.word	0x0000000a
        /*0dd4*/ 	.word	0x0002a850
        /*0dd8*/ 	.short	0x010a
        /*0dda*/ 	.byte	0x3f
	.zero		1


	//   ....[39]....
        /*0ddc*/ 	.word	0x000153e0
        /*0de0*/ 	.word	0x00000004
        /*0de4*/ 	.word	0x00000000
        /*0de8*/ 	.short	0x0101
        /*0dea*/ 	.byte	0x3f
	.zero		1


	//   ....[40]....
        /*0dec*/ 	.word	0x00015670
        /*0df0*/ 	.word	0x0000000a
        /*0df4*/ 	.word	0x00000000
        /*0df8*/ 	.short	0x0101
        /*0dfa*/ 	.byte	0x3f
	.zero		1


	//   ....[41]....
        /*0dfc*/ 	.word	0x00015c80
        /*0e00*/ 	.word	0x0000000e
        /*0e04*/ 	.word	0x0002a850
        /*0e08*/ 	.short	0x010a
        /*0e0a*/ 	.byte	0x3f
	.zero		1


	//   ....[42]....
        /*0e0c*/ 	.word	0x00015d20
        /*0e10*/ 	.word	0x0000000e
        /*0e14*/ 	.word	0x0002a850
        /*0e18*/ 	.short	0x010a
        /*0e1a*/ 	.byte	0x3f
	.zero		1


	//   ....[43]....
        /*0e1c*/ 	.word	0x00016210
        /*0e20*/ 	.word	0x00000002
        /*0e24*/ 	.word	0x00000000
        /*0e28*/ 	.short	0x0101
        /*0e2a*/ 	.byte	0x3f
	.zero		1


	//   ....[44]....
        /*0e2c*/ 	.word	0x00017720
        /*0e30*/ 	.word	0x00000000
        /*0e34*/ 	.word	0x00000000
        /*0e38*/ 	.short	0x0101
        /*0e3a*/ 	.byte	0x3f
	.zero		1


	//   ....[45]....
        /*0e3c*/ 	.word	0x000198c0
        /*0e40*/ 	.word	0x00000016
        /*0e44*/ 	.word	0x0002a820
        /*0e48*/ 	.short	0x010a
        /*0e4a*/ 	.byte	0x3f
	.zero		1


	//   ....[46]....
        /*0e4c*/ 	.word	0x00019950
        /*0e50*/ 	.word	0x00000009
        /*0e54*/ 	.word	0x0002a8a0
        /*0e58*/ 	.short	0x010a
        /*0e5a*/ 	.byte	0x3f
	.zero		1


	//   ....[47]....
        /*0e5c*/ 	.word	0x00019d90
        /*0e60*/ 	.word	0x00000009
        /*0e64*/ 	.word	0x0002a8c0
        /*0e68*/ 	.short	0x010a
        /*0e6a*/ 	.byte	0x3f
	.zero		1


	//   ....[48]....
        /*0e6c*/ 	.word	0x0001a1c0
        /*0e70*/ 	.word	0x00000006
        /*0e74*/ 	.word	0x0002a8a0
        /*0e78*/ 	.short	0x010a
        /*0e7a*/ 	.byte	0x3f
	.zero		1


	//   ....[49]....
        /*0e7c*/ 	.word	0x0001a5f0
        /*0e80*/ 	.word	0x00000006
        /*0e84*/ 	.word	0x0002a8c0
        /*0e88*/ 	.short	0x010a
        /*0e8a*/ 	.byte	0x3f
	.zero		1


	//   ....[50]....
        /*0e8c*/ 	.word	0x0001b4d0
        /*0e90*/ 	.word	0x00000007
        /*0e94*/ 	.word	0x0002a840
        /*0e98*/ 	.short	0x010a
        /*0e9a*/ 	.byte	0x3f
	.zero		1


	//   ....[51]....
        /*0e9c*/ 	.word	0x0001bbb0
        /*0ea0*/ 	.word	0x00000007
        /*0ea4*/ 	.word	0x0002a830
        /*0ea8*/ 	.short	0x0107
        /*0eaa*/ 	.byte	0x3f
	.zero		1


	//   ....[52]....
        /*0eac*/ 	.word	0x0001bc70
        /*0eb0*/ 	.word	0x00000007
        /*0eb4*/ 	.word	0x0002a830
        /*0eb8*/ 	.short	0x0101
        /*0eba*/ 	.byte	0x3f
	.zero		1


	//   ....[53]....
        /*0ebc*/ 	.word	0x0001c870
        /*0ec0*/ 	.word	0x00000016
        /*0ec4*/ 	.word	0x0002a800
        /*0ec8*/ 	.short	0x0107
        /*0eca*/ 	.byte	0x3f
	.zero		1


	//   ....[54]....
        /*0ecc*/ 	.word	0x0001c970
        /*0ed0*/ 	.word	0x00000016
        /*0ed4*/ 	.word	0x0002a800
        /*0ed8*/ 	.short	0x0101
        /*0eda*/ 	.byte	0x3f
	.zero		1


	//   ....[55]....
        /*0edc*/ 	.word	0x0001c990
        /*0ee0*/ 	.word	0x00000016
        /*0ee4*/ 	.word	0x0002a820
        /*0ee8*/ 	.short	0x010a
        /*0eea*/ 	.byte	0x3f
	.zero		1


	//   ....[56]....
        /*0eec*/ 	.word	0x0001cd10
        /*0ef0*/ 	.word	0x00000005
        /*0ef4*/ 	.word	0x0002a840
        /*0ef8*/ 	.short	0x010a
        /*0efa*/ 	.byte	0x3f
	.zero		1


	//   ....[57]....
        /*0efc*/ 	.word	0x0001d210
        /*0f00*/ 	.word	0x00000005
        /*0f04*/ 	.word	0x0002a830
        /*0f08*/ 	.short	0x0107
        /*0f0a*/ 	.byte	0x3f
	.zero		1


	//   ....[58]....
        /*0f0c*/ 	.word	0x0001d2c0
        /*0f10*/ 	.word	0x00000005
        /*0f14*/ 	.word	0x0002a830
        /*0f18*/ 	.short	0x0101
        /*0f1a*/ 	.byte	0x3f
	.zero		1


	//   ....[59]....
        /*0f1c*/ 	.word	0x0001d320
        /*0f20*/ 	.word	0x00000005
        /*0f24*/ 	.word	0x0002a860
        /*0f28*/ 	.short	0x010a
        /*0f2a*/ 	.byte	0x3f
	.zero		1


	//   ....[60]....
        /*0f2c*/ 	.word	0x0001d790
        /*0f30*/ 	.word	0x00000005
        /*0f34*/ 	.word	0x0002a850
        /*0f38*/ 	.short	0x0107
        /*0f3a*/ 	.byte	0x3f
	.zero		1


	//   ....[61]....
        /*0f3c*/ 	.word	0x0001d8d0
        /*0f40*/ 	.word	0x00000005
        /*0f44*/ 	.word	0x0002a850
        /*0f48*/ 	.short	0x0101
        /*0f4a*/ 	.byte	0x3f
	.zero		1


	//   ....[62]....
        /*0f4c*/ 	.word	0x0001db50
        /*0f50*/ 	.word	0x00000000
        /*0f54*/ 	.word	0x0002a860
        /*0f58*/ 	.short	0x010a
        /*0f5a*/ 	.byte	0x3f
	.zero		1


	//   ....[63]....
        /*0f5c*/ 	.word	0x0001dfc0
        /*0f60*/ 	.word	0x00000000
        /*0f64*/ 	.word	0x0002a850
        /*0f68*/ 	.short	0x0107
        /*0f6a*/ 	.byte	0x3f
	.zero		1


	//   ....[64]....
        /*0f6c*/ 	.word	0x0001e080
        /*0f70*/ 	.word	0x00000000
        /*0f74*/ 	.word	0x0002a850
        /*0f78*/ 	.short	0x0101
        /*0f7a*/ 	.byte	0x3f
	.zero		1


	//   ....[65]....
        /*0f7c*/ 	.word	0x0001eb70
        /*0f80*/ 	.word	0x00000005
        /*0f84*/ 	.word	0x0002a820
        /*0f88*/ 	.short	0x010a
        /*0f8a*/ 	.byte	0x3f
	.zero		1


	//   ....[66]....
        /*0f8c*/ 	.word	0x0001ed00
        /*0f90*/ 	.word	0x00000003
        /*0f94*/ 	.word	0x0002a840
        /*0f98*/ 	.short	0x010a
        /*0f9a*/ 	.byte	0x3f
	.zero		1


	//   ....[67]....
        /*0f9c*/ 	.word	0x0001eda0
        /*0fa0*/ 	.word	0x00000005
        /*0fa4*/ 	.word	0x0002a840
        /*0fa8*/ 	.short	0x010a
        /*0faa*/ 	.byte	0x3f
	.zero		1


	//   ....[68]....
        /*0fac*/ 	.word	0x0001ede0
        /*0fb0*/ 	.word	0x00000003
        /*0fb4*/ 	.word	0x0002a860
        /*0fb8*/ 	.short	0x010a
        /*0fba*/ 	.byte	0x3f
	.zero		1


	//   ....[69]....
        /*0fbc*/ 	.word	0x0001ee20
        /*0fc0*/ 	.word	0x00000005
        /*0fc4*/ 	.word	0x0002a860
        /*0fc8*/ 	.short	0x010a
        /*0fca*/ 	.byte	0x3f
	.zero		1


	//   ....[70]....
        /*0fcc*/ 	.word	0x0001ee80
        /*0fd0*/ 	.word	0x00000058
        /*0fd4*/ 	.word	0x0002a890
        /*0fd8*/ 	.short	0x010a
        /*0fda*/ 	.byte	0x3f
	.zero		1


	//   ....[71]....
        /*0fdc*/ 	.word	0x0001f130
        /*0fe0*/ 	.word	0x00000058
        /*0fe4*/ 	.word	0x0002a890
        /*0fe8*/ 	.short	0x010a
        /*0fea*/ 	.byte	0x3f
	.zero		1


	//   ....[72]....
        /*0fec*/ 	.word	0x0001f3e0
        /*0ff0*/ 	.word	0x00000058
        /*0ff4*/ 	.word	0x0002a890
        /*0ff8*/ 	.short	0x010a
        /*0ffa*/ 	.byte	0x3f
	.zero		1


	//   ....[73]....
        /*0ffc*/ 	.word	0x0001f690
        /*1000*/ 	.word	0x00000058
        /*1004*/ 	.word	0x0002a8b0
        /*1008*/ 	.short	0x010a
        /*100a*/ 	.byte	0x3f
	.zero		1


	//   ....[74]....
        /*100c*/ 	.word	0x0001f8a0
        /*1010*/ 	.word	0x00000002
        /*1014*/ 	.word	0x0002a800
        /*1018*/ 	.short	0x010a
        /*101a*/ 	.byte	0x3f
	.zero		1


	//   ....[75]....
        /*101c*/ 	.word	0x0001fac0
        /*1020*/ 	.word	0x00000002
        /*1024*/ 	.word	0x0002a800
        /*1028*/ 	.short	0x010a
        /*102a*/ 	.byte	0x3f
	.zero		1


	//   ....[76]....
        /*102c*/ 	.word	0x0001fb10
        /*1030*/ 	.word	0x00000000
        /*1034*/ 	.word	0x0002a830
        /*1038*/ 	.short	0x010a
        /*103a*/ 	.byte	0x3f
	.zero		1


	//   ....[77]....
        /*103c*/ 	.word	0x0001fb60
        /*1040*/ 	.word	0x0000000f
        /*1044*/ 	.word	0x0002a830
        /*1048*/ 	.short	0x010a
        /*104a*/ 	.byte	0x3f
	.zero		1


	//   ....[78]....
        /*104c*/ 	.word	0x0001fbb0
        /*1050*/ 	.word	0x0000000a
        /*1054*/ 	.word	0x0002a850
        /*1058*/ 	.short	0x010a
        /*105a*/ 	.byte	0x3f
	.zero		1


	//   ....[79]....
        /*105c*/ 	.word	0x0001fc00
        /*1060*/ 	.word	0x0000000e
        /*1064*/ 	.word	0x0002a850
        /*1068*/ 	.short	0x010a
        /*106a*/ 	.byte	0x3f
	.zero		1


	//   ....[80]....
        /*106c*/ 	.word	0x0001fda0
        /*1070*/ 	.word	0x00000016
        /*1074*/ 	.word	0x0002a820
        /*1078*/ 	.short	0x010a
        /*107a*/ 	.byte	0x3f
	.zero		1


	//   ....[81]....
        /*107c*/ 	.word	0x0001fdf0
        /*1080*/ 	.word	0x00000009
        /*1084*/ 	.word	0x0002a8a0
        /*1088*/ 	.short	0x010a
        /*108a*/ 	.byte	0x3f
	.zero		1


	//   ....[82]....
        /*108c*/ 	.word	0x0001fe40
        /*1090*/ 	.word	0x00000009
        /*1094*/ 	.word	0x0002a8c0
        /*1098*/ 	.short	0x010a
        /*109a*/ 	.byte	0x3f
	.zero		1


	//   ....[83]....
        /*109c*/ 	.word	0x0001fe90
        /*10a0*/ 	.word	0x00000006
        /*10a4*/ 	.word	0x0002a8a0
        /*10a8*/ 	.short	0x010a
        /*10aa*/ 	.byte	0x3f
	.zero		1


	//   ....[84]....
        /*10ac*/ 	.word	0x0001fee0
        /*10b0*/ 	.word	0x00000006
        /*10b4*/ 	.word	0x0002a8c0
        /*10b8*/ 	.short	0x010a
        /*10ba*/ 	.byte	0x3f
	.zero		1


	//   ....[85]....
        /*10bc*/ 	.word	0x00020000
        /*10c0*/ 	.word	0x00000007
        /*10c4*/ 	.word	0x0002a840
        /*10c8*/ 	.short	0x010a
        /*10ca*/ 	.byte	0x3f
	.zero		1


	//   ....[86]....
        /*10cc*/ 	.word	0x00021400
        /*10d0*/ 	.word	0x00000016
        /*10d4*/ 	.word	0x0002a820
        /*10d8*/ 	.short	0x010a
        /*10da*/ 	.byte	0x3f
	.zero		1


	//   ....[87]....
        /*10dc*/ 	.word	0x00021450
        /*10e0*/ 	.word	0x00000005
        /*10e4*/ 	.word	0x0002a840
        /*10e8*/ 	.short	0x010a
        /*10ea*/ 	.byte	0x3f
	.zero		1


	//   ....[88]....
        /*10ec*/ 	.word	0x00021c10
        /*10f0*/ 	.word	0x00000005
        /*10f4*/ 	.word	0x0002a860
        /*10f8*/ 	.short	0x010a
        /*10fa*/ 	.byte	0x3f
	.zero		1


	//   ....[89]....
        /*10fc*/ 	.word	0x00022420
        /*1100*/ 	.word	0x00000000
        /*1104*/ 	.word	0x0002a860
        /*1108*/ 	.short	0x010a
        /*110a*/ 	.byte	0x3f
	.zero		1


	//   ....[90]....
        /*110c*/ 	.word	0x00023550
        /*1110*/ 	.word	0x00000005
        /*1114*/ 	.word	0x0002a820
        /*1118*/ 	.short	0x010a
        /*111a*/ 	.byte	0x3f
	.zero		1


	//   ....[91]....
        /*111c*/ 	.word	0x000236f0
        /*1120*/ 	.word	0x00000003
        /*1124*/ 	.word	0x0002a840
        /*1128*/ 	.short	0x010a
        /*112a*/ 	.byte	0x3f
	.zero		1


	//   ....[92]....
        /*112c*/ 	.word	0x00023740
        /*1130*/ 	.word	0x00000005
        /*1134*/ 	.word	0x0002a840
        /*1138*/ 	.short	0x010a
        /*113a*/ 	.byte	0x3f
	.zero		1


	//   ....[93]....
        /*113c*/ 	.word	0x00023790
        /*1140*/ 	.word	0x00000003
        /*1144*/ 	.word	0x0002a860
        /*1148*/ 	.short	0x010a
        /*114a*/ 	.byte	0x3f
	.zero		1


	//----- nvinfo : EIATTR_NUM_MBARRIERS
	.align		4
.L_150:
        /*114c*/ 	.byte	0x03, 0x38
        /*114e*/ 	.short	0x0016


	//----- nvinfo : EIATTR_EXIT_INSTR_OFFSETS
	.align		4
        /*1150*/ 	.byte	0x04, 0x1c
        /*1152*/ 	.short	(.L_152 - .L_151)


	//   ....[0]....
.L_151:
        /*1154*/ 	.word	0x0001ee70


	//----- nvinfo : EIATTR_MAX_THREADS
	.align		4
.L_152:
        /*1158*/ 	.byte	0x04, 0x05
        /*115a*/ 	.short	(.L_154 - .L_153)
.L_153:
        /*115c*/ 	.word	0x00000180
        /*1160*/ 	.word	0x00000001
        /*1164*/ 	.word	0x00000001


	//----- nvinfo : EIATTR_CRS_STACK_SIZE
	.align		4
.L_154:
        /*1168*/ 	.byte	0x04, 0x1e
        /*116a*/ 	.short	(.L_156 - .L_155)
.L_155:
        /*116c*/ 	.word	0x00000000


	//----- nvinfo : EIATTR_CBANK_PARAM_SIZE
	.align		4
.L_156:
        /*1170*/ 	.byte	0x03, 0x19
        /*1172*/ 	.short	0x0af0


	//----- nvinfo : EIATTR_PARAM_CBANK
	.align		4
        /*1174*/ 	.byte	0x04, 0x0a
        /*1176*/ 	.short	(.L_158 - .L_157)
	.align		4
.L_157:
        /*1178*/ 	.word	index@(.nv.constant0._ZN7cutlass13device_kernelIN5flash11enable_sm90INS1_16FlashAttnFwdSm90INS1_25CollectiveMainloopFwdSm90ILi2EN4cute5tupleIJNS5_1CILi1EEES8_S8_EEENS6_IJNS7_ILi128EEENS7_ILi96EEENS7_ILi192EEEEEELi128ENS_6half_tEfNS_4arch4Sm90ELb0ELb0ELb1ELb1ELb1ELb1ELb0ELb1ELb1ELb1ELb0ELb0EEENS1_21CollectiveEpilogueFwdINS6_IJSA_SA_SB_EEES9_SE_SG_Li256ELb1ELb1ELb0ELb0EEENS1_36VarlenDynamicPersistentTileSchedulerILi128ELi96ELi256ELi128ELb0ELb1ELb1ELb0ELb1ELb1EEEEEEEEEvNT_6ParamsE)
        /*117c*/ 	.short	0x0210
        /*117e*/ 	.short	0x0af0


	//----- nvinfo : EIATTR_SW_WAR
	.align		4
.L_158:
        /*1180*/ 	.byte	0x04, 0x36
        /*1182*/ 	.short	(.L_160 - .L_159)
.L_159:
        /*1184*/ 	.word	0x00000008
.L_160:


//--------------------- .nv.info._ZN7cutlass13device_kernelIN5flash11enable_sm90INS1_16FlashAttnFwdSm90INS1_25CollectiveMainloopFwdSm90ILi2EN4cute5tupleIJNS5_1CILi1EEES8_S8_EEENS6_IJNS7_ILi128EEENS7_ILi96EEENS7_ILi192EEEEEELi128ENS_6half_tEfNS_4arch4Sm90ELb0ELb1ELb1ELb0ELb1ELb0ELb0ELb1ELb1ELb1ELb0ELb0EEENS1_21CollectiveEpilogueFwdINS6_IJSA_SA_SB_EEES9_SE_SG_Li256ELb0ELb1ELb0ELb0EEENS1_30DynamicPersistentTileSchedulerILi256ELi128ELb0ELb1ELb1EEEEEEEEEvNT_6ParamsE --------------------------
	.section	.nv.info._ZN7cutlass13device_kernelIN5flash11enable_sm90INS1_16FlashAttnFwdSm90INS1_25CollectiveMainloopFwdSm90ILi2EN4cute5tupleIJNS5_1CILi1EEES8_S8_EEENS6_IJNS7_ILi128EEENS7_ILi96EEENS7_ILi192EEEEEELi128ENS_6half_tEfNS_4arch4Sm90ELb0ELb1ELb1ELb0ELb1ELb0ELb0ELb1ELb1ELb1ELb0ELb0EEENS1_21CollectiveEpilogueFwdINS6_IJSA_SA_SB_EEES9_SE_SG_Li256ELb0ELb1ELb0ELb0EEENS1_30DynamicPersistentTileSchedulerILi256ELi128ELb0ELb1ELb1EEEEEEEEEvNT_6ParamsE,"",@"SHT_CUDA_INFO"
	.sectionflags	@""
	.align	4


	//----- nvinfo : EIATTR_CUDA_API_VERSION
	.align		4
        /*0000*/ 	.byte	0x04, 0x37
        /*0002*/ 	.short	(.L_162 - .L_161)
.L_161:
        /*0004*/ 	.word	0x00000082


	//----- nvinfo : EIATTR_KPARAM_INFO
	.align		4
.L_162:
        /*0008*/ 	.byte	0x04, 0x17
        /*000a*/ 	.short	(.L_164 - .L_163)
.L_163:
        /*000c*/ 	.word	0x00000000
        /*0010*/ 	.short	0x0000
        /*0012*/ 	.short	0x0070
        /*0014*/ 	.byte	0x00, 0xf0, 0x01, 0x2a


	//----- nvinfo : EIATTR_SPARSE_MMA_MASK
	.align		4
.L_164:
        /*0018*/ 	.byte	0x03, 0x50
        /*001a*/ 	.short	0x0000


	//----- nvinfo : EIATTR_MAXREG_COUNT
	.align		4
        /*001c*/ 	.byte	0x03, 0x1b
        /*001e*/ 	.short	0x00a8


	//----- nvinfo : EIATTR_NUM_BARRIERS
	.align		4
        /*0020*/ 	.byte	0x02, 0x4c
        /*0022*/ 	.byte	0x09
	.zero		1


	//----- nvinfo : EIATTR_EXTERNS
	.align		4
        /*0024*/ 	.byte	0x04, 0x0f
        /*0026*/ 	.short	(.L_166 - .L_165)


	//   ....[0]....
	.align		4
.L_165:
        /*0028*/ 	.word	index@(__assertfail)


	//----- nvinfo : EIATTR_ANNOTATIONS
	.align		4
.L_166:
        /*002c*/ 	.byte	0x04, 0x55
        /*002e*/ 	.short	(.L_168 - .L_167)


	//   ....[0]....
.L_167:
        /*0030*/ 	.word	0x00000001
        /*0034*/ 	.byte	0xa0, 0x08, 0x00, 0x00, 0x01, 0x00, 0x00, 0x00, 0x60, 0x09, 0x00, 0x00, 0x01, 0x00, 0x00, 0x00
        /*0044*/ 	.byte	0xa0, 0x01, 0x01, 0x00, 0x01, 0x00, 0x00, 0x00, 0x40, 0x02, 0x01, 0x00, 0x01, 0x00, 0x00, 0x00
        /*0054*/ 	.byte	0xd0, 0x02, 0x01, 0x00, 0x01, 0x00, 0x00, 0x00, 0xa0, 0x29, 0x01, 0x00, 0x01, 0x00, 0x00, 0x00
        /*0064*/ 	.byte	0xc0, 0x29, 0x01, 0x00, 0x01, 0x00, 0x00, 0x00, 0x10, 0x42, 0x01, 0x00, 0x01, 0x00, 0x00, 0x00
        /*0074*/ 	.byte	0xb0, 0x43, 0x01, 0x00


	//----- nvinfo : EIATTR_MERCURY_ISA_VERSION
	.align		4
.L_168:
        /*0078*/ 	.byte	0x03, 0x5f
        /*007a*/ 	.short	0x0101


	//----- nvinfo : EIATTR_INT_WARP_WIDE_INSTR_OFFSETS
	.align		4
        /*007c*/ 	.byte	0x04, 0x31
        /*007e*/ 	.short	(.L_170 - .L_169)


	//   ....[0]....
.L_169:
        /*0080*/ 	.word	0x000000c0


	//   ....[1]....
        /*0084*/ 	.word	0x000000d0


	//   ....[2]....
        /*0088*/ 	.word	0x00000170


	//   ....[3]....
        /*008c*/ 	.word	0x00010ec0


	//   ....[4]....
        /*0090*/ 	.word	0x00010f50


	//   ....[5]....
        /*0094*/ 	.word	0x00013a30


	//   ....[6]....
        /*0098*/ 	.word	0x00013ac0


	//----- nvinfo : EIATTR_COOP_GROUP_MASK_REGIDS
	.align		4
.L_170:
        /*009c*/ 	.byte	0x04, 0x29
        /*009e*/ 	.short	(.L_172 - .L_171)


	//   ....[0]....
.L_171:
        /*00a0*/ 	.word	0xffffffff


	//   ....[1]....
        /*00a4*/ 	.word	0xffffffff


	//   ....[2]....
        /*00a8*/ 	.word	0xffffffff


	//   ....[3]....
        /*00ac*/ 	.word	0xffffffff


	//   ....[4]....
        /*00b0*/ 	.word	0xffffffff


	//   ....[5]....
        /*00b4*/ 	.word	0xffffffff


	//   ....[6]....
        /*00b8*/ 	.word	0xffffffff


	//   ....[7]....
        /*00bc*/ 	.word	0xffffffff


	//   ....[8]....
        /*00c0*/ 	.word	0xffffffff


	//   ....[9]....
        /*00c4*/ 	.word	0xffffffff


	//   ....[10]....
        /*00c8*/ 	.word	0xffffffff


	//   ....[11]....
        /*00cc*/ 	.word	0xffffffff


	//   ....[12]....
        /*00d0*/ 	.word	0xffffffff


	//   ....[13]....
        /*00d4*/ 	.word	0xffffffff


	//   ....[14]....
        /*00d8*/ 	.word	0xffffffff


	//   ....[15]....
        /*00dc*/ 	.word	0xffffffff


	//   ....[16]....
        /*00e0*/ 	.word	0xffffffff


	//   ....[17]....
        /*00e4*/ 	.word	0xffffffff


	//   ....[18]....
        /*00e8*/ 	.word	0xffffffff


	//   ....[19]....
        /*00ec*/ 	.word	0xffffffff


	//   ....[20]....
        /*00f0*/ 	.word	0xffffffff


	//   ....[21]....
        /*00f4*/ 	.word	0xffffffff


	//   ....[22]....
        /*00f8*/ 	.word	0xffffffff


	//   ....[23]....
        /*00fc*/ 	.word	0xffffffff


	//   ....[24]....
        /*0100*/ 	.word	0xffffffff


	//   ....[25]....
        /*0104*/ 	.word	0xffffffff


	//   ....[26]....
        /*0108*/ 	.word	0xffffffff


	//   ....[27]....
        /*010c*/ 	.word	0xffffffff


	//   ....[28]....
        /*0110*/ 	.word	0xffffffff


	//   ....[29]....
        /*0114*/ 	.word	0xffffffff


	//   ....[30]....
        /*0118*/ 	.word	0xffffffff


	//   ....[31]....
        /*011c*/ 	.word	0xffffffff


	//   ....[32]....
        /*0120*/ 	.word	0xffffffff


	//   ....[33]....
        /*0124*/ 	.word	0xffffffff


	//   ....[34]....
        /*0128*/ 	.word	0xffffffff


	//   ....[35]....
        /*012c*/ 	.word	0xffffffff


	//   ....[36]....
        /*0130*/ 	.word	0xffffffff


	//   ....[37]....
        /*0134*/ 	.word	0xffffffff


	//   ....[38]....
        /*0138*/ 	.word	0xffffffff


	//   ....[39]....
        /*013c*/ 	.word	0xffffffff


	//   ....[40]....
        /*0140*/ 	.word	0xffffffff


	//   ....[41]....
        /*0144*/ 	.word	0xffffffff


	//   ....[42]....
        /*0148*/ 	.word	0xffffffff


	//   ....[43]....
        /*014c*/ 	.word	0xffffffff


	//   ....[44]....
        /*0150*/ 	.word	0xffffffff


	//   ....[45]....
        /*0154*/ 	.word	0xffffffff


	//   ....[46]....
        /*0158*/ 	.word	0xffffffff


	//   ....[47]....
        /*015c*/ 	.word	0xffffffff


	//   ....[48]....
        /*0160*/ 	.word	0xffffffff


	//   ....[49]....
        /*0164*/ 	.word	0xffffffff


	//   ....[50]....
        /*0168*/ 	.word	0xffffffff


	//   ....[51]....
        /*016c*/ 	.word	0xffffffff


	//   ....[52]....
        /*0170*/ 	.word	0xffffffff


	//   ....[53]....
        /*0174*/ 	.word	0xffffffff


	//   ....[54]....
        /*0178*/ 	.word	0xffffffff


	//   ....[55]....
        /*017c*/ 	.word	0xffffffff


	//   ....[56]....
        /*0180*/ 	.word	0xffffffff


	//   ....[57]....
        /*0184*/ 	.word	0xffffffff


	//   ....[58]....
        /*0188*/ 	.word	0xffffffff


	//   ....[59]....
        /*018c*/ 	.word	0xffffffff


	//   ....[60]....
        /*0190*/ 	.word	0xffffffff


	//   ....[61]....
        /*0194*/ 	.word	0xffffffff


	//   ....[62]....
        /*0198*/ 	.word	0xffffffff


	//   ....[63]....
        /*019c*/ 	.word	0xffffffff


	//   ....[64]....
        /*01a0*/ 	.word	0xffffffff


	//   ....[65]....
        /*01a4*/ 	.word	0xffffffff


	//   ....[66]....
        /*01a8*/ 	.word	0xffffffff


	//   ....[67]....
        /*01ac*/ 	.word	0xffffffff


	//   ....[68]....
        /*01b0*/ 	.word	0xffffffff


	//   ....[69]....
        /*01b4*/ 	.word	0xffffffff


	//   ....[70]....
        /*01b8*/ 	.word	0xffffffff


	//   ....[71]....
        /*01bc*/ 	.word	0xffffffff


	//   ....[72]....
        /*01c0*/ 	.word	0xffffffff


	//   ....[73]....
        /*01c4*/ 	.word	0xffffffff


	//   ....[74]....
        /*01c8*/ 	.word	0xffffffff


	//   ....[75]....
        /*01cc*/ 	.word	0xffffffff


	//   ....[76]....
        /*01d0*/ 	.word	0xffffffff


	//   ....[77]....
        /*01d4*/ 	.word	0xffffffff


	//   ....[78]....
        /*01d8*/ 	.word	0xffffffff


	//   ....[79]....
        /*01dc*/ 	.word	0xffffffff


	//   ....[80]....
        /*01e0*/ 	.word	0xffffffff


	//   ....[81]....
        /*01e4*/ 	.word	0xffffffff


	//   ....[82]....
        /*01e8*/ 	.word	0xffffffff


	//   ....[83]....
        /*01ec*/ 	.word	0xffffffff


	//   ....[84]....
        /*01f0*/ 	.word	0xffffffff


	//   ....[85]....
        /*01f4*/ 	.word	0xffffffff


	//   ....[86]....
        /*01f8*/ 	.word	0xffffffff


	//   ....[87]....
        /*01fc*/ 	.word	0xffffffff


	//   ....[88]....
        /*0200*/ 	.word	0xffffffff


	//   ....[89]....
        /*0204*/ 	.word	0xffffffff


	//   ....[90]....
        /*0208*/ 	.word	0xffffffff


	//   ....[91]....
        /*020c*/ 	.word	0xffffffff


	//   ....[92]....
        /*0210*/ 	.word	0xffffffff


	//   ....[93]....
        /*0214*/ 	.word	0xffffffff


	//   ....[94]....
        /*0218*/ 	.word	0xffffffff


	//   ....[95]....
        /*021c*/ 	.word	0xffffffff


	//   ....[96]....
        /*0220*/ 	.word	0xffffffff


	//   ....[97]....
        /*0224*/ 	.word	0xffffffff


	//   ....[98]....
        /*0228*/ 	.word	0xffffffff


	//   ....[99]....
        /*022c*/ 	.word	0xffffffff


	//   ....[100]....
        /*0230*/ 	.word	0xffffffff


	//   ....[101]....
        /*0234*/ 	.word	0xffffffff


	//   ....[102]....
        /*0238*/ 	.word	0xffffffff


	//   ....[103]....
        /*023c*/ 	.word	0xffffffff


	//   ....[104]....
        /*0240*/ 	.word	0xffffffff


	//   ....[105]....
        /*0244*/ 	.word	0xffffffff


	//   ....[106]....
        /*0248*/ 	.word	0xffffffff


	//   ....[107]....
        /*024c*/ 	.word	0xffffffff


	//   ....[108]....
        /*0250*/ 	.word	0xffffffff


	//   ....[109]....
        /*0254*/ 	.word	0xffffffff


	//   ....[110]....
        /*0258*/ 	.word	0xffffffff


	//   ....[111]....
        /*025c*/ 	.word	0xffffffff


	//   ....[112]....
        /*0260*/ 	.word	0xffffffff


	//   ....[113]....
        /*0264*/ 	.word	0xffffffff


	//   ....[114]....
        /*0268*/ 	.word	0xffffffff


	//   ....[115]....
        /*026c*/ 	.word	0xffffffff


	//   ....[116]....
        /*0270*/ 	.word	0xffffffff


	//   ....[117]....
        /*0274*/ 	.word	0xffffffff


	//   ....[118]....
        /*0278*/ 	.word	0xffffffff


	//   ....[119]....
        /*027c*/ 	.word	0xffffffff


	//   ....[120]....
        /*0280*/ 	.word	0x0500000f


	//   ....[121]....
        /*0284*/ 	.word	0x0500000f


	//   ....[122]....
        /*0288*/ 	.word	0x0500000f


	//   ....[123]....
        /*028c*/ 	.word	0x0500000f


	//   ....[124]....
        /*0290*/ 	.word	0x0500000f


	//   ....[125]....
        /*0294*/ 	.word	0x0500000f


	//   ....[126]....
        /*0298*/ 	.word	0x0500000f


	//   ....[127]....
        /*029c*/ 	.word	0x0500000f


	//   ....[128]....
        /*02a0*/ 	.word	0x0500000f


	//   ....[129]....
        /*02a4*/ 	.word	0x0500000f


	//   ....[130]....
        /*02a8*/ 	.word	0x0500000f


	//   ....[131]....
        /*02ac*/ 	.word	0x0500000f


	//   ....[132]....
        /*02b0*/ 	.word	0x0500000f


	//   ....[133]....
        /*02b4*/ 	.word	0x0500000f


	//   ....[134]....
        /*02b8*/ 	.word	0x0500000f


	//   ....[135]....
        /*02bc*/ 	.word	0x0500000f


	//   ....[136]....
        /*02c0*/ 	.word	0x0500000f


	//   ....[137]....
        /*02c4*/ 	.word	0x0500000f


	//   ....[138]....
        /*02c8*/ 	.word	0x0500000f


	//   ....[139]....
        /*02cc*/ 	.word	0x0500000f


	//   ....[140]....
        /*02d0*/ 	.word	0x0500000f


	//   ....[141]....
        /*02d4*/ 	.word	0x0500000f


	//   ....[142]....
        /*02d8*/ 	.word	0x0500000f


	//   ....[143]....
        /*02dc*/ 	.word	0x0500000f


	//   ....[144]....
        /*02e0*/ 	.word	0x0500000f


	//   ....[145]....
        /*02e4*/ 	.word	0x0500000f


	//   ....[146]....
        /*02e8*/ 	.word	0x0500000f


	//   ....[147]....
        /*02ec*/ 	.word	0x0500000f


	//   ....[148]....
        /*02f0*/ 	.word	0x0500000f


	//   ....[149]....
        /*02f4*/ 	.word	0x0500000f


	//   ....[150]....
        /*02f8*/ 	.word	0x0500000f


	//   ....[151]....
        /*02fc*/ 	.word	0x0500000f


	//   ....[152]....
        /*0300*/ 	.word	0x0500000f


	//   ....[153]....
        /*0304*/ 	.word	0x0500000f


	//   ....[154]....
        /*0308*/ 	.word	0x0500000f


	//   ....[155]....
        /*030c*/ 	.word	0x0500000f


	//   ....[156]....
        /*0310*/ 	.word	0x0500000f


	//   ....[157]....
        /*0314*/ 	.word	0x0500000f


	//   ....[158]....
        /*0318*/ 	.word	0x0500000f


	//   ....[159]....
        /*031c*/ 	.word	0x0500000f


	//   ....[160]....
        /*0320*/ 	.word	0x0500000f


	//   ....[161]....
        /*0324*/ 	.word	0x0500000f


	//   ....[162]....
        /*0328*/ 	.word	0x0500000f


	//   ....[163]....
        /*032c*/ 	.word	0x0500000f


	//   ....[164]....
        /*0330*/ 	.word	0x0500000f


	//   ....[165]....
        /*0334*/ 	.word	0x0500000f


	//   ....[166]....
        /*0338*/ 	.word	0x0500000f


	//   ....[167]....
        /*033c*/ 	.word	0x0500000f


	//   ....[168]....
        /*0340*/ 	.word	0x0500000f


	//   ....[169]....
        /*0344*/ 	.word	0x0500000f


	//   ....[170]....
        /*0348*/ 	.word	0x0500000f


	//   ....[171]....
        /*034c*/ 	.word	0x0500000f


	//   ....[172]....
        /*0350*/ 	.word	0x0500000f


	//   ....[173]....
        /*0354*/ 	.word	0x0500000f


	//   ....[174]....
        /*0358*/ 	.word	0x0500000f


	//   ....[175]....
        /*035c*/ 	.word	0x0500000f


	//   ....[176]....
        /*0360*/ 	.word	0x0500000f


	//   ....[177]....
        /*0364*/ 	.word	0x0500000f


	//   ....[178]....
        /*0368*/ 	.word	0x0500000f


	//   ....[179]....
        /*036c*/ 	.word	0x0500000f


	//   ....[180]....
        /*0370*/ 	.word	0x0500000f


	//   ....[181]....
        /*0374*/ 	.word	0x0500000f


	//   ....[182]....
        /*0378*/ 	.word	0x0500000f


	//   ....[183]....
        /*037c*/ 	.word	0x0500000f


	//   ....[184]....
        /*0380*/ 	.word	0x0500000f


	//   ....[185]....
        /*0384*/ 	.word	0x0500000f


	//   ....[186]....
        /*0388*/ 	.word	0x0500000f


	//----- nvinfo : EIATTR_COOP_GROUP_INSTR_OFFSETS
	.align		4
.L_172:
        /*038c*/ 	.byte	0x04, 0x28
        /*038e*/ 	.short	(.L_174 - .L_173)


	//   ....[0]....
.L_173:
        /*0390*/ 	.word	0x00000070


	//   ....[1]....
        /*0394*/ 	.word	0x000000b0


	//   ....[2]....
        /*0398*/ 	.word	0x000002d0


	//   ....[3]....
        /*039c*/ 	.word	0x00000430


	//   ....[4]....
        /*03a0*/ 	.word	0x00000550


	//   ....[5]....
        /*03a4*/ 	.word	0x000006b0


	//   ....[6]....
        /*03a8*/ 	.word	0x00001720


	//   ....[7]....
        /*03ac*/ 	.word	0x000023a0


	//   ....[8]....
        /*03b0*/ 	.word	0x000029f0


	//   ....[9]....
        /*03b4*/ 	.word	0x00003740


	//   ....[10]....
        /*03b8*/ 	.word	0x00003860


	//   ....[11]....
        /*03bc*/ 	.word	0x00003dc0


	//   ....[12]....
        /*03c0*/ 	.word	0x00003ec0


	//   ....[13]....
        /*03c4*/ 	.word	0x00005ba0


	//   ....[14]....
        /*03c8*/ 	.word	0x000067e0


	//   ....[15]....
        /*03cc*/ 	.word	0x00006e50


	//   ....[16]....
        /*03d0*/ 	.word	0x00006f70


	//   ....[17]....
        /*03d4*/ 	.word	0x00007510


	//   ....[18]....
        /*03d8*/ 	.word	0x00007570


	//   ....[19]....
        /*03dc*/ 	.word	0x00009760


	//   ....[20]....
        /*03e0*/ 	.word	0x00009790


	//   ....[21]....
        /*03e4*/ 	.word	0x000097b0


	//   ....[22]....
        /*03e8*/ 	.word	0x000097d0


	//   ....[23]....
        /*03ec*/ 	.word	0x0000b410


	//   ....[24]....
        /*03f0*/ 	.word	0x0000bf90


	//   ....[25]....
        /*03f4*/ 	.word	0x0000c710


	//   ....[26]....
        /*03f8*/ 	.word	0x0000c830


	//   ....[27]....
        /*03fc*/ 	.word	0x0000cdc0


	//   ....[28]....
        /*0400*/ 	.word	0x0000ce20


	//   ....[29]....
        /*0404*/ 	.word	0x0000dcd0


	//   ....[30]....
        /*0408*/ 	.word	0x0000dd00


	//   ....[31]....
        /*040c*/ 	.word	0x0000ddc0


	//   ....[32]....
        /*0410*/ 	.word	0x0000ddd0


	//   ....[33]....
        /*0414*/ 	.word	0x0000eed0


	//   ....[34]....
        /*0418*/ 	.word	0x0000ef10


	//   ....[35]....
        /*041c*/ 	.word	0x0000ef40


	//   ....[36]....
        /*0420*/ 	.word	0x0000efa0


	//   ....[37]....
        /*0424*/ 	.word	0x0000f440


	//   ....[38]....
        /*0428*/ 	.word	0x0000f480


	//   ....[39]....
        /*042c*/ 	.word	0x0000f540


	//   ....[40]....
        /*0430*/ 	.word	0x0000f560


	//   ....[41]....
        /*0434*/ 	.word	0x0000f620


	//   ....[42]....
        /*0438*/ 	.word	0x0000f640


	//   ....[43]....
        /*043c*/ 	.word	0x0000f710


	//   ....[44]....
        /*0440*/ 	.word	0x0000f730


	//   ....[45]....
        /*0444*/ 	.word	0x0000fd80


	//   ....[46]....
        /*0448*/ 	.word	0x0000fda0


	//   ....[47]....
        /*044c*/ 	.word	0x0000fe60


	//   ....[48]....
        /*0450*/ 	.word	0x0000fe80


	//   ....[49]....
        /*0454*/ 	.word	0x0000ff40


	//   ....[50]....
        /*0458*/ 	.word	0x0000ff60


	//   ....[51]....
        /*045c*/ 	.word	0x00010030


	//   ....[52]....
        /*0460*/ 	.word	0x00010050


	//   ....[53]....
        /*0464*/ 	.word	0x000101d0


	//   ....[54]....
        /*0468*/ 	.word	0x00011a30


	//   ....[55]....
        /*046c*/ 	.word	0x00011a50


	//   ....[56]....
        /*0470*/ 	.word	0x00011a60


	//   ....[57]....
        /*0474*/ 	.word	0x00011aa0


	//   ....[58]....
        /*0478*/ 	.word	0x00011b30


	//   ....[59]....
        /*047c*/ 	.word	0x00011b50


	//   ....[60]....
        /*0480*/ 	.word	0x00011be0


	//   ....[61]....
        /*0484*/ 	.word	0x00011c00


	//   ....[62]....
        /*0488*/ 	.word	0x00011c90


	//   ....[63]....
        /*048c*/ 	.word	0x00011cb0


	//   ....[64]....
        /*0490*/ 	.word	0x00011d40


	//   ....[65]....
        /*0494*/ 	.word	0x00011d60


	//   ....[66]....
        /*0498*/ 	.word	0x000123a0


	//   ....[67]....
        /*049c*/ 	.word	0x000123c0


	//   ....[68]....
        /*04a0*/ 	.word	0x000123f0


	//   ....[69]....
        /*04a4*/ 	.word	0x00012430


	//   ....[70]....
        /*04a8*/ 	.word	0x000124b0


	//   ....[71]....
        /*04ac*/ 	.word	0x000124e0


	//   ....[72]....
        /*04b0*/ 	.word	0x00012560


	//   ....[73]....
        /*04b4*/ 	.word	0x00012590


	//   ....[74]....
        /*04b8*/ 	.word	0x00012610


	//   ....[75]....
        /*04bc*/ 	.word	0x00012640


	//   ....[76]....
        /*04c0*/ 	.word	0x000126c0


	//   ....[77]....
        /*04c4*/ 	.word	0x000126f0


	//   ....[78]....
        /*04c8*/ 	.word	0x00012770


	//   ....[79]....
        /*04cc*/ 	.word	0x000127a0


	//   ....[80]....
        /*04d0*/ 	.word	0x00012820


	//   ....[81]....
        /*04d4*/ 	.word	0x00012840


	//   ....[82]....
        /*04d8*/ 	.word	0x00012f60


	//   ....[83]....
        /*04dc*/ 	.word	0x00012f90


	//   ....[84]....
        /*04e0*/ 	.word	0x00012fa0


	//   ....[85]....
        /*04e4*/ 	.word	0x00012fc0


	//   ....[86]....
        /*04e8*/ 	.word	0x00013010


	//   ....[87]....
        /*04ec*/ 	.word	0x00013030


	//   ....[88]....
        /*04f0*/ 	.word	0x00013090


	//   ....[89]....
        /*04f4*/ 	.word	0x000130b0


	//   ....[90]....
        /*04f8*/ 	.word	0x00013100


	//   ....[91]....
        /*04fc*/ 	.word	0x00013120


	//   ....[92]....
        /*0500*/ 	.word	0x00013170


	//   ....[93]....
        /*0504*/ 	.word	0x00013190


	//   ....[94]....
        /*0508*/ 	.word	0x00013420


	//   ....[95]....
        /*050c*/ 	.word	0x00013440


	//   ....[96]....
        /*0510*/ 	.word	0x00013460


	//   ....[97]....
        /*0514*/ 	.word	0x000134c0


	//   ....[98]....
        /*0518*/ 	.word	0x000134e0


	//   ....[99]....
        /*051c*/ 	.word	0x00013540


	//   ....[100]....
        /*0520*/ 	.word	0x00013560


	//   ....[101]....
        /*0524*/ 	.word	0x000135c0


	//   ....[102]....
        /*0528*/ 	.word	0x000135e0


	//   ....[103]....
        /*052c*/ 	.word	0x00013640


	//   ....[104]....
        /*0530*/ 	.word	0x00013660


	//   ....[105]....
        /*0534*/ 	.word	0x00013670


	//   ....[106]....
        /*0538*/ 	.word	0x00013c00


	//   ....[107]....
        /*053c*/ 	.word	0x00013c20


	//   ....[108]....
        /*0540*/ 	.word	0x00013c40


	//   ....[109]....
        /*0544*/ 	.word	0x00013c80


	//   ....[110]....
        /*0548*/ 	.word	0x00013cd0


	//   ....[111]....
        /*054c*/ 	.word	0x00013d00


	//   ....[112]....
        /*0550*/ 	.word	0x00013d50


	//   ....[113]....
        /*0554*/ 	.word	0x00013d80


	//   ....[114]....
        /*0558*/ 	.word	0x00013dd0


	//   ....[115]....
        /*055c*/ 	.word	0x00013e00


	//   ....[116]....
        /*0560*/ 	.word	0x00013e50


	//   ....[117]....
        /*0564*/ 	.word	0x00013e80


	//   ....[118]....
        /*0568*/ 	.word	0x00014150


	//   ....[119]....
        /*056c*/ 	.word	0x00014330


	//   ....[120]....
        /*0570*/ 	.word	0x000149a0


	//   ....[121]....
        /*0574*/ 	.word	0x00014a80


	//   ....[122]....
        /*0578*/ 	.word	0x00014b20


	//   ....[123]....
        /*057c*/ 	.word	0x00014ba0


	//   ....[124]....
        /*0580*/ 	.word	0x00014c60


	//   ....[125]....
        /*0584*/ 	.word	0x00014ce0


	//   ....[126]....
        /*0588*/ 	.word	0x00014dc0


	//   ....[127]....
        /*058c*/ 	.word	0x00014e40


	//   ....[128]....
        /*0590*/ 	.word	0x00014f20


	//   ....[129]....
        /*0594*/ 	.word	0x00014fa0


	//   ....[130]....
        /*0598*/ 	.word	0x00015080


	//   ....[131]....
        /*059c*/ 	.word	0x00015100


	//   ....[132]....
        /*05a0*/ 	.word	0x000151d0


	//   ....[133]....
        /*05a4*/ 	.word	0x00015260


	//   ....[134]....
        /*05a8*/ 	.word	0x000152d0


	//   ....[135]....
        /*05ac*/ 	.word	0x00015350


	//   ....[136]....
        /*05b0*/ 	.word	0x00015410


	//   ....[137]....
        /*05b4*/ 	.word	0x00015480


	//   ....[138]....
        /*05b8*/ 	.word	0x00015570


	//   ....[139]....
        /*05bc*/ 	.word	0x000155e0


	//   ....[140]....
        /*05c0*/ 	.word	0x000156d0


	//   ....[141]....
        /*05c4*/ 	.word	0x00015740


	//   ....[142]....
        /*05c8*/ 	.word	0x00015830


	//   ....[143]....
        /*05cc*/ 	.word	0x000158a0


	//   ....[144]....
        /*05d0*/ 	.word	0x00015990


	//   ....[145]....
        /*05d4*/ 	.word	0x00015a00


	//   ....[146]....
        /*05d8*/ 	.word	0x00015af0


	//   ....[147]....
        /*05dc*/ 	.word	0x00015b60


	//   ....[148]....
        /*05e0*/ 	.word	0x00015c30


	//   ....[149]....
        /*05e4*/ 	.word	0x00015d60


	//   ....[150]....
        /*05e8*/ 	.word	0x00015e00


	//   ....[151]....
        /*05ec*/ 	.word	0x00015e70


	//   ....[152]....
        /*05f0*/ 	.word	0x00015f30


	//   ....[153]....
        /*05f4*/ 	.word	0x00015f90


	//   ....[154]....
        /*05f8*/ 	.word	0x00016050


	//   ....[155]....
        /*05fc*/ 	.word	0x000160b0


	//   ....[156]....
        /*0600*/ 	.word	0x00016170


	//   ....[157]....
        /*0604*/ 	.word	0x000161d0


	//   ....[158]....
        /*0608*/ 	.word	0x00016290


	//   ....[159]....
        /*060c*/ 	.word	0x000162f0


	//   ....[160]....
        /*0610*/ 	.word	0x000163b0


	//   ....[161]....
        /*0614*/ 	.word	0x00016490


	//   ....[162]....
        /*0618*/ 	.word	0x00016530


	//   ....[163]....
        /*061c*/ 	.word	0x00016590


	//   ....[164]....
        /*0620*/ 	.word	0x00016660


	//   ....[165]....
        /*0624*/ 	.word	0x000166c0


	//   ....[166]....
        /*0628*/ 	.word	0x00016790


	//   ....[167]....
        /*062c*/ 	.word	0x000167f0


	//   ....[168]....
        /*0630*/ 	.word	0x000168c0


	//   ....[169]....
        /*0634*/ 	.word	0x00016920


	//   ....[170]....
        /*0638*/ 	.word	0x000169f0


	//   ....[171]....
        /*063c*/ 	.word	0x00016a50


	//   ....[172]....
        /*0640*/ 	.word	0x00016b10


	//   ....[173]....
        /*0644*/ 	.word	0x00016c30


	//   ....[174]....
        /*0648*/ 	.word	0x00016cd0


	//   ....[175]....
        /*064c*/ 	.word	0x00016d30


	//   ....[176]....
        /*0650*/ 	.word	0x00016e00


	//   ....[177]....
        /*0654*/ 	.word	0x00016ea0


	//   ....[178]....
        /*0658*/ 	.word	0x00016f60


	//   ....[179]....
        /*065c*/ 	.word	0x00017000


	//   ....[180]....
        /*0660*/ 	.word	0x000170c0


	//   ....[181]....
        /*0664*/ 	.word	0x00017160


	//   ....[182]....
        /*0668*/ 	.word	0x00017220


	//   ....[183]....
        /*066c*/ 	.word	0x000172c0


	//   ....[184]....
        /*0670*/ 	.word	0x00017380


	//   ....[185]....
        /*0674*/ 	.word	0x00017450


	//   ....[186]....
        /*0678*/ 	.word	0x00017570


	//----- nvinfo : EIATTR_REG_RECONFIG
	.align		4
.L_174:
        /*067c*/ 	.byte	0x01, 0x54
	.zero		2


	//----- nvinfo : EIATTR_SYSCALL_OFFSETS
	.align		4
        /*0680*/ 	.byte	0x04, 0x46
        /*0682*/ 	.short	(.L_176 - .L_175)


	//   ....[0]....
.L_175:
        /*0684*/ 	.word	0x00001900


	//   ....[1]....
        /*0688*/ 	.word	0x000110b0


	//   ....[2]....
        /*068c*/ 	.word	0x00011200


	//   ....[3]....
        /*0690*/ 	.word	0x000112f0


	//   ....[4]....
        /*0694*/ 	.word	0x00012060


	//----- nvinfo : EIATTR_MBARRIER_INSTR_OFFSETS
	.align		4
.L_176:
        /*0698*/ 	.byte	0x04, 0x39
        /*069a*/ 	.short	(.L_178 - .L_177)


	//   ....[0]....
.L_177:
        /*069c*/ 	.word	0x00000180
        /*06a0*/ 	.word	0x000000ff
        /*06a4*/ 	.word	0x0002a800
        /*06a8*/ 	.short	0x0100
        /*06aa*/ 	.byte	0x08
	.zero		1


	//   ....[1]....
        /*06ac*/ 	.word	0x00000190
        /*06b0*/ 	.word	0x000000ff
        /*06b4*/ 	.word	0x0002a820
        /*06b8*/ 	.short	0x0100
        /*06ba*/ 	.byte	0x08
	.zero		1


	//   ....[2]....
        /*06bc*/ 	.word	0x00000280
        /*06c0*/ 	.word	0x000000ff
        /*06c4*/ 	.word	0x0002a830
        /*06c8*/ 	.short	0x0100
        /*06ca*/ 	.byte	0x08
	.zero		1


	//   ....[3]....
        /*06cc*/ 	.word	0x00000290
        /*06d0*/ 	.word	0x000000ff
        /*06d4*/ 	.word	0x0002a840
        /*06d8*/ 	.short	0x0100
        /*06da*/ 	.byte	0x08
	.zero		1


	//   ....[4]....
        /*06dc*/ 	.word	0x000002a0
        /*06e0*/ 	.word	0x000000ff
        /*06e4*/ 	.word	0x0002a838
        /*06e8*/ 	.short	0x0100
        /*06ea*/ 	.byte	0x08
	.zero		1


	//   ....[5]....
        /*06ec*/ 	.word	0x000002b0
        /*06f0*/ 	.word	0x000000ff
        /*06f4*/ 	.word	0x0002a848
        /*06f8*/ 	.short	0x0100
        /*06fa*/ 	.byte	0x08
	.zero		1


	//   ....[6]....
        /*06fc*/ 	.word	0x000003e0
        /*0700*/ 	.word	0x000000ff
        /*0704*/ 	.word	0x0002a850
        /*0708*/ 	.short	0x0100
        /*070a*/ 	.byte	0x08
	.zero		1


	//   ....[7]....
        /*070c*/ 	.word	0x000003f0
        /*0710*/ 	.word	0x000000ff
        /*0714*/ 	.word	0x0002a860
        /*0718*/ 	.short	0x0100
        /*071a*/ 	.byte	0x08
	.zero		1


	//   ....[8]....
        /*071c*/ 	.word	0x00000400
        /*0720*/ 	.word	0x000000ff
        /*0724*/ 	.word	0x0002a858
        /*0728*/ 	.short	0x0100
        /*072a*/ 	.byte	0x08
	.zero		1


	//   ....[9]....
        /*072c*/ 	.word	0x00000410
        /*0730*/ 	.word	0x000000ff
        /*0734*/ 	.word	0x0002a868
        /*0738*/ 	.short	0x0100
        /*073a*/ 	.byte	0x08
	.zero		1


	//   ....[10]....
        /*073c*/ 	.word	0x00000500
        /*0740*/ 	.word	0x000000ff
        /*0744*/ 	.word	0x0002a870
        /*0748*/ 	.short	0x0100
        /*074a*/ 	.byte	0x06
	.zero		1


	//   ....[11]....
        /*074c*/ 	.word	0x00000510
        /*0750*/ 	.word	0x000000ff
        /*0754*/ 	.word	0x0002a880
        /*0758*/ 	.short	0x0100
        /*075a*/ 	.byte	0x06
	.zero		1


	//   ....[12]....
        /*075c*/ 	.word	0x00000520
        /*0760*/ 	.word	0x000000ff
        /*0764*/ 	.word	0x0002a878
        /*0768*/ 	.short	0x0100
        /*076a*/ 	.byte	0x06
	.zero		1


	//   ....[13]....
        /*076c*/ 	.word	0x00000530
        /*0770*/ 	.word	0x000000ff
        /*0774*/ 	.word	0x0002a888
        /*0778*/ 	.short	0x0100
        /*077a*/ 	.byte	0x06
	.zero		1


	//   ....[14]....
        /*077c*/ 	.word	0x00000660
        /*0780*/ 	.word	0x000000ff
        /*0784*/ 	.word	0x0002a890
        /*0788*/ 	.short	0x0100
        /*078a*/ 	.byte	0x08
	.zero		1


	//   ....[15]....
        /*078c*/ 	.word	0x00000670
        /*0790*/ 	.word	0x000000ff
        /*0794*/ 	.word	0x0002a8a0
        /*0798*/ 	.short	0x0100
        /*079a*/ 	.byte	0x08
	.zero		1


	//   ....[16]....
        /*079c*/ 	.word	0x00000680
        /*07a0*/ 	.word	0x000000ff
        /*07a4*/ 	.word	0x0002a898
        /*07a8*/ 	.short	0x0100
        /*07aa*/ 	.byte	0x08
	.zero		1


	//   ....[17]....
        /*07ac*/ 	.word	0x00000690
        /*07b0*/ 	.word	0x000000ff
        /*07b4*/ 	.word	0x0002a8a8
        /*07b8*/ 	.short	0x0100
        /*07ba*/ 	.byte	0x08
	.zero		1


	//   ....[18]....
        /*07bc*/ 	.word	0x000007d0
        /*07c0*/ 	.word	0x000000ff
        /*07c4*/ 	.word	0x0002a8b0
        /*07c8*/ 	.short	0x0100
        /*07ca*/ 	.byte	0x08
	.zero		1


	//   ....[19]....
        /*07cc*/ 	.word	0x000007e0
        /*07d0*/ 	.word	0x000000ff
        /*07d4*/ 	.word	0x0002a8c0
        /*07d8*/ 	.short	0x0100
        /*07da*/ 	.byte	0x08
	.zero		1


	//   ....[20]....
        /*07dc*/ 	.word	0x000007f0
        /*07e0*/ 	.word	0x000000ff
        /*07e4*/ 	.word	0x0002a8b8
        /*07e8*/ 	.short	0x0100
        /*07ea*/ 	.byte	0x08
	.zero		1


	//   ....[21]....
        /*07ec*/ 	.word	0x00000800
        /*07f0*/ 	.word	0x000000ff
        /*07f4*/ 	.word	0x0002a8c8
        /*07f8*/ 	.short	0x0100
        /*07fa*/ 	.byte	0x08
	.zero		1


	//   ....[22]....
        /*07fc*/ 	.word	0x00001970
        /*0800*/ 	.word	0x000000ff
        /*0804*/ 	.word	0x0002a800
        /*0808*/ 	.short	0x010a
        /*080a*/ 	.byte	0x28
	.zero		1


	//   ....[23]....
        /*080c*/ 	.word	0x000019f0
        /*0810*/ 	.word	0x0000000f
        /*0814*/ 	.word	0x0002a830
        /*0818*/ 	.short	0x010a
        /*081a*/ 	.byte	0x3f
	.zero		1


	//   ....[24]....
        /*081c*/ 	.word	0x00001a30
        /*0820*/ 	.word	0x0000000f
        /*0824*/ 	.word	0x0002a830
        /*0828*/ 	.short	0x010a
        /*082a*/ 	.byte	0x3f
	.zero		1


	//   ....[25]....
        /*082c*/ 	.word	0x000024a0
        /*0830*/ 	.word	0x000000ff
        /*0834*/ 	.word	0x00000000
        /*0838*/ 	.short	0x0101
        /*083a*/ 	.byte	0x04
	.zero		1


	//   ....[26]....
        /*083c*/ 	.word	0x00004c60
        /*0840*/ 	.word	0x000000ff
        /*0844*/ 	.word	0x0002a830
        /*0848*/ 	.short	0x010a
        /*084a*/ 	.byte	0x07
	.zero		1


	//   ....[27]....
        /*084c*/ 	.word	0x00004ca0
        /*0850*/ 	.word	0x000000ff
        /*0854*/ 	.word	0x0002a830
        /*0858*/ 	.short	0x010a
        /*085a*/ 	.byte	0x07
	.zero		1


	//   ....[28]....
        /*085c*/ 	.word	0x00005580
        /*0860*/ 	.word	0x000000ff
        /*0864*/ 	.word	0x0002a850
        /*0868*/ 	.short	0x010a
        /*086a*/ 	.byte	0x06
	.zero		1


	//   ....[29]....
        /*086c*/ 	.word	0x000055c0
        /*0870*/ 	.word	0x000000ff
        /*0874*/ 	.word	0x0002a850
        /*0878*/ 	.short	0x010a
        /*087a*/ 	.byte	0x06
	.zero		1


	//   ....[30]....
        /*087c*/ 	.word	0x00005c70
        /*0880*/ 	.word	0x000000ff
        /*0884*/ 	.word	0x00000000
        /*0888*/ 	.short	0x0101
        /*088a*/ 	.byte	0x07
	.zero		1


	//   ....[31]....
        /*088c*/ 	.word	0x00007dc0
        /*0890*/ 	.word	0x000000ff
        /*0894*/ 	.word	0x00000000
        /*0898*/ 	.short	0x0101
        /*089a*/ 	.byte	0x06
	.zero		1


	//   ....[32]....
        /*089c*/ 	.word	0x00008260
        /*08a0*/ 	.word	0x000000ff
        /*08a4*/ 	.word	0x0002a830
        /*08a8*/ 	.short	0x010a
        /*08aa*/ 	.byte	0x07
	.zero		1


	//   ....[33]....
        /*08ac*/ 	.word	0x000082a0
        /*08b0*/ 	.word	0x000000ff
        /*08b4*/ 	.word	0x0002a830
        /*08b8*/ 	.short	0x010a
        /*08ba*/ 	.byte	0x07
	.zero		1


	//   ....[34]....
        /*08bc*/ 	.word	0x00008b80
        /*08c0*/ 	.word	0x000000ff
        /*08c4*/ 	.word	0x0002a850
        /*08c8*/ 	.short	0x010a
        /*08ca*/ 	.byte	0x06
	.zero		1


	//   ....[35]....
        /*08cc*/ 	.word	0x00008bc0
        /*08d0*/ 	.word	0x000000ff
        /*08d4*/ 	.word	0x0002a850
        /*08d8*/ 	.short	0x010a
        /*08da*/ 	.byte	0x06
	.zero		1


	//   ....[36]....
        /*08dc*/ 	.word	0x00009270
        /*08e0*/ 	.word	0x000000ff
        /*08e4*/ 	.word	0x00000000
        /*08e8*/ 	.short	0x0101
        /*08ea*/ 	.byte	0x07
	.zero		1


	//   ....[37]....
        /*08ec*/ 	.word	0x0000a260
        /*08f0*/ 	.word	0x000000ff
        /*08f4*/ 	.word	0x00000000
        /*08f8*/ 	.short	0x0101
        /*08fa*/ 	.byte	0x06
	.zero		1


	//   ....[38]....
        /*08fc*/ 	.word	0x0000a520
        /*0900*/ 	.word	0x000000ff
        /*0904*/ 	.word	0x0002a830
        /*0908*/ 	.short	0x010a
        /*090a*/ 	.byte	0x06
	.zero		1


	//   ....[39]....
        /*090c*/ 	.word	0x0000a560
        /*0910*/ 	.word	0x000000ff
        /*0914*/ 	.word	0x0002a830
        /*0918*/ 	.short	0x010a
        /*091a*/ 	.byte	0x06
	.zero		1


	//   ....[40]....
        /*091c*/ 	.word	0x0000ae40
        /*0920*/ 	.word	0x000000ff
        /*0924*/ 	.word	0x0002a850
        /*0928*/ 	.short	0x010a
        /*092a*/ 	.byte	0x0a
	.zero		1


	//   ....[41]....
        /*092c*/ 	.word	0x0000ae80
        /*0930*/ 	.word	0x000000ff
        /*0934*/ 	.word	0x0002a850
        /*0938*/ 	.short	0x010a
        /*093a*/ 	.byte	0x0a
	.zero		1


	//   ....[42]....
        /*093c*/ 	.word	0x0000b4d0
        /*0940*/ 	.word	0x000000ff
        /*0944*/ 	.word	0x00000000
        /*0948*/ 	.short	0x0101
        /*094a*/ 	.byte	0x04
	.zero		1


	//   ....[43]....
        /*094c*/ 	.word	0x0000d680
        /*0950*/ 	.word	0x000000ff
        /*0954*/ 	.word	0x00000000
        /*0958*/ 	.short	0x0101
        /*095a*/ 	.byte	0x0a
	.zero		1


	//   ....[44]....
        /*095c*/ 	.word	0x0000dc40
        /*0960*/ 	.word	0x000000ff
        /*0964*/ 	.word	0x0002a850
        /*0968*/ 	.short	0x010a
        /*096a*/ 	.byte	0x05
	.zero		1


	//   ....[45]....
        /*096c*/ 	.word	0x0000dc80
        /*0970*/ 	.word	0x000000ff
        /*0974*/ 	.word	0x0002a850
        /*0978*/ 	.short	0x010a
        /*097a*/ 	.byte	0x05
	.zero		1


	//   ....[46]....
        /*097c*/ 	.word	0x0000e150
        /*0980*/ 	.word	0x000000ff
        /*0984*/ 	.word	0x00000000
        /*0988*/ 	.short	0x0101
        /*098a*/ 	.byte	0x04
	.zero		1


	//   ....[47]....
        /*098c*/ 	.word	0x0000f470
        /*0990*/ 	.word	0x00000017
        /*0994*/ 	.word	0x00000000
        /*0998*/ 	.short	0x0101
        /*099a*/ 	.byte	0x3f
	.zero		1


	//   ....[48]....
        /*099c*/ 	.word	0x00011840
        /*09a0*/ 	.word	0x00000000
        /*09a4*/ 	.word	0x0002a840
        /*09a8*/ 	.short	0x010a
        /*09aa*/ 	.byte	0x3f
	.zero		1


	//   ....[49]....
        /*09ac*/ 	.word	0x00011e50
        /*09b0*/ 	.word	0x00000000
        /*09b4*/ 	.word	0x0002a830
        /*09b8*/ 	.short	0x0107
        /*09ba*/ 	.byte	0x3f
	.zero		1


	//   ....[50]....
        /*09bc*/ 	.word	0x00011f00
        /*09c0*/ 	.word	0x00000000
        /*09c4*/ 	.word	0x0002a830
        /*09c8*/ 	.short	0x0101
        /*09ca*/ 	.byte	0x3f
	.zero		1


	//   ....[51]....
        /*09cc*/ 	.word	0x00012930
        /*09d0*/ 	.word	0x00000010
        /*09d4*/ 	.word	0x0002a800
        /*09d8*/ 	.short	0x0107
        /*09da*/ 	.byte	0x3f
	.zero		1


	//   ....[52]....
        /*09dc*/ 	.word	0x00012a20
        /*09e0*/ 	.word	0x00000010
        /*09e4*/ 	.word	0x0002a800
        /*09e8*/ 	.short	0x0101
        /*09ea*/ 	.byte	0x3f
	.zero		1


	//   ....[53]....
        /*09ec*/ 	.word	0x00012a40
        /*09f0*/ 	.word	0x00000010
        /*09f4*/ 	.word	0x0002a820
        /*09f8*/ 	.short	0x010a
        /*09fa*/ 	.byte	0x3f
	.zero		1


	//   ....[54]....
        /*09fc*/ 	.word	0x00012d90
        /*0a00*/ 	.word	0x00000006
        /*0a04*/ 	.word	0x0002a840
        /*0a08*/ 	.short	0x010a
        /*0a0a*/ 	.byte	0x3f
	.zero		1


	//   ....[55]....
        /*0a0c*/ 	.word	0x00013260
        /*0a10*/ 	.word	0x00000006
        /*0a14*/ 	.word	0x0002a830
        /*0a18*/ 	.short	0x0107
        /*0a1a*/ 	.byte	0x3f
	.zero		1


	//   ....[56]....
        /*0a1c*/ 	.word	0x00013310
        /*0a20*/ 	.word	0x00000006
        /*0a24*/ 	.word	0x0002a830
        /*0a28*/ 	.short	0x0101
        /*0a2a*/ 	.byte	0x3f
	.zero		1


	//   ....[57]....
        /*0a2c*/ 	.word	0x00013370
        /*0a30*/ 	.word	0x00000006
        /*0a34*/ 	.word	0x0002a860
        /*0a38*/ 	.short	0x010a
        /*0a3a*/ 	.byte	0x3f
	.zero		1


	//   ....[58]....
        /*0a3c*/ 	.word	0x000137a0
        /*0a40*/ 	.word	0x00000006
        /*0a44*/ 	.word	0x0002a850
        /*0a48*/ 	.short	0x0107
        /*0a4a*/ 	.byte	0x3f
	.zero		1


	//   ....[59]....
        /*0a4c*/ 	.word	0x000138e0
        /*0a50*/ 	.word	0x00000006
        /*0a54*/ 	.word	0x0002a850
        /*0a58*/ 	.short	0x0101
        /*0a5a*/ 	.byte	0x3f
	.zero		1


	//   ....[60]....
        /*0a5c*/ 	.word	0x00013b60
        /*0a60*/ 	.word	0x00000004
        /*0a64*/ 	.word	0x0002a860
        /*0a68*/ 	.short	0x010a
        /*0a6a*/ 	.byte	0x3f
	.zero		1


	//   ....[61]....
        /*0a6c*/ 	.word	0x00013f60
        /*0a70*/ 	.word	0x00000004
        /*0a74*/ 	.word	0x0002a850
        /*0a78*/ 	.short	0x0107
        /*0a7a*/ 	.byte	0x3f
	.zero		1


	//   ....[62]....
        /*0a7c*/ 	.word	0x00014010
        /*0a80*/ 	.word	0x00000004
        /*0a84*/ 	.word	0x0002a850
        /*0a88*/ 	.short	0x0101
        /*0a8a*/ 	.byte	0x3f
	.zero		1


	//   ....[63]....
        /*0a8c*/ 	.word	0x000142b0
        /*0a90*/ 	.word	0x00000004
        /*0a94*/ 	.word	0x0002a820
        /*0a98*/ 	.short	0x010a
        /*0a9a*/ 	.byte	0x3f
	.zero		1


	//   ....[64]....
        /*0a9c*/ 	.word	0x00014450
        /*0aa0*/ 	.word	0x00000005
        /*0aa4*/ 	.word	0x0002a840
        /*0aa8*/ 	.short	0x010a
        /*0aaa*/ 	.byte	0x3f
	.zero		1


	//   ....[65]....
        /*0aac*/ 	.word	0x000144f0
        /*0ab0*/ 	.word	0x00000017
        /*0ab4*/ 	.word	0x0002a840
        /*0ab8*/ 	.short	0x010a
        /*0aba*/ 	.byte	0x3f
	.zero		1


	//   ....[66]....
        /*0abc*/ 	.word	0x00014530
        /*0ac0*/ 	.word	0x00000005
        /*0ac4*/ 	.word	0x0002a860
        /*0ac8*/ 	.short	0x010a
        /*0aca*/ 	.byte	0x3f
	.zero		1


	//   ....[67]....
        /*0acc*/ 	.word	0x00014570
        /*0ad0*/ 	.word	0x00000017
        /*0ad4*/ 	.word	0x0002a860
        /*0ad8*/ 	.short	0x010a
        /*0ada*/ 	.byte	0x3f
	.zero		1


	//   ....[68]....
        /*0adc*/ 	.word	0x000145e0
        /*0ae0*/ 	.word	0x00000003
        /*0ae4*/ 	.word	0x0002a800
        /*0ae8*/ 	.short	0x010a
        /*0aea*/ 	.byte	0x3f
	.zero		1


	//   ....[69]....
        /*0aec*/ 	.word	0x00014630
        /*0af0*/ 	.word	0x0000000f
        /*0af4*/ 	.word	0x0002a830
        /*0af8*/ 	.short	0x010a
        /*0afa*/ 	.byte	0x3f
	.zero		1


	//   ....[70]....
        /*0afc*/ 	.word	0x00014690
        /*0b00*/ 	.word	0x0000000e
        /*0b04*/ 	.word	0x0002a830
        /*0b08*/ 	.short	0x010a
        /*0b0a*/ 	.byte	0x3f
	.zero		1


	//   ....[71]....
        /*0b0c*/ 	.word	0x000146f0
        /*0b10*/ 	.word	0x0000000d
        /*0b14*/ 	.word	0x0002a850
        /*0b18*/ 	.short	0x010a
        /*0b1a*/ 	.byte	0x3f
	.zero		1


	//   ....[72]....
        /*0b1c*/ 	.word	0x00014750
        /*0b20*/ 	.word	0x0000000c
        /*0b24*/ 	.word	0x0002a830
        /*0b28*/ 	.short	0x010a
        /*0b2a*/ 	.byte	0x3f
	.zero		1


	//   ....[73]....
        /*0b2c*/ 	.word	0x000147b0
        /*0b30*/ 	.word	0x0000000b
        /*0b34*/ 	.word	0x0002a850
        /*0b38*/ 	.short	0x010a
        /*0b3a*/ 	.byte	0x3f
	.zero		1


	//   ....[74]....
        /*0b3c*/ 	.word	0x00014810
        /*0b40*/ 	.word	0x0000000e
        /*0b44*/ 	.word	0x0002a830
        /*0b48*/ 	.short	0x010a
        /*0b4a*/ 	.byte	0x3f
	.zero		1


	//   ....[75]....
        /*0b4c*/ 	.word	0x00014870
        /*0b50*/ 	.word	0x0000000b
        /*0b54*/ 	.word	0x0002a850
        /*0b58*/ 	.short	0x010a
        /*0b5a*/ 	.byte	0x3f
	.zero		1


	//   ....[76]....
        /*0b5c*/ 	.word	0x000148d0
        /*0b60*/ 	.word	0x00000005
        /*0b64*/ 	.word	0x0002a850
        /*0b68*/ 	.short	0x010a
        /*0b6a*/ 	.byte	0x3f
	.zero		1


	//   ....[77]....
        /*0b6c*/ 	.word	0x000149d0
        /*0b70*/ 	.word	0x00000000
        /*0b74*/ 	.word	0x0002a840
        /*0b78*/ 	.short	0x010a
        /*0b7a*/ 	.byte	0x3f
	.zero		1


	//   ....[78]....
        /*0b7c*/ 	.word	0x00015c60
        /*0b80*/ 	.word	0x00000010
        /*0b84*/ 	.word	0x0002a820
        /*0b88*/ 	.short	0x010a
        /*0b8a*/ 	.byte	0x3f
	.zero		1


	//   ....[79]....
        /*0b8c*/ 	.word	0x00015cb0
        /*0b90*/ 	.word	0x00000006
        /*0b94*/ 	.word	0x0002a840
        /*0b98*/ 	.short	0x010a
        /*0b9a*/ 	.byte	0x3f
	.zero		1


	//   ....[80]....
        /*0b9c*/ 	.word	0x000163e0
        /*0ba0*/ 	.word	0x00000006
        /*0ba4*/ 	.word	0x0002a860
        /*0ba8*/ 	.short	0x010a
        /*0baa*/ 	.byte	0x3f
	.zero		1


	//   ....[81]....
        /*0bac*/ 	.word	0x00016b80
        /*0bb0*/ 	.word	0x00000004
        /*0bb4*/ 	.word	0x0002a860
        /*0bb8*/ 	.short	0x010a
        /*0bba*/ 	.byte	0x3f
	.zero		1


	//   ....[82]....
        /*0bbc*/ 	.word	0x00017490
        /*0bc0*/ 	.word	0x00000004
        /*0bc4*/ 	.word	0x0002a820
        /*0bc8*/ 	.short	0x010a
        /*0bca*/ 	.byte	0x3f
	.zero		1


	//   ....[83]....
        /*0bcc*/ 	.word	0x00017630
        /*0bd0*/ 	.word	0x00000005
        /*0bd4*/ 	.word	0x0002a840
        /*0bd8*/ 	.short	0x010a
        /*0bda*/ 	.byte	0x3f
	.zero		1


	//   ....[84]....
        /*0bdc*/ 	.word	0x00017680
        /*0be0*/ 	.word	0x00000017
        /*0be4*/ 	.word	0x0002a840
        /*0be8*/ 	.short	0x010a
        /*0bea*/ 	.byte	0x3f
	.zero		1


	//   ....[85]....
        /*0bec*/ 	.word	0x000176d0
        /*0bf0*/ 	.word	0x00000005
        /*0bf4*/ 	.word	0x0002a860
        /*0bf8*/ 	.short	0x010a
        /*0bfa*/ 	.byte	0x3f
	.zero		1


	//----- nvinfo : EIATTR_NUM_MBARRIERS
	.align		4
.L_178:
        /*0bfc*/ 	.byte	0x03, 0x38
        /*0bfe*/ 	.short	0x0016


	//----- nvinfo : EIATTR_EXIT_INSTR_OFFSETS
	.align		4
        /*0c00*/ 	.byte	0x04, 0x1c
        /*0c02*/ 	.short	(.L_180 - .L_179)


	//   ....[0]....
.L_179:
        /*0c04*/ 	.word	0x00000950


	//   ....[1]....
        /*0c08*/ 	.word	0x00010140


	//   ....[2]....
        /*0c0c*/ 	.word	0x000145c0


	//----- nvinfo : EIATTR_MAX_THREADS
	.align		4
.L_180:
        /*0c10*/ 	.byte	0x04, 0x05
        /*0c12*/ 	.short	(.L_182 - .L_181)
.L_181:
        /*0c14*/ 	.word	0x00000180
        /*0c18*/ 	.word	0x00000001
        /*0c1c*/ 	.word	0x00000001


	//----- nvinfo : EIATTR_CRS_STACK_SIZE
	.align		4
.L_182:
        /*0c20*/ 	.byte	0x04, 0x1e
        /*0c22*/ 	.short	(.L_184 - .L_183)
.L_183:
        /*0c24*/ 	.word	0x00000000


	//----- nvinfo : EIATTR_CBANK_PARAM_SIZE
	.align		4
.L_184:
        /*0c28*/ 	.byte	0x03, 0x19
        /*0c2a*/ 	.short	0x0af0


	//----- nvinfo : EIATTR_PARAM_CBANK
	.align		4
        /*0c2c*/ 	.byte	0x04, 0x0a
        /*0c2e*/ 	.short	(.L_186 - .L_185)
	.align		4
.L_185:
        /*0c30*/ 	.word	index@(.nv.constant0._ZN7cutlass13device_kernelIN5flash11enable_sm90INS1_16FlashAttnFwdSm90INS1_25CollectiveMainloopFwdSm90ILi2EN4cute5tupleIJNS5_1CILi1EEES8_S8_EEENS6_IJNS7_ILi128EEENS7_ILi96EEENS7_ILi192EEEEEELi128ENS_6half_tEfNS_4arch4Sm90ELb0ELb1ELb1ELb0ELb1ELb0ELb0ELb1ELb1ELb1ELb0ELb0EEENS1_21CollectiveEpilogueFwdINS6_IJSA_SA_SB_EEES9_SE_SG_Li256ELb0ELb1ELb0ELb0EEENS1_30DynamicPersistentTileSchedulerILi256ELi128ELb0ELb1ELb1EEEEEEEEEvNT_6ParamsE)
        /*0c34*/ 	.short	0x0210
        /*0c36*/ 	.short	0x0af0


	//----- nvinfo : EIATTR_SW_WAR
	.align		4
.L_186:
        /*0c38*/ 	.byte	0x04, 0x36
        /*0c3a*/ 	.short	(.L_188 - .L_187)
.L_187:
        /*0c3c*/ 	.word	0x00000008
.L_188:


//--------------------- .nv.info._ZN7cutlass13device_kernelIN5flash11enable_sm90INS1_16FlashAttnFwdSm90INS1_25CollectiveMainloopFwdSm90ILi2EN4cute5tupleIJNS5_1CILi1EEES8_S8_EEENS6_IJNS7_ILi128EEENS7_ILi96EEENS7_ILi192EEEEEELi128ENS_6half_tEfNS_4arch4Sm90ELb0ELb1ELb1ELb1ELb1ELb0ELb0ELb1ELb1ELb1ELb0ELb0EEENS1_21CollectiveEpilogueFwdINS6_IJSA_SA_SB_EEES9_SE_SG_Li256ELb1ELb1ELb0ELb0EEENS1_36VarlenDynamicPersistentTileSchedulerILi128ELi96ELi256ELi128ELb0ELb1ELb1ELb1ELb0ELb1EEEEEEEEEvNT_6ParamsE --------------------------
	.section	.nv.info._ZN7cutlass13device_kernelIN5flash11enable_sm90INS1_16FlashAttnFwdSm90INS1_25CollectiveMainloopFwdSm90ILi2EN4cute5tupleIJNS5_1CILi1EEES8_S8_EEENS6_IJNS7_ILi128EEENS7_ILi96EEENS7_ILi192EEEEEELi128ENS_6half_tEfNS_4arch4Sm90ELb0ELb1ELb1ELb1ELb1ELb0ELb0ELb1ELb1ELb1ELb0ELb0EEENS1_21CollectiveEpilogueFwdINS6_IJSA_SA_SB_EEES9_SE_SG_Li256ELb1ELb1ELb0ELb0EEENS1_36VarlenDynamicPersistentTileSchedulerILi128ELi96ELi256ELi128ELb0ELb1ELb1ELb1ELb0ELb1EEEEEEEEEvNT_6ParamsE,"",@"SHT_CUDA_INFO"
	.sectionflags	@""
	.align	4


	//----- nvinfo : EIATTR_CUDA_API_VERSION
	.align		4
        /*0000*/ 	.byte	0x04, 0x37
        /*0002*/ 	.short	(.L_190 - .L_189)
.L_189:
        /*0004*/ 	.word	0x00000082


	//----- nvinfo : EIATTR_KPARAM_INFO
	.align		4
.L_190:
        /*0008*/ 	.byte	0x04, 0x17
        /*000a*/ 	.short	(.L_192 - .L_191)
.L_191:
        /*000c*/ 	.word	0x00000000
        /*0010*/ 	.short	0x0000
        /*0012*/ 	.short	0x0070
        /*0014*/ 	.byte	0x00, 0xf0, 0x01, 0x2a


	//----- nvinfo : EIATTR_SPARSE_MMA_MASK
	.align		4
.L_192:
        /*0018*/ 	.byte	0x03, 0x50
        /*001a*/ 	.short	0x0000


	//----- nvinfo : EIATTR_MAXREG_COUNT
	.align		4
        /*001c*/ 	.byte	0x03, 0x1b
        /*001e*/ 	.short	0x00a8


	//----- nvinfo : EIATTR_NUM_BARRIERS
	.align		4
        /*0020*/ 	.byte	0x02, 0x4c
        /*0022*/ 	.byte	0x09
	.zero		1


	//----- nvinfo : EIATTR_EXTERNS
	.align		4
        /*0024*/ 	.byte	0x04, 0x0f
        /*0026*/ 	.short	(.L_194 - .L_193)


	//   ....[0]....
	.align		4
.L_193:
        /*0028*/ 	.word	index@(__assertfail)


	//----- nvinfo : EIATTR_ANNOTATIONS
	.align		4
.L_194:
        /*002c*/ 	.byte	0x04, 0x55
        /*002e*/ 	.short	(.L_196 - .L_195)


	//   ....[0]....
.L_195:
        /* <DEDUP_REMOVED lines=19> */
        /*0154*/ 	.byte	0x50, 0x5e, 0x01, 0x00, 0x01, 0x00, 0x00, 0x00, 0xf0, 0x5f, 0x01, 0x00


	//----- nvinfo : EIATTR_MERCURY_ISA_VERSION
	.align		4
.L_196:
        /*0160*/ 	.byte	0x03, 0x5f
        /*0162*/ 	.short	0x0101


	//----- nvinfo : EIATTR_UNUSED_LOAD_BYTE_OFFSET
	.align		4
        /*0164*/ 	.byte	0x04, 0x44
        /*0166*/ 	.short	(.L_198 - .L_197)


	//   ....[0]....
.L_197:
        /*0168*/ 	.word	0x00000950
        /*016c*/ 	.word	0x0000fff0


	//   ....[1]....
        /*0170*/ 	.word	0x0000e5e0
        /*0174*/ 	.word	0x0000fff0


	//----- nvinfo : EIATTR_INT_WARP_WIDE_INSTR_OFFSETS
	.align		4
.L_198:
        /*0178*/ 	.byte	0x04, 0x31
        /*017a*/ 	.short	(.L_200 - .L_199)


	//   ....[0]....
.L_199:
        /*017c*/ 	.word	0x000000c0


	//   ....[1]....
        /*0180*/ 	.word	0x000000d0


	//   ....[2]....
        /*0184*/ 	.word	0x00000170


	//   ....[3]....
        /*0188*/ 	.word	0x00011b50


	//   ....[4]....
        /*018c*/ 	.word	0x00011be0


	//   ....[5]....
        /*0190*/ 	.word	0x00014b50


	//   ....[6]....
        /*0194*/ 	.word	0x00014be0


	//----- nvinfo : EIATTR_COOP_GROUP_MASK_REGIDS
	.align		4
.L_200:
        /*0198*/ 	.byte	0x04, 0x29
        /*019a*/ 	.short	(.L_202 - .L_201)


	//   ....[0]....
.L_201:
        /*019c*/ 	.word	0xffffffff


	//   ....[1]....
        /*01a0*/ 	.word	0xffffffff


	//   ....[2]....
        /*01a4*/ 	.word	0xffffffff


	//   ....[3]....
        /*01a8*/ 	.word	0xffffffff


	//   ....[4]....
        /*01ac*/ 	.word	0xffffffff


	//   ....[5]....
        /*01b0*/ 	.word	0xffffffff


	//   ....[6]....
        /*01b4*/ 	.word	0xffffffff


	//   ....[7]....
        /*01b8*/ 	.word	0xffffffff


	//   ....[8]....
        /*01bc*/ 	.word	0xffffffff


	//   ....[9]....
        /*01c0*/ 	.word	0xffffffff


	//   ....[10]....
        /*01c4*/ 	.word	0xffffffff


	//   ....[11]....
        /*01c8*/ 	.word	0xffffffff


	//   ....[12]....
        /*01cc*/ 	.word	0xffffffff


	//   ....[13]....
        /*01d0*/ 	.word	0xffffffff


	//   ....[14]....
        /*01d4*/ 	.word	0xffffffff


	//   ....[15]....
        /*01d8*/ 	.word	0xffffffff


	//   ....[16]....
        /*01dc*/ 	.word	0xffffffff


	//   ....[17]....
        /*01e0*/ 	.word	0xffffffff


	//   ....[18]....
        /*01e4*/ 	.word	0xffffffff


	//   ....[19]....
        /*01e8*/ 	.word	0xffffffff


	//   ....[20]....
        /*01ec*/ 	.word	0xffffffff


	//   ....[21]....
        /*01f0*/ 	.word	0xffffffff


	//   ....[22]....
        /*01f4*/ 	.word	0xffffffff


	//   ....[23]....
        /*01f8*/ 	.word	0xffffffff


	//   ....[24]....
        /*01fc*/ 	.word	0xffffffff


	//   ....[25]....
        /*0200*/ 	.word	0xffffffff


	//   ....[26]....
        /*0204*/ 	.word	0xffffffff


	//   ....[27]....
        /*0208*/ 	.word	0xffffffff


	//   ....[28]....
        /*020c*/ 	.word	0xffffffff


	//   ....[29]....
        /*0210*/ 	.word	0xffffffff


	//   ....[30]....
        /*0214*/ 	.word	0xffffffff


	//   ....[31]....
        /*0218*/ 	.word	0xffffffff


	//   ....[32]....
        /*021c*/ 	.word	0xffffffff


	//   ....[33]....
        /*0220*/ 	.word	0xffffffff


	//   ....[34]....
        /*0224*/ 	.word	0xffffffff


	//   ....[35]....
        /*0228*/ 	.word	0xffffffff


	//   ....[36]....
        /*022c*/ 	.word	0xffffffff


	//   ....[37]....
        /*0230*/ 	.word	0xffffffff


	//   ....[38]....
        /*0234*/ 	.word	0xffffffff


	//   ....[39]....
        /*0238*/ 	.word	0xffffffff


	//   ....[40]....
        /*023c*/ 	.word	0xffffffff


	//   ....[41]....
        /*0240*/ 	.word	0xffffffff


	//   ....[42]....
        /*0244*/ 	.word	0xffffffff


	//   ....[43]....
        /*0248*/ 	.word	0xffffffff


	//   ....[44]....
        /*024c*/ 	.word	0xffffffff


	//   ....[45]....
        /*0250*/ 	.word	0xffffffff


	//   ....[46]....
        /*0254*/ 	.word	0xffffffff


	//   ....[47]....
        /*0258*/ 	.word	0xffffffff


	//   ....[48]....
        /*025c*/ 	.word	0xffffffff


	//   ....[49]....
        /*0260*/ 	.word	0xffffffff


	//   ....[50]....
        /*0264*/ 	.word	0xffffffff


	//   ....[51]....
        /*0268*/ 	.word	0xffffffff


	//   ....[52]....
        /*026c*/ 	.word	0xffffffff


	//   ....[53]....
        /*0270*/ 	.word	0xffffffff


	//   ....[54]....
        /*0274*/ 	.word	0xffffffff


	//   ....[55]....
        /*0278*/ 	.word	0xffffffff


	//   ....[56]....
        /*027c*/ 	.word	0xffffffff


	//   ....[57]....
        /*0280*/ 	.word	0xffffffff


	//   ....[58]....
        /*0284*/ 	.word	0xffffffff


	//   ....[59]....
        /*0288*/ 	.word	0xffffffff


	//   ....[60]....
        /*028c*/ 	.word	0xffffffff


	//   ....[61]....
        /*0290*/ 	.word	0xffffffff


	//   ....[62]....
        /*0294*/ 	.word	0xffffffff


	//   ....[63]....
        /*0298*/ 	.word	0xffffffff


	//   ....[64]....
        /*029c*/ 	.word	0xffffffff


	//   ....[65]....
        /*02a0*/ 	.word	0xffffffff


	//   ....[66]....
        /*02a4*/ 	.word	0xffffffff


	//   ....[67]....
        /*02a8*/ 	.word	0xffffffff


	//   ....[68]....
        /*02ac*/ 	.word	0xffffffff


	//   ....[69]....
        /*02b0*/ 	.word	0xffffffff


	//   ....[70]....
        /*02b4*/ 	.word	0xffffffff


	//   ....[71]....
        /*02b8*/ 	.word	0xffffffff


	//   ....[72]....
        /*02bc*/ 	.word	0xffffffff


	//   ....[73]....
        /*02c0*/ 	.word	0xffffffff


	//   ....[74]....
        /*02c4*/ 	.word	0xffffffff


	//   ....[75]....
        /*02c8*/ 	.word	0xffffffff


	//   ....[76]....
        /*02cc*/ 	.word	0xffffffff


	//   ....[77]....
        /*02d0*/ 	.word	0xffffffff


	//   ....[78]....
        /*02d4*/ 	.word	0xffffffff


	//   ....[79]....
        /*02d8*/ 	.word	0xffffffff


	//   ....[80]....
        /*02dc*/ 	.word	0xffffffff


	//   ....[81]....
        /*02e0*/ 	.word	0xffffffff


	//   ....[82]....
        /*02e4*/ 	.word	0xffffffff


	//   ....[83]....
        /*02e8*/ 	.word	0xffffffff


	//   ....[84]....
        /*02ec*/ 	.word	0xffffffff


	//   ....[85]....
        /*02f0*/ 	.word	0xffffffff


	//   ....[86]....
        /*02f4*/ 	.word	0xffffffff


	//   ....[87]....
        /*02f8*/ 	.word	0xffffffff


	//   ....[88]....
        /*02fc*/ 	.word	0xffffffff


	//   ....[89]....
        /*0300*/ 	.word	0xffffffff


	//   ....[90]....
        /*0304*/ 	.word	0xffffffff


	//   ....[91]....
        /*0308*/ 	.word	0xffffffff


	//   ....[92]....
        /*030c*/ 	.word	0xffffffff


	//   ....[93]....
        /*0310*/ 	.word	0xffffffff


	//   ....[94]....
        /*0314*/ 	.word	0xffffffff


	//   ....[95]....
        /*0318*/ 	.word	0xffffffff


	//   ....[96]....
        /*031c*/ 	.word	0xffffffff


	//   ....[97]....
        /*0320*/ 	.word	0xffffffff


	//   ....[98]....
        /*0324*/ 	.word	0xffffffff


	//   ....[99]....
        /*0328*/ 	.word	0xffffffff


	//   ....[100]....
        /*032c*/ 	.word	0xffffffff


	//   ....[101]....
        /*0330*/ 	.word	0xffffffff


	//   ....[102]....
        /*0334*/ 	.word	0xffffffff


	//   ....[103]....
        /*0338*/ 	.word	0xffffffff


	//   ....[104]....
        /*033c*/ 	.word	0xffffffff


	//   ....[105]....
        /*0340*/ 	.word	0xffffffff


	//   ....[106]....
        /*0344*/ 	.word	0xffffffff


	//   ....[107]....
        /*0348*/ 	.word	0xffffffff


	//   ....[108]....
        /*034c*/ 	.word	0xffffffff


	//   ....[109]....
        /*0350*/ 	.word	0xffffffff


	//   ....[110]....
        /*0354*/ 	.word	0xffffffff


	//   ....[111]....
        /*0358*/ 	.word	0xffffffff


	//   ....[112]....
        /*035c*/ 	.word	0xffffffff


	//   ....[113]....
        /*0360*/ 	.word	0xffffffff


	//   ....[114]....
        /*0364*/ 	.word	0xffffffff


	//   ....[115]....
        /*0368*/ 	.word	0xffffffff


	//   ....[116]....
        /*036c*/ 	.word	0xffffffff


	//   ....[117]....
        /*0370*/ 	.word	0xffffffff


	//   ....[118]....
        /*0374*/ 	.word	0xffffffff


	//   ....[119]....
        /*0378*/ 	.word	0xffffffff


	//   ....[120]....
        /*037c*/ 	.word	0xffffffff


	//   ....[121]....
        /*0380*/ 	.word	0xffffffff


	//   ....[122]....
        /*0384*/ 	.word	0xffffffff


	//   ....[123]....
        /*0388*/ 	.word	0xffffffff


	//   ....[124]....
        /*038c*/ 	.word	0xffffffff


	//   ....[125]....
        /*0390*/ 	.word	0xffffffff


	//   ....[126]....
        /*0394*/ 	.word	0xffffffff


	//   ....[127]....
        /*0398*/ 	.word	0xffffffff


	//   ....[128]....
        /*039c*/ 	.word	0xffffffff


	//   ....[129]....
        /*03a0*/ 	.word	0xffffffff


	//   ....[130]....
        /*03a4*/ 	.word	0xffffffff


	//   ....[131]....
        /*03a8*/ 	.word	0xffffffff


	//   ....[132]....
        /*03ac*/ 	.word	0xffffffff


	//   ....[133]....
        /*03b0*/ 	.word	0xffffffff


	//   ....[134]....
        /*03b4*/ 	.word	0xffffffff


	//   ....[135]....
        /*03b8*/ 	.word	0xffffffff


	//   ....[136]....
        /*03bc*/ 	.word	0xffffffff


	//   ....[137]....
        /*03c0*/ 	.word	0xffffffff


	//   ....[138]....
        /*03c4*/ 	.word	0xffffffff


	//   ....[139]....
        /*03c8*/ 	.word	0xffffffff


	//   ....[140]....
        /*03cc*/ 	.word	0xffffffff


	//   ....[141]....
        /*03d0*/ 	.word	0xffffffff


	//   ....[142]....
        /*03d4*/ 	.word	0xffffffff


	//   ....[143]....
        /*03d8*/ 	.word	0xffffffff


	//   ....[144]....
        /*03dc*/ 	.word	0xffffffff


	//   ....[145]....
        /*03e0*/ 	.word	0xffffffff


	//   ....[146]....
        /*03e4*/ 	.word	0xffffffff


	//   ....[147]....
        /*03e8*/ 	.word	0xffffffff


	//   ....[148]....
        /*03ec*/ 	.word	0xffffffff


	//   ....[149]....
        /*03f0*/ 	.word	0xffffffff


	//   ....[150]....
        /*03f4*/ 	.word	0xffffffff


	//   ....[151]....
        /*03f8*/ 	.word	0x0500000f


	//   ....[152]....
        /*03fc*/ 	.word	0x0500000f


	//   ....[153]....
        /*0400*/ 	.word	0x0500000f


	//   ....[154]....
        /*0404*/ 	.word	0x0500000f


	//   ....[155]....
        /*0408*/ 	.word	0x0500000f


	//   ....[156]....
        /*040c*/ 	.word	0x0500000f


	//   ....[157]....
        /*0410*/ 	.word	0x0500000f


	//   ....[158]....
        /*0414*/ 	.word	0x0500000f


	//   ....[159]....
        /*0418*/ 	.word	0x0500000f


	//   ....[160]....
        /*041c*/ 	.word	0x0500000f


	//   ....[161]....
        /*0420*/ 	.word	0x0500000f


	//   ....[162]....
        /*0424*/ 	.word	0x0500000f


	//   ....[163]....
        /*0428*/ 	.word	0x0500000f


	//   ....[164]....
        /*042c*/ 	.word	0x0500000f


	//   ....[165]....
        /*0430*/ 	.word	0x0500000f


	//   ....[166]....
        /*0434*/ 	.word	0x0500000f


	//   ....[167]....
        /*0438*/ 	.word	0x0500000f


	//   ....[168]....
        /*043c*/ 	.word	0x0500000f


	//   ....[169]....
        /*0440*/ 	.word	0x0500000f


	//   ....[170]....
        /*0444*/ 	.word	0x0500000f


	//   ....[171]....
        /*0448*/ 	.word	0x0500000f


	//   ....[172]....
        /*044c*/ 	.word	0x0500000f


	//   ....[173]....
        /*0450*/ 	.word	0x0500000f


	//   ....[174]....
        /*0454*/ 	.word	0x0500000f


	//   ....[175]....
        /*0458*/ 	.word	0x0500000f


	//   ....[176]....
        /*045c*/ 	.word	0x0500000f


	//   ....[177]....
        /*0460*/ 	.word	0x0500000f


	//   ....[178]....
        /*0464*/ 	.word	0x0500000f


	//   ....[179]....
        /*0468*/ 	.word	0x0500000f


	//   ....[180]....
        /*046c*/ 	.word	0x0500000f


	//   ....[181]....
        /*0470*/ 	.word	0x0500000f


	//   ....[182]....
        /*0474*/ 	.word	0x0500000f


	//   ....[183]....
        /*0478*/ 	.word	0x0500000f


	//   ....[184]....
        /*047c*/ 	.word	0x0500000f


	//   ....[185]....
        /*0480*/ 	.word	0x0500000f


	//   ....[186]....
        /*0484*/ 	.word	0x0500000f


	//   ....[187]....
        /*0488*/ 	.word	0x0500000f


	//   ....[188]....
        /*048c*/ 	.word	0x0500000f


	//   ....[189]....
        /*0490*/ 	.word	0x0500000f


	//   ....[190]....
        /*0494*/ 	.word	0x0500000f


	//   ....[191]....
        /*0498*/ 	.word	0x0500000f


	//   ....[192]....
        /*049c*/ 	.word	0x0500000f


	//   ....[193]....
        /*04a0*/ 	.word	0x0500000f


	//   ....[194]....
        /*04a4*/ 	.word	0x0500000f


	//   ....[195]....
        /*04a8*/ 	.word	0x0500000f


	//   ....[196]....
        /*04ac*/ 	.word	0x0500000f


	//   ....[197]....
        /*04b0*/ 	.word	0x0500000f


	//   ....[198]....
        /*04b4*/ 	.word	0x0500000f


	//   ....[199]....
        /*04b8*/ 	.word	0x0500000f


	//   ....[200]....
        /*04bc*/ 	.word	0x0500000f


	//   ....[201]....
        /*04c0*/ 	.word	0x0500000f


	//   ....[202]....
        /*04c4*/ 	.word	0x0500000f


	//   ....[203]....
        /*04c8*/ 	.word	0x0500000f


	//   ....[204]....
        /*04cc*/ 	.word	0x0500000f


	//   ....[205]....
        /*04d0*/ 	.word	0x0500000f


	//   ....[206]....
        /*04d4*/ 	.word	0x0500000f


	//   ....[207]....
        /*04d8*/ 	.word	0x0500000f


	//   ....[208]....
        /*04dc*/ 	.word	0x0500000f


	//   ....[209]....
        /*04e0*/ 	.word	0x0500000f


	//   ....[210]....
        /*04e4*/ 	.word	0x0500000f


	//   ....[211]....
        /*04e8*/ 	.word	0x0500000f


	//   ....[212]....
        /*04ec*/ 	.word	0x0500000f


	//   ....[213]....
        /*04f0*/ 	.word	0x0500000f


	//   ....[214]....
        /*04f4*/ 	.word	0x0500000f


	//   ....[215]....
        /*04f8*/ 	.word	0x0500000f


	//   ....[216]....
        /*04fc*/ 	.word	0x0500000f


	//   ....[217]....
        /*0500*/ 	.word	0x0500000f


	//   ....[218]....
        /*0504*/ 	.word	0x0500000f


	//   ....[219]....
        /*0508*/ 	.word	0x0500000f


	//   ....[220]....
        /*050c*/ 	.word	0x0500000f


	//   ....[221]....
        /*0510*/ 	.word	0x0500000f


	//   ....[222]....
        /*0514*/ 	.word	0x0500000f


	//   ....[223]....
        /*0518*/ 	.word	0x0500000f


	//   ....[224]....
        /*051c*/ 	.word	0x0500000f


	//   ....[225]....
        /*0520*/ 	.word	0x0500000f


	//   ....[226]....
        /*0524*/ 	.word	0x0500000f


	//   ....[227]....
        /*0528*/ 	.word	0x0500000f


	//   ....[228]....
        /*052c*/ 	.word	0x0500000f


	//   ....[229]....
        /*0530*/ 	.word	0x0500000f


	//   ....[230]....
        /*0534*/ 	.word	0x0500000f


	//   ....[231]....
        /*0538*/ 	.word	0x0500000f


	//   ....[232]....
        /*053c*/ 	.word	0x0500000f


	//   ....[233]....
        /*0540*/ 	.word	0x0500000f


	//----- nvinfo : EIATTR_COOP_GROUP_INSTR_OFFSETS
	.align		4
.L_202:
        /*0544*/ 	.byte	0x04, 0x28
        /*0546*/ 	.short	(.L_204 - .L_203)


	//   ....[0]....
.L_203:
        /*0548*/ 	.word	0x00000070


	//   ....[1]....
        /*054c*/ 	.word	0x000000b0


	//   ....[2]....
        /*0550*/ 	.word	0x000002d0


	//   ....[3]....
        /*0554*/ 	.word	0x00000430


	//   ....[4]....
        /*0558*/ 	.word	0x00000550


	//   ....[5]....
        /*055c*/ 	.word	0x000006b0


	//   ....[6]....
        /*0560*/ 	.word	0x00001780


	//   ....[7]....
        /*0564*/ 	.word	0x00002410


	//   ....[8]....
        /*0568*/ 	.word	0x00002a50


	//   ....[9]....
        /*056c*/ 	.word	0x000037b0


	//   ....[10]....
        /*0570*/ 	.word	0x000038c0


	//   ....[11]....
        /*0574*/ 	.word	0x00003e20


	//   ....[12]....
        /*0578*/ 	.word	0x00003eb0


	//   ....[13]....
        /*057c*/ 	.word	0x00005bc0


	//   ....[14]....
        /*0580*/ 	.word	0x00006840


	//   ....[15]....
        /*0584*/ 	.word	0x00006eb0


	//   ....[16]....
        /*0588*/ 	.word	0x00006fd0


	//   ....[17]....
        /*058c*/ 	.word	0x00007570


	//   ....[18]....
        /*0590*/ 	.word	0x000075d0


	//   ....[19]....
        /*0594*/ 	.word	0x000097d0


	//   ....[20]....
        /*0598*/ 	.word	0x00009800


	//   ....[21]....
        /*059c*/ 	.word	0x00009820


	//   ....[22]....
        /*05a0*/ 	.word	0x00009840


	//   ....[23]....
        /*05a4*/ 	.word	0x0000b480


	//   ....[24]....
        /*05a8*/ 	.word	0x0000c000


	//   ....[25]....
        /*05ac*/ 	.word	0x0000c7b0


	//   ....[26]....
        /*05b0*/ 	.word	0x0000c8c0


	//   ....[27]....
        /*05b4*/ 	.word	0x0000ce30


	//   ....[28]....
        /*05b8*/ 	.word	0x0000ce90


	//   ....[29]....
        /*05bc*/ 	.word	0x0000dd40


	//   ....[30]....
        /*05c0*/ 	.word	0x0000dd70


	//   ....[31]....
        /*05c4*/ 	.word	0x0000de20


	//   ....[32]....
        /*05c8*/ 	.word	0x0000de30


	//   ....[33]....
        /*05cc*/ 	.word	0x0000f050


	//   ....[34]....
        /*05d0*/ 	.word	0x0000f090


	//   ....[35]....
        /*05d4*/ 	.word	0x0000f0d0


	//   ....[36]....
        /*05d8*/ 	.word	0x0000f100


	//   ....[37]....
        /*05dc*/ 	.word	0x0000f660


	//   ....[38]....
        /*05e0*/ 	.word	0x0000f6a0


	//   ....[39]....
        /*05e4*/ 	.word	0x0000f760


	//   ....[40]....
        /*05e8*/ 	.word	0x0000f780


	//   ....[41]....
        /*05ec*/ 	.word	0x0000f840


	//   ....[42]....
        /*05f0*/ 	.word	0x0000f860


	//   ....[43]....
        /*05f4*/ 	.word	0x0000f930


	//   ....[44]....
        /*05f8*/ 	.word	0x0000f950


	//   ....[45]....
        /*05fc*/ 	.word	0x00010160


	//   ....[46]....
        /*0600*/ 	.word	0x00010180


	//   ....[47]....
        /*0604*/ 	.word	0x00010240


	//   ....[48]....
        /*0608*/ 	.word	0x00010260


	//   ....[49]....
        /*060c*/ 	.word	0x00010320


	//   ....[50]....
        /*0610*/ 	.word	0x00010340


	//   ....[51]....
        /*0614*/ 	.word	0x00010410


	//   ....[52]....
        /*0618*/ 	.word	0x00010430


	//   ....[53]....
        /*061c*/ 	.word	0x00010570


	//   ....[54]....
        /*0620*/ 	.word	0x00010760


	//   ....[55]....
        /*0624*/ 	.word	0x00010790


	//   ....[56]....
        /*0628*/ 	.word	0x000107c0


	//   ....[57]....
        /*062c*/ 	.word	0x000107f0


	//   ....[58]....
        /*0630*/ 	.word	0x00010820


	//   ....[59]....
        /*0634*/ 	.word	0x00010850


	//   ....[60]....
        /*0638*/ 	.word	0x000109a0


	//   ....[61]....
        /*063c*/ 	.word	0x000109d0


	//   ....[62]....
        /*0640*/ 	.word	0x00010a00


	//   ....[63]....
        /*0644*/ 	.word	0x00010a30


	//   ....[64]....
        /*0648*/ 	.word	0x00010a60


	//   ....[65]....
        /*064c*/ 	.word	0x00010a90


	//   ....[66]....
        /*0650*/ 	.word	0x00010b20


	//   ....[67]....
        /*0654*/ 	.word	0x00010b80


	//   ....[68]....
        /*0658*/ 	.word	0x00010c10


	//   ....[69]....
        /*065c*/ 	.word	0x00012860


	//   ....[70]....
        /*0660*/ 	.word	0x00012880


	//   ....[71]....
        /*0664*/ 	.word	0x00012930


	//   ....[72]....
        /*0668*/ 	.word	0x00012950


	//   ....[73]....
        /*066c*/ 	.word	0x000129f0


	//   ....[74]....
        /*0670*/ 	.word	0x00012a10


	//   ....[75]....
        /*0674*/ 	.word	0x00012ab0


	//   ....[76]....
        /*0678*/ 	.word	0x00012ad0


	//   ....[77]....
        /*067c*/ 	.word	0x00012b70


	//   ....[78]....
        /*0680*/ 	.word	0x00012b90


	//   ....[79]....
        /*0684*/ 	.word	0x00012ba0


	//   ....[80]....
        /*0688*/ 	.word	0x00012c30


	//   ....[81]....
        /*068c*/ 	.word	0x000133b0


	//   ....[82]....
        /*0690*/ 	.word	0x000133e0


	//   ....[83]....
        /*0694*/ 	.word	0x00013400


	//   ....[84]....
        /*0698*/ 	.word	0x00013490


	//   ....[85]....
        /*069c*/ 	.word	0x000134a0


	//   ....[86]....
        /*06a0*/ 	.word	0x00013540


	//   ....[87]....
        /*06a4*/ 	.word	0x00013550


	//   ....[88]....
        /*06a8*/ 	.word	0x000135f0


	//   ....[89]....
        /*06ac*/ 	.word	0x00013600


	//   ....[90]....
        /*06b0*/ 	.word	0x000136a0


	//   ....[91]....
        /*06b4*/ 	.word	0x000136b0


	//   ....[92]....
        /*06b8*/ 	.word	0x00013750


	//   ....[93]....
        /*06bc*/ 	.word	0x00013760


	//   ....[94]....
        /*06c0*/ 	.word	0x00013800


	//   ....[95]....
        /*06c4*/ 	.word	0x00013810


	//   ....[96]....
        /*06c8*/ 	.word	0x00013820


	//   ....[97]....
        /*06cc*/ 	.word	0x00014020


	//   ....[98]....
        /*06d0*/ 	.word	0x00014030


	//   ....[99]....
        /*06d4*/ 	.word	0x00014050


	//   ....[100]....
        /*06d8*/ 	.word	0x000140d0


	//   ....[101]....
        /*06dc*/ 	.word	0x000140e0


	//   ....[102]....
        /*06e0*/ 	.word	0x00014140


	//   ....[103]....
        /*06e4*/ 	.word	0x00014170


	//   ....[104]....
        /*06e8*/ 	.word	0x000141b0


	//   ....[105]....
        /*06ec*/ 	.word	0x000141e0


	//   ....[106]....
        /*06f0*/ 	.word	0x00014220


	//   ....[107]....
        /*06f4*/ 	.word	0x00014250


	//   ....[108]....
        /*06f8*/ 	.word	0x00014290


	//   ....[109]....
        /*06fc*/ 	.word	0x00014510


	//   ....[110]....
        /*0700*/ 	.word	0x00014530


	//   ....[111]....
        /*0704*/ 	.word	0x000145c0


	//   ....[112]....
        /*0708*/ 	.word	0x000145d0


	//   ....[113]....
        /*070c*/ 	.word	0x00014640


	//   ....[114]....
        /*0710*/ 	.word	0x00014650


	//   ....[115]....
        /*0714*/ 	.word	0x000146c0


	//   ....[116]....
        /*0718*/ 	.word	0x000146d0


	//   ....[117]....
        /*071c*/ 	.word	0x00014740


	//   ....[118]....
        /*0720*/ 	.word	0x00014750


	//   ....[119]....
        /*0724*/ 	.word	0x00014760


	//   ....[120]....
        /*0728*/ 	.word	0x000147d0


	//   ....[121]....
        /*072c*/ 	.word	0x00014d60


	//   ....[122]....
        /*0730*/ 	.word	0x00014d80


	//   ....[123]....
        /*0734*/ 	.word	0x00014d90


	//   ....[124]....
        /*0738*/ 	.word	0x00014da0


	//   ....[125]....
        /*073c*/ 	.word	0x00014e10


	//   ....[126]....
        /*0740*/ 	.word	0x00014e30


	//   ....[127]....
        /*0744*/ 	.word	0x00014ea0


	//   ....[128]....
        /*0748*/ 	.word	0x00014ec0


	//   ....[129]....
        /*074c*/ 	.word	0x00014f20


	//   ....[130]....
        /*0750*/ 	.word	0x00014f40


	//   ....[131]....
        /*0754*/ 	.word	0x00014f90


	//   ....[132]....
        /*0758*/ 	.word	0x00014fb0


	//   ....[133]....
        /*075c*/ 	.word	0x000153c0


	//   ....[134]....
        /*0760*/ 	.word	0x000153f0


	//   ....[135]....
        /*0764*/ 	.word	0x00015420


	//   ....[136]....
        /*0768*/ 	.word	0x00015450


	//   ....[137]....
        /*076c*/ 	.word	0x00015480


	//   ....[138]....
        /*0770*/ 	.word	0x000154b0


	//   ....[139]....
        /*0774*/ 	.word	0x000154e0


	//   ....[140]....
        /*0778*/ 	.word	0x00015510


	//   ....[141]....
        /*077c*/ 	.word	0x00015690


	//   ....[142]....
        /*0780*/ 	.word	0x000156c0


	//   ....[143]....
        /*0784*/ 	.word	0x000156f0


	//   ....[144]....
        /*0788*/ 	.word	0x00015720


	//   ....[145]....
        /*078c*/ 	.word	0x00015750


	//   ....[146]....
        /*0790*/ 	.word	0x00015780


	//   ....[147]....
        /*0794*/ 	.word	0x00015840


	//   ....[148]....
        /*0798*/ 	.word	0x00015860


	//   ....[149]....
        /*079c*/ 	.word	0x000158d0


	//   ....[150]....
        /*07a0*/ 	.word	0x00015f70


	//   ....[151]....
        /*07a4*/ 	.word	0x000165e0


	//   ....[152]....
        /*07a8*/ 	.word	0x000166d0


	//   ....[153]....
        /*07ac*/ 	.word	0x00016770


	//   ....[154]....
        /*07b0*/ 	.word	0x000167d0


	//   ....[155]....
        /*07b4*/ 	.word	0x000168e0


	//   ....[156]....
        /*07b8*/ 	.word	0x00016950


	//   ....[157]....
        /*07bc*/ 	.word	0x00016a60


	//   ....[158]....
        /*07c0*/ 	.word	0x00016ad0


	//   ....[159]....
        /*07c4*/ 	.word	0x00016be0


	//   ....[160]....
        /*07c8*/ 	.word	0x00016c50


	//   ....[161]....
        /*07cc*/ 	.word	0x00016d60


	//   ....[162]....
        /*07d0*/ 	.word	0x00016dd0


	//   ....[163]....
        /*07d4*/ 	.word	0x00016e70


	//   ....[164]....
        /*07d8*/ 	.word	0x00016f80


	//   ....[165]....
        /*07dc*/ 	.word	0x00016ff0


	//   ....[166]....
        /*07e0*/ 	.word	0x00017050


	//   ....[167]....
        /*07e4*/ 	.word	0x00017140


	//   ....[168]....
        /*07e8*/ 	.word	0x000171a0


	//   ....[169]....
        /*07ec*/ 	.word	0x000172b0


	//   ....[170]....
        /*07f0*/ 	.word	0x00017310


	//   ....[171]....
        /*07f4*/ 	.word	0x00017420


	//   ....[172]....
        /*07f8*/ 	.word	0x00017480


	//   ....[173]....
        /*07fc*/ 	.word	0x00017590


	//   ....[174]....
        /*0800*/ 	.word	0x000175f0


	//   ....[175]....
        /*0804*/ 	.word	0x00017700


	//   ....[176]....
        /*0808*/ 	.word	0x00017760


	//   ....[177]....
        /*080c*/ 	.word	0x00017870


	//   ....[178]....
        /*0810*/ 	.word	0x000178d0


	//   ....[179]....
        /*0814*/ 	.word	0x000179c0


	//   ....[180]....
        /*0818*/ 	.word	0x00017af0


	//   ....[181]....
        /*081c*/ 	.word	0x00017ba0


	//   ....[182]....
        /*0820*/ 	.word	0x00017c20


	//   ....[183]....
        /*0824*/ 	.word	0x00017d00


	//   ....[184]....
        /*0828*/ 	.word	0x00017d60


	//   ....[185]....
        /*082c*/ 	.word	0x00017e30


	//   ....[186]....
        /*0830*/ 	.word	0x00017e90


	//   ....[187]....
        /*0834*/ 	.word	0x00017f60


	//   ....[188]....
        /*0838*/ 	.word	0x00017fc0


	//   ....[189]....
        /*083c*/ 	.word	0x00018090


	//   ....[190]....
        /*0840*/ 	.word	0x000180f0


	//   ....[191]....
        /*0844*/ 	.word	0x000181c0


	//   ....[192]....
        /*0848*/ 	.word	0x000182b0


	//   ....[193]....
        /*084c*/ 	.word	0x00018350


	//   ....[194]....
        /*0850*/ 	.word	0x000183b0


	//   ....[195]....
        /*0854*/ 	.word	0x000184a0


	//   ....[196]....
        /*0858*/ 	.word	0x00018500


	//   ....[197]....
        /*085c*/ 	.word	0x000185e0


	//   ....[198]....
        /*0860*/ 	.word	0x00018640


	//   ....[199]....
        /*0864*/ 	.word	0x00018720


	//   ....[200]....
        /*0868*/ 	.word	0x00018780


	//   ....[201]....
        /*086c*/ 	.word	0x00018860


	//   ....[202]....
        /*0870*/ 	.word	0x000188c0


	//   ....[203]....
        /*0874*/ 	.word	0x00018990


	//   ....[204]....
        /*0878*/ 	.word	0x00018ac0


	//   ....[205]....
        /*087c*/ 	.word	0x00018bb0


	//   ....[206]....
        /*0880*/ 	.word	0x00018c50


	//   ....[207]....
        /*0884*/ 	.word	0x00018d20


	//   ....[208]....
        /*0888*/ 	.word	0x00018d80


	//   ....[209]....
        /*088c*/ 	.word	0x00018e50


	//   ....[210]....
        /*0890*/ 	.word	0x00018eb0


	//   ....[211]....
        /*0894*/ 	.word	0x00018f90


	//   ....[212]....
        /*0898*/ 	.word	0x00018ff0


	//   ....[213]....
        /*089c*/ 	.word	0x000190c0


	//   ....[214]....
        /*08a0*/ 	.word	0x00019120


	//   ....[215]....
        /*08a4*/ 	.word	0x000191e0


	//   ....[216]....
        /*08a8*/ 	.word	0x00019270


	//   ....[217]....
        /*08ac*/ 	.word	0x00019310


	//   ....[218]....
        /*08b0*/ 	.word	0x00019430


	//   ....[219]....
        /*08b4*/ 	.word	0x000194a0


	//   ....[220]....
        /*08b8*/ 	.word	0x00019510


	//   ....[221]....
        /*08bc*/ 	.word	0x00019580


	//   ....[222]....
        /*08c0*/ 	.word	0x000195f0


	//   ....[223]....
        /*08c4*/ 	.word	0x00019670


	//   ....[224]....
        /*08c8*/ 	.word	0x00019700


	//   ....[225]....
        /*08cc*/ 	.word	0x00019790


	//   ....[226]....
        /*08d0*/ 	.word	0x00019800


	//   ....[227]....
        /*08d4*/ 	.word	0x00019870


	//   ....[228]....
        /*08d8*/ 	.word	0x000198e0


	//   ....[229]....
        /*08dc*/ 	.word	0x00019960


	//   ....[230]....
        /*08e0*/ 	.word	0x000199d0


	//   ....[231]....
        /*08e4*/ 	.word	0x00019a70


	//   ....[232]....
        /*08e8*/ 	.word	0x00019b00


	//   ....[233]....
        /*08ec*/ 	.word	0x00019c20


	//----- nvinfo : EIATTR_REG_RECONFIG
	.align		4
.L_204:
        /*08f0*/ 	.byte	0x01, 0x54
	.zero		2


	//----- nvinfo : EIATTR_SYSCALL_OFFSETS
	.align		4
        /*08f4*/ 	.byte	0x04, 0x46
        /*08f6*/ 	.short	(.L_206 - .L_205)


	//   ....[0]....
.L_205:
        /*08f8*/ 	.word	0x00001960


	//   ....[1]....
        /*08fc*/ 	.word	0x00011d40


	//   ....[2]....
        /*0900*/ 	.word	0x00011e90


	//   ....[3]....
        /*0904*/ 	.word	0x00011f80


	//   ....[4]....
        /*0908*/ 	.word	0x00012f80


	//----- nvinfo : EIATTR_MBARRIER_INSTR_OFFSETS
	.align		4
.L_206:
        /*090c*/ 	.byte	0x04, 0x39
        /*090e*/ 	.short	(.L_208 - .L_207)


	//   ....[0]....
.L_207:
        /*0910*/ 	.word	0x00000180
        /*0914*/ 	.word	0x000000ff
        /*0918*/ 	.word	0x0002a800
        /*091c*/ 	.short	0x0100
        /*091e*/ 	.byte	0x08
	.zero		1


	//   ....[1]....
        /*0920*/ 	.word	0x00000190
        /*0924*/ 	.word	0x000000ff
        /*0928*/ 	.word	0x0002a820
        /*092c*/ 	.short	0x0100
        /*092e*/ 	.byte	0x08
	.zero		1


	//   ....[2]....
        /*0930*/ 	.word	0x00000280
        /*0934*/ 	.word	0x000000ff
        /*0938*/ 	.word	0x0002a830
        /*093c*/ 	.short	0x0100
        /*093e*/ 	.byte	0x08
	.zero		1


	//   ....[3]....
        /*0940*/ 	.word	0x00000290
        /*0944*/ 	.word	0x000000ff
        /*0948*/ 	.word	0x0002a840
        /*094c*/ 	.short	0x0100
        /*094e*/ 	.byte	0x08
	.zero		1


	//   ....[4]....
        /*0950*/ 	.word	0x000002a0
        /*0954*/ 	.word	0x000000ff
        /*0958*/ 	.word	0x0002a838
        /*095c*/ 	.short	0x0100
        /*095e*/ 	.byte	0x08
	.zero		1


	//   ....[5]....
        /*0960*/ 	.word	0x000002b0
        /*0964*/ 	.word	0x000000ff
        /*0968*/ 	.word	0x0002a848
        /*096c*/ 	.short	0x0100
        /*096e*/ 	.byte	0x08
	.zero		1


	//   ....[6]....
        /*0970*/ 	.word	0x000003e0
        /*0974*/ 	.word	0x000000ff
        /*0978*/ 	.word	0x0002a850
        /*097c*/ 	.short	0x0100
        /*097e*/ 	.byte	0x08
	.zero		1


	//   ....[7]....
        /*0980*/ 	.word	0x000003f0
        /*0984*/ 	.word	0x000000ff
        /*0988*/ 	.word	0x0002a860
        /*098c*/ 	.short	0x0100
        /*098e*/ 	.byte	0x08
	.zero		1


	//   ....[8]....
        /*0990*/ 	.word	0x00000400
        /*0994*/ 	.word	0x000000ff
        /*0998*/ 	.word	0x0002a858
        /*099c*/ 	.short	0x0100
        /*099e*/ 	.byte	0x08
	.zero		1


	//   ....[9]....
        /*09a0*/ 	.word	0x00000410
        /*09a4*/ 	.word	0x000000ff
        /*09a8*/ 	.word	0x0002a868
        /*09ac*/ 	.short	0x0100
        /*09ae*/ 	.byte	0x08
	.zero		1


	//   ....[10]....
        /*09b0*/ 	.word	0x00000500
        /*09b4*/ 	.word	0x000000ff
        /*09b8*/ 	.word	0x0002a870
        /*09bc*/ 	.short	0x0100
        /*09be*/ 	.byte	0x06
	.zero		1


	//   ....[11]....
        /*09c0*/ 	.word	0x00000510
        /*09c4*/ 	.word	0x000000ff
        /*09c8*/ 	.word	0x0002a880
        /*09cc*/ 	.short	0x0100
        /*09ce*/ 	.byte	0x06
	.zero		1


	//   ....[12]....
        /*09d0*/ 	.word	0x00000520
        /*09d4*/ 	.word	0x000000ff
        /*09d8*/ 	.word	0x0002a878
        /*09dc*/ 	.short	0x0100
        /*09de*/ 	.byte	0x06
	.zero		1


	//   ....[13]....
        /*09e0*/ 	.word	0x00000530
        /*09e4*/ 	.word	0x000000ff
        /*09e8*/ 	.word	0x0002a888
        /*09ec*/ 	.short	0x0100
        /*09ee*/ 	.byte	0x06
	.zero		1


	//   ....[14]....
        /*09f0*/ 	.word	0x00000660
        /*09f4*/ 	.word	0x000000ff
        /*09f8*/ 	.word	0x0002a890
        /*09fc*/ 	.short	0x0100
        /*09fe*/ 	.byte	0x08
	.zero		1


	//   ....[15]....
        /*0a00*/ 	.word	0x00000670
        /*0a04*/ 	.word	0x000000ff
        /*0a08*/ 	.word	0x0002a8a0
        /*0a0c*/ 	.short	0x0100
        /*0a0e*/ 	.byte	0x08
	.zero		1


	//   ....[16]....
        /*0a10*/ 	.word	0x00000680
        /*0a14*/ 	.word	0x000000ff
        /*0a18*/ 	.word	0x0002a898
        /*0a1c*/ 	.short	0x0100
        /*0a1e*/ 	.byte	0x08
	.zero		1


	//   ....[17]....
        /*0a20*/ 	.word	0x00000690
        /*0a24*/ 	.word	0x000000ff
        /*0a28*/ 	.word	0x0002a8a8
        /*0a2c*/ 	.short	0x0100
        /*0a2e*/ 	.byte	0x08
	.zero		1


	//   ....[18]....
        /*0a30*/ 	.word	0x000007d0
        /*0a34*/ 	.word	0x000000ff
        /*0a38*/ 	.word	0x0002a8b0
        /*0a3c*/ 	.short	0x0100
        /*0a3e*/ 	.byte	0x08
	.zero		1


	//   ....[19]....
        /*0a40*/ 	.word	0x000007e0
        /*0a44*/ 	.word	0x000000ff
        /*0a48*/ 	.word	0x0002a8c0
        /*0a4c*/ 	.short	0x0100
        /*0a4e*/ 	.byte	0x08
	.zero		1


	//   ....[20]....
        /*0a50*/ 	.word	0x000007f0
        /*0a54*/ 	.word	0x000000ff
        /*0a58*/ 	.word	0x0002a8b8
        /*0a5c*/ 	.short	0x0100
        /*0a5e*/ 	.byte	0x08
	.zero		1


	//   ....[21]....
        /*0a60*/ 	.word	0x00000800
        /*0a64*/ 	.word	0x000000ff
        /*0a68*/ 	.word	0x0002a8c8
        /*0a6c*/ 	.short	0x0100
        /*0a6e*/ 	.byte	0x08
	.zero		1


	//   ....[22]....
        /*0a70*/ 	.word	0x000019d0
        /*0a74*/ 	.word	0x000000ff
        /*0a78*/ 	.word	0x0002a800
        /*0a7c*/ 	.short	0x010a
        /*0a7e*/ 	.byte	0x28
	.zero		1


	//   ....[23]....
        /*0a80*/ 	.word	0x00001a50
        /*0a84*/ 	.word	0x0000000f
        /*0a88*/ 	.word	0x0002a830
        /*0a8c*/ 	.short	0x010a
        /*0a8e*/ 	.byte	0x3f
	.zero		1


	//   ....[24]....
        /*0a90*/ 	.word	0x00001a90
        /*0a94*/ 	.word	0x0000000f
        /*0a98*/ 	.word	0x0002a830
        /*0a9c*/ 	.short	0x010a
        /*0a9e*/ 	.byte	0x3f
	.zero		1


	//   ....[25]....
        /*0aa0*/ 	.word	0x000024d0
        /*0aa4*/ 	.word	0x000000ff
        /*0aa8*/ 	.word	0x00000000
        /*0aac*/ 	.short	0x0101
        /*0aae*/ 	.byte	0x04
	.zero		1


	//   ....[26]....
        /*0ab0*/ 	.word	0x00004cc0
        /*0ab4*/ 	.word	0x000000ff
        /*0ab8*/ 	.word	0x0002a830
        /*0abc*/ 	.short	0x010a
        /*0abe*/ 	.byte	0x07
	.zero		1


	//   ....[27]....
        /*0ac0*/ 	.word	0x00004d00
        /*0ac4*/ 	.word	0x000000ff
        /*0ac8*/ 	.word	0x0002a830
        /*0acc*/ 	.short	0x010a
        /*0ace*/ 	.byte	0x07
	.zero		1


	//   ....[28]....
        /*0ad0*/ 	.word	0x000055e0
        /*0ad4*/ 	.word	0x000000ff
        /*0ad8*/ 	.word	0x0002a850
        /*0adc*/ 	.short	0x010a
        /*0ade*/ 	.byte	0x06
	.zero		1


	//   ....[29]....
        /*0ae0*/ 	.word	0x00005620
        /*0ae4*/ 	.word	0x000000ff
        /*0ae8*/ 	.word	0x0002a850
        /*0aec*/ 	.short	0x010a
        /*0aee*/ 	.byte	0x06
	.zero		1


	//   ....[30]....
        /*0af0*/ 	.word	0x00005cd0
        /*0af4*/ 	.word	0x000000ff
        /*0af8*/ 	.word	0x00000000
        /*0afc*/ 	.short	0x0101
        /*0afe*/ 	.byte	0x07
	.zero		1


	//   ....[31]....
        /*0b00*/ 	.word	0x00007e20
        /*0b04*/ 	.word	0x000000ff
        /*0b08*/ 	.word	0x00000000
        /*0b0c*/ 	.short	0x0101
        /*0b0e*/ 	.byte	0x06
	.zero		1


	//   ....[32]....
        /*0b10*/ 	.word	0x000082d0
        /*0b14*/ 	.word	0x000000ff
        /*0b18*/ 	.word	0x0002a830
        /*0b1c*/ 	.short	0x010a
        /*0b1e*/ 	.byte	0x07
	.zero		1


	//   ....[33]....
        /*0b20*/ 	.word	0x00008310
        /*0b24*/ 	.word	0x000000ff
        /*0b28*/ 	.word	0x0002a830
        /*0b2c*/ 	.short	0x010a
        /*0b2e*/ 	.byte	0x07
	.zero		1


	//   ....[34]....
        /*0b30*/ 	.word	0x00008bf0
        /*0b34*/ 	.word	0x000000ff
        /*0b38*/ 	.word	0x0002a850
        /*0b3c*/ 	.short	0x010a
        /*0b3e*/ 	.byte	0x06
	.zero		1


	//   ....[35]....
        /*0b40*/ 	.word	0x00008c30
        /*0b44*/ 	.word	0x000000ff
        /*0b48*/ 	.word	0x0002a850
        /*0b4c*/ 	.short	0x010a
        /*0b4e*/ 	.byte	0x06
	.zero		1


	//   ....[36]....
        /*0b50*/ 	.word	0x000092e0
        /*0b54*/ 	.word	0x000000ff
        /*0b58*/ 	.word	0x00000000
        /*0b5c*/ 	.short	0x0101
        /*0b5e*/ 	.byte	0x07
	.zero		1


	//   ....[37]....
        /*0b60*/ 	.word	0x0000a2d0
        /*0b64*/ 	.word	0x000000ff
        /*0b68*/ 	.word	0x00000000
        /*0b6c*/ 	.short	0x0101
        /*0b6e*/ 	.byte	0x06
	.zero		1


	//   ....[38]....
        /*0b70*/ 	.word	0x0000a580
        /*0b74*/ 	.word	0x000000ff
        /*0b78*/ 	.word	0x0002a830
        /*0b7c*/ 	.short	0x010a
        /*0b7e*/ 	.byte	0x06
	.zero		1


	//   ....[39]....
        /*0b80*/ 	.word	0x0000a5c0
        /*0b84*/ 	.word	0x000000ff
        /*0b88*/ 	.word	0x0002a830
        /*0b8c*/ 	.short	0x010a
        /*0b8e*/ 	.byte	0x06
	.zero		1


	//   ....[40]....
        /*0b90*/ 	.word	0x0000aea0
        /*0b94*/ 	.word	0x000000ff
        /*0b98*/ 	.word	0x0002a850
        /*0b9c*/ 	.short	0x010a
        /*0b9e*/ 	.byte	0x0a
	.zero		1


	//   ....[41]....
        /*0ba0*/ 	.word	0x0000aee0
        /*0ba4*/ 	.word	0x000000ff
        /*0ba8*/ 	.word	0x0002a850
        /*0bac*/ 	.short	0x010a
        /*0bae*/ 	.byte	0x0a
	.zero		1


	//   ....[42]....
        /*0bb0*/ 	.word	0x0000b530
        /*0bb4*/ 	.word	0x000000ff
        /*0bb8*/ 	.word	0x00000000
        /*0bbc*/ 	.short	0x0101
        /*0bbe*/ 	.byte	0x04
	.zero		1


	//   ....[43]....
        /*0bc0*/ 	.word	0x0000d6e0
        /*0bc4*/ 	.word	0x000000ff
        /*0bc8*/ 	.word	0x00000000
        /*0bcc*/ 	.short	0x0101
        /*0bce*/ 	.byte	0x0a
	.zero		1


	//   ....[44]....
        /*0bd0*/ 	.word	0x0000dcb0
        /*0bd4*/ 	.word	0x000000ff
        /*0bd8*/ 	.word	0x0002a850
        /*0bdc*/ 	.short	0x010a
        /*0bde*/ 	.byte	0x05
	.zero		1


	//   ....[45]....
        /*0be0*/ 	.word	0x0000dcf0
        /*0be4*/ 	.word	0x000000ff
        /*0be8*/ 	.word	0x0002a850
        /*0bec*/ 	.short	0x010a
        /*0bee*/ 	.byte	0x05
	.zero		1


	//   ....[46]....
        /*0bf0*/ 	.word	0x0000e1c0
        /*0bf4*/ 	.word	0x000000ff
        /*0bf8*/ 	.word	0x00000000
        /*0bfc*/ 	.short	0x0101
        /*0bfe*/ 	.byte	0x04
	.zero		1


	//   ....[47]....
        /*0c00*/ 	.word	0x0000f690
        /*0c04*/ 	.word	0x00000003
        /*0c08*/ 	.word	0x00000000
        /*0c0c*/ 	.short	0x0101
        /*0c0e*/ 	.byte	0x3f
	.zero		1


	//   ....[48]....
        /*0c10*/ 	.word	0x00012610
        /*0c14*/ 	.word	0x00000007
        /*0c18*/ 	.word	0x0002a840
        /*0c1c*/ 	.short	0x010a
        /*0c1e*/ 	.byte	0x3f
	.zero		1


	//   ....[49]....
        /*0c20*/ 	.word	0x00012cf0
        /*0c24*/ 	.word	0x00000007
        /*0c28*/ 	.word	0x0002a830
        /*0c2c*/ 	.short	0x0107
        /*0c2e*/ 	.byte	0x3f
	.zero		1


	//   ....[50]....
        /*0c30*/ 	.word	0x00012db0
        /*0c34*/ 	.word	0x00000007
        /*0c38*/ 	.word	0x0002a830
        /*0c3c*/ 	.short	0x0101
        /*0c3e*/ 	.byte	0x3f
	.zero		1


	//   ....[51]....
        /*0c40*/ 	.word	0x00013970
        /*0c44*/ 	.word	0x00000016
        /*0c48*/ 	.word	0x0002a800
        /*0c4c*/ 	.short	0x0107
        /*0c4e*/ 	.byte	0x3f
	.zero		1


	//   ....[52]....
        /*0c50*/ 	.word	0x00013a90
        /*0c54*/ 	.word	0x00000016
        /*0c58*/ 	.word	0x0002a800
        /*0c5c*/ 	.short	0x0101
        /*0c5e*/ 	.byte	0x3f
	.zero		1


	//   ....[53]....
        /*0c60*/ 	.word	0x00013ab0
        /*0c64*/ 	.word	0x00000016
        /*0c68*/ 	.word	0x0002a820
        /*0c6c*/ 	.short	0x010a
        /*0c6e*/ 	.byte	0x3f
	.zero		1


	//   ....[54]....
        /*0c70*/ 	.word	0x00013e20
        /*0c74*/ 	.word	0x00000006
        /*0c78*/ 	.word	0x0002a840
        /*0c7c*/ 	.short	0x010a
        /*0c7e*/ 	.byte	0x3f
	.zero		1


	//   ....[55]....
        /*0c80*/ 	.word	0x00014330
        /*0c84*/ 	.word	0x00000006
        /*0c88*/ 	.word	0x0002a830
        /*0c8c*/ 	.short	0x0107
        /*0c8e*/ 	.byte	0x3f
	.zero		1


	//   ....[56]....
        /*0c90*/ 	.word	0x000143f0
        /*0c94*/ 	.word	0x00000006
        /*0c98*/ 	.word	0x0002a830
        /*0c9c*/ 	.short	0x0101
        /*0c9e*/ 	.byte	0x3f
	.zero		1


	//   ....[57]....
        /*0ca0*/ 	.word	0x00014450
        /*0ca4*/ 	.word	0x00000005
        /*0ca8*/ 	.word	0x0002a860
        /*0cac*/ 	.short	0x010a
        /*0cae*/ 	.byte	0x3f
	.zero		1


	//   ....[58]....
        /*0cb0*/ 	.word	0x000148b0
        /*0cb4*/ 	.word	0x00000005
        /*0cb8*/ 	.word	0x0002a850
        /*0cbc*/ 	.short	0x0107
        /*0cbe*/ 	.byte	0x3f
	.zero		1


	//   ....[59]....
        /*0cc0*/ 	.word	0x00014a00
        /*0cc4*/ 	.word	0x00000005
        /*0cc8*/ 	.word	0x0002a850
        /*0ccc*/ 	.short	0x0101
        /*0cce*/ 	.byte	0x3f
	.zero		1


	//   ....[60]....
        /*0cd0*/ 	.word	0x00014c90
        /*0cd4*/ 	.word	0x00000000
        /*0cd8*/ 	.word	0x0002a860
        /*0cdc*/ 	.short	0x010a
        /*0cde*/ 	.byte	0x3f
	.zero		1


	//   ....[61]....
        /*0ce0*/ 	.word	0x000150f0
        /*0ce4*/ 	.word	0x00000000
        /*0ce8*/ 	.word	0x0002a850
        /*0cec*/ 	.short	0x0107
        /*0cee*/ 	.byte	0x3f
	.zero		1


	//   ....[62]....
        /*0cf0*/ 	.word	0x000151c0
        /*0cf4*/ 	.word	0x00000000
        /*0cf8*/ 	.word	0x0002a850
        /*0cfc*/ 	.short	0x0101
        /*0cfe*/ 	.byte	0x3f
	.zero		1


	//   ....[63]....
        /*0d00*/ 	.word	0x00015ef0
        /*0d04*/ 	.word	0x00000005
        /*0d08*/ 	.word	0x0002a820
        /*0d0c*/ 	.short	0x010a
        /*0d0e*/ 	.byte	0x3f
	.zero		1


	//   ....[64]....
        /*0d10*/ 	.word	0x00016090
        /*0d14*/ 	.word	0x00000003
        /*0d18*/ 	.word	0x0002a840
        /*0d1c*/ 	.short	0x010a
        /*0d1e*/ 	.byte	0x3f
	.zero		1


	//   ....[65]....
        /*0d20*/ 	.word	0x00016130
        /*0d24*/ 	.word	0x00000019
        /*0d28*/ 	.word	0x0002a840
        /*0d2c*/ 	.short	0x010a
        /*0d2e*/ 	.byte	0x3f
	.zero		1


	//   ....[66]....
        /*0d30*/ 	.word	0x00016170
        /*0d34*/ 	.word	0x00000003
        /*0d38*/ 	.word	0x0002a860
        /*0d3c*/ 	.short	0x010a
        /*0d3e*/ 	.byte	0x3f
	.zero		1


	//   ....[67]....
        /*0d40*/ 	.word	0x000161b0
        /*0d44*/ 	.word	0x00000019
        /*0d48*/ 	.word	0x0002a860
        /*0d4c*/ 	.short	0x010a
        /*0d4e*/ 	.byte	0x3f
	.zero		1


	//   ....[68]....
        /*0d50*/ 	.word	0x00016220
        /*0d54*/ 	.word	0x00000003
        /*0d58*/ 	.word	0x0002a800
        /*0d5c*/ 	.short	0x010a
        /*0d5e*/ 	.byte	0x3f
	.zero		1


	//   ....[69]....
        /*0d60*/ 	.word	0x00016270
        /*0d64*/ 	.word	0x0000000f
        /*0d68*/ 	.word	0x0002a830
        /*0d6c*/ 	.short	0x010a
        /*0d6e*/ 	.byte	0x3f
	.zero		1


	//   ....[70]....
        /*0d70*/ 	.word	0x000162d0
        /*0d74*/ 	.word	0x0000000e
        /*0d78*/ 	.word	0x0002a830
        /*0d7c*/ 	.short	0x010a
        /*0d7e*/ 	.byte	0x3f
	.zero		1


	//   ....[71]....
        /*0d80*/ 	.word	0x00016330
        /*0d84*/ 	.word	0x0000000d
        /*0d88*/ 	.word	0x0002a850
        /*0d8c*/ 	.short	0x010a
        /*0d8e*/ 	.byte	0x3f
	.zero		1


	//   ....[72]....
        /*0d90*/ 	.word	0x00016390
        /*0d94*/ 	.word	0x0000000c
        /*0d98*/ 	.word	0x0002a830
        /*0d9c*/ 	.short	0x010a
        /*0d9e*/ 	.byte	0x3f
	.zero		1


	//   ....[73]....
        /*0da0*/ 	.word	0x000163f0
        /*0da4*/ 	.word	0x0000000b
        /*0da8*/ 	.word	0x0002a850
        /*0dac*/ 	.short	0x010a
        /*0dae*/ 	.byte	0x3f
	.zero		1


	//   ....[74]....
        /*0db0*/ 	.word	0x00016450
        /*0db4*/ 	.word	0x0000000e
        /*0db8*/ 	.word	0x0002a830
        /*0dbc*/ 	.short	0x010a
        /*0dbe*/ 	.byte	0x3f
	.zero		1


	//   ....[75]....
        /*0dc0*/ 	.word	0x000164b0
        /*0dc4*/ 	.word	0x0000000b
        /*0dc8*/ 	.word	0x0002a850
        /*0dcc*/ 	.short	0x010a
        /*0dce*/ 	.byte	0x3f
	.zero		1


	//   ....[76]....
        /*0dd0*/ 	.word	0x00016510
        /*0dd4*/ 	.word	0x00000005
        /*0dd8*/ 	.word	0x0002a850
        /*0ddc*/ 	.short	0x010a
        /*0dde*/ 	.byte	0x3f
	.zero		1


	//   ....[77]....
        /*0de0*/ 	.word	0x00016620
        /*0de4*/ 	.word	0x00000007
        /*0de8*/ 	.word	0x0002a840
        /*0dec*/ 	.short	0x010a
        /*0dee*/ 	.byte	0x3f
	.zero		1


	//   ....[78]....
        /*0df0*/ 	.word	0x000179f0
        /*0df4*/ 	.word	0x00000016
        /*0df8*/ 	.word	0x0002a820
        /*0dfc*/ 	.short	0x010a
        /*0dfe*/ 	.byte	0x3f
	.zero		1


	//   ....[79]....
        /*0e00*/ 	.word	0x00017a40
        /*0e04*/ 	.word	0x00000006
        /*0e08*/ 	.word	0x0002a840
        /*0e0c*/ 	.short	0x010a
        /*0e0e*/ 	.byte	0x3f
	.zero		1


	//   ....[80]....
        /*0e10*/ 	.word	0x00018200
        /*0e14*/ 	.word	0x00000005
        /*0e18*/ 	.word	0x0002a860
        /*0e1c*/ 	.short	0x010a
        /*0e1e*/ 	.byte	0x3f
	.zero		1


	//   ....[81]....
        /*0e20*/ 	.word	0x00018a10
        /*0e24*/ 	.word	0x00000000
        /*0e28*/ 	.word	0x0002a860
        /*0e2c*/ 	.short	0x010a
        /*0e2e*/ 	.byte	0x3f
	.zero		1


	//   ....[82]....
        /*0e30*/ 	.word	0x00019b40
        /*0e34*/ 	.word	0x00000005
        /*0e38*/ 	.word	0x0002a820
        /*0e3c*/ 	.short	0x010a
        /*0e3e*/ 	.byte	0x3f
	.zero		1


	//   ....[83]....
        /*0e40*/ 	.word	0x00019ce0
        /*0e44*/ 	.word	0x00000003
        /*0e48*/ 	.word	0x0002a840
        /*0e4c*/ 	.short	0x010a
        /*0e4e*/ 	.byte	0x3f
	.zero		1


	//   ....[84]....
        /*0e50*/ 	.word	0x00019d30
        /*0e54*/ 	.word	0x00000019
        /*0e58*/ 	.word	0x0002a840
        /*0e5c*/ 	.short	0x010a
        /*0e5e*/ 	.byte	0x3f
	.zero		1


	//   ....[85]....
        /*0e60*/ 	.word	0x00019d80
        /*0e64*/ 	.word	0x00000003
        /*0e68*/ 	.word	0x0002a860
        /*0e6c*/ 	.short	0x010a
        /*0e6e*/ 	.byte	0x3f
	.zero		1


	//----- nvinfo : EIATTR_NUM_MBARRIERS
	.align		4
.L_208:
        /*0e70*/ 	.byte	0x03, 0x38
        /*0e72*/ 	.short	0x0016


	//----- nvinfo : EIATTR_EXIT_INSTR_OFFSETS
	.align		4
        /*0e74*/ 	.byte	0x04, 0x1c
        /*0e76*/ 	.short	(.L_210 - .L_209)


	//   ....[0]....
.L_209:
        /*0e78*/ 	.word	0x00000990


	//   ....[1]....
        /*0e7c*/ 	.word	0x00010520


	//   ....[2]....
        /*0e80*/ 	.word	0x00016200


	//----- nvinfo : EIATTR_MAX_THREADS
	.align		4
.L_210:
        /*0e84*/ 	.byte	0x04, 0x05
        /*0e86*/ 	.short	(.L_212 - .L_211)
.L_211:
        /*0e88*/ 	.word	0x00000180
        /*0e8c*/ 	.word	0x00000001
        /*0e90*/ 	.word	0x00000001


	//----- nvinfo : EIATTR_CRS_STACK_SIZE
	.align		4
.L_212:
        /*0e94*/ 	.byte	0x04, 0x1e
        /*0e96*/ 	.short	(.L_214 - .L_213)
.L_213:
        /*0e98*/ 	.word	0x00000000


	//----- nvinfo : EIATTR_CBANK_PARAM_SIZE
	.align		4
.L_214:
        /*0e9c*/ 	.byte	0x03, 0x19
        /*0e9e*/ 	.short	0x0af0


	//----- nvinfo : EIATTR_PARAM_CBANK
	.align		4
        /*0ea0*/ 	.byte	0x04, 0x0a
        /*0ea2*/ 	.short	(.L_216 - .L_215)
	.align		4
.L_215:
        /*0ea4*/ 	.word	index@(.nv.constant0._ZN7cutlass13device_kernelIN5flash11enable_sm90INS1_16FlashAttnFwdSm90INS1_25CollectiveMainloopFwdSm90ILi2EN4cute5tupleIJNS5_1CILi1EEES8_S8_EEENS6_IJNS7_ILi128EEENS7_ILi96EEENS7_ILi192EEEEEELi128ENS_6half_tEfNS_4arch4Sm90ELb0ELb1ELb1ELb1ELb1ELb0ELb0ELb1ELb1ELb1ELb0ELb0EEENS1_21CollectiveEpilogueFwdINS6_IJSA_SA_SB_EEES9_SE_SG_Li256ELb1ELb1ELb0ELb0EEENS1_36VarlenDynamicPersistentTileSchedulerILi128ELi96ELi256ELi128ELb0ELb1ELb1ELb1ELb0ELb1EEEEEEEEEvNT_6ParamsE)
        /*0ea8*/ 	.short	0x0210
        /*0eaa*/ 	.short	0x0af0


	//----- nvinfo : EIATTR_SW_WAR
	.align		4
.L_216:
        /*0eac*/ 	.byte	0x04, 0x36
        /*0eae*/ 	.short	(.L_218 - .L_217)
.L_217:
        /*0eb0*/ 	.word	0x00000008
.L_218:


//--------------------- .nv.info._ZN7cutlass13device_kernelIN5flash11enable_sm90INS1_16FlashAttnFwdSm90INS1_25CollectiveMainloopFwdSm90ILi2EN4cute5tupleIJNS5_1CILi1EEES8_S8_EEENS6_IJNS7_ILi128EEENS7_ILi96EEENS7_ILi192EEEEEELi128ENS_6half_tEfNS_4arch4Sm90ELb0ELb1ELb1ELb1ELb1ELb1ELb0ELb1ELb1ELb1ELb0ELb0EEENS1_21CollectiveEpilogueFwdINS6_IJSA_SA_SB_EEES9_SE_SG_Li256ELb1ELb1ELb0ELb0EEENS1_36VarlenDynamicPersistentTileSchedulerILi128ELi96ELi256ELi128ELb0ELb1ELb1ELb1ELb0ELb1EEEEEEEEEvNT_6ParamsE --------------------------
	.section	.nv.info._ZN7cutlass13device_kernelIN5flash11enable_sm90INS1_16FlashAttnFwdSm90INS1_25CollectiveMainloopFwdSm90ILi2EN4cute5tupleIJNS5_1CILi1EEES8_S8_EEENS6_IJNS7_ILi128EEENS7_ILi96EEENS7_ILi192EEEEEELi128ENS_6half_tEfNS_4arch4Sm90ELb0ELb1ELb1ELb1ELb1ELb1ELb0ELb1ELb1ELb1ELb0ELb0EEENS1_21CollectiveEpilogueFwdINS6_IJSA_SA_SB_EEES9_SE_SG_Li256ELb1ELb1ELb0ELb0EEENS1_36VarlenDynamicPersistentTileSchedulerILi128ELi96ELi256ELi128ELb0ELb1ELb1ELb1ELb0ELb1EEEEEEEEEvNT_6ParamsE,"",@"SHT_CUDA_INFO"
	.sectionflags	@""
	.align	4


	//----- nvinfo : EIATTR_CUDA_API_VERSION
	.align		4
        /*0000*/ 	.byte	0x04, 0x37
        /*0002*/ 	.short	(.L_220 - .L_219)
.L_219:
        /*0004*/ 	.word	0x00000082


	//----- nvinfo : EIATTR_KPARAM_INFO
	.align		4
.L_220:
        /*0008*/ 	.byte	0x04, 0x17
        /*000a*/ 	.short	(.L_222 - .L_221)
.L_221:
        /*000c*/ 	.word	0x00000000
        /*0010*/ 	.short	0x0000
        /*0012*/ 	.short	0x0070
        /*0014*/ 	.byte	0x00, 0xf0, 0x01, 0x2a


	//----- nvinfo : EIATTR_SPARSE_MMA_MASK
	.align		4
.L_222:
        /*0018*/ 	.byte	0x03, 0x50
        /*001a*/ 	.short	0x0000


	//----- nvinfo : EIATTR_MAXREG_COUNT
	.align		4
        /*001c*/ 	.byte	0x03, 0x1b
        /*001e*/ 	.short	0x00a8


	//----- nvinfo : EIATTR_NUM_BARRIERS
	.align		4
        /*0020*/ 	.byte	0x02, 0x4c
        /*0022*/ 	.byte	0x10
	.zero		1


	//----- nvinfo : EIATTR_EXTERNS
	.align		4
        /*0024*/ 	.byte	0x04, 0x0f
        /*0026*/ 	.short	(.L_224 - .L_223)


	//   ....[0]....
	.align		4
.L_223:
        /*0028*/ 	.word	index@(__assertfail)


	//----- nvinfo : EIATTR_ANNOTATIONS
	.align		4
.L_224:
        /*002c*/ 	.byte	0x04, 0x55
        /*002e*/ 	.short	(.L_226 - .L_225)


	//   ....[0]....
.L_225:
        /* <DEDUP_REMOVED lines=40> */


	//----- nvinfo : EIATTR_MERCURY_ISA_VERSION
	.align		4
.L_226:
        /*0298*/ 	.byte	0x03, 0x5f
        /*029a*/ 	.short	0x0101


	//----- nvinfo : EIATTR_UNUSED_LOAD_BYTE_OFFSET
	.align		4
        /*029c*/ 	.byte	0x04, 0x44
        /*029e*/ 	.short	(.L_228 - .L_227)


	//   ....[0]....
.L_227:
        /*02a0*/ 	.word	0x00000a50
        /*02a4*/ 	.word	0x0000fff0


	//   ....[1]....
        /*02a8*/ 	.word	0x0001fff0
        /*02ac*/ 	.word	0x0000fff0


	//----- nvinfo : EIATTR_INT_WARP_WIDE_INSTR_OFFSETS
	.align		4
.L_228:
        /*02b0*/ 	.byte	0x04, 0x31
        /*02b2*/ 	.short	(.L_230 - .L_229)


	//   ....[0]....
.L_229:
        /*02b4*/ 	.word	0x00000130


	//   ....[1]....
        /*02b8*/ 	.word	0x00000170


	//   ....[2]....
        /*02bc*/ 	.word	0x000001e0


	//   ....[3]....
        /*02c0*/ 	.word	0x00024d50


	//   ....[4]....
        /*02c4*/ 	.word	0x00024de0


	//   ....[5]....
        /*02c8*/ 	.word	0x00027db0


	//   ....[6]....
        /*02cc*/ 	.word	0x00027e40


	//----- nvinfo : EIATTR_COOP_GROUP_MASK_REGIDS
	.align		4
.L_230:
        /*02d0*/ 	.byte	0x04, 0x29
        /*02d2*/ 	.short	(.L_232 - .L_231)


	//   ....[0]....
.L_231:
        /*02d4*/ 	.word	0xffffffff


	//   ....[1]....
        /*02d8*/ 	.word	0xffffffff


	//   ....[2]....
        /*02dc*/ 	.word	0xffffffff


	//   ....[3]....
        /*02e0*/ 	.word	0xffffffff


	//   ....[4]....
        /*02e4*/ 	.word	0xffffffff


	//   ....[5]....
        /*02e8*/ 	.word	0xffffffff


	//   ....[6]....
        /*02ec*/ 	.word	0xffffffff


	//   ....[7]....
        /*02f0*/ 	.word	0xffffffff


	//   ....[8]....
        /*02f4*/ 	.word	0xffffffff


	//   ....[9]....
        /*02f8*/ 	.word	0xffffffff


	//   ....[10]....
        /*02fc*/ 	.word	0xffffffff


	//   ....[11]....
        /*0300*/ 	.word	0xffffffff


	//   ....[12]....
        /*0304*/ 	.word	0xffffffff


	//   ....[13]....
        /*0308*/ 	.word	0xffffffff


	//   ....[14]....
        /*030c*/ 	.word	0xffffffff


	//   ....[15]....
        /*0310*/ 	.word	0xffffffff


	//   ....[16]....
        /*0314*/ 	.word	0xffffffff


	//   ....[17]....
        /*0318*/ 	.word	0xffffffff


	//   ....[18]....
        /*031c*/ 	.word	0xffffffff


	//   ....[19]....
        /*0320*/ 	.word	0xffffffff


	//   ....[20]....
        /*0324*/ 	.word	0xffffffff


	//   ....[21]....
        /*0328*/ 	.word	0xffffffff


	//   ....[22]....
        /*032c*/ 	.word	0xffffffff


	//   ....[23]....
        /*0330*/ 	.word	0xffffffff


	//   ....[24]....
        /*0334*/ 	.word	0xffffffff


	//   ....[25]....
        /*0338*/ 	.word	0xffffffff


	//   ....[26]....
        /*033c*/ 	.word	0xffffffff


	//   ....[27]....
        /*0340*/ 	.word	0xffffffff


	//   ....[28]....
        /*0344*/ 	.word	0xffffffff


	//   ....[29]....
        /*0348*/ 	.word	0xffffffff


	//   ....[30]....
        /*034c*/ 	.word	0xffffffff


	//   ....[31]....
        /*0350*/ 	.word	0xffffffff


	//   ....[32]....
        /*0354*/ 	.word	0xffffffff


	//   ....[33]....
        /*0358*/ 	.word	0xffffffff


	//   ....[34]....
        /*035c*/ 	.word	0xffffffff


	//   ....[35]....
        /*0360*/ 	.word	0xffffffff


	//   ....[36]....
        /*0364*/ 	.word	0xffffffff


	//   ....[37]....
        /*0368*/ 	.word	0xffffffff


	//   ....[38]....
        /*036c*/ 	.word	0xffffffff


	//   ....[39]....
        /*0370*/ 	.word	0xffffffff


	//   ....[40]....
        /*0374*/ 	.word	0xffffffff


	//   ....[41]....
        /*0378*/ 	.word	0xffffffff


	//   ....[42]....
        /*037c*/ 	.word	0xffffffff


	//   ....[43]....
        /*0380*/ 	.word	0xffffffff


	//   ....[44]....
        /*0384*/ 	.word	0xffffffff


	//   ....[45]....
        /*0388*/ 	.word	0xffffffff


	//   ....[46]....
        /*038c*/ 	.word	0xffffffff


	//   ....[47]....
        /*0390*/ 	.word	0xffffffff


	//   ....[48]....
        /*0394*/ 	.word	0xffffffff


	//   ....[49]....
        /*0398*/ 	.word	0xffffffff


	//   ....[50]....
        /*039c*/ 	.word	0xffffffff


	//   ....[51]....
        /*03a0*/ 	.word	0xffffffff


	//   ....[52]....
        /*03a4*/ 	.word	0xffffffff


	//   ....[53]....
        /*03a8*/ 	.word	0xffffffff


	//   ....[54]....
        /*03ac*/ 	.word	0xffffffff


	//   ....[55]....
        /*03b0*/ 	.word	0xffffffff


	//   ....[56]....
        /*03b4*/ 	.word	0xffffffff


	//   ....[57]....
        /*03b8*/ 	.word	0xffffffff


	//   ....[58]....
        /*03bc*/ 	.word	0xffffffff


	//   ....[59]....
        /*03c0*/ 	.word	0xffffffff


	//   ....[60]....
        /*03c4*/ 	.word	0xffffffff


	//   ....[61]....
        /*03c8*/ 	.word	0xffffffff


	//   ....[62]....
        /*03cc*/ 	.word	0xffffffff


	//   ....[63]....
        /*03d0*/ 	.word	0xffffffff


	//   ....[64]....
        /*03d4*/ 	.word	0xffffffff


	//   ....[65]....
        /*03d8*/ 	.word	0xffffffff


	//   ....[66]....
        /*03dc*/ 	.word	0xffffffff


	//   ....[67]....
        /*03e0*/ 	.word	0xffffffff


	//   ....[68]....
        /*03e4*/ 	.word	0xffffffff


	//   ....[69]....
        /*03e8*/ 	.word	0xffffffff


	//   ....[70]....
        /*03ec*/ 	.word	0xffffffff


	//   ....[71]....
        /*03f0*/ 	.word	0xffffffff


	//   ....[72]....
        /*03f4*/ 	.word	0xffffffff


	//   ....[73]....
        /*03f8*/ 	.word	0xffffffff


	//   ....[74]....
        /*03fc*/ 	.word	0xffffffff


	//   ....[75]....
        /*0400*/ 	.word	0xffffffff


	//   ....[76]....
        /*0404*/ 	.word	0xffffffff


	//   ....[77]....
        /*0408*/ 	.word	0xffffffff


	//   ....[78]....
        /*040c*/ 	.word	0xffffffff


	//   ....[79]....
        /*0410*/ 	.word	0xffffffff


	//   ....[80]....
        /*0414*/ 	.word	0xffffffff


	//   ....[81]....
        /*0418*/ 	.word	0xffffffff


	//   ....[82]....
        /*041c*/ 	.word	0xffffffff


	//   ....[83]....
        /*0420*/ 	.word	0xffffffff


	//   ....[84]....
        /*0424*/ 	.word	0xffffffff


	//   ....[85]....
        /*0428*/ 	.word	0xffffffff


	//   ....[86]....
        /*042c*/ 	.word	0xffffffff


	//   ....[87]....
        /*0430*/ 	.word	0xffffffff


	//   ....[88]....
        /*0434*/ 	.word	0xffffffff


	//   ....[89]....
        /*0438*/ 	.word	0xffffffff


	//   ....[90]....
        /*043c*/ 	.word	0xffffffff


	//   ....[91]....
        /*0440*/ 	.word	0xffffffff


	//   ....[92]....
        /*0444*/ 	.word	0xffffffff


	//   ....[93]....
        /*0448*/ 	.word	0xffffffff


	//   ....[94]....
        /*044c*/ 	.word	0xffffffff


	//   ....[95]....
        /*0450*/ 	.word	0xffffffff


	//   ....[96]....
        /*0454*/ 	.word	0xffffffff


	//   ....[97]....
        /*0458*/ 	.word	0xffffffff


	//   ....[98]....
        /*045c*/ 	.word	0xffffffff


	//   ....[99]....
        /*0460*/ 	.word	0xffffffff


	//   ....[100]....
        /*0464*/ 	.word	0xffffffff


	//   ....[101]....
        /*0468*/ 	.word	0xffffffff


	//   ....[102]....
        /*046c*/ 	.word	0xffffffff


	//   ....[103]....
        /*0470*/ 	.word	0xffffffff


	//   ....[104]....
        /*0474*/ 	.word	0xffffffff


	//   ....[105]....
        /*0478*/ 	.word	0xffffffff


	//   ....[106]....
        /*047c*/ 	.word	0xffffffff


	//   ....[107]....
        /*0480*/ 	.word	0xffffffff


	//   ....[108]....
        /*0484*/ 	.word	0xffffffff


	//   ....[109]....
        /*0488*/ 	.word	0xffffffff


	//   ....[110]....
        /*048c*/ 	.word	0xffffffff


	//   ....[111]....
        /*0490*/ 	.word	0xffffffff


	//   ....[112]....
        /*0494*/ 	.word	0xffffffff


	//   ....[113]....
        /*0498*/ 	.word	0xffffffff


	//   ....[114]....
        /*049c*/ 	.word	0xffffffff


	//   ....[115]....
        /*04a0*/ 	.word	0xffffffff


	//   ....[116]....
        /*04a4*/ 	.word	0xffffffff


	//   ....[117]....
        /*04a8*/ 	.word	0xffffffff


	//   ....[118]....
        /*04ac*/ 	.word	0xffffffff


	//   ....[119]....
        /*04b0*/ 	.word	0xffffffff


	//   ....[120]....
        /*04b4*/ 	.word	0xffffffff


	//   ....[121]....
        /*04b8*/ 	.word	0xffffffff


	//   ....[122]....
        /*04bc*/ 	.word	0xffffffff


	//   ....[123]....
        /*04c0*/ 	.word	0xffffffff


	//   ....[124]....
        /*04c4*/ 	.word	0xffffffff


	//   ....[125]....
        /*04c8*/ 	.word	0xffffffff


	//   ....[126]....
        /*04cc*/ 	.word	0xffffffff


	//   ....[127]....
        /*04d0*/ 	.word	0xffffffff


	//   ....[128]....
        /*04d4*/ 	.word	0xffffffff


	//   ....[129]....
        /*04d8*/ 	.word	0xffffffff


	//   ....[130]....
        /*04dc*/ 	.word	0xffffffff


	//   ....[131]....
        /*04e0*/ 	.word	0xffffffff


	//   ....[132]....
        /*04e4*/ 	.word	0xffffffff


	//   ....[133]....
        /*04e8*/ 	.word	0xffffffff


	//   ....[134]....
        /*04ec*/ 	.word	0xffffffff


	//   ....[135]....
        /*04f0*/ 	.word	0xffffffff


	//   ....[136]....
        /*04f4*/ 	.word	0xffffffff


	//   ....[137]....
        /*04f8*/ 	.word	0xffffffff


	//   ....[138]....
        /*04fc*/ 	.word	0xffffffff


	//   ....[139]....
        /*0500*/ 	.word	0xffffffff


	//   ....[140]....
        /*0504*/ 	.word	0xffffffff


	//   ....[141]....
        /*0508*/ 	.word	0xffffffff


	//   ....[142]....
        /*050c*/ 	.word	0xffffffff


	//   ....[143]....
        /*0510*/ 	.word	0xffffffff


	//   ....[144]....
        /*0514*/ 	.word	0xffffffff


	//   ....[145]....
        /*0518*/ 	.word	0xffffffff


	//   ....[146]....
        /*051c*/ 	.word	0xffffffff


	//   ....[147]....
        /*0520*/ 	.word	0xffffffff


	//   ....[148]....
        /*0524*/ 	.word	0xffffffff


	//   ....[149]....
        /*0528*/ 	.word	0xffffffff


	//   ....[150]....
        /*052c*/ 	.word	0xffffffff


	//   ....[151]....
        /*0530*/ 	.word	0xffffffff


	//   ....[152]....
        /*0534*/ 	.word	0xffffffff


	//   ....[153]....
        /*0538*/ 	.word	0xffffffff


	//   ....[154]....
        /*053c*/ 	.word	0xffffffff


	//   ....[155]....
        /*0540*/ 	.word	0xffffffff


	//   ....[156]....
        /*0544*/ 	.word	0xffffffff


	//   ....[157]....
        /*0548*/ 	.word	0xffffffff


	//   ....[158]....
        /*054c*/ 	.word	0xffffffff


	//   ....[159]....
        /*0550*/ 	.word	0xffffffff


	//   ....[160]....
        /*0554*/ 	.word	0xffffffff


	//   ....[161]....
        /*0558*/ 	.word	0xffffffff


	//   ....[162]....
        /*055c*/ 	.word	0xffffffff


	//   ....[163]....
        /*0560*/ 	.word	0xffffffff


	//   ....[164]....
        /*0564*/ 	.word	0xffffffff


	//   ....[165]....
        /*0568*/ 	.word	0xffffffff


	//   ....[166]....
        /*056c*/ 	.word	0xffffffff


	//   ....[167]....
        /*0570*/ 	.word	0xffffffff


	//   ....[168]....
        /*0574*/ 	.word	0xffffffff


	//   ....[169]....
        /*0578*/ 	.word	0xffffffff


	//   ....[170]....
        /*057c*/ 	.word	0xffffffff


	//   ....[171]....
        /*0580*/ 	.word	0xffffffff


	//   ....[172]....
        /*0584*/ 	.word	0xffffffff


	//   ....[173]....
        /*0588*/ 	.word	0xffffffff


	//   ....[174]....
        /*058c*/ 	.word	0xffffffff


	//   ....[175]....
        /*0590*/ 	.word	0xffffffff


	//   ....[176]....
        /*0594*/ 	.word	0xffffffff


	//   ....[177]....
        /*0598*/ 	.word	0xffffffff


	//   ....[178]....
        /*059c*/ 	.word	0xffffffff


	//   ....[179]....
        /*05a0*/ 	.word	0xffffffff


	//   ....[180]....
        /*05a4*/ 	.word	0xffffffff


	//   ....[181]....
        /*05a8*/ 	.word	0xffffffff


	//   ....[182]....
        /*05ac*/ 	.word	0xffffffff


	//   ....[183]....
        /*05b0*/ 	.word	0xffffffff


	//   ....[184]....
        /*05b4*/ 	.word	0xffffffff


	//   ....[185]....
        /*05b8*/ 	.word	0x0500000f


	//   ....[186]....
        /*05bc*/ 	.word	0x0500000f


	//   ....[187]....
        /*05c0*/ 	.word	0x0500000f


	//   ....[188]....
        /*05c4*/ 	.word	0x0500000f


	//   ....[189]....
        /*05c8*/ 	.word	0x0500000f


	//   ....[190]....
        /*05cc*/ 	.word	0x0500000f


	//   ....[191]....
        /*05d0*/ 	.word	0x0500000f


	//   ....[192]....
        /*05d4*/ 	.word	0x0500000f


	//   ....[193]....
        /*05d8*/ 	.word	0x0500000f


	//   ....[194]....
        /*05dc*/ 	.word	0x0500000f


	//   ....[195]....
        /*05e0*/ 	.word	0x0500000f


	//   ....[196]....
        /*05e4*/ 	.word	0x0500000f


	//   ....[197]....
        /*05e8*/ 	.word	0x0500000f


	//   ....[198]....
        /*05ec*/ 	.word	0x0500000f


	//   ....[199]....
        /*05f0*/ 	.word	0x0500000f


	//   ....[200]....
        /*05f4*/ 	.word	0x0500000f


	//   ....[201]....
        /*05f8*/ 	.word	0x0500000f


	//   ....[202]....
        /*05fc*/ 	.word	0x0500000f


	//   ....[203]....
        /*0600*/ 	.word	0x0500000f


	//   ....[204]....
        /*0604*/ 	.word	0x0500000f


	//   ....[205]....
        /*0608*/ 	.word	0x0500000f


	//   ....[206]....
        /*060c*/ 	.word	0x0500000f


	//   ....[207]....
        /*0610*/ 	.word	0x0500000f


	//   ....[208]....
        /*0614*/ 	.word	0x0500000f


	//   ....[209]....
        /*0618*/ 	.word	0x0500000f


	//   ....[210]....
        /*061c*/ 	.word	0x0500000f


	//   ....[211]....
        /*0620*/ 	.word	0x0500000f


	//   ....[212]....
        /*0624*/ 	.word	0x0500000f


	//   ....[213]....
        /*0628*/ 	.word	0x0500000f


	//   ....[214]....
        /*062c*/ 	.word	0x0500000f


	//   ....[215]....
        /*0630*/ 	.word	0x0500000f


	//   ....[216]....
        /*0634*/ 	.word	0x0500000f


	//   ....[217]....
        /*0638*/ 	.word	0x0500000f


	//   ....[218]....
        /*063c*/ 	.word	0x0500000f


	//   ....[219]....
        /*0640*/ 	.word	0x0500000f


	//   ....[220]....
        /*0644*/ 	.word	0x0500000f


	//   ....[221]....
        /*0648*/ 	.word	0x0500000f


	//   ....[222]....
        /*064c*/ 	.word	0x0500000f


	//   ....[223]....
        /*0650*/ 	.word	0x0500000f


	//   ....[224]....
        /*0654*/ 	.word	0x0500000f


	//   ....[225]....
        /*0658*/ 	.word	0x0500000f


	//   ....[226]....
        /*065c*/ 	.word	0x0500000f


	//   ....[227]....
        /*0660*/ 	.word	0x0500000f


	//   ....[228]....
        /*0664*/ 	.word	0x0500000f


	//   ....[229]....
        /*0668*/ 	.word	0x0500000f


	//   ....[230]....
        /*066c*/ 	.word	0x0500000f


	//   ....[231]....
        /*0670*/ 	.word	0x0500000f


	//   ....[232]....
        /*0674*/ 	.word	0x0500000f


	//   ....[233]....
        /*0678*/ 	.word	0x0500000f


	//   ....[234]....
        /*067c*/ 	.word	0x0500000f


	//   ....[235]....
        /*0680*/ 	.word	0x0500000f


	//   ....[236]....
        /*0684*/ 	.word	0x0500000f


	//   ....[237]....
        /*0688*/ 	.word	0x0500000f


	//   ....[238]....
        /*068c*/ 	.word	0x0500000f


	//   ....[239]....
        /*0690*/ 	.word	0x0500000f


	//   ....[240]....
        /*0694*/ 	.word	0x0500000f


	//   ....[241]....
        /*0698*/ 	.word	0x0500000f


	//   ....[242]....
        /*069c*/ 	.word	0x0500000f


	//   ....[243]....
        /*06a0*/ 	.word	0x0500000f


	//   ....[244]....
        /*06a4*/ 	.word	0x0500000f


	//   ....[245]....
        /*06a8*/ 	.word	0x0500000f


	//   ....[246]....
        /*06ac*/ 	.word	0x0500000f


	//   ....[247]....
        /*06b0*/ 	.word	0x0500000f


	//   ....[248]....
        /*06b4*/ 	.word	0x0500000f


	//   ....[249]....
        /*06b8*/ 	.word	0x0500000f


	//   ....[250]....
        /*06bc*/ 	.word	0x0500000f


	//   ....[251]....
        /*06c0*/ 	.word	0x0500000f


	//   ....[252]....
        /*06c4*/ 	.word	0x0500000f


	//   ....[253]....
        /*06c8*/ 	.word	0x0500000f


	//   ....[254]....
        /*06cc*/ 	.word	0x0500000f


	//   ....[255]....
        /*06d0*/ 	.word	0x0500000f


	//   ....[0]....
        /*06d4*/ 	.word	0x0500000f


	//   ....[1]....
        /*06d8*/ 	.word	0x0500000f


	//   ....[2]....
        /*06dc*/ 	.word	0x0500000f


	//   ....[3]....
        /*06e0*/ 	.word	0x0500000f


	//   ....[4]....
        /*06e4*/ 	.word	0x0500000f


	//   ....[5]....
        /*06e8*/ 	.word	0x0500000f


	//   ....[6]....
        /*06ec*/ 	.word	0x0500000f


	//   ....[7]....
        /*06f0*/ 	.word	0x0500000f


	//   ....[8]....
        /*06f4*/ 	.word	0x0500000f


	//   ....[9]....
        /*06f8*/ 	.word	0x0500000f


	//   ....[10]....
        /*06fc*/ 	.word	0x0500000f


	//   ....[11]....
        /*0700*/ 	.word	0x0500000f


	//   ....[12]....
        /*0704*/ 	.word	0x0500000f


	//   ....[13]....
        /*0708*/ 	.word	0x0500000f


	//   ....[14]....
        /*070c*/ 	.word	0x0500000f


	//   ....[15]....
        /*0710*/ 	.word	0x0500000f


	//   ....[16]....
        /*0714*/ 	.word	0x0500000f


	//   ....[17]....
        /*0718*/ 	.word	0x0500000f


	//   ....[18]....
        /*071c*/ 	.word	0x0500000f


	//   ....[19]....
        /*0720*/ 	.word	0x0500000f


	//   ....[20]....
        /*0724*/ 	.word	0x0500000f


	//   ....[21]....
        /*0728*/ 	.word	0x0500000f


	//   ....[22]....
        /*072c*/ 	.word	0x0500000f


	//   ....[23]....
        /*0730*/ 	.word	0x0500000f


	//   ....[24]....
        /*0734*/ 	.word	0x0500000f


	//   ....[25]....
        /*0738*/ 	.word	0x0500000f


	//   ....[26]....
        /*073c*/ 	.word	0x0500000f


	//   ....[27]....
        /*0740*/ 	.word	0x0500000f


	//   ....[28]....
        /*0744*/ 	.word	0x0500000f


	//   ....[29]....
        /*0748*/ 	.word	0x0500000f


	//   ....[30]....
        /*074c*/ 	.word	0x0500000f


	//   ....[31]....
        /*0750*/ 	.word	0x0500000f


	//   ....[32]....
        /*0754*/ 	.word	0x0500000f


	//   ....[33]....
        /*0758*/ 	.word	0x0500000f


	//   ....[34]....
        /*075c*/ 	.word	0x0500000f


	//   ....[35]....
        /*0760*/ 	.word	0x0500000f


	//   ....[36]....
        /*0764*/ 	.word	0x0500000f


	//   ....[37]....
        /*0768*/ 	.word	0x0500000f


	//   ....[38]....
        /*076c*/ 	.word	0x0500000f


	//   ....[39]....
        /*0770*/ 	.word	0x0500000f


	//   ....[40]....
        /*0774*/ 	.word	0x0500000f


	//----- nvinfo : EIATTR_COOP_GROUP_INSTR_OFFSETS
	.align		4
.L_232:
        /*0778*/ 	.byte	0x04, 0x28
        /*077a*/ 	.short	(.L_234 - .L_233)


	//   ....[0]....
.L_233:
        /*077c*/ 	.word	0x00000060


	//   ....[1]....
        /*0780*/ 	.word	0x00000140


	//   ....[2]....
        /*0784*/ 	.word	0x00000190


	//   ....[3]....
        /*0788*/ 	.word	0x000003c0


	//   ....[4]....
        /*078c*/ 	.word	0x00000520


	//   ....[5]....
        /*0790*/ 	.word	0x00000640


	//   ....[6]....
        /*0794*/ 	.word	0x000007a0


	//   ....[7]....
        /*0798*/ 	.word	0x00003a50


	//   ....[8]....
        /*079c*/ 	.word	0x00003a60


	//   ....[9]....
        /*07a0*/ 	.word	0x00005060


	//   ....[10]....
        /*07a4*/ 	.word	0x00005070


	//   ....[11]....
        /*07a8*/ 	.word	0x00007090


	//   ....[12]....
        /*07ac*/ 	.word	0x000070a0


	//   ....[13]....
        /*07b0*/ 	.word	0x00008780


	//   ....[14]....
        /*07b4*/ 	.word	0x00008790


	//   ....[15]....
        /*07b8*/ 	.word	0x0000a010


	//   ....[16]....
        /*07bc*/ 	.word	0x0000a020


	//   ....[17]....
        /*07c0*/ 	.word	0x0000a2b0


	//   ....[18]....
        /*07c4*/ 	.word	0x0000a2c0


	//   ....[19]....
        /*07c8*/ 	.word	0x0000a820


	//   ....[20]....
        /*07cc*/ 	.word	0x0000a830


	//   ....[21]....
        /*07d0*/ 	.word	0x0000a9b0


	//   ....[22]....
        /*07d4*/ 	.word	0x0000a9d0


	//   ....[23]....
        /*07d8*/ 	.word	0x0000b350


	//   ....[24]....
        /*07dc*/ 	.word	0x0000ba50


	//   ....[25]....
        /*07e0*/ 	.word	0x0000ba60


	//   ....[26]....
        /*07e4*/ 	.word	0x0000ba70


	//   ....[27]....
        /*07e8*/ 	.word	0x0000ba80


	//   ....[28]....
        /*07ec*/ 	.word	0x0000c250


	//   ....[29]....
        /*07f0*/ 	.word	0x0000c260


	//   ....[30]....
        /*07f4*/ 	.word	0x0000c270


	//   ....[31]....
        /*07f8*/ 	.word	0x0000c280


	//   ....[32]....
        /*07fc*/ 	.word	0x0000efe0


	//   ....[33]....
        /*0800*/ 	.word	0x0000eff0


	//   ....[34]....
        /*0804*/ 	.word	0x0000f000


	//   ....[35]....
        /*0808*/ 	.word	0x0000f010


	//   ....[36]....
        /*080c*/ 	.word	0x0000f640


	//   ....[37]....
        /*0810*/ 	.word	0x0000f650


	//   ....[38]....
        /*0814*/ 	.word	0x0000f660


	//   ....[39]....
        /*0818*/ 	.word	0x0000f670


	//   ....[40]....
        /*081c*/ 	.word	0x000130b0


	//   ....[41]....
        /*0820*/ 	.word	0x000135a0


	//   ....[42]....
        /*0824*/ 	.word	0x00014290


	//   ....[43]....
        /*0828*/ 	.word	0x000143a0


	//   ....[44]....
        /*082c*/ 	.word	0x00014940


	//   ....[45]....
        /*0830*/ 	.word	0x000149c0


	//   ....[46]....
        /*0834*/ 	.word	0x00016aa0


	//   ....[47]....
        /*0838*/ 	.word	0x00017040


	//   ....[48]....
        /*083c*/ 	.word	0x00017ec0


	//   ....[49]....
        /*0840*/ 	.word	0x00017fe0


	//   ....[50]....
        /*0844*/ 	.word	0x00018550


	//   ....[51]....
        /*0848*/ 	.word	0x000185c0


	//   ....[52]....
        /*084c*/ 	.word	0x0001ac20


	//   ....[53]....
        /*0850*/ 	.word	0x0001ac50


	//   ....[54]....
        /*0854*/ 	.word	0x0001ac70


	//   ....[55]....
        /*0858*/ 	.word	0x0001ac90


	//   ....[56]....
        /*085c*/ 	.word	0x0001cca0


	//   ....[57]....
        /*0860*/ 	.word	0x0001d230


	//   ....[58]....
        /*0864*/ 	.word	0x0001e0b0


	//   ....[59]....
        /*0868*/ 	.word	0x0001e1d0


	//   ....[60]....
        /*086c*/ 	.word	0x0001e750


	//   ....[61]....
        /*0870*/ 	.word	0x0001e7d0


	//   ....[62]....
        /*0874*/ 	.word	0x0001f6e0


	//   ....[63]....
        /*0878*/ 	.word	0x0001f8f0


	//   ....[64]....
        /*087c*/ 	.word	0x0001f920


	//   ....[65]....
        /*0880*/ 	.word	0x0001f9e0


	//   ....[66]....
        /*0884*/ 	.word	0x00020a50


	//   ....[67]....
        /*0888*/ 	.word	0x00020a90


	//   ....[68]....
        /*088c*/ 	.word	0x00020ad0


	//   ....[69]....
        /*0890*/ 	.word	0x00020b00


	//   ....[70]....
        /*0894*/ 	.word	0x00021090


	//   ....[71]....
        /*0898*/ 	.word	0x000210a0


	//   ....[72]....
        /*089c*/ 	.word	0x00021160


	//   ....[73]....
        /*08a0*/ 	.word	0x00021180


	//   ....[74]....
        /*08a4*/ 	.word	0x00021240


	//   ....[75]....
        /*08a8*/ 	.word	0x00021260


	//   ....[76]....
        /*08ac*/ 	.word	0x00021330


	//   ....[77]....
        /*08b0*/ 	.word	0x00021350


	//   ....[78]....
        /*08b4*/ 	.word	0x00021b70


	//   ....[79]....
        /*08b8*/ 	.word	0x00021b90


	//   ....[80]....
        /*08bc*/ 	.word	0x00021c50


	//   ....[81]....
        /*08c0*/ 	.word	0x00021c70


	//   ....[82]....
        /*08c4*/ 	.word	0x00021d30


	//   ....[83]....
        /*08c8*/ 	.word	0x00021d50


	//   ....[84]....
        /*08cc*/ 	.word	0x00021e20


	//   ....[85]....
        /*08d0*/ 	.word	0x00021e40


	//   ....[86]....
        /*08d4*/ 	.word	0x00021f90


	//   ....[87]....
        /*08d8*/ 	.word	0x00022140


	//   ....[88]....
        /*08dc*/ 	.word	0x00022170


	//   ....[89]....
        /*08e0*/ 	.word	0x000221a0


	//   ....[90]....
        /*08e4*/ 	.word	0x000221d0


	//   ....[91]....
        /*08e8*/ 	.word	0x00022200


	//   ....[92]....
        /*08ec*/ 	.word	0x00022230


	//   ....[93]....
        /*08f0*/ 	.word	0x000223a0


	//   ....[94]....
        /*08f4*/ 	.word	0x000223d0


	//   ....[95]....
        /*08f8*/ 	.word	0x00022400


	//   ....[96]....
        /*08fc*/ 	.word	0x00022430


	//   ....[97]....
        /*0900*/ 	.word	0x00022460


	//   ....[98]....
        /*0904*/ 	.word	0x00022490


	//   ....[99]....
        /*0908*/ 	.word	0x00022520


	//   ....[100]....
        /*090c*/ 	.word	0x00022580


	//   ....[101]....
        /*0910*/ 	.word	0x00022610


	//   ....[102]....
        /*0914*/ 	.word	0x000236b0


	//   ....[103]....
        /*0918*/ 	.word	0x00025a20


	//   ....[104]....
        /*091c*/ 	.word	0x00025a40


	//   ....[105]....
        /*0920*/ 	.word	0x00025af0


	//   ....[106]....
        /*0924*/ 	.word	0x00025b10


	//   ....[107]....
        /*0928*/ 	.word	0x00025bb0


	//   ....[108]....
        /*092c*/ 	.word	0x00025bd0


	//   ....[109]....
        /*0930*/ 	.word	0x00025c70


	//   ....[110]....
        /*0934*/ 	.word	0x00025c90


	//   ....[111]....
        /*0938*/ 	.word	0x00025d30


	//   ....[112]....
        /*093c*/ 	.word	0x00025d50


	//   ....[113]....
        /*0940*/ 	.word	0x00025d60


	//   ....[114]....
        /*0944*/ 	.word	0x00025df0


	//   ....[115]....
        /*0948*/ 	.word	0x000265b0


	//   ....[116]....
        /*094c*/ 	.word	0x000265e0


	//   ....[117]....
        /*0950*/ 	.word	0x00026610


	//   ....[118]....
        /*0954*/ 	.word	0x000266c0


	//   ....[119]....
        /*0958*/ 	.word	0x000266d0


	//   ....[120]....
        /*095c*/ 	.word	0x00026780


	//   ....[121]....
        /*0960*/ 	.word	0x00026790


	//   ....[122]....
        /*0964*/ 	.word	0x00026840


	//   ....[123]....
        /*0968*/ 	.word	0x00026850


	//   ....[124]....
        /*096c*/ 	.word	0x00026900


	//   ....[125]....
        /*0970*/ 	.word	0x00026910


	//   ....[126]....
        /*0974*/ 	.word	0x000269c0


	//   ....[127]....
        /*0978*/ 	.word	0x000269d0


	//   ....[128]....
        /*097c*/ 	.word	0x00026a70


	//   ....[129]....
        /*0980*/ 	.word	0x00026a80


	//   ....[130]....
        /*0984*/ 	.word	0x00026a90


	//   ....[131]....
        /*0988*/ 	.word	0x00027280


	//   ....[132]....
        /*098c*/ 	.word	0x00027290


	//   ....[133]....
        /*0990*/ 	.word	0x000272a0


	//   ....[134]....
        /*0994*/ 	.word	0x00027330


	//   ....[135]....
        /*0998*/ 	.word	0x00027340


	//   ....[136]....
        /*099c*/ 	.word	0x000273a0


	//   ....[137]....
        /*09a0*/ 	.word	0x000273d0


	//   ....[138]....
        /*09a4*/ 	.word	0x00027410


	//   ....[139]....
        /*09a8*/ 	.word	0x00027440


	//   ....[140]....
        /*09ac*/ 	.word	0x00027480


	//   ....[141]....
        /*09b0*/ 	.word	0x000274b0


	//   ....[142]....
        /*09b4*/ 	.word	0x000274f0


	//   ....[143]....
        /*09b8*/ 	.word	0x00027770


	//   ....[144]....
        /*09bc*/ 	.word	0x00027790


	//   ....[145]....
        /*09c0*/ 	.word	0x00027820


	//   ....[146]....
        /*09c4*/ 	.word	0x00027830


	//   ....[147]....
        /*09c8*/ 	.word	0x000278a0


	//   ....[148]....
        /*09cc*/ 	.word	0x000278b0


	//   ....[149]....
        /*09d0*/ 	.word	0x00027920


	//   ....[150]....
        /*09d4*/ 	.word	0x00027930


	//   ....[151]....
        /*09d8*/ 	.word	0x000279a0


	//   ....[152]....
        /*09dc*/ 	.word	0x000279b0


	//   ....[153]....
        /*09e0*/ 	.word	0x000279c0


	//   ....[154]....
        /*09e4*/ 	.word	0x00027a30


	//   ....[155]....
        /*09e8*/ 	.word	0x00027fd0


	//   ....[156]....
        /*09ec*/ 	.word	0x00028000


	//   ....[157]....
        /*09f0*/ 	.word	0x00028020


	//   ....[158]....
        /*09f4*/ 	.word	0x00028030


	//   ....[159]....
        /*09f8*/ 	.word	0x00028070


	//   ....[160]....
        /*09fc*/ 	.word	0x00028090


	//   ....[161]....
        /*0a00*/ 	.word	0x00028100


	//   ....[162]....
        /*0a04*/ 	.word	0x00028120


	//   ....[163]....
        /*0a08*/ 	.word	0x00028180


	//   ....[164]....
        /*0a0c*/ 	.word	0x000281a0


	//   ....[165]....
        /*0a10*/ 	.word	0x000281f0


	//   ....[166]....
        /*0a14*/ 	.word	0x00028210


	//   ....[167]....
        /*0a18*/ 	.word	0x00028600


	//   ....[168]....
        /*0a1c*/ 	.word	0x00028630


	//   ....[169]....
        /*0a20*/ 	.word	0x00028660


	//   ....[170]....
        /*0a24*/ 	.word	0x00028690


	//   ....[171]....
        /*0a28*/ 	.word	0x000286c0


	//   ....[172]....
        /*0a2c*/ 	.word	0x000286f0


	//   ....[173]....
        /*0a30*/ 	.word	0x00028720


	//   ....[174]....
        /*0a34*/ 	.word	0x00028750


	//   ....[175]....
        /*0a38*/ 	.word	0x000288d0


	//   ....[176]....
        /*0a3c*/ 	.word	0x00028900


	//   ....[177]....
        /*0a40*/ 	.word	0x00028930


	//   ....[178]....
        /*0a44*/ 	.word	0x00028960


	//   ....[179]....
        /*0a48*/ 	.word	0x00028990


	//   ....[180]....
        /*0a4c*/ 	.word	0x000289c0


	//   ....[181]....
        /*0a50*/ 	.word	0x00028a80


	//   ....[182]....
        /*0a54*/ 	.word	0x00028aa0


	//   ....[183]....
        /*0a58*/ 	.word	0x00028b10


	//   ....[184]....
        /*0a5c*/ 	.word	0x000291b0


	//   ....[185]....
        /*0a60*/ 	.word	0x000294f0


	//   ....[186]....
        /*0a64*/ 	.word	0x00029580


	//   ....[187]....
        /*0a68*/ 	.word	0x00029620


	//   ....[188]....
        /*0a6c*/ 	.word	0x000296b0


	//   ....[189]....
        /*0a70*/ 	.word	0x000297a0


	//   ....[190]....
        /*0a74*/ 	.word	0x00029830


	//   ....[191]....
        /*0a78*/ 	.word	0x000298d0


	//   ....[192]....
        /*0a7c*/ 	.word	0x00029960


	//   ....[193]....
        /*0a80*/ 	.word	0x00029a50


	//   ....[194]....
        /*0a84*/ 	.word	0x00029ae0


	//   ....[195]....
        /*0a88*/ 	.word	0x00029b80


	//   ....[196]....
        /*0a8c*/ 	.word	0x00029c10


	//   ....[197]....
        /*0a90*/ 	.word	0x00029d00


	//   ....[198]....
        /*0a94*/ 	.word	0x00029d90


	//   ....[199]....
        /*0a98*/ 	.word	0x00029de0


	//   ....[200]....
        /*0a9c*/ 	.word	0x00029e30


	//   ....[201]....
        /*0aa0*/ 	.word	0x00029ec0


	//   ....[202]....
        /*0aa4*/ 	.word	0x00029f50


	//   ....[203]....
        /*0aa8*/ 	.word	0x00029fa0


	//   ....[204]....
        /*0aac*/ 	.word	0x00029ff0


	//   ....[205]....
        /*0ab0*/ 	.word	0x0002a0e0


	//   ....[206]....
        /*0ab4*/ 	.word	0x0002a170


	//   ....[207]....
        /*0ab8*/ 	.word	0x0002a1c0


	//   ....[208]....
        /*0abc*/ 	.word	0x0002a210


	//   ....[209]....
        /*0ac0*/ 	.word	0x0002a2a0


	//   ....[210]....
        /*0ac4*/ 	.word	0x0002a330


	//   ....[211]....
        /*0ac8*/ 	.word	0x0002a380


	//   ....[212]....
        /*0acc*/ 	.word	0x0002a3d0


	//   ....[213]....
        /*0ad0*/ 	.word	0x0002a770


	//   ....[214]....
        /*0ad4*/ 	.word	0x0002aa50


	//   ....[215]....
        /*0ad8*/ 	.word	0x0002ab40


	//   ....[216]....
        /*0adc*/ 	.word	0x0002abe0


	//   ....[217]....
        /*0ae0*/ 	.word	0x0002ac40


	//   ....[218]....
        /*0ae4*/ 	.word	0x0002ad50


	//   ....[219]....
        /*0ae8*/ 	.word	0x0002adc0


	//   ....[220]....
        /*0aec*/ 	.word	0x0002aed0


	//   ....[221]....
        /*0af0*/ 	.word	0x0002af40


	//   ....[222]....
        /*0af4*/ 	.word	0x0002b050


	//   ....[223]....
        /*0af8*/ 	.word	0x0002b0c0


	//   ....[224]....
        /*0afc*/ 	.word	0x0002b1d0


	//   ....[225]....
        /*0b00*/ 	.word	0x0002b240


	//   ....[226]....
        /*0b04*/ 	.word	0x0002b2e0


	//   ....[227]....
        /*0b08*/ 	.word	0x0002b3f0


	//   ....[228]....
        /*0b0c*/ 	.word	0x0002b460


	//   ....[229]....
        /*0b10*/ 	.word	0x0002b4c0


	//   ....[230]....
        /*0b14*/ 	.word	0x0002b5e0


	//   ....[231]....
        /*0b18*/ 	.word	0x0002b640


	//   ....[232]....
        /*0b1c*/ 	.word	0x0002b760


	//   ....[233]....
        /*0b20*/ 	.word	0x0002b7c0


	//   ....[234]....
        /*0b24*/ 	.word	0x0002b8e0


	//   ....[235]....
        /*0b28*/ 	.word	0x0002b940


	//   ....[236]....
        /*0b2c*/ 	.word	0x0002ba60


	//   ....[237]....
        /*0b30*/ 	.word	0x0002bac0


	//   ....[238]....
        /*0b34*/ 	.word	0x0002bbe0


	//   ....[239]....
        /*0b38*/ 	.word	0x0002bc40


	//   ....[240]....
        /*0b3c*/ 	.word	0x0002bd50


	//   ....[241]....
        /*0b40*/ 	.word	0x0002bdb0


	//   ....[242]....
        /*0b44*/ 	.word	0x0002beb0


	//   ....[243]....
        /*0b48*/ 	.word	0x0002bfe0


	//   ....[244]....
        /*0b4c*/ 	.word	0x0002c090


	//   ....[245]....
        /*0b50*/ 	.word	0x0002c100


	//   ....[246]....
        /*0b54*/ 	.word	0x0002c1f0


	//   ....[247]....
        /*0b58*/ 	.word	0x0002c250


	//   ....[248]....
        /*0b5c*/ 	.word	0x0002c320


	//   ....[249]....
        /*0b60*/ 	.word	0x0002c380


	//   ....[250]....
        /*0b64*/ 	.word	0x0002c450


	//   ....[251]....
        /*0b68*/ 	.word	0x0002c4b0


	//   ....[252]....
        /*0b6c*/ 	.word	0x0002c580


	//   ....[253]....
        /*0b70*/ 	.word	0x0002c5e0


	//   ....[254]....
        /*0b74*/ 	.word	0x0002c6b0


	//   ....[255]....
        /*0b78*/ 	.word	0x0002c7a0


	//   ....[0]....
        /*0b7c*/ 	.word	0x0002c840


	//   ....[1]....
        /*0b80*/ 	.word	0x0002c8a0


	//   ....[2]....
        /*0b84*/ 	.word	0x0002c990


	//   ....[3]....
        /*0b88*/ 	.word	0x0002c9f0


	//   ....[4]....
        /*0b8c*/ 	.word	0x0002cad0


	//   ....[5]....
        /*0b90*/ 	.word	0x0002cb30


	//   ....[6]....
        /*0b94*/ 	.word	0x0002cc10


	//   ....[7]....
        /*0b98*/ 	.word	0x0002cc70


	//   ....[8]....
        /*0b9c*/ 	.word	0x0002cd50


	//   ....[9]....
        /*0ba0*/ 	.word	0x0002cdb0


	//   ....[10]....
        /*0ba4*/ 	.word	0x0002ce80


	//   ....[11]....
        /*0ba8*/ 	.word	0x0002cfb0


	//   ....[12]....
        /*0bac*/ 	.word	0x0002d090


	//   ....[13]....
        /*0bb0*/ 	.word	0x0002d140


	//   ....[14]....
        /*0bb4*/ 	.word	0x0002d210


	//   ....[15]....
        /*0bb8*/ 	.word	0x0002d270


	//   ....[16]....
        /*0bbc*/ 	.word	0x0002d340


	//   ....[17]....
        /*0bc0*/ 	.word	0x0002d3a0


	//   ....[18]....
        /*0bc4*/ 	.word	0x0002d480


	//   ....[19]....
        /*0bc8*/ 	.word	0x0002d4e0


	//   ....[20]....
        /*0bcc*/ 	.word	0x0002d5b0


	//   ....[21]....
        /*0bd0*/ 	.word	0x0002d610


	//   ....[22]....
        /*0bd4*/ 	.word	0x0002d6d0


	//   ....[23]....
        /*0bd8*/ 	.word	0x0002d760


	//   ....[24]....
        /*0bdc*/ 	.word	0x0002d800


	//   ....[25]....
        /*0be0*/ 	.word	0x0002d920


	//   ....[26]....
        /*0be4*/ 	.word	0x0002d990


	//   ....[27]....
        /*0be8*/ 	.word	0x0002da00


	//   ....[28]....
        /*0bec*/ 	.word	0x0002da70


	//   ....[29]....
        /*0bf0*/ 	.word	0x0002dae0


	//   ....[30]....
        /*0bf4*/ 	.word	0x0002db60


	//   ....[31]....
        /*0bf8*/ 	.word	0x0002dbf0


	//   ....[32]....
        /*0bfc*/ 	.word	0x0002dc80


	//   ....[33]....
        /*0c00*/ 	.word	0x0002dcf0


	//   ....[34]....
        /*0c04*/ 	.word	0x0002dd60


	//   ....[35]....
        /*0c08*/ 	.word	0x0002ddd0


	//   ....[36]....
        /*0c0c*/ 	.word	0x0002de50


	//   ....[37]....
        /*0c10*/ 	.word	0x0002dec0


	//   ....[38]....
        /*0c14*/ 	.word	0x0002df60


	//   ....[39]....
        /*0c18*/ 	.word	0x0002dff0


	//   ....[40]....
        /*0c1c*/ 	.word	0x0002e110


	//----- nvinfo : EIATTR_REG_RECONFIG
	.align		4
.L_234:
        /*0c20*/ 	.byte	0x01, 0x54
	.zero		2


	//----- nvinfo : EIATTR_SYSCALL_OFFSETS
	.align		4
        /*0c24*/ 	.byte	0x04, 0x46
        /*0c26*/ 	.short	(.L_236 - .L_235)


	//   ....[0]....
.L_235:
        /*0c28*/ 	.word	0x00001e00


	//   ....[1]....
        /*0c2c*/ 	.word	0x00001f50


	//   ....[2]....
        /*0c30*/ 	.word	0x0000b4f0


	//   ....[3]....
        /*0c34*/ 	.word	0x0000b810


	//   ....[4]....
        /*0c38*/ 	.word	0x00024f40


	//   ....[5]....
        /*0c3c*/ 	.word	0x00025090


	//   ....[6]....
        /*0c40*/ 	.word	0x00025180


	//   ....[7]....
        /*0c44*/ 	.word	0x000261b0


	//----- nvinfo : EIATTR_MBARRIER_INSTR_OFFSETS
	.align		4
.L_236:
        /*0c48*/ 	.byte	0x04, 0x39
        /*0c4a*/ 	.short	(.L_238 - .L_237)


	//   ....[0]....
.L_237:
        /*0c4c*/ 	.word	0x00000270
        /*0c50*/ 	.word	0x000000ff
        /*0c54*/ 	.word	0x0002a800
        /*0c58*/ 	.short	0x0100
        /*0c5a*/ 	.byte	0x08
	.zero		1


	//   ....[1]....
        /*0c5c*/ 	.word	0x00000280
        /*0c60*/ 	.word	0x000000ff
        /*0c64*/ 	.word	0x0002a820
        /*0c68*/ 	.short	0x0100
        /*0c6a*/ 	.byte	0x08
	.zero		1


	//   ....[2]....
        /*0c6c*/ 	.word	0x00000370
        /*0c70*/ 	.word	0x000000ff
        /*0c74*/ 	.word	0x0002a830
        /*0c78*/ 	.short	0x0100
        /*0c7a*/ 	.byte	0x08
	.zero		1


	//   ....[3]....
        /*0c7c*/ 	.word	0x00000380
        /*0c80*/ 	.word	0x000000ff
        /*0c84*/ 	.word	0x0002a840
        /*0c88*/ 	.short	0x0100
        /*0c8a*/ 	.byte	0x08
	.zero		1


	//   ....[4]....
        /*0c8c*/ 	.word	0x00000390
        /*0c90*/ 	.word	0x000000ff
        /*0c94*/ 	.word	0x0002a838
        /*0c98*/ 	.short	0x0100
        /*0c9a*/ 	.byte	0x08
	.zero		1


	//   ....[5]....
        /*0c9c*/ 	.word	0x000003a0
        /*0ca0*/ 	.word	0x000000ff
        /*0ca4*/ 	.word	0x0002a848
        /*0ca8*/ 	.short	0x0100
        /*0caa*/ 	.byte	0x08
	.zero		1


	//   ....[6]....
        /*0cac*/ 	.word	0x000004d0
        /*0cb0*/ 	.word	0x000000ff
        /*0cb4*/ 	.word	0x0002a850
        /*0cb8*/ 	.short	0x0100
        /*0cba*/ 	.byte	0x08
	.zero		1


	//   ....[7]....
        /*0cbc*/ 	.word	0x000004e0
        /*0cc0*/ 	.word	0x000000ff
        /*0cc4*/ 	.word	0x0002a860
        /*0cc8*/ 	.short	0x0100
        /*0cca*/ 	.byte	0x08
	.zero		1


	//   ....[8]....
        /*0ccc*/ 	.word	0x000004f0
        /*0cd0*/ 	.word	0x000000ff
        /*0cd4*/ 	.word	0x0002a858
        /*0cd8*/ 	.short	0x0100
        /*0cda*/ 	.byte	0x08
	.zero		1


	//   ....[9]....
        /*0cdc*/ 	.word	0x00000500
        /*0ce0*/ 	.word	0x000000ff
        /*0ce4*/ 	.word	0x0002a868
        /*0ce8*/ 	.short	0x0100
        /*0cea*/ 	.byte	0x08
	.zero		1


	//   ....[10]....
        /*0cec*/ 	.word	0x000005f0
        /*0cf0*/ 	.word	0x000000ff
        /*0cf4*/ 	.word	0x0002a870
        /*0cf8*/ 	.short	0x0100
        /*0cfa*/ 	.byte	0x06
	.zero		1


	//   ....[11]....
        /*0cfc*/ 	.word	0x00000600
        /*0d00*/ 	.word	0x000000ff
        /*0d04*/ 	.word	0x0002a880
        /*0d08*/ 	.short	0x0100
        /*0d0a*/ 	.byte	0x06
	.zero		1


	//   ....[12]....
        /*0d0c*/ 	.word	0x00000610
        /*0d10*/ 	.word	0x000000ff
        /*0d14*/ 	.word	0x0002a878
        /*0d18*/ 	.short	0x0100
        /*0d1a*/ 	.byte	0x06
	.zero		1


	//   ....[13]....
        /*0d1c*/ 	.word	0x00000620
        /*0d20*/ 	.word	0x000000ff
        /*0d24*/ 	.word	0x0002a888
        /*0d28*/ 	.short	0x0100
        /*0d2a*/ 	.byte	0x06
	.zero		1


	//   ....[14]....
        /*0d2c*/ 	.word	0x00000750
        /*0d30*/ 	.word	0x000000ff
        /*0d34*/ 	.word	0x0002a890
        /*0d38*/ 	.short	0x0100
        /*0d3a*/ 	.byte	0x08
	.zero		1


	//   ....[15]....
        /*0d3c*/ 	.word	0x00000760
        /*0d40*/ 	.word	0x000000ff
        /*0d44*/ 	.word	0x0002a8a0
        /*0d48*/ 	.short	0x0100
        /*0d4a*/ 	.byte	0x08
	.zero		1


	//   ....[16]....
        /*0d4c*/ 	.word	0x00000770
        /*0d50*/ 	.word	0x000000ff
        /*0d54*/ 	.word	0x0002a898
        /*0d58*/ 	.short	0x0100
        /*0d5a*/ 	.byte	0x08
	.zero		1


	//   ....[17]....
        /*0d5c*/ 	.word	0x00000780
        /*0d60*/ 	.word	0x000000ff
        /*0d64*/ 	.word	0x0002a8a8
        /*0d68*/ 	.short	0x0100
        /*0d6a*/ 	.byte	0x08
	.zero		1


	//   ....[18]....
        /*0d6c*/ 	.word	0x000008b0
        /*0d70*/ 	.word	0x000000ff
        /*0d74*/ 	.word	0x0002a8b0
        /*0d78*/ 	.short	0x0100
        /*0d7a*/ 	.byte	0x08
	.zero		1


	//   ....[19]....
        /*0d7c*/ 	.word	0x000008c0
        /*0d80*/ 	.word	0x000000ff
        /*0d84*/ 	.word	0x0002a8c0
        /*0d88*/ 	.short	0x0100
        /*0d8a*/ 	.byte	0x08
	.zero		1


	//   ....[20]....
        /*0d8c*/ 	.word	0x000008d0
        /*0d90*/ 	.word	0x000000ff
        /*0d94*/ 	.word	0x0002a8b8
        /*0d98*/ 	.short	0x0100
        /*0d9a*/ 	.byte	0x08
	.zero		1


	//   ....[21]....
        /*0d9c*/ 	.word	0x000008e0
        /*0da0*/ 	.word	0x000000ff
        /*0da4*/ 	.word	0x0002a8c8
        /*0da8*/ 	.short	0x0100
        /*0daa*/ 	.byte	0x08
	.zero		1


	//   ....[22]....
        /*0dac*/ 	.word	0x00003a00
        /*0db0*/ 	.word	0x00000056
        /*0db4*/ 	.word	0x0002a890
        /*0db8*/ 	.short	0x010a
        /*0dba*/ 	.byte	0x3f
	.zero		1


	//   ....[23]....
        /*0dbc*/ 	.word	0x00007030
        /*0dc0*/ 	.word	0x00000056
        /*0dc4*/ 	.word	0x0002a890
        /*0dc8*/ 	.short	0x010a
        /*0dca*/ 	.byte	0x3f
	.zero		1


	//   ....[24]....
        /*0dcc*/ 	.word	0x00009e50
        /*0dd0*/ 	.word	0x00000056
        /*0dd4*/ 	.word	0x0002a890
        /*0dd8*/ 	.short	0x010a
        /*0dda*/ 	.byte	0x3f
	.zero		1


	//   ....[25]....
        /*0ddc*/ 	.word	0x0000a610
        /*0de0*/ 	.word	0x0000000b
        /*0de4*/ 	.word	0x00000000
        /*0de8*/ 	.short	0x0101
        /*0dea*/ 	.byte	0x3f
	.zero		1


	//   ....[26]....
        /*0dec*/ 	.word	0x0000a650
        /*0df0*/ 	.word	0x00000056
        /*0df4*/ 	.word	0x0002a8b0
        /*0df8*/ 	.short	0x010a
        /*0dfa*/ 	.byte	0x3f
	.zero		1


	//   ....[27]....
        /*0dfc*/ 	.word	0x0000ac00
        /*0e00*/ 	.word	0x00000056
        /*0e04*/ 	.word	0x00000000
        /*0e08*/ 	.short	0x0101
        /*0e0a*/ 	.byte	0x3f
	.zero		1


	//   ....[28]....
        /*0e0c*/ 	.word	0x0000b570
        /*0e10*/ 	.word	0x00000012
        /*0e14*/ 	.word	0x0002a800
        /*0e18*/ 	.short	0x010a
        /*0e1a*/ 	.byte	0x3f
	.zero		1


	//   ....[29]....
        /*0e1c*/ 	.word	0x0000b5c0
        /*0e20*/ 	.word	0x00000012
        /*0e24*/ 	.word	0x0002a800
        /*0e28*/ 	.short	0x010a
        /*0e2a*/ 	.byte	0x3f
	.zero		1


	//   ....[30]....
        /*0e2c*/ 	.word	0x0000c910
        /*0e30*/ 	.word	0x00000012
        /*0e34*/ 	.word	0x0002a800
        /*0e38*/ 	.short	0x010a
        /*0e3a*/ 	.byte	0x3f
	.zero		1


	//   ....[31]....
        /*0e3c*/ 	.word	0x0000fb20
        /*0e40*/ 	.word	0x00000012
        /*0e44*/ 	.word	0x0002a800
        /*0e48*/ 	.short	0x010a
        /*0e4a*/ 	.byte	0x3f
	.zero		1


	//   ....[32]....
        /*0e4c*/ 	.word	0x00012310
        /*0e50*/ 	.word	0x00000004
        /*0e54*/ 	.word	0x0002a830
        /*0e58*/ 	.short	0x010a
        /*0e5a*/ 	.byte	0x3f
	.zero		1


	//   ....[33]....
        /*0e5c*/ 	.word	0x00012350
        /*0e60*/ 	.word	0x00000004
        /*0e64*/ 	.word	0x0002a830
        /*0e68*/ 	.short	0x010a
        /*0e6a*/ 	.byte	0x3f
	.zero		1


	//   ....[34]....
        /*0e6c*/ 	.word	0x000130f0
        /*0e70*/ 	.word	0x00000005
        /*0e74*/ 	.word	0x00000000
        /*0e78*/ 	.short	0x0101
        /*0e7a*/ 	.byte	0x3f
	.zero		1


	//   ....[35]....
        /*0e7c*/ 	.word	0x000157f0
        /*0e80*/ 	.word	0x00000014
        /*0e84*/ 	.word	0x0002a830
        /*0e88*/ 	.short	0x010a
        /*0e8a*/ 	.byte	0x3f
	.zero		1


	//   ....[36]....
        /*0e8c*/ 	.word	0x00015860
        /*0e90*/ 	.word	0x00000014
        /*0e94*/ 	.word	0x0002a830
        /*0e98*/ 	.short	0x010a
        /*0e9a*/ 	.byte	0x3f
	.zero		1


	//   ....[37]....
        /*0e9c*/ 	.word	0x000163f0
        /*0ea0*/ 	.word	0x0000000c
        /*0ea4*/ 	.word	0x0002a850
        /*0ea8*/ 	.short	0x010a
        /*0eaa*/ 	.byte	0x3f
	.zero		1


	//   ....[38]....
        /*0eac*/ 	.word	0x00016490
        /*0eb0*/ 	.word	0x0000000c
        /*0eb4*/ 	.word	0x0002a850
        /*0eb8*/ 	.short	0x010a
        /*0eba*/ 	.byte	0x3f
	.zero		1


	//   ....[39]....
        /*0ebc*/ 	.word	0x00016b80
        /*0ec0*/ 	.word	0x0000000b
        /*0ec4*/ 	.word	0x00000000
        /*0ec8*/ 	.short	0x0101
        /*0eca*/ 	.byte	0x3f
	.zero		1


	//   ....[40]....
        /*0ecc*/ 	.word	0x00018e10
        /*0ed0*/ 	.word	0x00000065
        /*0ed4*/ 	.word	0x00000000
        /*0ed8*/ 	.short	0x0101
        /*0eda*/ 	.byte	0x3f
	.zero		1


	//   ....[41]....
        /*0edc*/ 	.word	0x000193a0
        /*0ee0*/ 	.word	0x00000014
        /*0ee4*/ 	.word	0x0002a830
        /*0ee8*/ 	.short	0x010a
        /*0eea*/ 	.byte	0x3f
	.zero		1


	//   ....[42]....
        /*0eec*/ 	.word	0x00019410
        /*0ef0*/ 	.word	0x00000014
        /*0ef4*/ 	.word	0x0002a830
        /*0ef8*/ 	.short	0x010a
        /*0efa*/ 	.byte	0x3f
	.zero		1


	//   ....[43]....
        /*0efc*/ 	.word	0x00019fa0
        /*0f00*/ 	.word	0x00000008
        /*0f04*/ 	.word	0x0002a850
        /*0f08*/ 	.short	0x010a
        /*0f0a*/ 	.byte	0x3f
	.zero		1


	//   ....[44]....
        /*0f0c*/ 	.word	0x0001a040
        /*0f10*/ 	.word	0x00000008
        /*0f14*/ 	.word	0x0002a850
        /*0f18*/ 	.short	0x010a
        /*0f1a*/ 	.byte	0x3f
	.zero		1


	//   ....[45]....
        /*0f1c*/ 	.word	0x0001b4c0
        /*0f20*/ 	.word	0x00000005
        /*0f24*/ 	.word	0x00000000
        /*0f28*/ 	.short	0x0101
        /*0f2a*/ 	.byte	0x3f
	.zero		1


	//   ....[46]....
        /*0f2c*/ 	.word	0x0001b730
        /*0f30*/ 	.word	0x00000065
        /*0f34*/ 	.word	0x00000000
        /*0f38*/ 	.short	0x0101
        /*0f3a*/ 	.byte	0x3f
	.zero		1


	//   ....[47]....
        /*0f3c*/ 	.word	0x0001b9f0
        /*0f40*/ 	.word	0x00000004
        /*0f44*/ 	.word	0x0002a830
        /*0f48*/ 	.short	0x010a
        /*0f4a*/ 	.byte	0x3f
	.zero		1


	//   ....[48]....
        /*0f4c*/ 	.word	0x0001ba60
        /*0f50*/ 	.word	0x00000004
        /*0f54*/ 	.word	0x0002a830
        /*0f58*/ 	.short	0x010a
        /*0f5a*/ 	.byte	0x3f
	.zero		1


	//   ....[49]....
        /*0f5c*/ 	.word	0x0001c5f0
        /*0f60*/ 	.word	0x0000000b
        /*0f64*/ 	.word	0x0002a850
        /*0f68*/ 	.short	0x010a
        /*0f6a*/ 	.byte	0x3f
	.zero		1


	//   ....[50]....
        /*0f6c*/ 	.word	0x0001c690
        /*0f70*/ 	.word	0x0000000b
        /*0f74*/ 	.word	0x0002a850
        /*0f78*/ 	.short	0x010a
        /*0f7a*/ 	.byte	0x3f
	.zero		1


	//   ....[51]....
        /*0f7c*/ 	.word	0x0001cd80
        /*0f80*/ 	.word	0x00000003
        /*0f84*/ 	.word	0x00000000
        /*0f88*/ 	.short	0x0101
        /*0f8a*/ 	.byte	0x3f
	.zero		1


	//   ....[52]....
        /*0f8c*/ 	.word	0x0001efe0
        /*0f90*/ 	.word	0x0000000b
        /*0f94*/ 	.word	0x00000000
        /*0f98*/ 	.short	0x0101
        /*0f9a*/ 	.byte	0x3f
	.zero		1


	//   ....[53]....
        /*0f9c*/ 	.word	0x0001f5e0
        /*0fa0*/ 	.word	0x0000000b
        /*0fa4*/ 	.word	0x0002a850
        /*0fa8*/ 	.short	0x010a
        /*0faa*/ 	.byte	0x3f
	.zero		1


	//   ....[54]....
        /*0fac*/ 	.word	0x0001f680
        /*0fb0*/ 	.word	0x0000000b
        /*0fb4*/ 	.word	0x0002a850
        /*0fb8*/ 	.short	0x010a
        /*0fba*/ 	.byte	0x3f
	.zero		1


	//   ....[55]....
        /*0fbc*/ 	.word	0x0001fb80
        /*0fc0*/ 	.word	0x00000003
        /*0fc4*/ 	.word	0x00000000
        /*0fc8*/ 	.short	0x0101
        /*0fca*/ 	.byte	0x3f
	.zero		1


	//   ....[56]....
        /*0fcc*/ 	.word	0x00021080
        /*0fd0*/ 	.word	0x00000000
        /*0fd4*/ 	.word	0x00000000
        /*0fd8*/ 	.short	0x0101
        /*0fda*/ 	.byte	0x3f
	.zero		1


	//   ....[57]....
        /*0fdc*/ 	.word	0x00023790
        /*0fe0*/ 	.word	0x00000017
        /*0fe4*/ 	.word	0x0002a820
        /*0fe8*/ 	.short	0x010a
        /*0fea*/ 	.byte	0x3f
	.zero		1


	//   ....[58]....
        /*0fec*/ 	.word	0x00023820
        /*0ff0*/ 	.word	0x00000003
        /*0ff4*/ 	.word	0x0002a8a0
        /*0ff8*/ 	.short	0x010a
        /*0ffa*/ 	.byte	0x3f
	.zero		1


	//   ....[59]....
        /*0ffc*/ 	.word	0x00023c60
        /*1000*/ 	.word	0x00000003
        /*1004*/ 	.word	0x0002a8c0
        /*1008*/ 	.short	0x010a
        /*100a*/ 	.byte	0x3f
	.zero		1


	//   ....[60]....
        /*100c*/ 	.word	0x00024090
        /*1010*/ 	.word	0x0000000b
        /*1014*/ 	.word	0x0002a8a0
        /*1018*/ 	.short	0x010a
        /*101a*/ 	.byte	0x3f
	.zero		1


	//   ....[61]....
        /*101c*/ 	.word	0x000244c0
        /*1020*/ 	.word	0x0000000b
        /*1024*/ 	.word	0x0002a8c0
        /*1028*/ 	.short	0x010a
        /*102a*/ 	.byte	0x3f
	.zero		1


	//   ....[62]....
        /*102c*/ 	.word	0x000257d0
        /*1030*/ 	.word	0x00000007
        /*1034*/ 	.word	0x0002a840
        /*1038*/ 	.short	0x010a
        /*103a*/ 	.byte	0x3f
	.zero		1


	//   ....[63]....
        /*103c*/ 	.word	0x00025eb0
        /*1040*/ 	.word	0x00000007
        /*1044*/ 	.word	0x0002a830
        /*1048*/ 	.short	0x0107
        /*104a*/ 	.byte	0x3f
	.zero		1


	//   ....[64]....
        /*104c*/ 	.word	0x00025f60
        /*1050*/ 	.word	0x00000007
        /*1054*/ 	.word	0x0002a830
        /*1058*/ 	.short	0x0101
        /*105a*/ 	.byte	0x3f
	.zero		1


	//   ....[65]....
        /*105c*/ 	.word	0x00026bf0
        /*1060*/ 	.word	0x00000017
        /*1064*/ 	.word	0x0002a800
        /*1068*/ 	.short	0x0107
        /*106a*/ 	.byte	0x3f
	.zero		1


	//   ....[66]....
        /*106c*/ 	.word	0x00026d00
        /*1070*/ 	.word	0x00000017
        /*1074*/ 	.word	0x0002a800
        /*1078*/ 	.short	0x0101
        /*107a*/ 	.byte	0x3f
	.zero		1


	//   ....[67]....
        /*107c*/ 	.word	0x00026d20
        /*1080*/ 	.word	0x00000017
        /*1084*/ 	.word	0x0002a820
        /*1088*/ 	.short	0x010a
        /*108a*/ 	.byte	0x3f
	.zero		1


	//   ....[68]....
        /*108c*/ 	.word	0x00027090
        /*1090*/ 	.word	0x00000005
        /*1094*/ 	.word	0x0002a840
        /*1098*/ 	.short	0x010a
        /*109a*/ 	.byte	0x3f
	.zero		1


	//   ....[69]....
        /*109c*/ 	.word	0x00027590
        /*10a0*/ 	.word	0x00000005
        /*10a4*/ 	.word	0x0002a830
        /*10a8*/ 	.short	0x0107
        /*10aa*/ 	.byte	0x3f
	.zero		1


	//   ....[70]....
        /*10ac*/ 	.word	0x00027640
        /*10b0*/ 	.word	0x00000005
        /*10b4*/ 	.word	0x0002a830
        /*10b8*/ 	.short	0x0101
        /*10ba*/ 	.byte	0x3f
	.zero		1


	//   ....[71]....
        /*10bc*/ 	.word	0x000276a0
        /*10c0*/ 	.word	0x00000005
        /*10c4*/ 	.word	0x0002a860
        /*10c8*/ 	.short	0x010a
        /*10ca*/ 	.byte	0x3f
	.zero		1


	//   ....[72]....
        /*10cc*/ 	.word	0x00027b10
        /*10d0*/ 	.word	0x00000005
        /*10d4*/ 	.word	0x0002a850
        /*10d8*/ 	.short	0x0107
        /*10da*/ 	.byte	0x3f
	.zero		1


	//   ....[73]....
        /*10dc*/ 	.word	0x00027c50
        /*10e0*/ 	.word	0x00000005
        /*10e4*/ 	.word	0x0002a850
        /*10e8*/ 	.short	0x0101
        /*10ea*/ 	.byte	0x3f
	.zero		1


	//   ....[74]....
        /*10ec*/ 	.word	0x00027ee0
        /*10f0*/ 	.word	0x00000000
        /*10f4*/ 	.word	0x0002a860
        /*10f8*/ 	.short	0x010a
        /*10fa*/ 	.byte	0x3f
	.zero		1


	//   ....[75]....
        /*10fc*/ 	.word	0x00028350
        /*1100*/ 	.word	0x00000000
        /*1104*/ 	.word	0x0002a850
        /*1108*/ 	.short	0x0107
        /*110a*/ 	.byte	0x3f
	.zero		1


	//   ....[76]....
        /*110c*/ 	.word	0x00028410
        /*1110*/ 	.word	0x00000000
        /*1114*/ 	.word	0x0002a850
        /*1118*/ 	.short	0x0101
        /*111a*/ 	.byte	0x3f
	.zero		1


	//   ....[77]....
        /*111c*/ 	.word	0x00029130
        /*1120*/ 	.word	0x00000005
        /*1124*/ 	.word	0x0002a820
        /*1128*/ 	.short	0x010a
        /*112a*/ 	.byte	0x3f
	.zero		1


	//   ....[78]....
        /*112c*/ 	.word	0x000292c0
        /*1130*/ 	.word	0x00000003
        /*1134*/ 	.word	0x0002a840
        /*1138*/ 	.short	0x010a
        /*113a*/ 	.byte	0x3f
	.zero		1


	//   ....[79]....
        /*113c*/ 	.word	0x00029360
        /*1140*/ 	.word	0x0000001b
        /*1144*/ 	.word	0x0002a840
        /*1148*/ 	.short	0x010a
        /*114a*/ 	.byte	0x3f
	.zero		1


	//   ....[80]....
        /*114c*/ 	.word	0x000293a0
        /*1150*/ 	.word	0x00000003
        /*1154*/ 	.word	0x0002a860
        /*1158*/ 	.short	0x010a
        /*115a*/ 	.byte	0x3f
	.zero		1


	//   ....[81]....
        /*115c*/ 	.word	0x000293e0
        /*1160*/ 	.word	0x0000001b
        /*1164*/ 	.word	0x0002a860
        /*1168*/ 	.short	0x010a
        /*116a*/ 	.byte	0x3f
	.zero		1


	//   ....[82]....
        /*116c*/ 	.word	0x00029440
        /*1170*/ 	.word	0x00000056
        /*1174*/ 	.word	0x0002a890
        /*1178*/ 	.short	0x010a
        /*117a*/ 	.byte	0x3f
	.zero		1


	//   ....[83]....
        /*117c*/ 	.word	0x000296f0
        /*1180*/ 	.word	0x00000056
        /*1184*/ 	.word	0x0002a890
        /*1188*/ 	.short	0x010a
        /*118a*/ 	.byte	0x3f
	.zero		1


	//   ....[84]....
        /*118c*/ 	.word	0x000299a0
        /*1190*/ 	.word	0x00000056
        /*1194*/ 	.word	0x0002a890
        /*1198*/ 	.short	0x010a
        /*119a*/ 	.byte	0x3f
	.zero		1


	//   ....[85]....
        /*119c*/ 	.word	0x00029c50
        /*11a0*/ 	.word	0x00000056
        /*11a4*/ 	.word	0x0002a8b0
        /*11a8*/ 	.short	0x010a
        /*11aa*/ 	.byte	0x3f
	.zero		1


	//   ....[86]....
        /*11ac*/ 	.word	0x0002a030
        /*11b0*/ 	.word	0x00000012
        /*11b4*/ 	.word	0x0002a800
        /*11b8*/ 	.short	0x010a
        /*11ba*/ 	.byte	0x3f
	.zero		1


	//   ....[87]....
        /*11bc*/ 	.word	0x0002a410
        /*11c0*/ 	.word	0x00000012
        /*11c4*/ 	.word	0x0002a800
        /*11c8*/ 	.short	0x010a
        /*11ca*/ 	.byte	0x3f
	.zero		1


	//   ....[88]....
        /*11cc*/ 	.word	0x0002a460
        /*11d0*/ 	.word	0x00000004
        /*11d4*/ 	.word	0x0002a830
        /*11d8*/ 	.short	0x010a
        /*11da*/ 	.byte	0x3f
	.zero		1


	//   ....[89]....
        /*11dc*/ 	.word	0x0002a4b0
        /*11e0*/ 	.word	0x00000014
        /*11e4*/ 	.word	0x0002a830
        /*11e8*/ 	.short	0x010a
        /*11ea*/ 	.byte	0x3f
	.zero		1


	//   ....[90]....
        /*11ec*/ 	.word	0x0002a500
        /*11f0*/ 	.word	0x0000000c
        /*11f4*/ 	.word	0x0002a850
        /*11f8*/ 	.short	0x010a
        /*11fa*/ 	.byte	0x3f
	.zero		1


	//   ....[91]....
        /*11fc*/ 	.word	0x0002a550
        /*1200*/ 	.word	0x00000014
        /*1204*/ 	.word	0x0002a830
        /*1208*/ 	.short	0x010a
        /*120a*/ 	.byte	0x3f
	.zero		1


	//   ....[92]....
        /*120c*/ 	.word	0x0002a5a0
        /*1210*/ 	.word	0x00000008
        /*1214*/ 	.word	0x0002a850
        /*1218*/ 	.short	0x010a
        /*121a*/ 	.byte	0x3f
	.zero		1


	//   ....[93]....
        /*121c*/ 	.word	0x0002a5f0
        /*1220*/ 	.word	0x00000004
        /*1224*/ 	.word	0x0002a830
        /*1228*/ 	.short	0x010a
        /*122a*/ 	.byte	0x3f
	.zero		1


	//   ....[94]....
        /*122c*/ 	.word	0x0002a640
        /*1230*/ 	.word	0x0000000b
        /*1234*/ 	.word	0x0002a850
        /*1238*/ 	.short	0x010a
        /*123a*/ 	.byte	0x3f
	.zero		1


	//   ....[95]....
        /*123c*/ 	.word	0x0002a690
        /*1240*/ 	.word	0x0000000b
        /*1244*/ 	.word	0x0002a850
        /*1248*/ 	.short	0x010a
        /*124a*/ 	.byte	0x3f
	.zero		1


	//   ....[96]....
        /*124c*/ 	.word	0x0002a830
        /*1250*/ 	.word	0x00000017
        /*1254*/ 	.word	0x0002a820
        /*1258*/ 	.short	0x010a
        /*125a*/ 	.byte	0x3f
	.zero		1


	//   ....[97]....
        /*125c*/ 	.word	0x0002a880
        /*1260*/ 	.word	0x00000003
        /*1264*/ 	.word	0x0002a8a0
        /*1268*/ 	.short	0x010a
        /*126a*/ 	.byte	0x3f
	.zero		1


	//   ....[98]....
        /*126c*/ 	.word	0x0002a8d0
        /*1270*/ 	.word	0x00000003
        /*1274*/ 	.word	0x0002a8c0
        /*1278*/ 	.short	0x010a
        /*127a*/ 	.byte	0x3f
	.zero		1


	//   ....[99]....
        /*127c*/ 	.word	0x0002a920
        /*1280*/ 	.word	0x0000000b
        /*1284*/ 	.word	0x0002a8a0
        /*1288*/ 	.short	0x010a
        /*128a*/ 	.byte	0x3f
	.zero		1


	//   ....[100]....
        /*128c*/ 	.word	0x0002a970
        /*1290*/ 	.word	0x0000000b
        /*1294*/ 	.word	0x0002a8c0
        /*1298*/ 	.short	0x010a
        /*129a*/ 	.byte	0x3f
	.zero		1


	//   ....[101]....
        /*129c*/ 	.word	0x0002aa90
        /*12a0*/ 	.word	0x00000007
        /*12a4*/ 	.word	0x0002a840
        /*12a8*/ 	.short	0x010a
        /*12aa*/ 	.byte	0x3f
	.zero		1


	//   ....[102]....
        /*12ac*/ 	.word	0x0002bee0
        /*12b0*/ 	.word	0x00000017
        /*12b4*/ 	.word	0x0002a820
        /*12b8*/ 	.short	0x010a
        /*12ba*/ 	.byte	0x3f
	.zero		1


	//   ....[103]....
        /*12bc*/ 	.word	0x0002bf30
        /*12c0*/ 	.word	0x00000005
        /*12c4*/ 	.word	0x0002a840
        /*12c8*/ 	.short	0x010a
        /*12ca*/ 	.byte	0x3f
	.zero		1


	//   ....[104]....
        /*12cc*/ 	.word	0x0002c6f0
        /*12d0*/ 	.word	0x00000005
        /*12d4*/ 	.word	0x0002a860
        /*12d8*/ 	.short	0x010a
        /*12da*/ 	.byte	0x3f
	.zero		1


	//   ....[105]....
        /*12dc*/ 	.word	0x0002cf00
        /*12e0*/ 	.word	0x00000000
        /*12e4*/ 	.word	0x0002a860
        /*12e8*/ 	.short	0x010a
        /*12ea*/ 	.byte	0x3f
	.zero		1


	//   ....[106]....
        /*12ec*/ 	.word	0x0002e030
        /*12f0*/ 	.word	0x00000005
        /*12f4*/ 	.word	0x0002a820
        /*12f8*/ 	.short	0x010a
        /*12fa*/ 	.byte	0x3f
	.zero		1


	//   ....[107]....
        /*12fc*/ 	.word	0x0002e1d0
        /*1300*/ 	.word	0x00000003
        /*1304*/ 	.word	0x0002a840
        /*1308*/ 	.short	0x010a
        /*130a*/ 	.byte	0x3f
	.zero		1


	//   ....[108]....
        /*130c*/ 	.word	0x0002e220
        /*1310*/ 	.word	0x0000001b
        /*1314*/ 	.word	0x0002a840
        /*1318*/ 	.short	0x010a
        /*131a*/ 	.byte	0x3f
	.zero		1


	//   ....[109]....
        /*131c*/ 	.word	0x0002e270
        /*1320*/ 	.word	0x00000003
        /*1324*/ 	.word	0x0002a860
        /*1328*/ 	.short	0x010a
        /*132a*/ 	.byte	0x3f
	.zero		1


	//----- nvinfo : EIATTR_NUM_MBARRIERS
	.align		4
.L_238:
        /*132c*/ 	.byte	0x03, 0x38
        /*132e*/ 	.short	0x0016


	//----- nvinfo : EIATTR_EXIT_INSTR_OFFSETS
	.align		4
        /*1330*/ 	.byte	0x04, 0x1c
        /*1332*/ 	.short	(.L_240 - .L_239)


	//   ....[0]....
.L_239:
        /*1334*/ 	.word	0x00029430


	//----- nvinfo : EIATTR_MAX_THREADS
	.align		4
.L_240:
        /*1338*/ 	.byte	0x04, 0x05
        /*133a*/ 	.short	(.L_242 - .L_241)
.L_241:
        /*133c*/ 	.word	0x00000180
        /*1340*/ 	.word	0x00000001
        /*1344*/ 	.word	0x00000001


	//----- nvinfo : EIATTR_CRS_STACK_SIZE
	.align		4
.L_242:
        /*1348*/ 	.byte	0x04, 0x1e
        /*134a*/ 	.short	(.L_244 - .L_243)
.L_243:
        /*134c*/ 	.word	0x00000000


	//----- nvinfo : EIATTR_CBANK_PARAM_SIZE
	.align		4
.L_244:
        /*1350*/ 	.byte	0x03, 0x19
        /*1352*/ 	.short	0x0af0


	//----- nvinfo : EIATTR_PARAM_CBANK
	.align		4
        /*1354*/ 	.byte	0x04, 0x0a
        /*1356*/ 	.short	(.L_246 - .L_245)
	.align		4
.L_245:
        /*1358*/ 	.word	index@(.nv.constant0._ZN7cutlass13device_kernelIN5flash11enable_sm90INS1_16FlashAttnFwdSm90INS1_25CollectiveMainloopFwdSm90ILi2EN4cute5tupleIJNS5_1CILi1EEES8_S8_EEENS6_IJNS7_ILi128EEENS7_ILi96EEENS7_ILi192EEEEEELi128ENS_6half_tEfNS_4arch4Sm90ELb0ELb1ELb1ELb1ELb1ELb1ELb0ELb1ELb1ELb1ELb0ELb0EEENS1_21CollectiveEpilogueFwdINS6_IJSA_SA_SB_EEES9_SE_SG_Li256ELb1ELb1ELb0ELb0EEENS1_36VarlenDynamicPersistentTileSchedulerILi128ELi96ELi256ELi128ELb0ELb1ELb1ELb1ELb0ELb1EEEEEEEEEvNT_6ParamsE)
        /*135c*/ 	.short	0x0210
        /*135e*/ 	.short	0x0af0


	//----- nvinfo : EIATTR_SW_WAR
	.align		4
.L_246:
        /*1360*/ 	.byte	0x04, 0x36
        /*1362*/ 	.short	(.L_248 - .L_247)
.L_247:
        /*1364*/ 	.word	0x00000008
.L_248:


//--------------------- .nv.info._ZN7cutlass13device_kernelIN5flash11enable_sm90INS1_16FlashAttnFwdSm90INS1_25CollectiveMainloopFwdSm90ILi2EN4cute5tupleIJNS5_1CILi1EEES8_S8_EEENS6_IJNS7_ILi128EEENS7_ILi96EEENS7_ILi192EEEEEELi128ENS_6half_tEfNS_4arch4Sm90ELb1ELb0ELb1ELb0ELb1ELb0ELb0ELb1ELb1ELb1ELb0ELb0EEENS1_21CollectiveEpilogueFwdINS6_IJSA_SA_SB_EEES9_SE_SG_Li256ELb0ELb1ELb0ELb0EEENS1_30DynamicPersistentTileSchedulerILi256ELi128ELb0ELb1ELb1EEEEEEEEEvNT_6ParamsE --------------------------
	.section	.nv.info._ZN7cutlass13device_kernelIN5flash11enable_sm90INS1_16FlashAttnFwdSm90INS1_25CollectiveMainloopFwdSm90ILi2EN4cute5tupleIJNS5_1CILi1EEES8_S8_EEENS6_IJNS7_ILi128EEENS7_ILi96EEENS7_ILi192EEEEEELi128ENS_6half_tEfNS_4arch4Sm90ELb1ELb0ELb1ELb0ELb1ELb0ELb0ELb1ELb1ELb1ELb0ELb0EEENS1_21CollectiveEpilogueFwdINS6_IJSA_SA_SB_EEES9_SE_SG_Li256ELb0ELb1ELb0ELb0EEENS1_30DynamicPersistentTileSchedulerILi256ELi128ELb0ELb1ELb1EEEEEEEEEvNT_6ParamsE,"",@"SHT_CUDA_INFO"
	.sectionflags	@""
	.align	4


	//----- nvinfo : EIATTR_CUDA_API_VERSION
	.align		4
        /*0000*/ 	.byte	0x04, 0x37
        /*0002*/ 	.short	(.L_250 - .L_249)
.L_249:
        /*0004*/ 	.word	0x00000082


	//----- nvinfo : EIATTR_KPARAM_INFO
	.align		4
.L_250:
        /*0008*/ 	.byte	0x04, 0x17
        /*000a*/ 	.short	(.L_252 - .L_251)
.L_251:
        /*000c*/ 	.word	0x00000000
        /*0010*/ 	.short	0x0000
        /*0012*/ 	.short	0x0070
        /*0014*/ 	.byte	0x00, 0xf0, 0x01, 0x2a


	//----- nvinfo : EIATTR_SPARSE_MMA_MASK
	.align		4
.L_252:
        /*0018*/ 	.byte	0x03, 0x50
        /*001a*/ 	.short	0x0000


	//----- nvinfo : EIATTR_MAXREG_COUNT
	.align		4
        /*001c*/ 	.byte	0x03, 0x1b
        /*001e*/ 	.short	0x00a8


	//----- nvinfo : EIATTR_NUM_BARRIERS
	.align		4
        /*0020*/ 	.byte	0x02, 0x4c
        /*0022*/ 	.byte	0x09
	.zero		1


	//----- nvinfo : EIATTR_EXTERNS
	.align		4
        /*0024*/ 	.byte	0x04, 0x0f
        /*0026*/ 	.short	(.L_254 - .L_253)


	//   ....[0]....
	.align		4
.L_253:
        /*0028*/ 	.word	index@(__assertfail)


	//----- nvinfo : EIATTR_ANNOTATIONS
	.align		4
.L_254:
        /*002c*/ 	.byte	0x04, 0x55
        /*002e*/ 	.short	(.L_256 - .L_255)


	//   ....[0]....
.L_255:
        /*0030*/ 	.word	0x00000001
        /*0034*/ 	.byte	0xc0, 0xb2, 0x00, 0x00, 0x01, 0x00, 0x00, 0x00, 0xf0, 0xb3, 0x00, 0x00, 0x01, 0x00, 0x00, 0x00
        /*0044*/ 	.byte	0x20, 0xd7, 0x00, 0x00, 0x01, 0x00, 0x00, 0x00, 0x40, 0xd7, 0x00, 0x00, 0x01, 0x00, 0x00, 0x00
        /*0054*/ 	.byte	0xe0, 0xef, 0x00, 0x00


	//----- nvinfo : EIATTR_MERCURY_ISA_VERSION
	.align		4
.L_256:
        /*0058*/ 	.byte	0x03, 0x5f
        /*005a*/ 	.short	0x0101


	//----- nvinfo : EIATTR_INT_WARP_WIDE_INSTR_OFFSETS
	.align		4
        /*005c*/ 	.byte	0x04, 0x31
        /*005e*/ 	.short	(.L_258 - .L_257)


	//   ....[0]....
.L_257:
        /*0060*/ 	.word	0x000000c0


	//   ....[1]....
        /*0064*/ 	.word	0x000000d0


	//   ....[2]....
        /*0068*/ 	.word	0x00000170


	//   ....[3]....
        /*006c*/ 	.word	0x0000bc10


	//   ....[4]....
        /*0070*/ 	.word	0x0000bca0


	//   ....[5]....
        /*0074*/ 	.word	0x0000e7e0


	//   ....[6]....
        /*0078*/ 	.word	0x0000e870


	//----- nvinfo : EIATTR_COOP_GROUP_MASK_REGIDS
	.align		4
.L_258:
        /*007c*/ 	.byte	0x04, 0x29
        /*007e*/ 	.short	(.L_260 - .L_259)


	//   ....[0]....
.L_259:
        /*0080*/ 	.word	0xffffffff


	//   ....[1]....
        /*0084*/ 	.word	0xffffffff


	//   ....[2]....
        /*0088*/ 	.word	0xffffffff


	//   ....[3]....
        /*008c*/ 	.word	0xffffffff


	//   ....[4]....
        /*0090*/ 	.word	0xffffffff


	//   ....[5]....
        /*0094*/ 	.word	0xffffffff


	//   ....[6]....
        /*0098*/ 	.word	0xffffffff


	//   ....[7]....
        /*009c*/ 	.word	0xffffffff


	//   ....[8]....
        /*00a0*/ 	.word	0xffffffff


	//   ....[9]....
        /*00a4*/ 	.word	0xffffffff


	//   ....[10]....
        /*00a8*/ 	.word	0xffffffff


	//   ....[11]....
        /*00ac*/ 	.word	0xffffffff


	//   ....[12]....
        /*00b0*/ 	.word	0xffffffff


	//   ....[13]....
        /*00b4*/ 	.word	0xffffffff


	//   ....[14]....
        /*00b8*/ 	.word	0xffffffff


	//   ....[15]....
        /*00bc*/ 	.word	0xffffffff


	//   ....[16]....
        /*00c0*/ 	.word	0xffffffff


	//   ....[17]....
        /*00c4*/ 	.word	0xffffffff


	//   ....[18]....
        /*00c8*/ 	.word	0xffffffff


	//   ....[19]....
        /*00cc*/ 	.word	0xffffffff


	//   ....[20]....
        /*00d0*/ 	.word	0xffffffff


	//   ....[21]....
        /*00d4*/ 	.word	0xffffffff


	//   ....[22]....
        /*00d8*/ 	.word	0xffffffff


	//   ....[23]....
        /*00dc*/ 	.word	0xffffffff


	//   ....[24]....
        /*00e0*/ 	.word	0xffffffff


	//   ....[25]....
        /*00e4*/ 	.word	0xffffffff


	//   ....[26]....
        /*00e8*/ 	.word	0xffffffff


	//   ....[27]....
        /*00ec*/ 	.word	0xffffffff


	//   ....[28]....
        /*00f0*/ 	.word	0xffffffff


	//   ....[29]....
        /*00f4*/ 	.word	0xffffffff


	//   ....[30]....
        /*00f8*/ 	.word	0xffffffff


	//   ....[31]....
        /*00fc*/ 	.word	0xffffffff


	//   ....[32]....
        /*0100*/ 	.word	0xffffffff


	//   ....[33]....
        /*0104*/ 	.word	0xffffffff


	//   ....[34]....
        /*0108*/ 	.word	0xffffffff


	//   ....[35]....
        /*010c*/ 	.word	0xffffffff


	//   ....[36]....
        /*0110*/ 	.word	0xffffffff


	//   ....[37]....
        /*0114*/ 	.word	0xffffffff


	//   ....[38]....
        /*0118*/ 	.word	0xffffffff


	//   ....[39]....
        /*011c*/ 	.word	0xffffffff


	//   ....[40]....
        /*0120*/ 	.word	0xffffffff


	//   ....[41]....
        /*0124*/ 	.word	0xffffffff


	//   ....[42]....
        /*0128*/ 	.word	0xffffffff


	//   ....[43]....
        /*012c*/ 	.word	0xffffffff


	//   ....[44]....
        /*0130*/ 	.word	0xffffffff


	//   ....[45]....
        /*0134*/ 	.word	0xffffffff


	//   ....[46]....
        /*0138*/ 	.word	0xffffffff


	//   ....[47]....
        /*013c*/ 	.word	0xffffffff


	//   ....[48]....
        /*0140*/ 	.word	0xffffffff


	//   ....[49]....
        /*0144*/ 	.word	0xffffffff


	//   ....[50]....
        /*0148*/ 	.word	0xffffffff


	//   ....[51]....
        /*014c*/ 	.word	0xffffffff


	//   ....[52]....
        /*0150*/ 	.word	0xffffffff


	//   ....[53]....
        /*0154*/ 	.word	0xffffffff


	//   ....[54]....
        /*0158*/ 	.word	0xffffffff


	//   ....[55]....
        /*015c*/ 	.word	0xffffffff


	//   ....[56]....
        /*0160*/ 	.word	0xffffffff


	//   ....[57]....
        /*0164*/ 	.word	0xffffffff


	//   ....[58]....
        /*0168*/ 	.word	0xffffffff


	//   ....[59]....
        /*016c*/ 	.word	0xffffffff


	//   ....[60]....
        /*0170*/ 	.word	0xffffffff


	//   ....[61]....
        /*0174*/ 	.word	0xffffffff


	//   ....[62]....
        /*0178*/ 	.word	0xffffffff


	//   ....[63]....
        /*017c*/ 	.word	0xffffffff


	//   ....[64]....
        /*0180*/ 	.word	0xffffffff


	//   ....[65]....
        /*0184*/ 	.word	0xffffffff


	//   ....[66]....
        /*0188*/ 	.word	0xffffffff


	//   ....[67]....
        /*018c*/ 	.word	0xffffffff


	//   ....[68]....
        /*0190*/ 	.word	0xffffffff


	//   ....[69]....
        /*0194*/ 	.word	0xffffffff


	//   ....[70]....
        /*0198*/ 	.word	0xffffffff


	//   ....[71]....
        /*019c*/ 	.word	0xffffffff


	//   ....[72]....
        /*01a0*/ 	.word	0xffffffff


	//   ....[73]....
        /*01a4*/ 	.word	0xffffffff


	//   ....[74]....
        /*01a8*/ 	.word	0xffffffff


	//   ....[75]....
        /*01ac*/ 	.word	0xffffffff


	//   ....[76]....
        /*01b0*/ 	.word	0xffffffff


	//   ....[77]....
        /*01b4*/ 	.word	0xffffffff


	//   ....[78]....
        /*01b8*/ 	.word	0xffffffff


	//   ....[79]....
        /*01bc*/ 	.word	0xffffffff


	//   ....[80]....
        /*01c0*/ 	.word	0xffffffff


	//   ....[81]....
        /*01c4*/ 	.word	0xffffffff


	//   ....[82]....
        /*01c8*/ 	.word	0xffffffff


	//   ....[83]....
        /*01cc*/ 	.word	0xffffffff


	//   ....[84]....
        /*01d0*/ 	.word	0xffffffff


	//   ....[85]....
        /*01d4*/ 	.word	0xffffffff


	//   ....[86]....
        /*01d8*/ 	.word	0xffffffff


	//   ....[87]....
        /*01dc*/ 	.word	0xffffffff


	//   ....[88]....
        /*01e0*/ 	.word	0xffffffff


	//   ....[89]....
        /*01e4*/ 	.word	0xffffffff


	//   ....[90]....
        /*01e8*/ 	.word	0xffffffff


	//   ....[91]....
        /*01ec*/ 	.word	0xffffffff


	//   ....[92]....
        /*01f0*/ 	.word	0xffffffff


	//   ....[93]....
        /*01f4*/ 	.word	0xffffffff


	//   ....[94]....
        /*01f8*/ 	.word	0xffffffff


	//   ....[95]....
        /*01fc*/ 	.word	0xffffffff


	//   ....[96]....
        /*0200*/ 	.word	0xffffffff


	//   ....[97]....
        /*0204*/ 	.word	0xffffffff


	//   ....[98]....
        /*0208*/ 	.word	0xffffffff


	//   ....[99]....
        /*020c*/ 	.word	0xffffffff


	//   ....[100]....
        /*0210*/ 	.word	0xffffffff


	//   ....[101]....
        /*0214*/ 	.word	0xffffffff


	//   ....[102]....
        /*0218*/ 	.word	0xffffffff


	//   ....[103]....
        /*021c*/ 	.word	0xffffffff


	//   ....[104]....
        /*0220*/ 	.word	0xffffffff


	//   ....[105]....
        /*0224*/ 	.word	0xffffffff


	//   ....[106]....
        /*0228*/ 	.word	0xffffffff


	//   ....[107]....
        /*022c*/ 	.word	0xffffffff


	//   ....[108]....
        /*0230*/ 	.word	0xffffffff


	//   ....[109]....
        /*0234*/ 	.word	0xffffffff


	//   ....[110]....
        /*0238*/ 	.word	0xffffffff


	//   ....[111]....
        /*023c*/ 	.word	0xffffffff


	//   ....[112]....
        /*0240*/ 	.word	0xffffffff


	//   ....[113]....
        /*0244*/ 	.word	0xffffffff


	//   ....[114]....
        /*0248*/ 	.word	0x0500000f


	//   ....[115]....
        /*024c*/ 	.word	0x0500000f


	//   ....[116]....
        /*0250*/ 	.word	0x0500000f


	//   ....[117]....
        /*0254*/ 	.word	0x0500000f


	//   ....[118]....
        /*0258*/ 	.word	0x0500000f


	//   ....[119]....
        /*025c*/ 	.word	0x0500000f


	//   ....[120]....
        /*0260*/ 	.word	0x0500000f


	//   ....[121]....
        /*0264*/ 	.word	0x0500000f


	//   ....[122]....
        /*0268*/ 	.word	0x0500000f


	//   ....[123]....
        /*026c*/ 	.word	0x0500000f


	//   ....[124]....
        /*0270*/ 	.word	0x0500000f


	//   ....[125]....
        /*0274*/ 	.word	0x0500000f


	//   ....[126]....
        /*0278*/ 	.word	0x0500000f


	//   ....[127]....
        /*027c*/ 	.word	0x0500000f


	//   ....[128]....
        /*0280*/ 	.word	0x0500000f


	//   ....[129]....
        /*0284*/ 	.word	0x0500000f


	//   ....[130]....
        /*0288*/ 	.word	0x0500000f


	//   ....[131]....
        /*028c*/ 	.word	0x0500000f


	//   ....[132]....
        /*0290*/ 	.word	0x0500000f


	//   ....[133]....
        /*0294*/ 	.word	0x0500000f


	//   ....[134]....
        /*0298*/ 	.word	0x0500000f


	//   ....[135]....
        /*029c*/ 	.word	0x0500000f


	//   ....[136]....
        /*02a0*/ 	.word	0x0500000f


	//   ....[137]....
        /*02a4*/ 	.word	0x0500000f


	//   ....[138]....
        /*02a8*/ 	.word	0x0500000f


	//   ....[139]....
        /*02ac*/ 	.word	0x0500000f


	//   ....[140]....
        /*02b0*/ 	.word	0x0500000f


	//   ....[141]....
        /*02b4*/ 	.word	0x0500000f


	//   ....[142]....
        /*02b8*/ 	.word	0x0500000f


	//   ....[143]....
        /*02bc*/ 	.word	0x0500000f


	//   ....[144]....
        /*02c0*/ 	.word	0x0500000f


	//   ....[145]....
        /*02c4*/ 	.word	0x0500000f


	//   ....[146]....
        /*02c8*/ 	.word	0x0500000f


	//   ....[147]....
        /*02cc*/ 	.word	0x0500000f


	//   ....[148]....
        /*02d0*/ 	.word	0x0500000f


	//   ....[149]....
        /*02d4*/ 	.word	0x0500000f


	//   ....[150]....
        /*02d8*/ 	.word	0x0500000f


	//   ....[151]....
        /*02dc*/ 	.word	0x0500000f


	//   ....[152]....
        /*02e0*/ 	.word	0x0500000f


	//   ....[153]....
        /*02e4*/ 	.word	0x0500000f


	//   ....[154]....
        /*02e8*/ 	.word	0x0500000f


	//   ....[155]....
        /*02ec*/ 	.word	0x0500000f


	//   ....[156]....
        /*02f0*/ 	.word	0x0500000f


	//   ....[157]....
        /*02f4*/ 	.word	0x0500000f


	//   ....[158]....
        /*02f8*/ 	.word	0x0500000f


	//   ....[159]....
        /*02fc*/ 	.word	0x0500000f


	//   ....[160]....
        /*0300*/ 	.word	0x0500000f


	//   ....[161]....
        /*0304*/ 	.word	0x0500000f


	//   ....[162]....
        /*0308*/ 	.word	0x0500000f


	//   ....[163]....
        /*030c*/ 	.word	0x0500000f


	//   ....[164]....
        /*0310*/ 	.word	0x0500000f


	//   ....[165]....
        /*0314*/ 	.word	0x0500000f


	//   ....[166]....
        /*0318*/ 	.word	0x0500000f


	//   ....[167]....
        /*031c*/ 	.word	0x0500000f


	//   ....[168]....
        /*0320*/ 	.word	0x0500000f


	//   ....[169]....
        /*0324*/ 	.word	0x0500000f


	//   ....[170]....
        /*0328*/ 	.word	0x0500000f


	//   ....[171]....
        /*032c*/ 	.word	0x0500000f


	//   ....[172]....
        /*0330*/ 	.word	0x0500000f


	//   ....[173]....
        /*0334*/ 	.word	0x0500000f


	//   ....[174]....
        /*0338*/ 	.word	0x0500000f


	//   ....[175]....
        /*033c*/ 	.word	0x0500000f


	//   ....[176]....
        /*0340*/ 	.word	0x0500000f


	//   ....[177]....
        /*0344*/ 	.word	0x0500000f


	//   ....[178]....
        /*0348*/ 	.word	0x0500000f


	//   ....[179]....
        /*034c*/ 	.word	0x0500000f


	//   ....[180]....
        /*0350*/ 	.word	0x0500000f


	//----- nvinfo : EIATTR_COOP_GROUP_INSTR_OFFSETS
	.align		4
.L_260:
        /*0354*/ 	.byte	0x04, 0x28
        /*0356*/ 	.short	(.L_262 - .L_261)


	//   ....[0]....
.L_261:
        /*0358*/ 	.word	0x00000070


	//   ....[1]....
        /*035c*/ 	.word	0x000000b0


	//   ....[2]....
        /*0360*/ 	.word	0x000002d0


	//   ....[3]....
        /*0364*/ 	.word	0x00000430


	//   ....[4]....
        /*0368*/ 	.word	0x00000550


	//   ....[5]....
        /*036c*/ 	.word	0x000006b0


	//   ....[6]....
        /*0370*/ 	.word	0x00001390


	//   ....[7]....
        /*0374*/ 	.word	0x00002000


	//   ....[8]....
        /*0378*/ 	.word	0x00002040


	//   ....[9]....
        /*037c*/ 	.word	0x00002790


	//   ....[10]....
        /*0380*/ 	.word	0x00002800


	//   ....[11]....
        /*0384*/ 	.word	0x00002ff0


	//   ....[12]....
        /*0388*/ 	.word	0x00003070


	//   ....[13]....
        /*038c*/ 	.word	0x00004c70


	//   ....[14]....
        /*0390*/ 	.word	0x00004cb0


	//   ....[15]....
        /*0394*/ 	.word	0x000053c0


	//   ....[16]....
        /*0398*/ 	.word	0x000054b0


	//   ....[17]....
        /*039c*/ 	.word	0x00005b80


	//   ....[18]....
        /*03a0*/ 	.word	0x00005bf0


	//   ....[19]....
        /*03a4*/ 	.word	0x00007c90


	//   ....[20]....
        /*03a8*/ 	.word	0x00007cc0


	//   ....[21]....
        /*03ac*/ 	.word	0x00007cf0


	//   ....[22]....
        /*03b0*/ 	.word	0x00007d10


	//   ....[23]....
        /*03b4*/ 	.word	0x00008df0


	//   ....[24]....
        /*03b8*/ 	.word	0x00008e30


	//   ....[25]....
        /*03bc*/ 	.word	0x00008ef0


	//   ....[26]....
        /*03c0*/ 	.word	0x00008f00


	//   ....[27]....
        /*03c4*/ 	.word	0x0000a070


	//   ....[28]....
        /*03c8*/ 	.word	0x0000a0d0


	//   ....[29]....
        /*03cc*/ 	.word	0x0000a140


	//   ....[30]....
        /*03d0*/ 	.word	0x0000a1c0


	//   ....[31]....
        /*03d4*/ 	.word	0x0000a560


	//   ....[32]....
        /*03d8*/ 	.word	0x0000a5a0


	//   ....[33]....
        /*03dc*/ 	.word	0x0000a660


	//   ....[34]....
        /*03e0*/ 	.word	0x0000a680


	//   ....[35]....
        /*03e4*/ 	.word	0x0000a740


	//   ....[36]....
        /*03e8*/ 	.word	0x0000a760


	//   ....[37]....
        /*03ec*/ 	.word	0x0000a830


	//   ....[38]....
        /*03f0*/ 	.word	0x0000a850


	//   ....[39]....
        /*03f4*/ 	.word	0x0000aeb0


	//   ....[40]....
        /*03f8*/ 	.word	0x0000aec0


	//   ....[41]....
        /*03fc*/ 	.word	0x0000af80


	//   ....[42]....
        /*0400*/ 	.word	0x0000afa0


	//   ....[43]....
        /*0404*/ 	.word	0x0000b060


	//   ....[44]....
        /*0408*/ 	.word	0x0000b080


	//   ....[45]....
        /*040c*/ 	.word	0x0000b150


	//   ....[46]....
        /*0410*/ 	.word	0x0000b170


	//   ....[47]....
        /*0414*/ 	.word	0x0000b2f0


	//   ....[48]....
        /*0418*/ 	.word	0x0000c780


	//   ....[49]....
        /*041c*/ 	.word	0x0000c7a0


	//   ....[50]....
        /*0420*/ 	.word	0x0000c7b0


	//   ....[51]....
        /*0424*/ 	.word	0x0000c7f0


	//   ....[52]....
        /*0428*/ 	.word	0x0000c880


	//   ....[53]....
        /*042c*/ 	.word	0x0000c8a0


	//   ....[54]....
        /*0430*/ 	.word	0x0000c930


	//   ....[55]....
        /*0434*/ 	.word	0x0000c950


	//   ....[56]....
        /*0438*/ 	.word	0x0000c9e0


	//   ....[57]....
        /*043c*/ 	.word	0x0000ca00


	//   ....[58]....
        /*0440*/ 	.word	0x0000ca90


	//   ....[59]....
        /*0444*/ 	.word	0x0000cab0


	//   ....[60]....
        /*0448*/ 	.word	0x0000d110


	//   ....[61]....
        /*044c*/ 	.word	0x0000d130


	//   ....[62]....
        /*0450*/ 	.word	0x0000d150


	//   ....[63]....
        /*0454*/ 	.word	0x0000d1b0


	//   ....[64]....
        /*0458*/ 	.word	0x0000d230


	//   ....[65]....
        /*045c*/ 	.word	0x0000d260


	//   ....[66]....
        /*0460*/ 	.word	0x0000d2e0


	//   ....[67]....
        /*0464*/ 	.word	0x0000d310


	//   ....[68]....
        /*0468*/ 	.word	0x0000d390


	//   ....[69]....
        /*046c*/ 	.word	0x0000d3c0


	//   ....[70]....
        /*0470*/ 	.word	0x0000d440


	//   ....[71]....
        /*0474*/ 	.word	0x0000d470


	//   ....[72]....
        /*0478*/ 	.word	0x0000d4f0


	//   ....[73]....
        /*047c*/ 	.word	0x0000d520


	//   ....[74]....
        /*0480*/ 	.word	0x0000d5a0


	//   ....[75]....
        /*0484*/ 	.word	0x0000d5c0


	//   ....[76]....
        /*0488*/ 	.word	0x0000dcf0


	//   ....[77]....
        /*048c*/ 	.word	0x0000dd20


	//   ....[78]....
        /*0490*/ 	.word	0x0000dd30


	//   ....[79]....
        /*0494*/ 	.word	0x0000dd50


	//   ....[80]....
        /*0498*/ 	.word	0x0000dda0


	//   ....[81]....
        /*049c*/ 	.word	0x0000ddc0


	//   ....[82]....
        /*04a0*/ 	.word	0x0000de20


	//   ....[83]....
        /*04a4*/ 	.word	0x0000de40


	//   ....[84]....
        /*04a8*/ 	.word	0x0000de90


	//   ....[85]....
        /*04ac*/ 	.word	0x0000deb0


	//   ....[86]....
        /*04b0*/ 	.word	0x0000df00


	//   ....[87]....
        /*04b4*/ 	.word	0x0000df20


	//   ....[88]....
        /*04b8*/ 	.word	0x0000e1c0


	//   ....[89]....
        /*04bc*/ 	.word	0x0000e1e0


	//   ....[90]....
        /*04c0*/ 	.word	0x0000e200


	//   ....[91]....
        /*04c4*/ 	.word	0x0000e260


	//   ....[92]....
        /*04c8*/ 	.word	0x0000e280


	//   ....[93]....
        /*04cc*/ 	.word	0x0000e2e0


	//   ....[94]....
        /*04d0*/ 	.word	0x0000e300


	//   ....[95]....
        /*04d4*/ 	.word	0x0000e360


	//   ....[96]....
        /*04d8*/ 	.word	0x0000e380


	//   ....[97]....
        /*04dc*/ 	.word	0x0000e3e0


	//   ....[98]....
        /*04e0*/ 	.word	0x0000e400


	//   ....[99]....
        /*04e4*/ 	.word	0x0000e410


	//   ....[100]....
        /*04e8*/ 	.word	0x0000e9c0


	//   ....[101]....
        /*04ec*/ 	.word	0x0000e9e0


	//   ....[102]....
        /*04f0*/ 	.word	0x0000e9f0


	//   ....[103]....
        /*04f4*/ 	.word	0x0000ea10


	//   ....[104]....
        /*04f8*/ 	.word	0x0000ea90


	//   ....[105]....
        /*04fc*/ 	.word	0x0000eac0


	//   ....[106]....
        /*0500*/ 	.word	0x0000eb10


	//   ....[107]....
        /*0504*/ 	.word	0x0000eb40


	//   ....[108]....
        /*0508*/ 	.word	0x0000eb90


	//   ....[109]....
        /*050c*/ 	.word	0x0000ebc0


	//   ....[110]....
        /*0510*/ 	.word	0x0000ec10


	//   ....[111]....
        /*0514*/ 	.word	0x0000ec40


	//   ....[112]....
        /*0518*/ 	.word	0x0000ef20


	//   ....[113]....
        /*051c*/ 	.word	0x0000f100


	//   ....[114]....
        /*0520*/ 	.word	0x0000f690


	//   ....[115]....
        /*0524*/ 	.word	0x0000f770


	//   ....[116]....
        /*0528*/ 	.word	0x0000f810


	//   ....[117]....
        /*052c*/ 	.word	0x0000f890


	//   ....[118]....
        /*0530*/ 	.word	0x0000f950


	//   ....[119]....
        /*0534*/ 	.word	0x0000f9d0


	//   ....[120]....
        /*0538*/ 	.word	0x0000fab0


	//   ....[121]....
        /*053c*/ 	.word	0x0000fb40


	//   ....[122]....
        /*0540*/ 	.word	0x0000fc10


	//   ....[123]....
        /*0544*/ 	.word	0x0000fca0


	//   ....[124]....
        /*0548*/ 	.word	0x0000fd70


	//   ....[125]....
        /*054c*/ 	.word	0x0000fdf0


	//   ....[126]....
        /*0550*/ 	.word	0x0000fec0


	//   ....[127]....
        /*0554*/ 	.word	0x0000ff50


	//   ....[128]....
        /*0558*/ 	.word	0x0000ffd0


	//   ....[129]....
        /*055c*/ 	.word	0x00010050


	//   ....[130]....
        /*0560*/ 	.word	0x00010110


	//   ....[131]....
        /*0564*/ 	.word	0x00010180


	//   ....[132]....
        /*0568*/ 	.word	0x00010270


	//   ....[133]....
        /*056c*/ 	.word	0x00010300


	//   ....[134]....
        /*0570*/ 	.word	0x000103d0


	//   ....[135]....
        /*0574*/ 	.word	0x00010450


	//   ....[136]....
        /*0578*/ 	.word	0x00010530


	//   ....[137]....
        /*057c*/ 	.word	0x000105a0


	//   ....[138]....
        /*0580*/ 	.word	0x00010690


	//   ....[139]....
        /*0584*/ 	.word	0x00010720


	//   ....[140]....
        /*0588*/ 	.word	0x000107f0


	//   ....[141]....
        /*058c*/ 	.word	0x00010870


	//   ....[142]....
        /*0590*/ 	.word	0x00010930


	//   ....[143]....
        /*0594*/ 	.word	0x00010a60


	//   ....[144]....
        /*0598*/ 	.word	0x00010b10


	//   ....[145]....
        /*059c*/ 	.word	0x00010b70


	//   ....[146]....
        /*05a0*/ 	.word	0x00010c30


	//   ....[147]....
        /*05a4*/ 	.word	0x00010c90


	//   ....[148]....
        /*05a8*/ 	.word	0x00010d50


	//   ....[149]....
        /*05ac*/ 	.word	0x00010db0


	//   ....[150]....
        /*05b0*/ 	.word	0x00010e70


	//   ....[151]....
        /*05b4*/ 	.word	0x00010ed0


	//   ....[152]....
        /*05b8*/ 	.word	0x00010f90


	//   ....[153]....
        /*05bc*/ 	.word	0x00010ff0


	//   ....[154]....
        /*05c0*/ 	.word	0x000110b0


	//   ....[155]....
        /*05c4*/ 	.word	0x00011190


	//   ....[156]....
        /*05c8*/ 	.word	0x00011230


	//   ....[157]....
        /*05cc*/ 	.word	0x00011290


	//   ....[158]....
        /*05d0*/ 	.word	0x00011360


	//   ....[159]....
        /*05d4*/ 	.word	0x000113c0


	//   ....[160]....
        /*05d8*/ 	.word	0x00011490


	//   ....[161]....
        /*05dc*/ 	.word	0x000114f0


	//   ....[162]....
        /*05e0*/ 	.word	0x000115c0


	//   ....[163]....
        /*05e4*/ 	.word	0x00011620


	//   ....[164]....
        /*05e8*/ 	.word	0x000116f0


	//   ....[165]....
        /*05ec*/ 	.word	0x00011750


	//   ....[166]....
        /*05f0*/ 	.word	0x00011810


	//   ....[167]....
        /*05f4*/ 	.word	0x00011930


	//   ....[168]....
        /*05f8*/ 	.word	0x000119d0


	//   ....[169]....
        /*05fc*/ 	.word	0x00011a30


	//   ....[170]....
        /*0600*/ 	.word	0x00011b00


	//   ....[171]....
        /*0604*/ 	.word	0x00011ba0


	//   ....[172]....
        /*0608*/ 	.word	0x00011c60


	//   ....[173]....
        /*060c*/ 	.word	0x00011d00


	//   ....[174]....
        /*0610*/ 	.word	0x00011dc0


	//   ....[175]....
        /*0614*/ 	.word	0x00011e60


	//   ....[176]....
        /*0618*/ 	.word	0x00011f20


	//   ....[177]....
        /*061c*/ 	.word	0x00011fc0


	//   ....[178]....
        /*0620*/ 	.word	0x00012080


	//   ....[179]....
        /*0624*/ 	.word	0x00012150


	//   ....[180]....
        /*0628*/ 	.word	0x00012270


	//----- nvinfo : EIATTR_REG_RECONFIG
	.align		4
.L_262:
        /*062c*/ 	.byte	0x01, 0x54
	.zero		2


	//----- nvinfo : EIATTR_SYSCALL_OFFSETS
	.align		4
        /*0630*/ 	.byte	0x04, 0x46
        /*0632*/ 	.short	(.L_264 - .L_263)


	//   ....[0]....
.L_263:
        /*0634*/ 	.word	0x00001570


	//   ....[1]....
        /*0638*/ 	.word	0x0000be00


	//   ....[2]....
        /*063c*/ 	.word	0x0000bf50


	//   ....[3]....
        /*0640*/ 	.word	0x0000c040


	//   ....[4]....
        /*0644*/ 	.word	0x0000cdc0


	//----- nvinfo : EIATTR_MBARRIER_INSTR_OFFSETS
	.align		4
.L_264:
        /*0648*/ 	.byte	0x04, 0x39
        /*064a*/ 	.short	(.L_266 - .L_265)


	//   ....[0]....
.L_265:
        /*064c*/ 	.word	0x00000180
        /*0650*/ 	.word	0x000000ff
        /*0654*/ 	.word	0x0002a800
        /*0658*/ 	.short	0x0100
        /*065a*/ 	.byte	0x08
	.zero		1


	//   ....[1]....
        /*065c*/ 	.word	0x00000190
        /*0660*/ 	.word	0x000000ff
        /*0664*/ 	.word	0x0002a820
        /*0668*/ 	.short	0x0100
        /*066a*/ 	.byte	0x08
	.zero		1


	//   ....[2]....
        /*066c*/ 	.word	0x00000280
        /*0670*/ 	.word	0x000000ff
        /*0674*/ 	.word	0x0002a830
        /*0678*/ 	.short	0x0100
        /*067a*/ 	.byte	0x08
	.zero		1


	//   ....[3]....
        /*067c*/ 	.word	0x00000290
        /*0680*/ 	.word	0x000000ff
        /*0684*/ 	.word	0x0002a840
        /*0688*/ 	.short	0x0100
        /*068a*/ 	.byte	0x08
	.zero		1


	//   ....[4]....
        /*068c*/ 	.word	0x000002a0
        /*0690*/ 	.word	0x000000ff
        /*0694*/ 	.word	0x0002a838
        /*0698*/ 	.short	0x0100
        /*069a*/ 	.byte	0x08
	.zero		1


	//   ....[5]....
        /*069c*/ 	.word	0x000002b0
        /*06a0*/ 	.word	0x000000ff
        /*06a4*/ 	.word	0x0002a848
        /*06a8*/ 	.short	0x0100
        /*06aa*/ 	.byte	0x08
	.zero		1


	//   ....[6]....
        /*06ac*/ 	.word	0x000003e0
        /*06b0*/ 	.word	0x000000ff
        /*06b4*/ 	.word	0x0002a850
        /*06b8*/ 	.short	0x0100
        /*06ba*/ 	.byte	0x08
	.zero		1


	//   ....[7]....
        /*06bc*/ 	.word	0x000003f0
        /*06c0*/ 	.word	0x000000ff
        /*06c4*/ 	.word	0x0002a860
        /*06c8*/ 	.short	0x0100
        /*06ca*/ 	.byte	0x08
	.zero		1


	//   ....[8]....
        /*06cc*/ 	.word	0x00000400
        /*06d0*/ 	.word	0x000000ff
        /*06d4*/ 	.word	0x0002a858
        /*06d8*/ 	.short	0x0100
        /*06da*/ 	.byte	0x08
	.zero		1


	//   ....[9]....
        /*06dc*/ 	.word	0x00000410
        /*06e0*/ 	.word	0x000000ff
        /*06e4*/ 	.word	0x0002a868
        /*06e8*/ 	.short	0x0100
        /*06ea*/ 	.byte	0x08
	.zero		1


	//   ....[10]....
        /*06ec*/ 	.word	0x00000500
        /*06f0*/ 	.word	0x000000ff
        /*06f4*/ 	.word	0x0002a870
        /*06f8*/ 	.short	0x0100
        /*06fa*/ 	.byte	0x06
	.zero		1


	//   ....[11]....
        /*06fc*/ 	.word	0x00000510
        /*0700*/ 	.word	0x000000ff
        /*0704*/ 	.word	0x0002a880
        /*0708*/ 	.short	0x0100
        /*070a*/ 	.byte	0x06
	.zero		1


	//   ....[12]....
        /*070c*/ 	.word	0x00000520
        /*0710*/ 	.word	0x000000ff
        /*0714*/ 	.word	0x0002a878
        /*0718*/ 	.short	0x0100
        /*071a*/ 	.byte	0x06
	.zero		1


	//   ....[13]....
        /*071c*/ 	.word	0x00000530
        /*0720*/ 	.word	0x000000ff
        /*0724*/ 	.word	0x0002a888
        /*0728*/ 	.short	0x0100
        /*072a*/ 	.byte	0x06
	.zero		1


	//   ....[14]....
        /*072c*/ 	.word	0x00000660
        /*0730*/ 	.word	0x000000ff
        /*0734*/ 	.word	0x0002a890
        /*0738*/ 	.short	0x0100
        /*073a*/ 	.byte	0x08
	.zero		1


	//   ....[15]....
        /*073c*/ 	.word	0x00000670
        /*0740*/ 	.word	0x000000ff
        /*0744*/ 	.word	0x0002a8a0
        /*0748*/ 	.short	0x0100
        /*074a*/ 	.byte	0x08
	.zero		1


	//   ....[16]....
        /*074c*/ 	.word	0x00000680
        /*0750*/ 	.word	0x000000ff
        /*0754*/ 	.word	0x0002a898
        /*0758*/ 	.short	0x0100
        /*075a*/ 	.byte	0x08
	.zero		1


	//   ....[17]....
        /*075c*/ 	.word	0x00000690
        /*0760*/ 	.word	0x000000ff
        /*0764*/ 	.word	0x0002a8a8
        /*0768*/ 	.short	0x0100
        /*076a*/ 	.byte	0x08
	.zero		1


	//   ....[18]....
        /*076c*/ 	.word	0x000007d0
        /*0770*/ 	.word	0x000000ff
        /*0774*/ 	.word	0x0002a8b0
        /*0778*/ 	.short	0x0100
        /*077a*/ 	.byte	0x08
	.zero		1


	//   ....[19]....
        /*077c*/ 	.word	0x000007e0
        /*0780*/ 	.word	0x000000ff
        /*0784*/ 	.word	0x0002a8c0
        /*0788*/ 	.short	0x0100
        /*078a*/ 	.byte	0x08
	.zero		1


	//   ....[20]....
        /*078c*/ 	.word	0x000007f0
        /*0790*/ 	.word	0x000000ff
        /*0794*/ 	.word	0x0002a8b8
        /*0798*/ 	.short	0x0100
        /*079a*/ 	.byte	0x08
	.zero		1


	//   ....[21]....
        /*079c*/ 	.word	0x00000800
        /*07a0*/ 	.word	0x000000ff
        /*07a4*/ 	.word	0x0002a8c8
        /*07a8*/ 	.short	0x0100
        /*07aa*/ 	.byte	0x08
	.zero		1


	//   ....[22]....
        /*07ac*/ 	.word	0x000015e0
        /*07b0*/ 	.word	0x000000ff
        /*07b4*/ 	.word	0x0002a800
        /*07b8*/ 	.short	0x010a
        /*07ba*/ 	.byte	0x28
	.zero		1


	//   ....[23]....
        /*07bc*/ 	.word	0x00001660
        /*07c0*/ 	.word	0x00000000
        /*07c4*/ 	.word	0x0002a830
        /*07c8*/ 	.short	0x010a
        /*07ca*/ 	.byte	0x3f
	.zero		1


	//   ....[24]....
        /*07cc*/ 	.word	0x000016a0
        /*07d0*/ 	.word	0x00000000
        /*07d4*/ 	.word	0x0002a830
        /*07d8*/ 	.short	0x010a
        /*07da*/ 	.byte	0x3f
	.zero		1


	//   ....[25]....
        /*07dc*/ 	.word	0x00002f80
        /*07e0*/ 	.word	0x000000ff
        /*07e4*/ 	.word	0x00000000
        /*07e8*/ 	.short	0x0101
        /*07ea*/ 	.byte	0x04
	.zero		1


	//   ....[26]....
        /*07ec*/ 	.word	0x00003d00
        /*07f0*/ 	.word	0x000000ff
        /*07f4*/ 	.word	0x0002a830
        /*07f8*/ 	.short	0x010a
        /*07fa*/ 	.byte	0x07
	.zero		1


	//   ....[27]....
        /*07fc*/ 	.word	0x00003d40
        /*0800*/ 	.word	0x000000ff
        /*0804*/ 	.word	0x0002a830
        /*0808*/ 	.short	0x010a
        /*080a*/ 	.byte	0x07
	.zero		1


	//   ....[28]....
        /*080c*/ 	.word	0x00004680
        /*0810*/ 	.word	0x000000ff
        /*0814*/ 	.word	0x0002a850
        /*0818*/ 	.short	0x010a
        /*081a*/ 	.byte	0x0a
	.zero		1


	//   ....[29]....
        /*081c*/ 	.word	0x000046c0
        /*0820*/ 	.word	0x000000ff
        /*0824*/ 	.word	0x0002a850
        /*0828*/ 	.short	0x010a
        /*082a*/ 	.byte	0x0a
	.zero		1


	//   ....[30]....
        /*082c*/ 	.word	0x00004e00
        /*0830*/ 	.word	0x000000ff
        /*0834*/ 	.word	0x00000000
        /*0838*/ 	.short	0x0101
        /*083a*/ 	.byte	0x07
	.zero		1


	//   ....[31]....
        /*083c*/ 	.word	0x000064a0
        /*0840*/ 	.word	0x000000ff
        /*0844*/ 	.word	0x00000000
        /*0848*/ 	.short	0x0101
        /*084a*/ 	.byte	0x0a
	.zero		1


	//   ....[32]....
        /*084c*/ 	.word	0x00006730
        /*0850*/ 	.word	0x000000ff
        /*0854*/ 	.word	0x0002a830
        /*0858*/ 	.short	0x010a
        /*085a*/ 	.byte	0x07
	.zero		1


	//   ....[33]....
        /*085c*/ 	.word	0x00006770
        /*0860*/ 	.word	0x000000ff
        /*0864*/ 	.word	0x0002a830
        /*0868*/ 	.short	0x010a
        /*086a*/ 	.byte	0x07
	.zero		1


	//   ....[34]....
        /*086c*/ 	.word	0x000070b0
        /*0870*/ 	.word	0x000000ff
        /*0874*/ 	.word	0x0002a850
        /*0878*/ 	.short	0x010a
        /*087a*/ 	.byte	0x07
	.zero		1


	//   ....[35]....
        /*087c*/ 	.word	0x000070f0
        /*0880*/ 	.word	0x000000ff
        /*0884*/ 	.word	0x0002a850
        /*0888*/ 	.short	0x010a
        /*088a*/ 	.byte	0x07
	.zero		1


	//   ....[36]....
        /*088c*/ 	.word	0x000077a0
        /*0890*/ 	.word	0x000000ff
        /*0894*/ 	.word	0x00000000
        /*0898*/ 	.short	0x0101
        /*089a*/ 	.byte	0x04
	.zero		1


	//   ....[37]....
        /*089c*/ 	.word	0x00008790
        /*08a0*/ 	.word	0x000000ff
        /*08a4*/ 	.word	0x00000000
        /*08a8*/ 	.short	0x0101
        /*08aa*/ 	.byte	0x07
	.zero		1


	//   ....[38]....
        /*08ac*/ 	.word	0x00008d60
        /*08b0*/ 	.word	0x000000ff
        /*08b4*/ 	.word	0x0002a850
        /*08b8*/ 	.short	0x010a
        /*08ba*/ 	.byte	0x05
	.zero		1


	//   ....[39]....
        /*08bc*/ 	.word	0x00008da0
        /*08c0*/ 	.word	0x000000ff
        /*08c4*/ 	.word	0x0002a850
        /*08c8*/ 	.short	0x010a
        /*08ca*/ 	.byte	0x05
	.zero		1


	//   ....[40]....
        /*08cc*/ 	.word	0x00009270
        /*08d0*/ 	.word	0x000000ff
        /*08d4*/ 	.word	0x00000000
        /*08d8*/ 	.short	0x0101
        /*08da*/ 	.byte	0x04
	.zero		1


	//   ....[41]....
        /*08dc*/ 	.word	0x0000a590
        /*08e0*/ 	.word	0x00000028
        /*08e4*/ 	.word	0x00000000
        /*08e8*/ 	.short	0x0101
        /*08ea*/ 	.byte	0x3f
	.zero		1


	//   ....[42]....
        /*08ec*/ 	.word	0x0000c590
        /*08f0*/ 	.word	0x00000000
        /*08f4*/ 	.word	0x0002a840
        /*08f8*/ 	.short	0x010a
        /*08fa*/ 	.byte	0x3f
	.zero		1


	//   ....[43]....
        /*08fc*/ 	.word	0x0000cba0
        /*0900*/ 	.word	0x00000000
        /*0904*/ 	.word	0x0002a830
        /*0908*/ 	.short	0x0107
        /*090a*/ 	.byte	0x3f
	.zero		1


	//   ....[44]....
        /*090c*/ 	.word	0x0000cc60
        /*0910*/ 	.word	0x00000000
        /*0914*/ 	.word	0x0002a830
        /*0918*/ 	.short	0x0101
        /*091a*/ 	.byte	0x3f
	.zero		1


	//   ....[45]....
        /*091c*/ 	.word	0x0000d6b0
        /*0920*/ 	.word	0x00000011
        /*0924*/ 	.word	0x0002a800
        /*0928*/ 	.short	0x0107
        /*092a*/ 	.byte	0x3f
	.zero		1


	//   ....[46]....
        /*092c*/ 	.word	0x0000d7a0
        /*0930*/ 	.word	0x00000011
        /*0934*/ 	.word	0x0002a800
        /*0938*/ 	.short	0x0101
        /*093a*/ 	.byte	0x3f
	.zero		1


	//   ....[47]....
        /*093c*/ 	.word	0x0000d7c0
        /*0940*/ 	.word	0x00000011
        /*0944*/ 	.word	0x0002a820
        /*0948*/ 	.short	0x010a
        /*094a*/ 	.byte	0x3f
	.zero		1


	//   ....[48]....
        /*094c*/ 	.word	0x0000db20
        /*0950*/ 	.word	0x00000006
        /*0954*/ 	.word	0x0002a840
        /*0958*/ 	.short	0x010a
        /*095a*/ 	.byte	0x3f
	.zero		1


	//   ....[49]....
        /*095c*/ 	.word	0x0000dff0
        /*0960*/ 	.word	0x00000006
        /*0964*/ 	.word	0x0002a830
        /*0968*/ 	.short	0x0107
        /*096a*/ 	.byte	0x3f
	.zero		1


	//   ....[50]....
        /*096c*/ 	.word	0x0000e0b0
        /*0970*/ 	.word	0x00000006
        /*0974*/ 	.word	0x0002a830
        /*0978*/ 	.short	0x0101
        /*097a*/ 	.byte	0x3f
	.zero		1


	//   ....[51]....
        /*097c*/ 	.word	0x0000e110
        /*0980*/ 	.word	0x00000006
        /*0984*/ 	.word	0x0002a860
        /*0988*/ 	.short	0x010a
        /*098a*/ 	.byte	0x3f
	.zero		1


	//   ....[52]....
        /*098c*/ 	.word	0x0000e540
        /*0990*/ 	.word	0x00000006
        /*0994*/ 	.word	0x0002a850
        /*0998*/ 	.short	0x0107
        /*099a*/ 	.byte	0x3f
	.zero		1


	//   ....[53]....
        /*099c*/ 	.word	0x0000e690
        /*09a0*/ 	.word	0x00000006
        /*09a4*/ 	.word	0x0002a850
        /*09a8*/ 	.short	0x0101
        /*09aa*/ 	.byte	0x3f
	.zero		1


	//   ....[54]....
        /*09ac*/ 	.word	0x0000e920
        /*09b0*/ 	.word	0x00000004
        /*09b4*/ 	.word	0x0002a860
        /*09b8*/ 	.short	0x010a
        /*09ba*/ 	.byte	0x3f
	.zero		1


	//   ....[55]....
        /*09bc*/ 	.word	0x0000ed20
        /*09c0*/ 	.word	0x00000004
        /*09c4*/ 	.word	0x0002a850
        /*09c8*/ 	.short	0x0107
        /*09ca*/ 	.byte	0x3f
	.zero		1


	//   ....[56]....
        /*09cc*/ 	.word	0x0000ede0
        /*09d0*/ 	.word	0x00000004
        /*09d4*/ 	.word	0x0002a850
        /*09d8*/ 	.short	0x0101
        /*09da*/ 	.byte	0x3f
	.zero		1


	//   ....[57]....
        /*09dc*/ 	.word	0x0000f080
        /*09e0*/ 	.word	0x00000004
        /*09e4*/ 	.word	0x0002a820
        /*09e8*/ 	.short	0x010a
        /*09ea*/ 	.byte	0x3f
	.zero		1


	//   ....[58]....
        /*09ec*/ 	.word	0x0000f200
        /*09f0*/ 	.word	0x00000005
        /*09f4*/ 	.word	0x0002a840
        /*09f8*/ 	.short	0x010a
        /*09fa*/ 	.byte	0x3f
	.zero		1


	//   ....[59]....
        /*09fc*/ 	.word	0x0000f2a0
        /*0a00*/ 	.word	0x00000017
        /*0a04*/ 	.word	0x0002a840
        /*0a08*/ 	.short	0x010a
        /*0a0a*/ 	.byte	0x3f
	.zero		1


	//   ....[60]....
        /*0a0c*/ 	.word	0x0000f2e0
        /*0a10*/ 	.word	0x00000005
        /*0a14*/ 	.word	0x0002a860
        /*0a18*/ 	.short	0x010a
        /*0a1a*/ 	.byte	0x3f
	.zero		1


	//   ....[61]....
        /*0a1c*/ 	.word	0x0000f320
        /*0a20*/ 	.word	0x00000017
        /*0a24*/ 	.word	0x0002a860
        /*0a28*/ 	.short	0x010a
        /*0a2a*/ 	.byte	0x3f
	.zero		1


	//   ....[62]....
        /*0a2c*/ 	.word	0x0000f390
        /*0a30*/ 	.word	0x00000003
        /*0a34*/ 	.word	0x0002a800
        /*0a38*/ 	.short	0x010a
        /*0a3a*/ 	.byte	0x3f
	.zero		1


	//   ....[63]....
        /*0a3c*/ 	.word	0x0000f3e0
        /*0a40*/ 	.word	0x00000000
        /*0a44*/ 	.word	0x0002a830
        /*0a48*/ 	.short	0x010a
        /*0a4a*/ 	.byte	0x3f
	.zero		1


	//   ....[64]....
        /*0a4c*/ 	.word	0x0000f440
        /*0a50*/ 	.word	0x0000000a
        /*0a54*/ 	.word	0x0002a830
        /*0a58*/ 	.short	0x010a
        /*0a5a*/ 	.byte	0x3f
	.zero		1


	//   ....[65]....
        /*0a5c*/ 	.word	0x0000f4a0
        /*0a60*/ 	.word	0x00000009
        /*0a64*/ 	.word	0x0002a850
        /*0a68*/ 	.short	0x010a
        /*0a6a*/ 	.byte	0x3f
	.zero		1


	//   ....[66]....
        /*0a6c*/ 	.word	0x0000f500
        /*0a70*/ 	.word	0x0000000a
        /*0a74*/ 	.word	0x0002a830
        /*0a78*/ 	.short	0x010a
        /*0a7a*/ 	.byte	0x3f
	.zero		1


	//   ....[67]....
        /*0a7c*/ 	.word	0x0000f560
        /*0a80*/ 	.word	0x00000009
        /*0a84*/ 	.word	0x0002a850
        /*0a88*/ 	.short	0x010a
        /*0a8a*/ 	.byte	0x3f
	.zero		1


	//   ....[68]....
        /*0a8c*/ 	.word	0x0000f5c0
        /*0a90*/ 	.word	0x00000003
        /*0a94*/ 	.word	0x0002a850
        /*0a98*/ 	.short	0x010a
        /*0a9a*/ 	.byte	0x3f
	.zero		1


	//   ....[69]....
        /*0a9c*/ 	.word	0x0000f6c0
        /*0aa0*/ 	.word	0x00000000
        /*0aa4*/ 	.word	0x0002a840
        /*0aa8*/ 	.short	0x010a
        /*0aaa*/ 	.byte	0x3f
	.zero		1


	//   ....[70]....
        /*0aac*/ 	.word	0x00010960
        /*0ab0*/ 	.word	0x00000011
        /*0ab4*/ 	.word	0x0002a820
        /*0ab8*/ 	.short	0x010a
        /*0aba*/ 	.byte	0x3f
	.zero		1


	//   ....[71]....
        /*0abc*/ 	.word	0x000109b0
        /*0ac0*/ 	.word	0x00000006
        /*0ac4*/ 	.word	0x0002a840
        /*0ac8*/ 	.short	0x010a
        /*0aca*/ 	.byte	0x3f
	.zero		1


	//   ....[72]....
        /*0acc*/ 	.word	0x000110e0
        /*0ad0*/ 	.word	0x00000006
        /*0ad4*/ 	.word	0x0002a860
        /*0ad8*/ 	.short	0x010a
        /*0ada*/ 	.byte	0x3f
	.zero		1


	//   ....[73]....
        /*0adc*/ 	.word	0x00011880
        /*0ae0*/ 	.word	0x00000004
        /*0ae4*/ 	.word	0x0002a860
        /*0ae8*/ 	.short	0x010a
        /*0aea*/ 	.byte	0x3f
	.zero		1


	//   ....[74]....
        /*0aec*/ 	.word	0x00012190
        /*0af0*/ 	.word	0x00000004
        /*0af4*/ 	.word	0x0002a820
        /*0af8*/ 	.short	0x010a
        /*0afa*/ 	.byte	0x3f
	.zero		1


	//   ....[75]....
        /*0afc*/ 	.word	0x00012330
        /*0b00*/ 	.word	0x00000005
        /*0b04*/ 	.word	0x0002a840
        /*0b08*/ 	.short	0x010a
        /*0b0a*/ 	.byte	0x3f
	.zero		1


	//   ....[76]....
        /*0b0c*/ 	.word	0x00012380
        /*0b10*/ 	.word	0x00000017
        /*0b14*/ 	.word	0x0002a840
        /*0b18*/ 	.short	0x010a
        /*0b1a*/ 	.byte	0x3f
	.zero		1


	//   ....[77]....
        /*0b1c*/ 	.word	0x000123d0
        /*0b20*/ 	.word	0x00000005
        /*0b24*/ 	.word	0x0002a860
        /*0b28*/ 	.short	0x010a
        /*0b2a*/ 	.byte	0x3f
	.zero		1


	//----- nvinfo : EIATTR_NUM_MBARRIERS
	.align		4
.L_266:
        /*0b2c*/ 	.byte	0x03, 0x38
        /*0b2e*/ 	.short	0x0016


	//----- nvinfo : EIATTR_EXIT_INSTR_OFFSETS
	.align		4
        /*0b30*/ 	.byte	0x04, 0x1c
        /*0b32*/ 	.short	(.L_268 - .L_267)


	//   ....[0]....
.L_267:
        /*0b34*/ 	.word	0x00000930


	//   ....[1]....
        /*0b38*/ 	.word	0x0000b260


	//   ....[2]....
        /*0b3c*/ 	.word	0x0000f370


	//----- nvinfo : EIATTR_MAX_THREADS
	.align		4
.L_268:
        /*0b40*/ 	.byte	0x04, 0x05
        /*0b42*/ 	.short	(.L_270 - .L_269)
.L_269:
        /*0b44*/ 	.word	0x00000180
        /*0b48*/ 	.word	0x00000001
        /*0b4c*/ 	.word	0x00000001


	//----- nvinfo : EIATTR_CRS_STACK_SIZE
	.align		4
.L_270:
        /*0b50*/ 	.byte	0x04, 0x1e
        /*0b52*/ 	.short	(.L_272 - .L_271)
.L_271:
        /*0b54*/ 	.word	0x00000000


	//----- nvinfo : EIATTR_CBANK_PARAM_SIZE
	.align		4
.L_272:
        /*0b58*/ 	.byte	0x03, 0x19
        /*0b5a*/ 	.short	0x0af0


	//----- nvinfo : EIATTR_PARAM_CBANK
	.align		4
        /*0b5c*/ 	.byte	0x04, 0x0a
        /*0b5e*/ 	.short	(.L_274 - .L_273)
	.align		4
.L_273:
        /*0b60*/ 	.word	index@(.nv.constant0._ZN7cutlass13device_kernelIN5flash11enable_sm90INS1_16FlashAttnFwdSm90INS1_25CollectiveMainloopFwdSm90ILi2EN4cute5tupleIJNS5_1CILi1EEES8_S8_EEENS6_IJNS7_ILi128EEENS7_ILi96EEENS7_ILi192EEEEEELi128ENS_6half_tEfNS_4arch4Sm90ELb1ELb0ELb1ELb0ELb1ELb0ELb0ELb1ELb1ELb1ELb0ELb0EEENS1_21CollectiveEpilogueFwdINS6_IJSA_SA_SB_EEES9_SE_SG_Li256ELb0ELb1ELb0ELb0EEENS1_30DynamicPersistentTileSchedulerILi256ELi128ELb0ELb1ELb1EEEEEEEEEvNT_6ParamsE)
        /*0b64*/ 	.short	0x0210
        /*0b66*/ 	.short	0x0af0


	//----- nvinfo : EIATTR_SW_WAR
	.align		4
.L_274:
        /*0b68*/ 	.byte	0x04, 0x36
        /*0b6a*/ 	.short	(.L_276 - .L_275)
.L_275:
        /*0b6c*/ 	.word	0x00000008
.L_276:


//--------------------- .nv.info._ZN7cutlass13device_kernelIN5flash11enable_sm90INS1_16FlashAttnFwdSm90INS1_25CollectiveMainloopFwdSm90ILi2EN4cute5tupleIJNS5_1CILi1EEES8_S8_EEENS6_IJNS7_ILi128EEENS7_ILi96EEENS7_ILi192EEEEEELi128ENS_6half_tEfNS_4arch4Sm90ELb1ELb0ELb1ELb1ELb1ELb0ELb0ELb1ELb1ELb1ELb0ELb0EEENS1_21CollectiveEpilogueFwdINS6_IJSA_SA_SB_EEES9_SE_SG_Li256ELb1ELb1ELb0ELb0EEENS1_36VarlenDynamicPersistentTileSchedulerILi128ELi96ELi256ELi128ELb0ELb1ELb1ELb1ELb1ELb1EEEEEEEEEvNT_6ParamsE --------------------------
	.section	.nv.info._ZN7cutlass13device_kernelIN5flash11enable_sm90INS1_16FlashAttnFwdSm90INS1_25CollectiveMainloopFwdSm90ILi2EN4cute5tupleIJNS5_1CILi1EEES8_S8_EEENS6_IJNS7_ILi128EEENS7_ILi96EEENS7_ILi192EEEEEELi128ENS_6half_tEfNS_4arch4Sm90ELb1ELb0ELb1ELb1ELb1ELb0ELb0ELb1ELb1ELb1ELb0ELb0EEENS1_21CollectiveEpilogueFwdINS6_IJSA_SA_SB_EEES9_SE_SG_Li256ELb1ELb1ELb0ELb0EEENS1_36VarlenDynamicPersistentTileSchedulerILi128ELi96ELi256ELi128ELb0ELb1ELb1ELb1ELb1ELb1EEEEEEEEEvNT_6ParamsE,"",@"SHT_CUDA_INFO"
	.sectionflags	@""
	.align	4


	//----- nvinfo : EIATTR_CUDA_API_VERSION
	.align		4
        /*0000*/ 	.byte	0x04, 0x37
        /*0002*/ 	.short	(.L_278 - .L_277)
.L_277:
        /*0004*/ 	.word	0x00000082


	//----- nvinfo : EIATTR_KPARAM_INFO
	.align		4
.L_278:
        /*0008*/ 	.byte	0x04, 0x17
        /*000a*/ 	.short	(.L_280 - .L_279)
.L_279:
        /*000c*/ 	.word	0x00000000
        /*0010*/ 	.short	0x0000
        /*0012*/ 	.short	0x0070
        /*0014*/ 	.byte	0x00, 0xf0, 0x01, 0x2a


	//----- nvinfo : EIATTR_SPARSE_MMA_MASK
	.align		4
.L_280:
        /*0018*/ 	.byte	0x03, 0x50
        /*001a*/ 	.short	0x0000


	//----- nvinfo : EIATTR_MAXREG_COUNT
	.align		4
        /*001c*/ 	.byte	0x03, 0x1b
        /*001e*/ 	.short	0x00a8


	//----- nvinfo : EIATTR_NUM_BARRIERS
	.align		4
        /*0020*/ 	.byte	0x02, 0x4c
        /*0022*/ 	.byte	0x09
	.zero		1


	//----- nvinfo : EIATTR_EXTERNS
	.align		4
        /*0024*/ 	.byte	0x04, 0x0f
        /*0026*/ 	.short	(.L_282 - .L_281)


	//   ....[0]....
	.align		4
.L_281:
        /*0028*/ 	.word	index@(__assertfail)


	//----- nvinfo : EIATTR_ANNOTATIONS
	.align		4
.L_282:
        /*002c*/ 	.byte	0x04, 0x55
        /*002e*/ 	.short	(.L_284 - .L_283)


	//   ....[0]....
.L_283:
        /* <DEDUP_REMOVED lines=11> */


	//----- nvinfo : EIATTR_MERCURY_ISA_VERSION
	.align		4
.L_284:
        /*00d0*/ 	.byte	0x03, 0x5f
        /*00d2*/ 	.short	0x0101


	//----- nvinfo : EIATTR_UNUSED_LOAD_BYTE_OFFSET
	.align		4
        /*00d4*/ 	.byte	0x04, 0x44
        /*00d6*/ 	.short	(.L_286 - .L_285)


	//   ....[0]....
.L_285:
        /*00d8*/ 	.word	0x00000930
        /*00dc*/ 	.word	0x0000fff0


	//   ....[1]....
        /*00e0*/ 	.word	0x00009670
        /*00e4*/ 	.word	0x0000fff0


	//----- nvinfo : EIATTR_INT_WARP_WIDE_INSTR_OFFSETS
	.align		4
.L_286:
        /*00e8*/ 	.byte	0x04, 0x31
        /*00ea*/ 	.short	(.L_288 - .L_287)


	//   ....[0]....
.L_287:
        /*00ec*/ 	.word	0x000000c0


	//   ....[1]....
        /*00f0*/ 	.word	0x000000d0


	//   ....[2]....
        /*00f4*/ 	.word	0x00000170


	//   ....[3]....
        /*00f8*/ 	.word	0x0000c8c0


	//   ....[4]....
        /*00fc*/ 	.word	0x0000c950


	//   ....[5]....
        /*0100*/ 	.word	0x0000f870


	//   ....[6]....
        /*0104*/ 	.word	0x0000f900


	//----- nvinfo : EIATTR_COOP_GROUP_MASK_REGIDS
	.align		4
.L_288:
        /*0108*/ 	.byte	0x04, 0x29
        /*010a*/ 	.short	(.L_290 - .L_289)


	//   ....[0]....
.L_289:
        /*010c*/ 	.word	0xffffffff


	//   ....[1]....
        /*0110*/ 	.word	0xffffffff


	//   ....[2]....
        /*0114*/ 	.word	0xffffffff


	//   ....[3]....
        /*0118*/ 	.word	0xffffffff


	//   ....[4]....
        /*011c*/ 	.word	0xffffffff


	//   ....[5]....
        /*0120*/ 	.word	0xffffffff


	//   ....[6]....
        /*0124*/ 	.word	0xffffffff


	//   ....[7]....
        /*0128*/ 	.word	0xffffffff


	//   ....[8]....
        /*012c*/ 	.word	0xffffffff


	//   ....[9]....
        /*0130*/ 	.word	0xffffffff


	//   ....[10]....
        /*0134*/ 	.word	0xffffffff


	//   ....[11]....
        /*0138*/ 	.word	0xffffffff


	//   ....[12]....
        /*013c*/ 	.word	0xffffffff


	//   ....[13]....
        /*0140*/ 	.word	0xffffffff


	//   ....[14]....
        /*0144*/ 	.word	0xffffffff


	//   ....[15]....
        /*0148*/ 	.word	0xffffffff


	//   ....[16]....
        /*014c*/ 	.word	0xffffffff


	//   ....[17]....
        /*0150*/ 	.word	0xffffffff


	//   ....[18]....
        /*0154*/ 	.word	0xffffffff


	//   ....[19]....
        /*0158*/ 	.word	0xffffffff


	//   ....[20]....
        /*015c*/ 	.word	0xffffffff


	//   ....[21]....
        /*0160*/ 	.word	0xffffffff


	//   ....[22]....
        /*0164*/ 	.word	0xffffffff


	//   ....[23]....
        /*0168*/ 	.word	0xffffffff


	//   ....[24]....
        /*016c*/ 	.word	0xffffffff


	//   ....[25]....
        /*0170*/ 	.word	0xffffffff


	//   ....[26]....
        /*0174*/ 	.word	0xffffffff


	//   ....[27]....
        /*0178*/ 	.word	0xffffffff


	//   ....[28]....
        /*017c*/ 	.word	0xffffffff


	//   ....[29]....
        /*0180*/ 	.word	0xffffffff


	//   ....[30]....
        /*0184*/ 	.word	0xffffffff


	//   ....[31]....
        /*0188*/ 	.word	0xffffffff


	//   ....[32]....
        /*018c*/ 	.word	0xffffffff


	//   ....[33]....
        /*0190*/ 	.word	0xffffffff


	//   ....[34]....
        /*0194*/ 	.word	0xffffffff


	//   ....[35]....
        /*0198*/ 	.word	0xffffffff


	//   ....[36]....
        /*019c*/ 	.word	0xffffffff


	//   ....[37]....
        /*01a0*/ 	.word	0xffffffff


	//   ....[38]....
        /*01a4*/ 	.word	0xffffffff


	//   ....[39]....
        /*01a8*/ 	.word	0xffffffff


	//   ....[40]....
        /*01ac*/ 	.word	0xffffffff


	//   ....[41]....
        /*01b0*/ 	.word	0xffffffff


	//   ....[42]....
        /*01b4*/ 	.word	0xffffffff


	//   ....[43]....
        /*01b8*/ 	.word	0xffffffff


	//   ....[44]....
        /*01bc*/ 	.word	0xffffffff


	//   ....[45]....
        /*01c0*/ 	.word	0xffffffff


	//   ....[46]....
        /*01c4*/ 	.word	0xffffffff


	//   ....[47]....
        /*01c8*/ 	.word	0xffffffff


	//   ....[48]....
        /*01cc*/ 	.word	0xffffffff


	//   ....[49]....
        /*01d0*/ 	.word	0xffffffff


	//   ....[50]....
        /*01d4*/ 	.word	0xffffffff


	//   ....[51]....
        /*01d8*/ 	.word	0xffffffff


	//   ....[52]....
        /*01dc*/ 	.word	0xffffffff


	//   ....[53]....
        /*01e0*/ 	.word	0xffffffff


	//   ....[54]....
        /*01e4*/ 	.word	0xffffffff


	//   ....[55]....
        /*01e8*/ 	.word	0xffffffff


	//   ....[56]....
        /*01ec*/ 	.word	0xffffffff


	//   ....[57]....
        /*01f0*/ 	.word	0xffffffff


	//   ....[58]....
        /*01f4*/ 	.word	0xffffffff


	//   ....[59]....
        /*01f8*/ 	.word	0xffffffff


	//   ....[60]....
        /*01fc*/ 	.word	0xffffffff


	//   ....[61]....
        /*0200*/ 	.word	0xffffffff


	//   ....[62]....
        /*0204*/ 	.word	0xffffffff


	//   ....[63]....
        /*0208*/ 	.word	0xffffffff


	//   ....[64]....
        /*020c*/ 	.word	0xffffffff


	//   ....[65]....
        /*0210*/ 	.word	0xffffffff


	//   ....[66]....
        /*0214*/ 	.word	0xffffffff


	//   ....[67]....
        /*0218*/ 	.word	0xffffffff


	//   ....[68]....
        /*021c*/ 	.word	0xffffffff


	//   ....[69]....
        /*0220*/ 	.word	0xffffffff


	//   ....[70]....
        /*0224*/ 	.word	0xffffffff


	//   ....[71]....
        /*0228*/ 	.word	0xffffffff


	//   ....[72]....
        /*022c*/ 	.word	0xffffffff


	//   ....[73]....
        /*0230*/ 	.word	0xffffffff


	//   ....[74]....
        /*0234*/ 	.word	0xffffffff


	//   ....[75]....
        /*0238*/ 	.word	0xffffffff


	//   ....[76]....
        /*023c*/ 	.word	0xffffffff


	//   ....[77]....
        /*0240*/ 	.word	0xffffffff


	//   ....[78]....
        /*0244*/ 	.word	0xffffffff


	//   ....[79]....
        /*0248*/ 	.word	0xffffffff


	//   ....[80]....
        /*024c*/ 	.word	0xffffffff


	//   ....[81]....
        /*0250*/ 	.word	0xffffffff


	//   ....[82]....
        /*0254*/ 	.word	0xffffffff


	//   ....[83]....
        /*0258*/ 	.word	0xffffffff


	//   ....[84]....
        /*025c*/ 	.word	0xffffffff


	//   ....[85]....
        /*0260*/ 	.word	0xffffffff


	//   ....[86]....
        /*0264*/ 	.word	0xffffffff


	//   ....[87]....
        /*0268*/ 	.word	0xffffffff


	//   ....[88]....
        /*026c*/ 	.word	0xffffffff


	//   ....[89]....
        /*0270*/ 	.word	0xffffffff


	//   ....[90]....
        /*0274*/ 	.word	0xffffffff


	//   ....[91]....
        /*0278*/ 	.word	0xffffffff


	//   ....[92]....
        /*027c*/ 	.word	0xffffffff


	//   ....[93]....
        /*0280*/ 	.word	0xffffffff


	//   ....[94]....
        /*0284*/ 	.word	0xffffffff


	//   ....[95]....
        /*0288*/ 	.word	0xffffffff


	//   ....[96]....
        /*028c*/ 	.word	0xffffffff


	//   ....[97]....
        /*0290*/ 	.word	0xffffffff


	//   ....[98]....
        /*0294*/ 	.word	0xffffffff


	//   ....[99]....
        /*0298*/ 	.word	0xffffffff


	//   ....[100]....
        /*029c*/ 	.word	0xffffffff


	//   ....[101]....
        /*02a0*/ 	.word	0xffffffff


	//   ....[102]....
        /*02a4*/ 	.word	0xffffffff


	//   ....[103]....
        /*02a8*/ 	.word	0xffffffff


	//   ....[104]....
        /*02ac*/ 	.word	0xffffffff


	//   ....[105]....
        /*02b0*/ 	.word	0xffffffff


	//   ....[106]....
        /*02b4*/ 	.word	0xffffffff


	//   ....[107]....
        /*02b8*/ 	.word	0xffffffff


	//   ....[108]....
        /*02bc*/ 	.word	0xffffffff


	//   ....[109]....
        /*02c0*/ 	.word	0xffffffff


	//   ....[110]....
        /*02c4*/ 	.word	0xffffffff


	//   ....[111]....
        /*02c8*/ 	.word	0xffffffff


	//   ....[112]....
        /*02cc*/ 	.word	0xffffffff


	//   ....[113]....
        /*02d0*/ 	.word	0xffffffff


	//   ....[114]....
        /*02d4*/ 	.word	0xffffffff


	//   ....[115]....
        /*02d8*/ 	.word	0xffffffff


	//   ....[116]....
        /*02dc*/ 	.word	0xffffffff


	//   ....[117]....
        /*02e0*/ 	.word	0xffffffff


	//   ....[118]....
        /*02e4*/ 	.word	0xffffffff


	//   ....[119]....
        /*02e8*/ 	.word	0xffffffff


	//   ....[120]....
        /*02ec*/ 	.word	0xffffffff


	//   ....[121]....
        /*02f0*/ 	.word	0xffffffff


	//   ....[122]....
        /*02f4*/ 	.word	0xffffffff


	//   ....[123]....
        /*02f8*/ 	.word	0xffffffff


	//   ....[124]....
        /*02fc*/ 	.word	0xffffffff


	//   ....[125]....
        /*0300*/ 	.word	0xffffffff


	//   ....[126]....
        /*0304*/ 	.word	0xffffffff


	//   ....[127]....
        /*0308*/ 	.word	0xffffffff


	//   ....[128]....
        /*030c*/ 	.word	0xffffffff


	//   ....[129]....
        /*0310*/ 	.word	0xffffffff


	//   ....[130]....
        /*0314*/ 	.word	0xffffffff


	//   ....[131]....
        /*0318*/ 	.word	0xffffffff


	//   ....[132]....
        /*031c*/ 	.word	0xffffffff


	//   ....[133]....
        /*0320*/ 	.word	0xffffffff


	//   ....[134]....
        /*0324*/ 	.word	0xffffffff


	//   ....[135]....
        /*0328*/ 	.word	0xffffffff


	//   ....[136]....
        /*032c*/ 	.word	0xffffffff


	//   ....[137]....
        /*0330*/ 	.word	0xffffffff


	//   ....[138]....
        /*0334*/ 	.word	0xffffffff


	//   ....[139]....
        /*0338*/ 	.word	0xffffffff


	//   ....[140]....
        /*033c*/ 	.word	0xffffffff


	//   ....[141]....
        /*0340*/ 	.word	0xffffffff


	//   ....[142]....
        /*0344*/ 	.word	0xffffffff


	//   ....[143]....
        /*0348*/ 	.word	0xffffffff


	//   ....[144]....
        /*034c*/ 	.word	0xffffffff


	//   ....[145]....
        /*0350*/ 	.word	0x0500000f


	//   ....[146]....
        /*0354*/ 	.word	0x0500000f


	//   ....[147]....
        /*0358*/ 	.word	0x0500000f


	//   ....[148]....
        /*035c*/ 	.word	0x0500000f


	//   ....[149]....
        /*0360*/ 	.word	0x0500000f


	//   ....[150]....
        /*0364*/ 	.word	0x0500000f


	//   ....[151]....
        /*0368*/ 	.word	0x0500000f


	//   ....[152]....
        /*036c*/ 	.word	0x0500000f


	//   ....[153]....
        /*0370*/ 	.word	0x0500000f


	//   ....[154]....
        /*0374*/ 	.word	0x0500000f


	//   ....[155]....
        /*0378*/ 	.word	0x0500000f


	//   ....[156]....
        /*037c*/ 	.word	0x0500000f


	//   ....[157]....
        /*0380*/ 	.word	0x0500000f


	//   ....[158]....
        /*0384*/ 	.word	0x0500000f


	//   ....[159]....
        /*0388*/ 	.word	0x0500000f


	//   ....[160]....
        /*038c*/ 	.word	0x0500000f


	//   ....[161]....
        /*0390*/ 	.word	0x0500000f


	//   ....[162]....
        /*0394*/ 	.word	0x0500000f


	//   ....[163]....
        /*0398*/ 	.word	0x0500000f


	//   ....[164]....
        /*039c*/ 	.word	0x0500000f


	//   ....[165]....
        /*03a0*/ 	.word	0x0500000f


	//   ....[166]....
        /*03a4*/ 	.word	0x0500000f


	//   ....[167]....
        /*03a8*/ 	.word	0x0500000f


	//   ....[168]....
        /*03ac*/ 	.word	0x0500000f


	//   ....[169]....
        /*03b0*/ 	.word	0x0500000f


	//   ....[170]....
        /*03b4*/ 	.word	0x0500000f


	//   ....[171]....
        /*03b8*/ 	.word	0x0500000f


	//   ....[172]....
        /*03bc*/ 	.word	0x0500000f


	//   ....[173]....
        /*03c0*/ 	.word	0x0500000f


	//   ....[174]....
        /*03c4*/ 	.word	0x0500000f


	//   ....[175]....
        /*03c8*/ 	.word	0x0500000f


	//   ....[176]....
        /*03cc*/ 	.word	0x0500000f


	//   ....[177]....
        /*03d0*/ 	.word	0x0500000f


	//   ....[178]....
        /*03d4*/ 	.word	0x0500000f


	//   ....[179]....
        /*03d8*/ 	.word	0x0500000f


	//   ....[180]....
        /*03dc*/ 	.word	0x0500000f


	//   ....[181]....
        /*03e0*/ 	.word	0x0500000f


	//   ....[182]....
        /*03e4*/ 	.word	0x0500000f


	//   ....[183]....
        /*03e8*/ 	.word	0x0500000f


	//   ....[184]....
        /*03ec*/ 	.word	0x0500000f


	//   ....[185]....
        /*03f0*/ 	.word	0x0500000f


	//   ....[186]....
        /*03f4*/ 	.word	0x0500000f


	//   ....[187]....
        /*03f8*/ 	.word	0x0500000f


	//   ....[188]....
        /*03fc*/ 	.word	0x0500000f


	//   ....[189]....
        /*0400*/ 	.word	0x0500000f


	//   ....[190]....
        /*0404*/ 	.word	0x0500000f


	//   ....[191]....
        /*0408*/ 	.word	0x0500000f


	//   ....[192]....
        /*040c*/ 	.word	0x0500000f


	//   ....[193]....
        /*0410*/ 	.word	0x0500000f


	//   ....[194]....
        /*0414*/ 	.word	0x0500000f


	//   ....[195]....
        /*0418*/ 	.word	0x0500000f


	//   ....[196]....
        /*041c*/ 	.word	0x0500000f


	//   ....[197]....
        /*0420*/ 	.word	0x0500000f


	//   ....[198]....
        /*0424*/ 	.word	0x0500000f


	//   ....[199]....
        /*0428*/ 	.word	0x0500000f


	//   ....[200]....
        /*042c*/ 	.word	0x0500000f


	//   ....[201]....
        /*0430*/ 	.word	0x0500000f


	//   ....[202]....
        /*0434*/ 	.word	0x0500000f


	//   ....[203]....
        /*0438*/ 	.word	0x0500000f


	//   ....[204]....
        /*043c*/ 	.word	0x0500000f


	//   ....[205]....
        /*0440*/ 	.word	0x0500000f


	//   ....[206]....
        /*0444*/ 	.word	0x0500000f


	//   ....[207]....
        /*0448*/ 	.word	0x0500000f


	//   ....[208]....
        /*044c*/ 	.word	0x0500000f


	//   ....[209]....
        /*0450*/ 	.word	0x0500000f


	//   ....[210]....
        /*0454*/ 	.word	0x0500000f


	//   ....[211]....
        /*0458*/ 	.word	0x0500000f


	//   ....[212]....
        /*045c*/ 	.word	0x0500000f


	//   ....[213]....
        /*0460*/ 	.word	0x0500000f


	//   ....[214]....
        /*0464*/ 	.word	0x0500000f


	//   ....[215]....
        /*0468*/ 	.word	0x0500000f


	//   ....[216]....
        /*046c*/ 	.word	0x0500000f


	//   ....[217]....
        /*0470*/ 	.word	0x0500000f


	//   ....[218]....
        /*0474*/ 	.word	0x0500000f


	//   ....[219]....
        /*0478*/ 	.word	0x0500000f


	//   ....[220]....
        /*047c*/ 	.word	0x0500000f


	//   ....[221]....
        /*0480*/ 	.word	0x0500000f


	//   ....[222]....
        /*0484*/ 	.word	0x0500000f


	//   ....[223]....
        /*0488*/ 	.word	0x0500000f


	//   ....[224]....
        /*048c*/ 	.word	0x0500000f


	//   ....[225]....
        /*0490*/ 	.word	0x0500000f


	//   ....[226]....
        /*0494*/ 	.word	0x0500000f


	//   ....[227]....
        /*0498*/ 	.word	0x0500000f


	//----- nvinfo : EIATTR_COOP_GROUP_INSTR_OFFSETS
	.align		4
.L_290:
        /*049c*/ 	.byte	0x04, 0x28
        /*049e*/ 	.short	(.L_292 - .L_291)


	//   ....[0]....
.L_291:
        /*04a0*/ 	.word	0x00000070


	//   ....[1]....
        /*04a4*/ 	.word	0x000000b0


	//   ....[2]....
        /*04a8*/ 	.word	0x000002d0


	//   ....[3]....
        /*04ac*/ 	.word	0x00000430


	//   ....[4]....
        /*04b0*/ 	.word	0x00000550


	//   ....[5]....
        /*04b4*/ 	.word	0x000006b0


	//   ....[6]....
        /*04b8*/ 	.word	0x000013e0


	//   ....[7]....
        /*04bc*/ 	.word	0x00002050


	//   ....[8]....
        /*04c0*/ 	.word	0x00002090


	//   ....[9]....
        /*04c4*/ 	.word	0x00002840


	//   ....[10]....
        /*04c8*/ 	.word	0x00002900


	//   ....[11]....
        /*04cc*/ 	.word	0x00002ff0


	//   ....[12]....
        /*04d0*/ 	.word	0x00003080


	//   ....[13]....
        /*04d4*/ 	.word	0x00004c50


	//   ....[14]....
        /*04d8*/ 	.word	0x00004c90


	//   ....[15]....
        /*04dc*/ 	.word	0x000053b0


	//   ....[16]....
        /*04e0*/ 	.word	0x00005480


	//   ....[17]....
        /*04e4*/ 	.word	0x00005b70


	//   ....[18]....
        /*04e8*/ 	.word	0x00005bf0


	//   ....[19]....
        /*04ec*/ 	.word	0x00007c70


	//   ....[20]....
        /*04f0*/ 	.word	0x00007ca0


	//   ....[21]....
        /*04f4*/ 	.word	0x00007cd0


	//   ....[22]....
        /*04f8*/ 	.word	0x00007cf0


	//   ....[23]....
        /*04fc*/ 	.word	0x00008dd0


	//   ....[24]....
        /*0500*/ 	.word	0x00008e00


	//   ....[25]....
        /*0504*/ 	.word	0x00008ea0


	//   ....[26]....
        /*0508*/ 	.word	0x00008eb0


	//   ....[27]....
        /*050c*/ 	.word	0x0000a0c0


	//   ....[28]....
        /*0510*/ 	.word	0x0000a100


	//   ....[29]....
        /*0514*/ 	.word	0x0000a140


	//   ....[30]....
        /*0518*/ 	.word	0x0000a170


	//   ....[31]....
        /*051c*/ 	.word	0x0000a6f0


	//   ....[32]....
        /*0520*/ 	.word	0x0000a730


	//   ....[33]....
        /*0524*/ 	.word	0x0000a7f0


	//   ....[34]....
        /*0528*/ 	.word	0x0000a810


	//   ....[35]....
        /*052c*/ 	.word	0x0000a8d0


	//   ....[36]....
        /*0530*/ 	.word	0x0000a8f0


	//   ....[37]....
        /*0534*/ 	.word	0x0000a9c0


	//   ....[38]....
        /*0538*/ 	.word	0x0000a9e0


	//   ....[39]....
        /*053c*/ 	.word	0x0000b1e0


	//   ....[40]....
        /*0540*/ 	.word	0x0000b200


	//   ....[41]....
        /*0544*/ 	.word	0x0000b2c0


	//   ....[42]....
        /*0548*/ 	.word	0x0000b2e0


	//   ....[43]....
        /*054c*/ 	.word	0x0000b3a0


	//   ....[44]....
        /*0550*/ 	.word	0x0000b3c0


	//   ....[45]....
        /*0554*/ 	.word	0x0000b490


	//   ....[46]....
        /*0558*/ 	.word	0x0000b4b0


	//   ....[47]....
        /*055c*/ 	.word	0x0000b5f0


	//   ....[48]....
        /*0560*/ 	.word	0x0000b7c0


	//   ....[49]....
        /*0564*/ 	.word	0x0000b7f0


	//   ....[50]....
        /*0568*/ 	.word	0x0000b820


	//   ....[51]....
        /*056c*/ 	.word	0x0000b850


	//   ....[52]....
        /*0570*/ 	.word	0x0000b880


	//   ....[53]....
        /*0574*/ 	.word	0x0000b8b0


	//   ....[54]....
        /*0578*/ 	.word	0x0000ba00


	//   ....[55]....
        /*057c*/ 	.word	0x0000ba30


	//   ....[56]....
        /*0580*/ 	.word	0x0000ba60


	//   ....[57]....
        /*0584*/ 	.word	0x0000ba90


	//   ....[58]....
        /*0588*/ 	.word	0x0000bac0


	//   ....[59]....
        /*058c*/ 	.word	0x0000baf0


	//   ....[60]....
        /*0590*/ 	.word	0x0000bb80


	//   ....[61]....
        /*0594*/ 	.word	0x0000bbe0


	//   ....[62]....
        /*0598*/ 	.word	0x0000bc70


	//   ....[63]....
        /*059c*/ 	.word	0x0000d570


	//   ....[64]....
        /*05a0*/ 	.word	0x0000d590


	//   ....[65]....
        /*05a4*/ 	.word	0x0000d640


	//   ....[66]....
        /*05a8*/ 	.word	0x0000d660


	//   ....[67]....
        /*05ac*/ 	.word	0x0000d700


	//   ....[68]....
        /*05b0*/ 	.word	0x0000d720


	//   ....[69]....
        /*05b4*/ 	.word	0x0000d7c0


	//   ....[70]....
        /*05b8*/ 	.word	0x0000d7e0


	//   ....[71]....
        /*05bc*/ 	.word	0x0000d880


	//   ....[72]....
        /*05c0*/ 	.word	0x0000d8a0


	//   ....[73]....
        /*05c4*/ 	.word	0x0000d8b0


	//   ....[74]....
        /*05c8*/ 	.word	0x0000d940


	//   ....[75]....
        /*05cc*/ 	.word	0x0000e0f0


	//   ....[76]....
        /*05d0*/ 	.word	0x0000e120


	//   ....[77]....
        /*05d4*/ 	.word	0x0000e180


	//   ....[78]....
        /*05d8*/ 	.word	0x0000e1e0


	//   ....[79]....
        /*05dc*/ 	.word	0x0000e220


	//   ....[80]....
        /*05e0*/ 	.word	0x0000e290


	//   ....[81]....
        /*05e4*/ 	.word	0x0000e2d0


	//   ....[82]....
        /*05e8*/ 	.word	0x0000e340


	//   ....[83]....
        /*05ec*/ 	.word	0x0000e380


	//   ....[84]....
        /*05f0*/ 	.word	0x0000e3f0


	//   ....[85]....
        /*05f4*/ 	.word	0x0000e440


	//   ....[86]....
        /*05f8*/ 	.word	0x0000e4a0


	//   ....[87]....
        /*05fc*/ 	.word	0x0000e4f0


	//   ....[88]....
        /*0600*/ 	.word	0x0000e540


	//   ....[89]....
        /*0604*/ 	.word	0x0000e560


	//   ....[90]....
        /*0608*/ 	.word	0x0000e590


	//   ....[91]....
        /*060c*/ 	.word	0x0000ed50


	//   ....[92]....
        /*0610*/ 	.word	0x0000ed60


	//   ....[93]....
        /*0614*/ 	.word	0x0000ed80


	//   ....[94]....
        /*0618*/ 	.word	0x0000ee00


	//   ....[95]....
        /*061c*/ 	.word	0x0000ee10


	//   ....[96]....
        /*0620*/ 	.word	0x0000ee70


	//   ....[97]....
        /*0624*/ 	.word	0x0000eea0


	//   ....[98]....
        /*0628*/ 	.word	0x0000eee0


	//   ....[99]....
        /*062c*/ 	.word	0x0000ef10


	//   ....[100]....
        /*0630*/ 	.word	0x0000ef50


	//   ....[101]....
        /*0634*/ 	.word	0x0000ef80


	//   ....[102]....
        /*0638*/ 	.word	0x0000efc0


	//   ....[103]....
        /*063c*/ 	.word	0x0000f240


	//   ....[104]....
        /*0640*/ 	.word	0x0000f260


	//   ....[105]....
        /*0644*/ 	.word	0x0000f270


	//   ....[106]....
        /*0648*/ 	.word	0x0000f2f0


	//   ....[107]....
        /*064c*/ 	.word	0x0000f300


	//   ....[108]....
        /*0650*/ 	.word	0x0000f370


	//   ....[109]....
        /*0654*/ 	.word	0x0000f380


	//   ....[110]....
        /*0658*/ 	.word	0x0000f3f0


	//   ....[111]....
        /*065c*/ 	.word	0x0000f400


	//   ....[112]....
        /*0660*/ 	.word	0x0000f470


	//   ....[113]....
        /*0664*/ 	.word	0x0000f480


	//   ....[114]....
        /*0668*/ 	.word	0x0000f490


	//   ....[115]....
        /*066c*/ 	.word	0x0000fa80


	//   ....[116]....
        /*0670*/ 	.word	0x0000faa0


	//   ....[117]....
        /*0674*/ 	.word	0x0000fab0


	//   ....[118]....
        /*0678*/ 	.word	0x0000fac0


	//   ....[119]....
        /*067c*/ 	.word	0x0000fb30


	//   ....[120]....
        /*0680*/ 	.word	0x0000fb50


	//   ....[121]....
        /*0684*/ 	.word	0x0000fbc0


	//   ....[122]....
        /*0688*/ 	.word	0x0000fbe0


	//   ....[123]....
        /*068c*/ 	.word	0x0000fc40


	//   ....[124]....
        /*0690*/ 	.word	0x0000fc60


	//   ....[125]....
        /*0694*/ 	.word	0x0000fcb0


	//   ....[126]....
        /*0698*/ 	.word	0x0000fcd0


	//   ....[127]....
        /*069c*/ 	.word	0x000100d0


	//   ....[128]....
        /*06a0*/ 	.word	0x00010120


	//   ....[129]....
        /*06a4*/ 	.word	0x00010150


	//   ....[130]....
        /*06a8*/ 	.word	0x00010160


	//   ....[131]....
        /*06ac*/ 	.word	0x00010190


	//   ....[132]....
        /*06b0*/ 	.word	0x000101c0


	//   ....[133]....
        /*06b4*/ 	.word	0x000101f0


	//   ....[134]....
        /*06b8*/ 	.word	0x00010220


	//   ....[135]....
        /*06bc*/ 	.word	0x000103a0


	//   ....[136]....
        /*06c0*/ 	.word	0x000103d0


	//   ....[137]....
        /*06c4*/ 	.word	0x00010400


	//   ....[138]....
        /*06c8*/ 	.word	0x00010430


	//   ....[139]....
        /*06cc*/ 	.word	0x00010460


	//   ....[140]....
        /*06d0*/ 	.word	0x00010490


	//   ....[141]....
        /*06d4*/ 	.word	0x00010550


	//   ....[142]....
        /*06d8*/ 	.word	0x00010570


	//   ....[143]....
        /*06dc*/ 	.word	0x000105e0


	//   ....[144]....
        /*06e0*/ 	.word	0x00010c80


	//   ....[145]....
        /*06e4*/ 	.word	0x00011210


	//   ....[146]....
        /*06e8*/ 	.word	0x00011300


	//   ....[147]....
        /*06ec*/ 	.word	0x000113a0


	//   ....[148]....
        /*06f0*/ 	.word	0x00011400


	//   ....[149]....
        /*06f4*/ 	.word	0x00011510


	//   ....[150]....
        /*06f8*/ 	.word	0x00011580


	//   ....[151]....
        /*06fc*/ 	.word	0x00011690


	//   ....[152]....
        /*0700*/ 	.word	0x00011700


	//   ....[153]....
        /*0704*/ 	.word	0x00011810


	//   ....[154]....
        /*0708*/ 	.word	0x00011880


	//   ....[155]....
        /*070c*/ 	.word	0x00011990


	//   ....[156]....
        /*0710*/ 	.word	0x00011a00


	//   ....[157]....
        /*0714*/ 	.word	0x00011aa0


	//   ....[158]....
        /*0718*/ 	.word	0x00011bb0


	//   ....[159]....
        /*071c*/ 	.word	0x00011c20


	//   ....[160]....
        /*0720*/ 	.word	0x00011ca0


	//   ....[161]....
        /*0724*/ 	.word	0x00011d70


	//   ....[162]....
        /*0728*/ 	.word	0x00011df0


	//   ....[163]....
        /*072c*/ 	.word	0x00011ed0


	//   ....[164]....
        /*0730*/ 	.word	0x00011f50


	//   ....[165]....
        /*0734*/ 	.word	0x00012030


	//   ....[166]....
        /*0738*/ 	.word	0x000120b0


	//   ....[167]....
        /*073c*/ 	.word	0x00012190


	//   ....[168]....
        /*0740*/ 	.word	0x00012210


	//   ....[169]....
        /*0744*/ 	.word	0x000122f0


	//   ....[170]....
        /*0748*/ 	.word	0x00012370


	//   ....[171]....
        /*074c*/ 	.word	0x00012440


	//   ....[172]....
        /*0750*/ 	.word	0x000124c0


	//   ....[173]....
        /*0754*/ 	.word	0x00012580


	//   ....[174]....
        /*0758*/ 	.word	0x000126b0


	//   ....[175]....
        /*075c*/ 	.word	0x00012760


	//   ....[176]....
        /*0760*/ 	.word	0x000127d0


	//   ....[177]....
        /*0764*/ 	.word	0x000128c0


	//   ....[178]....
        /*0768*/ 	.word	0x00012920


	//   ....[179]....
        /*076c*/ 	.word	0x000129f0


	//   ....[180]....
        /*0770*/ 	.word	0x00012a50


	//   ....[181]....
        /*0774*/ 	.word	0x00012b20


	//   ....[182]....
        /*0778*/ 	.word	0x00012b80


	//   ....[183]....
        /*077c*/ 	.word	0x00012c50


	//   ....[184]....
        /*0780*/ 	.word	0x00012cb0


	//   ....[185]....
        /*0784*/ 	.word	0x00012d80


	//   ....[186]....
        /*0788*/ 	.word	0x00012e70


	//   ....[187]....
        /*078c*/ 	.word	0x00012f10


	//   ....[188]....
        /*0790*/ 	.word	0x00012f70


	//   ....[189]....
        /*0794*/ 	.word	0x00013060


	//   ....[190]....
        /*0798*/ 	.word	0x000130c0


	//   ....[191]....
        /*079c*/ 	.word	0x000131a0


	//   ....[192]....
        /*07a0*/ 	.word	0x00013200


	//   ....[193]....
        /*07a4*/ 	.word	0x000132e0


	//   ....[194]....
        /*07a8*/ 	.word	0x00013340


	//   ....[195]....
        /*07ac*/ 	.word	0x00013420


	//   ....[196]....
        /*07b0*/ 	.word	0x00013480


	//   ....[197]....
        /*07b4*/ 	.word	0x00013550


	//   ....[198]....
        /*07b8*/ 	.word	0x00013670


	//   ....[199]....
        /*07bc*/ 	.word	0x00013740


	//   ....[200]....
        /*07c0*/ 	.word	0x00013800


	//   ....[201]....
        /*07c4*/ 	.word	0x000138d0


	//   ....[202]....
        /*07c8*/ 	.word	0x00013930


	//   ....[203]....
        /*07cc*/ 	.word	0x00013a00


	//   ....[204]....
        /*07d0*/ 	.word	0x00013a60


	//   ....[205]....
        /*07d4*/ 	.word	0x00013b40


	//   ....[206]....
        /*07d8*/ 	.word	0x00013ba0


	//   ....[207]....
        /*07dc*/ 	.word	0x00013c70


	//   ....[208]....
        /*07e0*/ 	.word	0x00013cd0


	//   ....[209]....
        /*07e4*/ 	.word	0x00013d90


	//   ....[210]....
        /*07e8*/ 	.word	0x00013e20


	//   ....[211]....
        /*07ec*/ 	.word	0x00013ec0


	//   ....[212]....
        /*07f0*/ 	.word	0x00013fe0


	//   ....[213]....
        /*07f4*/ 	.word	0x00014050


	//   ....[214]....
        /*07f8*/ 	.word	0x000140c0


	//   ....[215]....
        /*07fc*/ 	.word	0x00014130


	//   ....[216]....
        /*0800*/ 	.word	0x000141a0


	//   ....[217]....
        /*0804*/ 	.word	0x00014220


	//   ....[218]....
        /*0808*/ 	.word	0x000142b0


	//   ....[219]....
        /*080c*/ 	.word	0x00014340


	//   ....[220]....
        /*0810*/ 	.word	0x000143b0


	//   ....[221]....
        /*0814*/ 	.word	0x00014420


	//   ....[222]....
        /*0818*/ 	.word	0x00014490


	//   ....[223]....
        /*081c*/ 	.word	0x00014510


	//   ....[224]....
        /*0820*/ 	.word	0x00014580


	//   ....[225]....
        /*0824*/ 	.word	0x00014620


	//   ....[226]....
        /*0828*/ 	.word	0x000146b0


	//   ....[227]....
        /*082c*/ 	.word	0x000147d0


	//----- nvinfo : EIATTR_REG_RECONFIG
	.align		4
.L_292:
        /*0830*/ 	.byte	0x01, 0x54
	.zero		2


	//----- nvinfo : EIATTR_SYSCALL_OFFSETS
	.align		4
        /*0834*/ 	.byte	0x04, 0x46
        /*0836*/ 	.short	(.L_294 - .L_293)


	//   ....[0]....
.L_293:
        /*0838*/ 	.word	0x000015c0


	//   ....[1]....
        /*083c*/ 	.word	0x0000cab0


	//   ....[2]....
        /*0840*/ 	.word	0x0000cc00


	//   ....[3]....
        /*0844*/ 	.word	0x0000ccf0


	//   ....[4]....
        /*0848*/ 	.word	0x0000dce0


	//----- nvinfo : EIATTR_MBARRIER_INSTR_OFFSETS
	.align		4
.L_294:
        /*084c*/ 	.byte	0x04, 0x39
        /*084e*/ 	.short	(.L_296 - .L_295)


	//   ....[0]....
.L_295:
        /*0850*/ 	.word	0x00000180
        /*0854*/ 	.word	0x000000ff
        /*0858*/ 	.word	0x0002a800
        /*085c*/ 	.short	0x0100
        /*085e*/ 	.byte	0x08
	.zero		1


	//   ....[1]....
        /*0860*/ 	.word	0x00000190
        /*0864*/ 	.word	0x000000ff
        /*0868*/ 	.word	0x0002a820
        /*086c*/ 	.short	0x0100
        /*086e*/ 	.byte	0x08
	.zero		1


	//   ....[2]....
        /*0870*/ 	.word	0x00000280
        /*0874*/ 	.word	0x000000ff
        /*0878*/ 	.word	0x0002a830
        /*087c*/ 	.short	0x0100
        /*087e*/ 	.byte	0x08
	.zero		1


	//   ....[3]....
        /*0880*/ 	.word	0x00000290
        /*0884*/ 	.word	0x000000ff
        /*0888*/ 	.word	0x0002a840
        /*088c*/ 	.short	0x0100
        /*088e*/ 	.byte	0x08
	.zero		1


	//   ....[4]....
        /*0890*/ 	.word	0x000002a0
        /*0894*/ 	.word	0x000000ff
        /*0898*/ 	.word	0x0002a838
        /*089c*/ 	.short	0x0100
        /*089e*/ 	.byte	0x08
	.zero		1


	//   ....[5]....
        /*08a0*/ 	.word	0x000002b0
        /*08a4*/ 	.word	0x000000ff
        /*08a8*/ 	.word	0x0002a848
        /*08ac*/ 	.short	0x0100
        /*08ae*/ 	.byte	0x08
	.zero		1


	//   ....[6]....
        /*08b0*/ 	.word	0x000003e0
        /*08b4*/ 	.word	0x000000ff
        /*08b8*/ 	.word	0x0002a850
        /*08bc*/ 	.short	0x0100
        /*08be*/ 	.byte	0x08
	.zero		1


	//   ....[7]....
        /*08c0*/ 	.word	0x000003f0
        /*08c4*/ 	.word	0x000000ff
        /*08c8*/ 	.word	0x0002a860
        /*08cc*/ 	.short	0x0100
        /*08ce*/ 	.byte	0x08
	.zero		1


	//   ....[8]....
        /*08d0*/ 	.word	0x00000400
        /*08d4*/ 	.word	0x000000ff
        /*08d8*/ 	.word	0x0002a858
        /*08dc*/ 	.short	0x0100
        /*08de*/ 	.byte	0x08
	.zero		1


	//   ....[9]....
        /*08e0*/ 	.word	0x00000410
        /*08e4*/ 	.word	0x000000ff
        /*08e8*/ 	.word	0x0002a868
        /*08ec*/ 	.short	0x0100
        /*08ee*/ 	.byte	0x08
	.zero		1


	//   ....[10]....
        /*08f0*/ 	.word	0x00000500
        /*08f4*/ 	.word	0x000000ff
        /*08f8*/ 	.word	0x0002a870
        /*08fc*/ 	.short	0x0100
        /*08fe*/ 	.byte	0x06
	.zero		1


	//   ....[11]....
        /*0900*/ 	.word	0x00000510
        /*0904*/ 	.word	0x000000ff
        /*0908*/ 	.word	0x0002a880
        /*090c*/ 	.short	0x0100
        /*090e*/ 	.byte	0x06
	.zero		1


	//   ....[12]....
        /*0910*/ 	.word	0x00000520
        /*0914*/ 	.word	0x000000ff
        /*0918*/ 	.word	0x0002a878
        /*091c*/ 	.short	0x0100
        /*091e*/ 	.byte	0x06
	.zero		1


	//   ....[13]....
        /*0920*/ 	.word	0x00000530
        /*0924*/ 	.word	0x000000ff
        /*0928*/ 	.word	0x0002a888
        /*092c*/ 	.short	0x0100
        /*092e*/ 	.byte	0x06
	.zero		1


	//   ....[14]....
        /*0930*/ 	.word	0x00000660
        /*0934*/ 	.word	0x000000ff
        /*0938*/ 	.word	0x0002a890
        /*093c*/ 	.short	0x0100
        /*093e*/ 	.byte	0x08
	.zero		1


	//   ....[15]....
        /*0940*/ 	.word	0x00000670
        /*0944*/ 	.word	0x000000ff
        /*0948*/ 	.word	0x0002a8a0
        /*094c*/ 	.short	0x0100
        /*094e*/ 	.byte	0x08
	.zero		1


	//   ....[16]....
        /*0950*/ 	.word	0x00000680
        /*0954*/ 	.word	0x000000ff
        /*0958*/ 	.word	0x0002a898
        /*095c*/ 	.short	0x0100
        /*095e*/ 	.byte	0x08
	.zero		1


	//   ....[17]....
        /*0960*/ 	.word	0x00000690
        /*0964*/ 	.word	0x000000ff
        /*0968*/ 	.word	0x0002a8a8
        /*096c*/ 	.short	0x0100
        /*096e*/ 	.byte	0x08
	.zero		1


	//   ....[18]....
        /*0970*/ 	.word	0x000007d0
        /*0974*/ 	.word	0x000000ff
        /*0978*/ 	.word	0x0002a8b0
        /*097c*/ 	.short	0x0100
        /*097e*/ 	.byte	0x08
	.zero		1


	//   ....[19]....
        /*0980*/ 	.word	0x000007e0
        /*0984*/ 	.word	0x000000ff
        /*0988*/ 	.word	0x0002a8c0
        /*098c*/ 	.short	0x0100
        /*098e*/ 	.byte	0x08
	.zero		1


	//   ....[20]....
        /*0990*/ 	.word	0x000007f0
        /*0994*/ 	.word	0x000000ff
        /*0998*/ 	.word	0x0002a8b8
        /*099c*/ 	.short	0x0100
        /*099e*/ 	.byte	0x08
	.zero		1


	//   ....[21]....
        /*09a0*/ 	.word	0x00000800
        /*09a4*/ 	.word	0x000000ff
        /*09a8*/ 	.word	0x0002a8c8
        /*09ac*/ 	.short	0x0100
        /*09ae*/ 	.byte	0x08
	.zero		1


	//   ....[22]....
        /*09b0*/ 	.word	0x00001630
        /*09b4*/ 	.word	0x000000ff
        /*09b8*/ 	.word	0x0002a800
        /*09bc*/ 	.short	0x010a
        /*09be*/ 	.byte	0x28
	.zero		1


	//   ....[23]....
        /*09c0*/ 	.word	0x000016b0
        /*09c4*/ 	.word	0x00000000
        /*09c8*/ 	.word	0x0002a830
        /*09cc*/ 	.short	0x010a
        /*09ce*/ 	.byte	0x3f
	.zero		1


	//   ....[24]....
        /*09d0*/ 	.word	0x000016f0
        /*09d4*/ 	.word	0x00000000
        /*09d8*/ 	.word	0x0002a830
        /*09dc*/ 	.short	0x010a
        /*09de*/ 	.byte	0x3f
	.zero		1


	//   ....[25]....
        /*09e0*/ 	.word	0x00002440
        /*09e4*/ 	.word	0x000000ff
        /*09e8*/ 	.word	0x00000000
        /*09ec*/ 	.short	0x0101
        /*09ee*/ 	.byte	0x04
	.zero		1


	//   ....[26]....
        /*09f0*/ 	.word	0x00003cf0
        /*09f4*/ 	.word	0x000000ff
        /*09f8*/ 	.word	0x0002a830
        /*09fc*/ 	.short	0x010a
        /*09fe*/ 	.byte	0x07
	.zero		1


	//   ....[27]....
        /*0a00*/ 	.word	0x00003d30
        /*0a04*/ 	.word	0x000000ff
        /*0a08*/ 	.word	0x0002a830
        /*0a0c*/ 	.short	0x010a
        /*0a0e*/ 	.byte	0x07
	.zero		1


	//   ....[28]....
        /*0a10*/ 	.word	0x00004670
        /*0a14*/ 	.word	0x000000ff
        /*0a18*/ 	.word	0x0002a850
        /*0a1c*/ 	.short	0x010a
        /*0a1e*/ 	.byte	0x0a
	.zero		1


	//   ....[29]....
        /*0a20*/ 	.word	0x000046b0
        /*0a24*/ 	.word	0x000000ff
        /*0a28*/ 	.word	0x0002a850
        /*0a2c*/ 	.short	0x010a
        /*0a2e*/ 	.byte	0x0a
	.zero		1


	//   ....[30]....
        /*0a30*/ 	.word	0x00004d90
        /*0a34*/ 	.word	0x000000ff
        /*0a38*/ 	.word	0x00000000
        /*0a3c*/ 	.short	0x0101
        /*0a3e*/ 	.byte	0x07
	.zero		1


	//   ....[31]....
        /*0a40*/ 	.word	0x00006490
        /*0a44*/ 	.word	0x000000ff
        /*0a48*/ 	.word	0x00000000
        /*0a4c*/ 	.short	0x0101
        /*0a4e*/ 	.byte	0x0a
	.zero		1


	//   ....[32]....
        /*0a50*/ 	.word	0x00006710
        /*0a54*/ 	.word	0x000000ff
        /*0a58*/ 	.word	0x0002a830
        /*0a5c*/ 	.short	0x010a
        /*0a5e*/ 	.byte	0x07
	.zero		1


	//   ....[33]....
        /*0a60*/ 	.word	0x00006750
        /*0a64*/ 	.word	0x000000ff
        /*0a68*/ 	.word	0x0002a830
        /*0a6c*/ 	.short	0x010a
        /*0a6e*/ 	.byte	0x07
	.zero		1


	//   ....[34]....
        /*0a70*/ 	.word	0x00007090
        /*0a74*/ 	.word	0x000000ff
        /*0a78*/ 	.word	0x0002a850
        /*0a7c*/ 	.short	0x010a
        /*0a7e*/ 	.byte	0x07
	.zero		1


	//   ....[35]....
        /*0a80*/ 	.word	0x000070d0
        /*0a84*/ 	.word	0x000000ff
        /*0a88*/ 	.word	0x0002a850
        /*0a8c*/ 	.short	0x010a
        /*0a8e*/ 	.byte	0x07
	.zero		1


	//   ....[36]....
        /*0a90*/ 	.word	0x00007780
        /*0a94*/ 	.word	0x000000ff
        /*0a98*/ 	.word	0x00000000
        /*0a9c*/ 	.short	0x0101
        /*0a9e*/ 	.byte	0x04
	.zero		1


	//   ....[37]....
        /*0aa0*/ 	.word	0x00008770
        /*0aa4*/ 	.word	0x000000ff
        /*0aa8*/ 	.word	0x00000000
        /*0aac*/ 	.short	0x0101
        /*0aae*/ 	.byte	0x07
	.zero		1


	//   ....[38]....
        /*0ab0*/ 	.word	0x00008d40
        /*0ab4*/ 	.word	0x000000ff
        /*0ab8*/ 	.word	0x0002a850
        /*0abc*/ 	.short	0x010a
        /*0abe*/ 	.byte	0x05
	.zero		1


	//   ....[39]....
        /*0ac0*/ 	.word	0x00008d80
        /*0ac4*/ 	.word	0x000000ff
        /*0ac8*/ 	.word	0x0002a850
        /*0acc*/ 	.short	0x010a
        /*0ace*/ 	.byte	0x05
	.zero		1


	//   ....[40]....
        /*0ad0*/ 	.word	0x00009250
        /*0ad4*/ 	.word	0x000000ff
        /*0ad8*/ 	.word	0x00000000
        /*0adc*/ 	.short	0x0101
        /*0ade*/ 	.byte	0x04
	.zero		1


	//   ....[41]....
        /*0ae0*/ 	.word	0x0000a720
        /*0ae4*/ 	.word	0x00000003
        /*0ae8*/ 	.word	0x00000000
        /*0aec*/ 	.short	0x0101
        /*0aee*/ 	.byte	0x3f
	.zero		1


	//   ....[42]....
        /*0af0*/ 	.word	0x0000d330
        /*0af4*/ 	.word	0x00000007
        /*0af8*/ 	.word	0x0002a840
        /*0afc*/ 	.short	0x010a
        /*0afe*/ 	.byte	0x3f
	.zero		1


	//   ....[43]....
        /*0b00*/ 	.word	0x0000da00
        /*0b04*/ 	.word	0x00000007
        /*0b08*/ 	.word	0x0002a830
        /*0b0c*/ 	.short	0x0107
        /*0b0e*/ 	.byte	0x3f
	.zero		1


	//   ....[44]....
        /*0b10*/ 	.word	0x0000dae0
        /*0b14*/ 	.word	0x00000007
        /*0b18*/ 	.word	0x0002a830
        /*0b1c*/ 	.short	0x0101
        /*0b1e*/ 	.byte	0x3f
	.zero		1


	//   ....[45]....
        /*0b20*/ 	.word	0x0000e6b0
        /*0b24*/ 	.word	0x00000016
        /*0b28*/ 	.word	0x0002a800
        /*0b2c*/ 	.short	0x0107
        /*0b2e*/ 	.byte	0x3f
	.zero		1


	//   ....[46]....
        /*0b30*/ 	.word	0x0000e7b0
        /*0b34*/ 	.word	0x00000016
        /*0b38*/ 	.word	0x0002a800
        /*0b3c*/ 	.short	0x0101
        /*0b3e*/ 	.byte	0x3f
	.zero		1


	//   ....[47]....
        /*0b40*/ 	.word	0x0000e7d0
        /*0b44*/ 	.word	0x00000016
        /*0b48*/ 	.word	0x0002a820
        /*0b4c*/ 	.short	0x010a
        /*0b4e*/ 	.byte	0x3f
	.zero		1


	//   ....[48]....
        /*0b50*/ 	.word	0x0000eb60
        /*0b54*/ 	.word	0x00000006
        /*0b58*/ 	.word	0x0002a840
        /*0b5c*/ 	.short	0x010a
        /*0b5e*/ 	.byte	0x3f
	.zero		1


	//   ....[49]....
        /*0b60*/ 	.word	0x0000f060
        /*0b64*/ 	.word	0x00000006
        /*0b68*/ 	.word	0x0002a830
        /*0b6c*/ 	.short	0x0107
        /*0b6e*/ 	.byte	0x3f
	.zero		1


	//   ....[50]....
        /*0b70*/ 	.word	0x0000f120
        /*0b74*/ 	.word	0x00000006
        /*0b78*/ 	.word	0x0002a830
        /*0b7c*/ 	.short	0x0101
        /*0b7e*/ 	.byte	0x3f
	.zero		1


	//   ....[51]....
        /*0b80*/ 	.word	0x0000f180
        /*0b84*/ 	.word	0x00000004
        /*0b88*/ 	.word	0x0002a860
        /*0b8c*/ 	.short	0x010a
        /*0b8e*/ 	.byte	0x3f
	.zero		1


	//   ....[52]....
        /*0b90*/ 	.word	0x0000f5d0
        /*0b94*/ 	.word	0x00000004
        /*0b98*/ 	.word	0x0002a850
        /*0b9c*/ 	.short	0x0107
        /*0b9e*/ 	.byte	0x3f
	.zero		1


	//   ....[53]....
        /*0ba0*/ 	.word	0x0000f720
        /*0ba4*/ 	.word	0x00000004
        /*0ba8*/ 	.word	0x0002a850
        /*0bac*/ 	.short	0x0101
        /*0bae*/ 	.byte	0x3f
	.zero		1


	//   ....[54]....
        /*0bb0*/ 	.word	0x0000f9b0
        /*0bb4*/ 	.word	0x00000000
        /*0bb8*/ 	.word	0x0002a860
        /*0bbc*/ 	.short	0x010a
        /*0bbe*/ 	.byte	0x3f
	.zero		1


	//   ....[55]....
        /*0bc0*/ 	.word	0x0000fe10
        /*0bc4*/ 	.word	0x00000000
        /*0bc8*/ 	.word	0x0002a850
        /*0bcc*/ 	.short	0x0107
        /*0bce*/ 	.byte	0x3f
	.zero		1


	//   ....[56]....
        /*0bd0*/ 	.word	0x0000fed0
        /*0bd4*/ 	.word	0x00000000
        /*0bd8*/ 	.word	0x0002a850
        /*0bdc*/ 	.short	0x0101
        /*0bde*/ 	.byte	0x3f
	.zero		1


	//   ....[57]....
        /*0be0*/ 	.word	0x00010c00
        /*0be4*/ 	.word	0x00000004
        /*0be8*/ 	.word	0x0002a820
        /*0bec*/ 	.short	0x010a
        /*0bee*/ 	.byte	0x3f
	.zero		1


	//   ....[58]....
        /*0bf0*/ 	.word	0x00010d80
        /*0bf4*/ 	.word	0x00000005
        /*0bf8*/ 	.word	0x0002a840
        /*0bfc*/ 	.short	0x010a
        /*0bfe*/ 	.byte	0x3f
	.zero		1


	//   ....[59]....
        /*0c00*/ 	.word	0x00010e20
        /*0c04*/ 	.word	0x0000001b
        /*0c08*/ 	.word	0x0002a840
        /*0c0c*/ 	.short	0x010a
        /*0c0e*/ 	.byte	0x3f
	.zero		1


	//   ....[60]....
        /*0c10*/ 	.word	0x00010e60
        /*0c14*/ 	.word	0x00000005
        /*0c18*/ 	.word	0x0002a860
        /*0c1c*/ 	.short	0x010a
        /*0c1e*/ 	.byte	0x3f
	.zero		1


	//   ....[61]....
        /*0c20*/ 	.word	0x00010ea0
        /*0c24*/ 	.word	0x0000001b
        /*0c28*/ 	.word	0x0002a860
        /*0c2c*/ 	.short	0x010a
        /*0c2e*/ 	.byte	0x3f
	.zero		1


	//   ....[62]....
        /*0c30*/ 	.word	0x00010f10
        /*0c34*/ 	.word	0x00000003
        /*0c38*/ 	.word	0x0002a800
        /*0c3c*/ 	.short	0x010a
        /*0c3e*/ 	.byte	0x3f
	.zero		1


	//   ....[63]....
        /*0c40*/ 	.word	0x00010f60
        /*0c44*/ 	.word	0x00000000
        /*0c48*/ 	.word	0x0002a830
        /*0c4c*/ 	.short	0x010a
        /*0c4e*/ 	.byte	0x3f
	.zero		1


	//   ....[64]....
        /*0c50*/ 	.word	0x00010fc0
        /*0c54*/ 	.word	0x0000000a
        /*0c58*/ 	.word	0x0002a830
        /*0c5c*/ 	.short	0x010a
        /*0c5e*/ 	.byte	0x3f
	.zero		1


	//   ....[65]....
        /*0c60*/ 	.word	0x00011020
        /*0c64*/ 	.word	0x00000009
        /*0c68*/ 	.word	0x0002a850
        /*0c6c*/ 	.short	0x010a
        /*0c6e*/ 	.byte	0x3f
	.zero		1


	//   ....[66]....
        /*0c70*/ 	.word	0x00011080
        /*0c74*/ 	.word	0x0000000a
        /*0c78*/ 	.word	0x0002a830
        /*0c7c*/ 	.short	0x010a
        /*0c7e*/ 	.byte	0x3f
	.zero		1


	//   ....[67]....
        /*0c80*/ 	.word	0x000110e0
        /*0c84*/ 	.word	0x00000009
        /*0c88*/ 	.word	0x0002a850
        /*0c8c*/ 	.short	0x010a
        /*0c8e*/ 	.byte	0x3f
	.zero		1


	//   ....[68]....
        /*0c90*/ 	.word	0x00011140
        /*0c94*/ 	.word	0x00000003
        /*0c98*/ 	.word	0x0002a850
        /*0c9c*/ 	.short	0x010a
        /*0c9e*/ 	.byte	0x3f
	.zero		1


	//   ....[69]....
        /*0ca0*/ 	.word	0x00011250
        /*0ca4*/ 	.word	0x00000007
        /*0ca8*/ 	.word	0x0002a840
        /*0cac*/ 	.short	0x010a
        /*0cae*/ 	.byte	0x3f
	.zero		1


	//   ....[70]....
        /*0cb0*/ 	.word	0x000125b0
        /*0cb4*/ 	.word	0x00000016
        /*0cb8*/ 	.word	0x0002a820
        /*0cbc*/ 	.short	0x010a
        /*0cbe*/ 	.byte	0x3f
	.zero		1


	//   ....[71]....
        /*0cc0*/ 	.word	0x00012600
        /*0cc4*/ 	.word	0x00000006
        /*0cc8*/ 	.word	0x0002a840
        /*0ccc*/ 	.short	0x010a
        /*0cce*/ 	.byte	0x3f
	.zero		1


	//   ....[72]....
        /*0cd0*/ 	.word	0x00012dc0
        /*0cd4*/ 	.word	0x00000004
        /*0cd8*/ 	.word	0x0002a860
        /*0cdc*/ 	.short	0x010a
        /*0cde*/ 	.byte	0x3f
	.zero		1


	//   ....[73]....
        /*0ce0*/ 	.word	0x000135c0
        /*0ce4*/ 	.word	0x00000000
        /*0ce8*/ 	.word	0x0002a860
        /*0cec*/ 	.short	0x010a
        /*0cee*/ 	.byte	0x3f
	.zero		1


	//   ....[74]....
        /*0cf0*/ 	.word	0x000146f0
        /*0cf4*/ 	.word	0x00000004
        /*0cf8*/ 	.word	0x0002a820
        /*0cfc*/ 	.short	0x010a
        /*0cfe*/ 	.byte	0x3f
	.zero		1


	//   ....[75]....
        /*0d00*/ 	.word	0x00014890
        /*0d04*/ 	.word	0x00000005
        /*0d08*/ 	.word	0x0002a840
        /*0d0c*/ 	.short	0x010a
        /*0d0e*/ 	.byte	0x3f
	.zero		1


	//   ....[76]....
        /*0d10*/ 	.word	0x000148e0
        /*0d14*/ 	.word	0x0000001b
        /*0d18*/ 	.word	0x0002a840
        /*0d1c*/ 	.short	0x010a
        /*0d1e*/ 	.byte	0x3f
	.zero		1


	//   ....[77]....
        /*0d20*/ 	.word	0x00014930
        /*0d24*/ 	.word	0x00000005
        /*0d28*/ 	.word	0x0002a860
        /*0d2c*/ 	.short	0x010a
        /*0d2e*/ 	.byte	0x3f
	.zero		1


	//----- nvinfo : EIATTR_NUM_MBARRIERS
	.align		4
.L_296:
        /*0d30*/ 	.byte	0x03, 0x38
        /*0d32*/ 	.short	0x0016


	//----- nvinfo : EIATTR_EXIT_INSTR_OFFSETS
	.align		4
        /*0d34*/ 	.byte	0x04, 0x1c
        /*0d36*/ 	.short	(.L_298 - .L_297)


	//   ....[0]....
.L_297:
        /*0d38*/ 	.word	0x00000970


	//   ....[1]....
        /*0d3c*/ 	.word	0x0000b5a0


	//   ....[2]....
        /*0d40*/ 	.word	0x00010ef0


	//----- nvinfo : EIATTR_MAX_THREADS
	.align		4
.L_298:
        /*0d44*/ 	.byte	0x04, 0x05
        /*0d46*/ 	.short	(.L_300 - .L_299)
.L_299:
        /*0d48*/ 	.word	0x00000180
        /*0d4c*/ 	.word	0x00000001
        /*0d50*/ 	.word	0x00000001


	//----- nvinfo : EIATTR_CRS_STACK_SIZE
	.align		4
.L_300:
        /*0d54*/ 	.byte	0x04, 0x1e
        /*0d56*/ 	.short	(.L_302 - .L_301)
.L_301:
        /*0d58*/ 	.word	0x00000000


	//----- nvinfo : EIATTR_CBANK_PARAM_SIZE
	.align		4
.L_302:
        /*0d5c*/ 	.byte	0x03, 0x19
        /*0d5e*/ 	.short	0x0af0


	//----- nvinfo : EIATTR_PARAM_CBANK
	.align		4
        /*0d60*/ 	.byte	0x04, 0x0a
        /*0d62*/ 	.short	(.L_304 - .L_303)
	.align		4
.L_303:
        /*0d64*/ 	.word	index@(.nv.constant0._ZN7cutlass13device_kernelIN5flash11enable_sm90INS1_16FlashAttnFwdSm90INS1_25CollectiveMainloopFwdSm90ILi2EN4cute5tupleIJNS5_1CILi1EEES8_S8_EEENS6_IJNS7_ILi128EEENS7_ILi96EEENS7_ILi192EEEEEELi128ENS_6half_tEfNS_4arch4Sm90ELb1ELb0ELb1ELb1ELb1ELb0ELb0ELb1ELb1ELb1ELb0ELb0EEENS1_21CollectiveEpilogueFwdINS6_IJSA_SA_SB_EEES9_SE_SG_Li256ELb1ELb1ELb0ELb0EEENS1_36VarlenDynamicPersistentTileSchedulerILi128ELi96ELi256ELi128ELb0ELb1ELb1ELb1ELb1ELb1EEEEEEEEEvNT_6ParamsE)
        /*0d68*/ 	.short	0x0210
        /*0d6a*/ 	.short	0x0af0


	//----- nvinfo : EIATTR_SW_WAR
	.align		4
.L_304:
        /*0d6c*/ 	.byte	0x04, 0x36
        /*0d6e*/ 	.short	(.L_306 - .L_305)
.L_305:
        /*0d70*/ 	.word	0x00000008
.L_306:


//--------------------- .nv.info._ZN7cutlass13device_kernelIN5flash11enable_sm90INS1_16FlashAttnFwdSm90INS1_25CollectiveMainloopFwdSm90ILi2EN4cute5tupleIJNS5_1CILi1EEES8_S8_EEENS6_IJNS7_ILi128EEENS7_ILi96EEENS7_ILi192EEEEEELi128ENS_6half_tEfNS_4arch4Sm90ELb1ELb0ELb1ELb1ELb1ELb1ELb0ELb1ELb1ELb1ELb0ELb0EEENS1_21CollectiveEpilogueFwdINS6_IJSA_SA_SB_EEES9_SE_SG_Li256ELb1ELb1ELb0ELb0EEENS1_36VarlenDynamicPersistentTileSchedulerILi128ELi96ELi256ELi128ELb0ELb1ELb1ELb1ELb1ELb1EEEEEEEEEvNT_6ParamsE --------------------------
	.section	.nv.info._ZN7cutlass13device_kernelIN5flash11enable_sm90INS1_16FlashAttnFwdSm90INS1_25CollectiveMainloopFwdSm90ILi2EN4cute5tupleIJNS5_1CILi1EEES8_S8_EEENS6_IJNS7_ILi128EEENS7_ILi96EEENS7_ILi192EEEEEELi128ENS_6half_tEfNS_4arch4Sm90ELb1ELb0ELb1ELb1ELb1ELb1ELb0ELb1ELb1ELb1ELb0ELb0EEENS1_21CollectiveEpilogueFwdINS6_IJSA_SA_SB_EEES9_SE_SG_Li256ELb1ELb1ELb0ELb0EEENS1_36VarlenDynamicPersistentTileSchedulerILi128ELi96ELi256ELi128ELb0ELb1ELb1ELb1ELb1ELb1EEEEEEEEEvNT_6ParamsE,"",@"SHT_CUDA_INFO"
	.sectionflags	@""
	.align	4


	//----- nvinfo : EIATTR_CUDA_API_VERSION
	.align		4
        /*0000*/ 	.byte	0x04, 0x37
        /*0002*/ 	.short	(.L_308 - .L_307)
.L_307:
        /*0004*/ 	.word	0x00000082


	//----- nvinfo : EIATTR_KPARAM_INFO
	.align		4
.L_308:
        /*0008*/ 	.byte	0x04, 0x17
        /*000a*/ 	.short	(.L_310 - .L_309)
.L_309:
        /*000c*/ 	.word	0x00000000
        /*0010*/ 	.short	0x0000
        /*0012*/ 	.short	0x0070
        /*0014*/ 	.byte	0x00, 0xf0, 0x01, 0x2a


	//----- nvinfo : EIATTR_SPARSE_MMA_MASK
	.align		4
.L_310:
        /*0018*/ 	.byte	0x03, 0x50
        /*001a*/ 	.short	0x0000


	//----- nvinfo : EIATTR_MAXREG_COUNT
	.align		4
        /*001c*/ 	.byte	0x03, 0x1b
        /*001e*/ 	.short	0x00a8


	//----- nvinfo : EIATTR_NUM_BARRIERS
	.align		4
        /*0020*/ 	.byte	0x02, 0x4c
        /*0022*/ 	.byte	0x10
	.zero		1


	//----- nvinfo : EIATTR_EXTERNS
	.align		4
        /*0024*/ 	.byte	0x04, 0x0f
        /*0026*/ 	.short	(.L_312 - .L_311)


	//   ....[0]....
	.align		4
.L_311:
        /*0028*/ 	.word	index@(__assertfail)


	//----- nvinfo : EIATTR_ANNOTATIONS
	.align		4
.L_312:
        /*002c*/ 	.byte	0x04, 0x55
        /*002e*/ 	.short	(.L_314 - .L_313)


	//   ....[0]....
.L_313:
        /* <DEDUP_REMOVED lines=38> */


	//----- nvinfo : EIATTR_MERCURY_ISA_VERSION
	.align		4
.L_314:
        /*0278*/ 	.byte	0x03, 0x5f
        /*027a*/ 	.short	0x0101


	//----- nvinfo : EIATTR_UNUSED_LOAD_BYTE_OFFSET
	.align		4
        /*027c*/ 	.byte	0x04, 0x44
        /*027e*/ 	.short	(.L_316 - .L_315)


	//   ....[0]....
.L_315:
        /*0280*/ 	.word	0x00000a50
        /*0284*/ 	.word	0x0000fff0


	//   ....[1]....
        /*0288*/ 	.word	0x0001a660
        /*028c*/ 	.word	0x0000fff0


	//----- nvinfo : EIATTR_INT_WARP_WIDE_INSTR_OFFSETS
	.align		4
.L_316:
        /*0290*/ 	.byte	0x04, 0x31
        /*0292*/ 	.short	(.L_318 - .L_317)


	//   ....[0]....
.L_317:
        /*0294*/ 	.word	0x00000130


	//   ....[1]....
        /*0298*/ 	.word	0x00000170


	//   ....[2]....
        /*029c*/ 	.word	0x000001e0


	//   ....[3]....
        /*02a0*/ 	.word	0x0001ed90


	//   ....[4]....
        /*02a4*/ 	.word	0x0001ee20


	//   ....[5]....
        /*02a8*/ 	.word	0x00021d30


	//   ....[6]....
        /*02ac*/ 	.word	0x00021dc0


	//----- nvinfo : EIATTR_COOP_GROUP_MASK_REGIDS
	.align		4
.L_318:
        /*02b0*/ 	.byte	0x04, 0x29
        /*02b2*/ 	.short	(.L_320 - .L_319)


	//   ....[0]....
.L_319:
        /*02b4*/ 	.word	0xffffffff


	//   ....[1]....
        /*02b8*/ 	.word	0xffffffff


	//   ....[2]....
        /*02bc*/ 	.word	0xffffffff


	//   ....[3]....
        /*02c0*/ 	.word	0xffffffff


	//   ....[4]....
        /*02c4*/ 	.word	0xffffffff


	//   ....[5]....
        /*02c8*/ 	.word	0xffffffff


	//   ....[6]....
        /*02cc*/ 	.word	0xffffffff


	//   ....[7]....
        /*02d0*/ 	.word	0xffffffff


	//   ....[8]....
        /*02d4*/ 	.word	0xffffffff


	//   ....[9]....
        /*02d8*/ 	.word	0xffffffff


	//   ....[10]....
        /*02dc*/ 	.word	0xffffffff


	//   ....[11]....
        /*02e0*/ 	.word	0xffffffff


	//   ....[12]....
        /*02e4*/ 	.word	0xffffffff


	//   ....[13]....
        /*02e8*/ 	.word	0xffffffff


	//   ....[14]....
        /*02ec*/ 	.word	0xffffffff


	//   ....[15]....
        /*02f0*/ 	.word	0xffffffff


	//   ....[16]....
        /*02f4*/ 	.word	0xffffffff


	//   ....[17]....
        /*02f8*/ 	.word	0xffffffff


	//   ....[18]....
        /*02fc*/ 	.word	0xffffffff


	//   ....[19]....
        /*0300*/ 	.word	0xffffffff


	//   ....[20]....
        /*0304*/ 	.word	0xffffffff


	//   ....[21]....
        /*0308*/ 	.word	0xffffffff


	//   ....[22]....
        /*030c*/ 	.word	0xffffffff


	//   ....[23]....
        /*0310*/ 	.word	0xffffffff


	//   ....[24]....
        /*0314*/ 	.word	0xffffffff


	//   ....[25]....
        /*0318*/ 	.word	0xffffffff


	//   ....[26]....
        /*031c*/ 	.word	0xffffffff


	//   ....[27]....
        /*0320*/ 	.word	0xffffffff


	//   ....[28]....
        /*0324*/ 	.word	0xffffffff


	//   ....[29]....
        /*0328*/ 	.word	0xffffffff


	//   ....[30]....
        /*032c*/ 	.word	0xffffffff


	//   ....[31]....
        /*0330*/ 	.word	0xffffffff


	//   ....[32]....
        /*0334*/ 	.word	0xffffffff


	//   ....[33]....
        /*0338*/ 	.word	0xffffffff


	//   ....[34]....
        /*033c*/ 	.word	0xffffffff


	//   ....[35]....
        /*0340*/ 	.word	0xffffffff


	//   ....[36]....
        /*0344*/ 	.word	0xffffffff


	//   ....[37]....
        /*0348*/ 	.word	0xffffffff


	//   ....[38]....
        /*034c*/ 	.word	0xffffffff


	//   ....[39]....
        /*0350*/ 	.word	0xffffffff


	//   ....[40]....
        /*0354*/ 	.word	0xffffffff


	//   ....[41]....
        /*0358*/ 	.word	0xffffffff


	//   ....[42]....
        /*035c*/ 	.word	0xffffffff


	//   ....[43]....
        /*0360*/ 	.word	0xffffffff


	//   ....[44]....
        /*0364*/ 	.word	0xffffffff


	//   ....[45]....
        /*0368*/ 	.word	0xffffffff


	//   ....[46]....
        /*036c*/ 	.word	0xffffffff


	//   ....[47]....
        /*0370*/ 	.word	0xffffffff


	//   ....[48]....
        /*0374*/ 	.word	0xffffffff


	//   ....[49]....
        /*0378*/ 	.word	0xffffffff


	//   ....[50]....
        /*037c*/ 	.word	0xffffffff


	//   ....[51]....
        /*0380*/ 	.word	0xffffffff


	//   ....[52]....
        /*0384*/ 	.word	0xffffffff


	//   ....[53]....
        /*0388*/ 	.word	0xffffffff


	//   ....[54]....
        /*038c*/ 	.word	0xffffffff


	//   ....[55]....
        /*0390*/ 	.word	0xffffffff


	//   ....[56]....
        /*0394*/ 	.word	0xffffffff


	//   ....[57]....
        /*0398*/ 	.word	0xffffffff


	//   ....[58]....
        /*039c*/ 	.word	0xffffffff


	//   ....[59]....
        /*03a0*/ 	.word	0xffffffff


	//   ....[60]....
        /*03a4*/ 	.word	0xffffffff


	//   ....[61]....
        /*03a8*/ 	.word	0xffffffff


	//   ....[62]....
        /*03ac*/ 	.word	0xffffffff


	//   ....[63]....
        /*03b0*/ 	.word	0xffffffff


	//   ....[64]....
        /*03b4*/ 	.word	0xffffffff


	//   ....[65]....
        /*03b8*/ 	.word	0xffffffff


	//   ....[66]....
        /*03bc*/ 	.word	0xffffffff


	//   ....[67]....
        /*03c0*/ 	.word	0xffffffff


	//   ....[68]....
        /*03c4*/ 	.word	0xffffffff


	//   ....[69]....
        /*03c8*/ 	.word	0xffffffff


	//   ....[70]....
        /*03cc*/ 	.word	0xffffffff


	//   ....[71]....
        /*03d0*/ 	.word	0xffffffff


	//   ....[72]....
        /*03d4*/ 	.word	0xffffffff


	//   ....[73]....
        /*03d8*/ 	.word	0xffffffff


	//   ....[74]....
        /*03dc*/ 	.word	0xffffffff


	//   ....[75]....
        /*03e0*/ 	.word	0xffffffff


	//   ....[76]....
        /*03e4*/ 	.word	0xffffffff


	//   ....[77]....
        /*03e8*/ 	.word	0xffffffff


	//   ....[78]....
        /*03ec*/ 	.word	0xffffffff


	//   ....[79]....
        /*03f0*/ 	.word	0xffffffff


	//   ....[80]....
        /*03f4*/ 	.word	0xffffffff


	//   ....[81]....
        /*03f8*/ 	.word	0xffffffff


	//   ....[82]....
        /*03fc*/ 	.word	0xffffffff


	//   ....[83]....
        /*0400*/ 	.word	0xffffffff


	//   ....[84]....
        /*0404*/ 	.word	0xffffffff


	//   ....[85]....
        /*0408*/ 	.word	0xffffffff


	//   ....[86]....
        /*040c*/ 	.word	0xffffffff


	//   ....[87]....
        /*0410*/ 	.word	0xffffffff


	//   ....[88]....
        /*0414*/ 	.word	0xffffffff


	//   ....[89]....
        /*0418*/ 	.word	0xffffffff


	//   ....[90]....
        /*041c*/ 	.word	0xffffffff


	//   ....[91]....
        /*0420*/ 	.word	0xffffffff


	//   ....[92]....
        /*0424*/ 	.word	0xffffffff


	//   ....[93]....
        /*0428*/ 	.word	0xffffffff


	//   ....[94]....
        /*042c*/ 	.word	0xffffffff


	//   ....[95]....
        /*0430*/ 	.word	0xffffffff


	//   ....[96]....
        /*0434*/ 	.word	0xffffffff


	//   ....[97]....
        /*0438*/ 	.word	0xffffffff


	//   ....[98]....
        /*043c*/ 	.word	0xffffffff


	//   ....[99]....
        /*0440*/ 	.word	0xffffffff


	//   ....[100]....
        /*0444*/ 	.word	0xffffffff


	//   ....[101]....
        /*0448*/ 	.word	0xffffffff


	//   ....[102]....
        /*044c*/ 	.word	0xffffffff


	//   ....[103]....
        /*0450*/ 	.word	0xffffffff


	//   ....[104]....
        /*0454*/ 	.word	0xffffffff


	//   ....[105]....
        /*0458*/ 	.word	0xffffffff


	//   ....[106]....
        /*045c*/ 	.word	0xffffffff


	//   ....[107]....
        /*0460*/ 	.word	0xffffffff


	//   ....[108]....
        /*0464*/ 	.word	0xffffffff


	//   ....[109]....
        /*0468*/ 	.word	0xffffffff


	//   ....[110]....
        /*046c*/ 	.word	0xffffffff


	//   ....[111]....
        /*0470*/ 	.word	0xffffffff


	//   ....[112]....
        /*0474*/ 	.word	0xffffffff


	//   ....[113]....
        /*0478*/ 	.word	0xffffffff


	//   ....[114]....
        /*047c*/ 	.word	0xffffffff


	//   ....[115]....
        /*0480*/ 	.word	0xffffffff


	//   ....[116]....
        /*0484*/ 	.word	0xffffffff


	//   ....[117]....
        /*0488*/ 	.word	0xffffffff


	//   ....[118]....
        /*048c*/ 	.word	0xffffffff


	//   ....[119]....
        /*0490*/ 	.word	0xffffffff


	//   ....[120]....
        /*0494*/ 	.word	0xffffffff


	//   ....[121]....
        /*0498*/ 	.word	0xffffffff


	//   ....[122]....
        /*049c*/ 	.word	0xffffffff


	//   ....[123]....
        /*04a0*/ 	.word	0xffffffff


	//   ....[124]....
        /*04a4*/ 	.word	0xffffffff


	//   ....[125]....
        /*04a8*/ 	.word	0xffffffff


	//   ....[126]....
        /*04ac*/ 	.word	0xffffffff


	//   ....[127]....
        /*04b0*/ 	.word	0xffffffff


	//   ....[128]....
        /*04b4*/ 	.word	0xffffffff


	//   ....[129]....
        /*04b8*/ 	.word	0xffffffff


	//   ....[130]....
        /*04bc*/ 	.word	0xffffffff


	//   ....[131]....
        /*04c0*/ 	.word	0xffffffff


	//   ....[132]....
        /*04c4*/ 	.word	0xffffffff


	//   ....[133]....
        /*04c8*/ 	.word	0xffffffff


	//   ....[134]....
        /*04cc*/ 	.word	0xffffffff


	//   ....[135]....
        /*04d0*/ 	.word	0xffffffff


	//   ....[136]....
        /*04d4*/ 	.word	0xffffffff


	//   ....[137]....
        /*04d8*/ 	.word	0xffffffff


	//   ....[138]....
        /*04dc*/ 	.word	0xffffffff


	//   ....[139]....
        /*04e0*/ 	.word	0xffffffff


	//   ....[140]....
        /*04e4*/ 	.word	0xffffffff


	//   ....[141]....
        /*04e8*/ 	.word	0xffffffff


	//   ....[142]....
        /*04ec*/ 	.word	0xffffffff


	//   ....[143]....
        /*04f0*/ 	.word	0xffffffff


	//   ....[144]....
        /*04f4*/ 	.word	0xffffffff


	//   ....[145]....
        /*04f8*/ 	.word	0xffffffff


	//   ....[146]....
        /*04fc*/ 	.word	0xffffffff


	//   ....[147]....
        /*0500*/ 	.word	0xffffffff


	//   ....[148]....
        /*0504*/ 	.word	0xffffffff


	//   ....[149]....
        /*0508*/ 	.word	0xffffffff


	//   ....[150]....
        /*050c*/ 	.word	0xffffffff


	//   ....[151]....
        /*0510*/ 	.word	0xffffffff


	//   ....[152]....
        /*0514*/ 	.word	0xffffffff


	//   ....[153]....
        /*0518*/ 	.word	0xffffffff


	//   ....[154]....
        /*051c*/ 	.word	0xffffffff


	//   ....[155]....
        /*0520*/ 	.word	0xffffffff


	//   ....[156]....
        /*0524*/ 	.word	0xffffffff


	//   ....[157]....
        /*0528*/ 	.word	0xffffffff


	//   ....[158]....
        /*052c*/ 	.word	0xffffffff


	//   ....[159]....
        /*0530*/ 	.word	0xffffffff


	//   ....[160]....
        /*0534*/ 	.word	0xffffffff


	//   ....[161]....
        /*0538*/ 	.word	0xffffffff


	//   ....[162]....
        /*053c*/ 	.word	0xffffffff


	//   ....[163]....
        /*0540*/ 	.word	0xffffffff


	//   ....[164]....
        /*0544*/ 	.word	0xffffffff


	//   ....[165]....
        /*0548*/ 	.word	0xffffffff


	//   ....[166]....
        /*054c*/ 	.word	0xffffffff


	//   ....[167]....
        /*0550*/ 	.word	0xffffffff


	//   ....[168]....
        /*0554*/ 	.word	0xffffffff


	//   ....[169]....
        /*0558*/ 	.word	0xffffffff


	//   ....[170]....
        /*055c*/ 	.word	0xffffffff


	//   ....[171]....
        /*0560*/ 	.word	0xffffffff


	//   ....[172]....
        /*0564*/ 	.word	0xffffffff


	//   ....[173]....
        /*0568*/ 	.word	0xffffffff


	//   ....[174]....
        /*056c*/ 	.word	0xffffffff


	//   ....[175]....
        /*0570*/ 	.word	0xffffffff


	//   ....[176]....
        /*0574*/ 	.word	0xffffffff


	//   ....[177]....
        /*0578*/ 	.word	0xffffffff


	//   ....[178]....
        /*057c*/ 	.word	0xffffffff


	//   ....[179]....
        /*0580*/ 	.word	0x0500000f


	//   ....[180]....
        /*0584*/ 	.word	0x0500000f


	//   ....[181]....
        /*0588*/ 	.word	0x0500000f


	//   ....[182]....
        /*058c*/ 	.word	0x0500000f


	//   ....[183]....
        /*0590*/ 	.word	0x0500000f


	//   ....[184]....
        /*0594*/ 	.word	0x0500000f


	//   ....[185]....
        /*0598*/ 	.word	0x0500000f


	//   ....[186]....
        /*059c*/ 	.word	0x0500000f


	//   ....[187]....
        /*05a0*/ 	.word	0x0500000f


	//   ....[188]....
        /*05a4*/ 	.word	0x0500000f


	//   ....[189]....
        /*05a8*/ 	.word	0x0500000f


	//   ....[190]....
        /*05ac*/ 	.word	0x0500000f


	//   ....[191]....
        /*05b0*/ 	.word	0x0500000f


	//   ....[192]....
        /*05b4*/ 	.word	0x0500000f


	//   ....[193]....
        /*05b8*/ 	.word	0x0500000f


	//   ....[194]....
        /*05bc*/ 	.word	0x0500000f


	//   ....[195]....
        /*05c0*/ 	.word	0x0500000f


	//   ....[196]....
        /*05c4*/ 	.word	0x0500000f


	//   ....[197]....
        /*05c8*/ 	.word	0x0500000f


	//   ....[198]....
        /*05cc*/ 	.word	0x0500000f


	//   ....[199]....
        /*05d0*/ 	.word	0x0500000f


	//   ....[200]....
        /*05d4*/ 	.word	0x0500000f


	//   ....[201]....
        /*05d8*/ 	.word	0x0500000f


	//   ....[202]....
        /*05dc*/ 	.word	0x0500000f


	//   ....[203]....
        /*05e0*/ 	.word	0x0500000f


	//   ....[204]....
        /*05e4*/ 	.word	0x0500000f


	//   ....[205]....
        /*05e8*/ 	.word	0x0500000f


	//   ....[206]....
        /*05ec*/ 	.word	0x0500000f


	//   ....[207]....
        /*05f0*/ 	.word	0x0500000f


	//   ....[208]....
        /*05f4*/ 	.word	0x0500000f


	//   ....[209]....
        /*05f8*/ 	.word	0x0500000f


	//   ....[210]....
        /*05fc*/ 	.word	0x0500000f


	//   ....[211]....
        /*0600*/ 	.word	0x0500000f


	//   ....[212]....
        /*0604*/ 	.word	0x0500000f


	//   ....[213]....
        /*0608*/ 	.word	0x0500000f


	//   ....[214]....
        /*060c*/ 	.word	0x0500000f


	//   ....[215]....
        /*0610*/ 	.word	0x0500000f


	//   ....[216]....
        /*0614*/ 	.word	0x0500000f


	//   ....[217]....
        /*0618*/ 	.word	0x0500000f


	//   ....[218]....
        /*061c*/ 	.word	0x0500000f


	//   ....[219]....
        /*0620*/ 	.word	0x0500000f


	//   ....[220]....
        /*0624*/ 	.word	0x0500000f


	//   ....[221]....
        /*0628*/ 	.word	0x0500000f


	//   ....[222]....
        /*062c*/ 	.word	0x0500000f


	//   ....[223]....
        /*0630*/ 	.word	0x0500000f


	//   ....[224]....
        /*0634*/ 	.word	0x0500000f


	//   ....[225]....
        /*0638*/ 	.word	0x0500000f


	//   ....[226]....
        /*063c*/ 	.word	0x0500000f


	//   ....[227]....
        /*0640*/ 	.word	0x0500000f


	//   ....[228]....
        /*0644*/ 	.word	0x0500000f


	//   ....[229]....
        /*0648*/ 	.word	0x0500000f


	//   ....[230]....
        /*064c*/ 	.word	0x0500000f


	//   ....[231]....
        /*0650*/ 	.word	0x0500000f


	//   ....[232]....
        /*0654*/ 	.word	0x0500000f


	//   ....[233]....
        /*0658*/ 	.word	0x0500000f


	//   ....[234]....
        /*065c*/ 	.word	0x0500000f


	//   ....[235]....
        /*0660*/ 	.word	0x0500000f


	//   ....[236]....
        /*0664*/ 	.word	0x0500000f


	//   ....[237]....
        /*0668*/ 	.word	0x0500000f


	//   ....[238]....
        /*066c*/ 	.word	0x0500000f


	//   ....[239]....
        /*0670*/ 	.word	0x0500000f


	//   ....[240]....
        /*0674*/ 	.word	0x0500000f


	//   ....[241]....
        /*0678*/ 	.word	0x0500000f


	//   ....[242]....
        /*067c*/ 	.word	0x0500000f


	//   ....[243]....
        /*0680*/ 	.word	0x0500000f


	//   ....[244]....
        /*0684*/ 	.word	0x0500000f


	//   ....[245]....
        /*0688*/ 	.word	0x0500000f


	//   ....[246]....
        /*068c*/ 	.word	0x0500000f


	//   ....[247]....
        /*0690*/ 	.word	0x0500000f


	//   ....[248]....
        /*0694*/ 	.word	0x0500000f


	//   ....[249]....
        /*0698*/ 	.word	0x0500000f


	//   ....[250]....
        /*069c*/ 	.word	0x0500000f


	//   ....[251]....
        /*06a0*/ 	.word	0x0500000f


	//   ....[252]....
        /*06a4*/ 	.word	0x0500000f


	//   ....[253]....
        /*06a8*/ 	.word	0x0500000f


	//   ....[254]....
        /*06ac*/ 	.word	0x0500000f


	//   ....[255]....
        /*06b0*/ 	.word	0x0500000f


	//   ....[0]....
        /*06b4*/ 	.word	0x0500000f


	//   ....[1]....
        /*06b8*/ 	.word	0x0500000f


	//   ....[2]....
        /*06bc*/ 	.word	0x0500000f


	//   ....[3]....
        /*06c0*/ 	.word	0x0500000f


	//   ....[4]....
        /*06c4*/ 	.word	0x0500000f


	//   ....[5]....
        /*06c8*/ 	.word	0x0500000f


	//   ....[6]....
        /*06cc*/ 	.word	0x0500000f


	//   ....[7]....
        /*06d0*/ 	.word	0x0500000f


	//   ....[8]....
        /*06d4*/ 	.word	0x0500000f


	//   ....[9]....
        /*06d8*/ 	.word	0x0500000f


	//   ....[10]....
        /*06dc*/ 	.word	0x0500000f


	//   ....[11]....
        /*06e0*/ 	.word	0x0500000f


	//   ....[12]....
        /*06e4*/ 	.word	0x0500000f


	//   ....[13]....
        /*06e8*/ 	.word	0x0500000f


	//   ....[14]....
        /*06ec*/ 	.word	0x0500000f


	//   ....[15]....
        /*06f0*/ 	.word	0x0500000f


	//   ....[16]....
        /*06f4*/ 	.word	0x0500000f


	//   ....[17]....
        /*06f8*/ 	.word	0x0500000f


	//   ....[18]....
        /*06fc*/ 	.word	0x0500000f


	//   ....[19]....
        /*0700*/ 	.word	0x0500000f


	//   ....[20]....
        /*0704*/ 	.word	0x0500000f


	//   ....[21]....
        /*0708*/ 	.word	0x0500000f


	//   ....[22]....
        /*070c*/ 	.word	0x0500000f


	//   ....[23]....
        /*0710*/ 	.word	0x0500000f


	//   ....[24]....
        /*0714*/ 	.word	0x0500000f


	//   ....[25]....
        /*0718*/ 	.word	0x0500000f


	//   ....[26]....
        /*071c*/ 	.word	0x0500000f


	//   ....[27]....
        /*0720*/ 	.word	0x0500000f


	//   ....[28]....
        /*0724*/ 	.word	0x0500000f


	//   ....[29]....
        /*0728*/ 	.word	0x0500000f


	//   ....[30]....
        /*072c*/ 	.word	0x0500000f


	//   ....[31]....
        /*0730*/ 	.word	0x0500000f


	//   ....[32]....
        /*0734*/ 	.word	0x0500000f


	//   ....[33]....
        /*0738*/ 	.word	0x0500000f


	//   ....[34]....
        /*073c*/ 	.word	0x0500000f


	//----- nvinfo : EIATTR_COOP_GROUP_INSTR_OFFSETS
	.align		4
.L_320:
        /*0740*/ 	.byte	0x04, 0x28
        /*0742*/ 	.short	(.L_322 - .L_321)


	//   ....[0]....
.L_321:
        /*0744*/ 	.word	0x00000060


	//   ....[1]....
        /*0748*/ 	.word	0x00000140


	//   ....[2]....
        /*074c*/ 	.word	0x00000190


	//   ....[3]....
        /*0750*/ 	.word	0x000003c0


	//   ....[4]....
        /*0754*/ 	.word	0x00000520


	//   ....[5]....
        /*0758*/ 	.word	0x00000640


	//   ....[6]....
        /*075c*/ 	.word	0x000007a0


	//   ....[7]....
        /*0760*/ 	.word	0x00003740


	//   ....[8]....
        /*0764*/ 	.word	0x00003750


	//   ....[9]....
        /*0768*/ 	.word	0x00004d50


	//   ....[10]....
        /*076c*/ 	.word	0x00004d60


	//   ....[11]....
        /*0770*/ 	.word	0x00006d10


	//   ....[12]....
        /*0774*/ 	.word	0x00006d20


	//   ....[13]....
        /*0778*/ 	.word	0x00008460


	//   ....[14]....
        /*077c*/ 	.word	0x00008470


	//   ....[15]....
        /*0780*/ 	.word	0x00009cd0


	//   ....[16]....
        /*0784*/ 	.word	0x00009ce0


	//   ....[17]....
        /*0788*/ 	.word	0x00009f70


	//   ....[18]....
        /*078c*/ 	.word	0x00009f80


	//   ....[19]....
        /*0790*/ 	.word	0x0000a4c0


	//   ....[20]....
        /*0794*/ 	.word	0x0000a4f0


	//   ....[21]....
        /*0798*/ 	.word	0x0000a670


	//   ....[22]....
        /*079c*/ 	.word	0x0000a690


	//   ....[23]....
        /*07a0*/ 	.word	0x0000acd0


	//   ....[24]....
        /*07a4*/ 	.word	0x0000b3d0


	//   ....[25]....
        /*07a8*/ 	.word	0x0000b3e0


	//   ....[26]....
        /*07ac*/ 	.word	0x0000b3f0


	//   ....[27]....
        /*07b0*/ 	.word	0x0000b400


	//   ....[28]....
        /*07b4*/ 	.word	0x0000bbd0


	//   ....[29]....
        /*07b8*/ 	.word	0x0000bbe0


	//   ....[30]....
        /*07bc*/ 	.word	0x0000bbf0


	//   ....[31]....
        /*07c0*/ 	.word	0x0000bc00


	//   ....[32]....
        /*07c4*/ 	.word	0x0000e960


	//   ....[33]....
        /*07c8*/ 	.word	0x0000e970


	//   ....[34]....
        /*07cc*/ 	.word	0x0000e980


	//   ....[35]....
        /*07d0*/ 	.word	0x0000e990


	//   ....[36]....
        /*07d4*/ 	.word	0x0000efc0


	//   ....[37]....
        /*07d8*/ 	.word	0x0000efd0


	//   ....[38]....
        /*07dc*/ 	.word	0x0000efe0


	//   ....[39]....
        /*07e0*/ 	.word	0x0000eff0


	//   ....[40]....
        /*07e4*/ 	.word	0x00012a50


	//   ....[41]....
        /*07e8*/ 	.word	0x00012a90


	//   ....[42]....
        /*07ec*/ 	.word	0x000130e0


	//   ....[43]....
        /*07f0*/ 	.word	0x00013220


	//   ....[44]....
        /*07f4*/ 	.word	0x00013980


	//   ....[45]....
        /*07f8*/ 	.word	0x00013a20


	//   ....[46]....
        /*07fc*/ 	.word	0x00015760


	//   ....[47]....
        /*0800*/ 	.word	0x000157f0


	//   ....[48]....
        /*0804*/ 	.word	0x00015f60


	//   ....[49]....
        /*0808*/ 	.word	0x00016030


	//   ....[50]....
        /*080c*/ 	.word	0x00016710


	//   ....[51]....
        /*0810*/ 	.word	0x00016760


	//   ....[52]....
        /*0814*/ 	.word	0x00018b50


	//   ....[53]....
        /*0818*/ 	.word	0x00018b70


	//   ....[54]....
        /*081c*/ 	.word	0x00018bb0


	//   ....[55]....
        /*0820*/ 	.word	0x00018bc0


	//   ....[56]....
        /*0824*/ 	.word	0x00019f30


	//   ....[57]....
        /*0828*/ 	.word	0x00019fa0


	//   ....[58]....
        /*082c*/ 	.word	0x00019fd0


	//   ....[59]....
        /*0830*/ 	.word	0x00019fe0


	//   ....[60]....
        /*0834*/ 	.word	0x0001b0a0


	//   ....[61]....
        /*0838*/ 	.word	0x0001b0e0


	//   ....[62]....
        /*083c*/ 	.word	0x0001b120


	//   ....[63]....
        /*0840*/ 	.word	0x0001b150


	//   ....[64]....
        /*0844*/ 	.word	0x0001b6d0


	//   ....[65]....
        /*0848*/ 	.word	0x0001b700


	//   ....[66]....
        /*084c*/ 	.word	0x0001b7c0


	//   ....[67]....
        /*0850*/ 	.word	0x0001b7e0


	//   ....[68]....
        /*0854*/ 	.word	0x0001b8a0


	//   ....[69]....
        /*0858*/ 	.word	0x0001b8c0


	//   ....[70]....
        /*085c*/ 	.word	0x0001b990


	//   ....[71]....
        /*0860*/ 	.word	0x0001b9b0


	//   ....[72]....
        /*0864*/ 	.word	0x0001c1d0


	//   ....[73]....
        /*0868*/ 	.word	0x0001c1e0


	//   ....[74]....
        /*086c*/ 	.word	0x0001c2a0


	//   ....[75]....
        /*0870*/ 	.word	0x0001c2c0


	//   ....[76]....
        /*0874*/ 	.word	0x0001c380


	//   ....[77]....
        /*0878*/ 	.word	0x0001c3a0


	//   ....[78]....
        /*087c*/ 	.word	0x0001c470


	//   ....[79]....
        /*0880*/ 	.word	0x0001c490


	//   ....[80]....
        /*0884*/ 	.word	0x0001c5e0


	//   ....[81]....
        /*0888*/ 	.word	0x0001c790


	//   ....[82]....
        /*088c*/ 	.word	0x0001c7c0


	//   ....[83]....
        /*0890*/ 	.word	0x0001c7f0


	//   ....[84]....
        /*0894*/ 	.word	0x0001c820


	//   ....[85]....
        /*0898*/ 	.word	0x0001c850


	//   ....[86]....
        /*089c*/ 	.word	0x0001c880


	//   ....[87]....
        /*08a0*/ 	.word	0x0001c9f0


	//   ....[88]....
        /*08a4*/ 	.word	0x0001ca20


	//   ....[89]....
        /*08a8*/ 	.word	0x0001ca50


	//   ....[90]....
        /*08ac*/ 	.word	0x0001ca80


	//   ....[91]....
        /*08b0*/ 	.word	0x0001cab0


	//   ....[92]....
        /*08b4*/ 	.word	0x0001cae0


	//   ....[93]....
        /*08b8*/ 	.word	0x0001cb70


	//   ....[94]....
        /*08bc*/ 	.word	0x0001cbd0


	//   ....[95]....
        /*08c0*/ 	.word	0x0001cc60


	//   ....[96]....
        /*08c4*/ 	.word	0x0001da50


	//   ....[97]....
        /*08c8*/ 	.word	0x0001fa50


	//   ....[98]....
        /*08cc*/ 	.word	0x0001fa70


	//   ....[99]....
        /*08d0*/ 	.word	0x0001fb20


	//   ....[100]....
        /*08d4*/ 	.word	0x0001fb40


	//   ....[101]....
        /*08d8*/ 	.word	0x0001fbe0


	//   ....[102]....
        /*08dc*/ 	.word	0x0001fc00


	//   ....[103]....
        /*08e0*/ 	.word	0x0001fca0


	//   ....[104]....
        /*08e4*/ 	.word	0x0001fcc0


	//   ....[105]....
        /*08e8*/ 	.word	0x0001fd60


	//   ....[106]....
        /*08ec*/ 	.word	0x0001fd80


	//   ....[107]....
        /*08f0*/ 	.word	0x0001fd90


	//   ....[108]....
        /*08f4*/ 	.word	0x0001fe20


	//   ....[109]....
        /*08f8*/ 	.word	0x000205d0


	//   ....[110]....
        /*08fc*/ 	.word	0x00020600


	//   ....[111]....
        /*0900*/ 	.word	0x00020620


	//   ....[112]....
        /*0904*/ 	.word	0x000206b0


	//   ....[113]....
        /*0908*/ 	.word	0x000206c0


	//   ....[114]....
        /*090c*/ 	.word	0x00020760


	//   ....[115]....
        /*0910*/ 	.word	0x00020770


	//   ....[116]....
        /*0914*/ 	.word	0x00020810


	//   ....[117]....
        /*0918*/ 	.word	0x00020820


	//   ....[118]....
        /*091c*/ 	.word	0x000208c0


	//   ....[119]....
        /*0920*/ 	.word	0x000208d0


	//   ....[120]....
        /*0924*/ 	.word	0x00020970


	//   ....[121]....
        /*0928*/ 	.word	0x00020980


	//   ....[122]....
        /*092c*/ 	.word	0x00020a20


	//   ....[123]....
        /*0930*/ 	.word	0x00020a30


	//   ....[124]....
        /*0934*/ 	.word	0x00020a40


	//   ....[125]....
        /*0938*/ 	.word	0x00021210


	//   ....[126]....
        /*093c*/ 	.word	0x00021220


	//   ....[127]....
        /*0940*/ 	.word	0x00021230


	//   ....[128]....
        /*0944*/ 	.word	0x000212c0


	//   ....[129]....
        /*0948*/ 	.word	0x000212d0


	//   ....[130]....
        /*094c*/ 	.word	0x00021330


	//   ....[131]....
        /*0950*/ 	.word	0x00021360


	//   ....[132]....
        /*0954*/ 	.word	0x000213a0


	//   ....[133]....
        /*0958*/ 	.word	0x000213d0


	//   ....[134]....
        /*095c*/ 	.word	0x00021410


	//   ....[135]....
        /*0960*/ 	.word	0x00021440


	//   ....[136]....
        /*0964*/ 	.word	0x00021480


	//   ....[137]....
        /*0968*/ 	.word	0x00021700


	//   ....[138]....
        /*096c*/ 	.word	0x00021720


	//   ....[139]....
        /*0970*/ 	.word	0x000217b0


	//   ....[140]....
        /*0974*/ 	.word	0x000217c0


	//   ....[141]....
        /*0978*/ 	.word	0x00021830


	//   ....[142]....
        /*097c*/ 	.word	0x00021840


	//   ....[143]....
        /*0980*/ 	.word	0x000218b0


	//   ....[144]....
        /*0984*/ 	.word	0x000218c0


	//   ....[145]....
        /*0988*/ 	.word	0x00021930


	//   ....[146]....
        /*098c*/ 	.word	0x00021940


	//   ....[147]....
        /*0990*/ 	.word	0x00021950


	//   ....[148]....
        /*0994*/ 	.word	0x000219c0


	//   ....[149]....
        /*0998*/ 	.word	0x00021f50


	//   ....[150]....
        /*099c*/ 	.word	0x00021f80


	//   ....[151]....
        /*09a0*/ 	.word	0x00021fa0


	//   ....[152]....
        /*09a4*/ 	.word	0x00021fb0


	//   ....[153]....
        /*09a8*/ 	.word	0x00021ff0


	//   ....[154]....
        /*09ac*/ 	.word	0x00022010


	//   ....[155]....
        /*09b0*/ 	.word	0x00022080


	//   ....[156]....
        /*09b4*/ 	.word	0x000220a0


	//   ....[157]....
        /*09b8*/ 	.word	0x00022100


	//   ....[158]....
        /*09bc*/ 	.word	0x00022120


	//   ....[159]....
        /*09c0*/ 	.word	0x00022170


	//   ....[160]....
        /*09c4*/ 	.word	0x00022190


	//   ....[161]....
        /*09c8*/ 	.word	0x00022570


	//   ....[162]....
        /*09cc*/ 	.word	0x000225a0


	//   ....[163]....
        /*09d0*/ 	.word	0x000225e0


	//   ....[164]....
        /*09d4*/ 	.word	0x00022610


	//   ....[165]....
        /*09d8*/ 	.word	0x00022640


	//   ....[166]....
        /*09dc*/ 	.word	0x00022670


	//   ....[167]....
        /*09e0*/ 	.word	0x000226a0


	//   ....[168]....
        /*09e4*/ 	.word	0x000226d0


	//   ....[169]....
        /*09e8*/ 	.word	0x00022850


	//   ....[170]....
        /*09ec*/ 	.word	0x00022880


	//   ....[171]....
        /*09f0*/ 	.word	0x000228b0


	//   ....[172]....
        /*09f4*/ 	.word	0x000228e0


	//   ....[173]....
        /*09f8*/ 	.word	0x00022910


	//   ....[174]....
        /*09fc*/ 	.word	0x00022940


	//   ....[175]....
        /*0a00*/ 	.word	0x00022a00


	//   ....[176]....
        /*0a04*/ 	.word	0x00022a20


	//   ....[177]....
        /*0a08*/ 	.word	0x00022a90


	//   ....[178]....
        /*0a0c*/ 	.word	0x00023130


	//   ....[179]....
        /*0a10*/ 	.word	0x00023470


	//   ....[180]....
        /*0a14*/ 	.word	0x00023500


	//   ....[181]....
        /*0a18*/ 	.word	0x000235a0


	//   ....[182]....
        /*0a1c*/ 	.word	0x00023630


	//   ....[183]....
        /*0a20*/ 	.word	0x00023720


	//   ....[184]....
        /*0a24*/ 	.word	0x000237b0


	//   ....[185]....
        /*0a28*/ 	.word	0x00023850


	//   ....[186]....
        /*0a2c*/ 	.word	0x000238e0


	//   ....[187]....
        /*0a30*/ 	.word	0x000239d0


	//   ....[188]....
        /*0a34*/ 	.word	0x00023a60


	//   ....[189]....
        /*0a38*/ 	.word	0x00023b00


	//   ....[190]....
        /*0a3c*/ 	.word	0x00023b90


	//   ....[191]....
        /*0a40*/ 	.word	0x00023c80


	//   ....[192]....
        /*0a44*/ 	.word	0x00023d10


	//   ....[193]....
        /*0a48*/ 	.word	0x00023d60


	//   ....[194]....
        /*0a4c*/ 	.word	0x00023db0


	//   ....[195]....
        /*0a50*/ 	.word	0x00023e40


	//   ....[196]....
        /*0a54*/ 	.word	0x00023ed0


	//   ....[197]....
        /*0a58*/ 	.word	0x00023f20


	//   ....[198]....
        /*0a5c*/ 	.word	0x00023f70


	//   ....[199]....
        /*0a60*/ 	.word	0x00024060


	//   ....[200]....
        /*0a64*/ 	.word	0x000240f0


	//   ....[201]....
        /*0a68*/ 	.word	0x00024140


	//   ....[202]....
        /*0a6c*/ 	.word	0x00024190


	//   ....[203]....
        /*0a70*/ 	.word	0x00024220


	//   ....[204]....
        /*0a74*/ 	.word	0x000242b0


	//   ....[205]....
        /*0a78*/ 	.word	0x00024300


	//   ....[206]....
        /*0a7c*/ 	.word	0x00024350


	//   ....[207]....
        /*0a80*/ 	.word	0x00024650


	//   ....[208]....
        /*0a84*/ 	.word	0x00024930


	//   ....[209]....
        /*0a88*/ 	.word	0x00024a20


	//   ....[210]....
        /*0a8c*/ 	.word	0x00024ac0


	//   ....[211]....
        /*0a90*/ 	.word	0x00024b20


	//   ....[212]....
        /*0a94*/ 	.word	0x00024c30


	//   ....[213]....
        /*0a98*/ 	.word	0x00024ca0


	//   ....[214]....
        /*0a9c*/ 	.word	0x00024db0


	//   ....[215]....
        /*0aa0*/ 	.word	0x00024e20


	//   ....[216]....
        /*0aa4*/ 	.word	0x00024f30


	//   ....[217]....
        /*0aa8*/ 	.word	0x00024fa0


	//   ....[218]....
        /*0aac*/ 	.word	0x000250b0


	//   ....[219]....
        /*0ab0*/ 	.word	0x00025120


	//   ....[220]....
        /*0ab4*/ 	.word	0x00025200


	//   ....[221]....
        /*0ab8*/ 	.word	0x00025300


	//   ....[222]....
        /*0abc*/ 	.word	0x00025360


	//   ....[223]....
        /*0ac0*/ 	.word	0x000253c0


	//   ....[224]....
        /*0ac4*/ 	.word	0x000254c0


	//   ....[225]....
        /*0ac8*/ 	.word	0x00025520


	//   ....[226]....
        /*0acc*/ 	.word	0x00025630


	//   ....[227]....
        /*0ad0*/ 	.word	0x00025690


	//   ....[228]....
        /*0ad4*/ 	.word	0x000257a0


	//   ....[229]....
        /*0ad8*/ 	.word	0x00025800


	//   ....[230]....
        /*0adc*/ 	.word	0x00025910


	//   ....[231]....
        /*0ae0*/ 	.word	0x00025970


	//   ....[232]....
        /*0ae4*/ 	.word	0x00025a80


	//   ....[233]....
        /*0ae8*/ 	.word	0x00025ae0


	//   ....[234]....
        /*0aec*/ 	.word	0x00025bf0


	//   ....[235]....
        /*0af0*/ 	.word	0x00025c50


	//   ....[236]....
        /*0af4*/ 	.word	0x00025d40


	//   ....[237]....
        /*0af8*/ 	.word	0x00025e70


	//   ....[238]....
        /*0afc*/ 	.word	0x00025f20


	//   ....[239]....
        /*0b00*/ 	.word	0x00025f90


	//   ....[240]....
        /*0b04*/ 	.word	0x00026080


	//   ....[241]....
        /*0b08*/ 	.word	0x000260e0


	//   ....[242]....
        /*0b0c*/ 	.word	0x000261b0


	//   ....[243]....
        /*0b10*/ 	.word	0x00026210


	//   ....[244]....
        /*0b14*/ 	.word	0x000262e0


	//   ....[245]....
        /*0b18*/ 	.word	0x00026340


	//   ....[246]....
        /*0b1c*/ 	.word	0x00026410


	//   ....[247]....
        /*0b20*/ 	.word	0x00026470


	//   ....[248]....
        /*0b24*/ 	.word	0x00026540


	//   ....[249]....
        /*0b28*/ 	.word	0x00026630


	//   ....[250]....
        /*0b2c*/ 	.word	0x000266d0


	//   ....[251]....
        /*0b30*/ 	.word	0x00026730


	//   ....[252]....
        /*0b34*/ 	.word	0x00026820


	//   ....[253]....
        /*0b38*/ 	.word	0x00026880


	//   ....[254]....
        /*0b3c*/ 	.word	0x00026960


	//   ....[255]....
        /*0b40*/ 	.word	0x000269c0


	//   ....[0]....
        /*0b44*/ 	.word	0x00026aa0


	//   ....[1]....
        /*0b48*/ 	.word	0x00026b00


	//   ....[2]....
        /*0b4c*/ 	.word	0x00026be0


	//   ....[3]....
        /*0b50*/ 	.word	0x00026c40


	//   ....[4]....
        /*0b54*/ 	.word	0x00026d10


	//   ....[5]....
        /*0b58*/ 	.word	0x00026e40


	//   ....[6]....
        /*0b5c*/ 	.word	0x00026f10


	//   ....[7]....
        /*0b60*/ 	.word	0x00026fd0


	//   ....[8]....
        /*0b64*/ 	.word	0x000270a0


	//   ....[9]....
        /*0b68*/ 	.word	0x00027100


	//   ....[10]....
        /*0b6c*/ 	.word	0x000271d0


	//   ....[11]....
        /*0b70*/ 	.word	0x00027230


	//   ....[12]....
        /*0b74*/ 	.word	0x00027310


	//   ....[13]....
        /*0b78*/ 	.word	0x00027370


	//   ....[14]....
        /*0b7c*/ 	.word	0x00027440


	//   ....[15]....
        /*0b80*/ 	.word	0x000274a0


	//   ....[16]....
        /*0b84*/ 	.word	0x00027560


	//   ....[17]....
        /*0b88*/ 	.word	0x000275f0


	//   ....[18]....
        /*0b8c*/ 	.word	0x00027690


	//   ....[19]....
        /*0b90*/ 	.word	0x000277b0


	//   ....[20]....
        /*0b94*/ 	.word	0x00027820


	//   ....[21]....
        /*0b98*/ 	.word	0x00027890


	//   ....[22]....
        /*0b9c*/ 	.word	0x00027900


	//   ....[23]....
        /*0ba0*/ 	.word	0x00027970


	//   ....[24]....
        /*0ba4*/ 	.word	0x000279f0


	//   ....[25]....
        /*0ba8*/ 	.word	0x00027a80


	//   ....[26]....
        /*0bac*/ 	.word	0x00027b10


	//   ....[27]....
        /*0bb0*/ 	.word	0x00027b80


	//   ....[28]....
        /*0bb4*/ 	.word	0x00027bf0


	//   ....[29]....
        /*0bb8*/ 	.word	0x00027c60


	//   ....[30]....
        /*0bbc*/ 	.word	0x00027ce0


	//   ....[31]....
        /*0bc0*/ 	.word	0x00027d50


	//   ....[32]....
        /*0bc4*/ 	.word	0x00027df0


	//   ....[33]....
        /*0bc8*/ 	.word	0x00027e80


	//   ....[34]....
        /*0bcc*/ 	.word	0x00027fa0


	//----- nvinfo : EIATTR_REG_RECONFIG
	.align		4
.L_322:
        /*0bd0*/ 	.byte	0x01, 0x54
	.zero		2


	//----- nvinfo : EIATTR_SYSCALL_OFFSETS
	.align		4
        /*0bd4*/ 	.byte	0x04, 0x46
        /*0bd6*/ 	.short	(.L_324 - .L_323)


	//   ....[0]....
.L_323:
        /*0bd8*/ 	.word	0x00001b00


	//   ....[1]....
        /*0bdc*/ 	.word	0x00001c50


	//   ....[2]....
        /*0be0*/ 	.word	0x0000ae70


	//   ....[3]....
        /*0be4*/ 	.word	0x0000b190


	//   ....[4]....
        /*0be8*/ 	.word	0x0001ef80


	//   ....[5]....
        /*0bec*/ 	.word	0x0001f0d0


	//   ....[6]....
        /*0bf0*/ 	.word	0x0001f1c0


	//   ....[7]....
        /*0bf4*/ 	.word	0x000201d0


	//----- nvinfo : EIATTR_MBARRIER_INSTR_OFFSETS
	.align		4
.L_324:
        /*0bf8*/ 	.byte	0x04, 0x39
        /*0bfa*/ 	.short	(.L_326 - .L_325)


	//   ....[0]....
.L_325:
        /*0bfc*/ 	.word	0x00000270
        /*0c00*/ 	.word	0x000000ff
        /*0c04*/ 	.word	0x0002a800
        /*0c08*/ 	.short	0x0100
        /*0c0a*/ 	.byte	0x08
	.zero		1


	//   ....[1]....
        /*0c0c*/ 	.word	0x00000280
        /*0c10*/ 	.word	0x000000ff
        /*0c14*/ 	.word	0x0002a820
        /*0c18*/ 	.short	0x0100
        /*0c1a*/ 	.byte	0x08
	.zero		1


	//   ....[2]....
        /*0c1c*/ 	.word	0x00000370
        /*0c20*/ 	.word	0x000000ff
        /*0c24*/ 	.word	0x0002a830
        /*0c28*/ 	.short	0x0100
        /*0c2a*/ 	.byte	0x08
	.zero		1


	//   ....[3]....
        /*0c2c*/ 	.word	0x00000380
        /*0c30*/ 	.word	0x000000ff
        /*0c34*/ 	.word	0x0002a840
        /*0c38*/ 	.short	0x0100
        /*0c3a*/ 	.byte	0x08
	.zero		1


	//   ....[4]....
        /*0c3c*/ 	.word	0x00000390
        /*0c40*/ 	.word	0x000000ff
        /*0c44*/ 	.word	0x0002a838
        /*0c48*/ 	.short	0x0100
        /*0c4a*/ 	.byte	0x08
	.zero		1


	//   ....[5]....
        /*0c4c*/ 	.word	0x000003a0
        /*0c50*/ 	.word	0x000000ff
        /*0c54*/ 	.word	0x0002a848
        /*0c58*/ 	.short	0x0100
        /*0c5a*/ 	.byte	0x08
	.zero		1


	//   ....[6]....
        /*0c5c*/ 	.word	0x000004d0
        /*0c60*/ 	.word	0x000000ff
        /*0c64*/ 	.word	0x0002a850
        /*0c68*/ 	.short	0x0100
        /*0c6a*/ 	.byte	0x08
	.zero		1


	//   ....[7]....
        /*0c6c*/ 	.word	0x000004e0
        /*0c70*/ 	.word	0x000000ff
        /*0c74*/ 	.word	0x0002a860
        /*0c78*/ 	.short	0x0100
        /*0c7a*/ 	.byte	0x08
	.zero		1


	//   ....[8]....
        /*0c7c*/ 	.word	0x000004f0
        /*0c80*/ 	.word	0x000000ff
        /*0c84*/ 	.word	0x0002a858
        /*0c88*/ 	.short	0x0100
        /*0c8a*/ 	.byte	0x08
	.zero		1


	//   ....[9]....
        /*0c8c*/ 	.word	0x00000500
        /*0c90*/ 	.word	0x000000ff
        /*0c94*/ 	.word	0x0002a868
        /*0c98*/ 	.short	0x0100
        /*0c9a*/ 	.byte	0x08
	.zero		1


	//   ....[10]....
        /*0c9c*/ 	.word	0x000005f0
        /*0ca0*/ 	.word	0x000000ff
        /*0ca4*/ 	.word	0x0002a870
        /*0ca8*/ 	.short	0x0100
        /*0caa*/ 	.byte	0x06
	.zero		1


	//   ....[11]....
        /*0cac*/ 	.word	0x00000600
        /*0cb0*/ 	.word	0x000000ff
        /*0cb4*/ 	.word	0x0002a880
        /*0cb8*/ 	.short	0x0100
        /*0cba*/ 	.byte	0x06
	.zero		1


	//   ....[12]....
        /*0cbc*/ 	.word	0x00000610
        /*0cc0*/ 	.word	0x000000ff
        /*0cc4*/ 	.word	0x0002a878
        /*0cc8*/ 	.short	0x0100
        /*0cca*/ 	.byte	0x06
	.zero		1


	//   ....[13]....
        /*0ccc*/ 	.word	0x00000620
        /*0cd0*/ 	.word	0x000000ff
        /*0cd4*/ 	.word	0x0002a888
        /*0cd8*/ 	.short	0x0100
        /*0cda*/ 	.byte	0x06
	.zero		1


	//   ....[14]....
        /*0cdc*/ 	.word	0x00000750
        /*0ce0*/ 	.word	0x000000ff
        /*0ce4*/ 	.word	0x0002a890
        /*0ce8*/ 	.short	0x0100
        /*0cea*/ 	.byte	0x08
	.zero		1


	//   ....[15]....
        /*0cec*/ 	.word	0x00000760
        /*0cf0*/ 	.word	0x000000ff
        /*0cf4*/ 	.word	0x0002a8a0
        /*0cf8*/ 	.short	0x0100
        /*0cfa*/ 	.byte	0x08
	.zero		1


	//   ....[16]....
        /*0cfc*/ 	.word	0x00000770
        /*0d00*/ 	.word	0x000000ff
        /*0d04*/ 	.word	0x0002a898
        /*0d08*/ 	.short	0x0100
        /*0d0a*/ 	.byte	0x08
	.zero		1


	//   ....[17]....
        /*0d0c*/ 	.word	0x00000780
        /*0d10*/ 	.word	0x000000ff
        /*0d14*/ 	.word	0x0002a8a8
        /*0d18*/ 	.short	0x0100
        /*0d1a*/ 	.byte	0x08
	.zero		1


	//   ....[18]....
        /*0d1c*/ 	.word	0x000008b0
        /*0d20*/ 	.word	0x000000ff
        /*0d24*/ 	.word	0x0002a8b0
        /*0d28*/ 	.short	0x0100
        /*0d2a*/ 	.byte	0x08
	.zero		1


	//   ....[19]....
        /*0d2c*/ 	.word	0x000008c0
        /*0d30*/ 	.word	0x000000ff
        /*0d34*/ 	.word	0x0002a8c0
        /*0d38*/ 	.short	0x0100
        /*0d3a*/ 	.byte	0x08
	.zero		1


	//   ....[20]....
        /*0d3c*/ 	.word	0x000008d0
        /*0d40*/ 	.word	0x000000ff
        /*0d44*/ 	.word	0x0002a8b8
        /*0d48*/ 	.short	0x0100
        /*0d4a*/ 	.byte	0x08
	.zero		1


	//   ....[21]....
        /*0d4c*/ 	.word	0x000008e0
        /*0d50*/ 	.word	0x000000ff
        /*0d54*/ 	.word	0x0002a8c8
        /*0d58*/ 	.short	0x0100
        /*0d5a*/ 	.byte	0x08
	.zero		1


	//   ....[22]....
        /*0d5c*/ 	.word	0x000036f0
        /*0d60*/ 	.word	0x00000056
        /*0d64*/ 	.word	0x0002a890
        /*0d68*/ 	.short	0x010a
        /*0d6a*/ 	.byte	0x3f
	.zero		1


	//   ....[23]....
        /*0d6c*/ 	.word	0x00006cb0
        /*0d70*/ 	.word	0x00000056
        /*0d74*/ 	.word	0x0002a890
        /*0d78*/ 	.short	0x010a
        /*0d7a*/ 	.byte	0x3f
	.zero		1


	//   ....[24]....
        /*0d7c*/ 	.word	0x00009b10
        /*0d80*/ 	.word	0x00000056
        /*0d84*/ 	.word	0x0002a890
        /*0d88*/ 	.short	0x010a
        /*0d8a*/ 	.byte	0x3f
	.zero		1


	//   ....[25]....
        /*0d8c*/ 	.word	0x0000a2d0
        /*0d90*/ 	.word	0x0000000b
        /*0d94*/ 	.word	0x00000000
        /*0d98*/ 	.short	0x0101
        /*0d9a*/ 	.byte	0x3f
	.zero		1


	//   ....[26]....
        /*0d9c*/ 	.word	0x0000a310
        /*0da0*/ 	.word	0x00000056
        /*0da4*/ 	.word	0x0002a8b0
        /*0da8*/ 	.short	0x010a
        /*0daa*/ 	.byte	0x3f
	.zero		1


	//   ....[27]....
        /*0dac*/ 	.word	0x0000a8c0
        /*0db0*/ 	.word	0x00000056
        /*0db4*/ 	.word	0x00000000
        /*0db8*/ 	.short	0x0101
        /*0dba*/ 	.byte	0x3f
	.zero		1


	//   ....[28]....
        /*0dbc*/ 	.word	0x0000aef0
        /*0dc0*/ 	.word	0x00000002
        /*0dc4*/ 	.word	0x0002a800
        /*0dc8*/ 	.short	0x010a
        /*0dca*/ 	.byte	0x3f
	.zero		1


	//   ....[29]....
        /*0dcc*/ 	.word	0x0000af40
        /*0dd0*/ 	.word	0x00000002
        /*0dd4*/ 	.word	0x0002a800
        /*0dd8*/ 	.short	0x010a
        /*0dda*/ 	.byte	0x3f
	.zero		1


	//   ....[30]....
        /*0ddc*/ 	.word	0x0000c290
        /*0de0*/ 	.word	0x00000002
        /*0de4*/ 	.word	0x0002a800
        /*0de8*/ 	.short	0x010a
        /*0dea*/ 	.byte	0x3f
	.zero		1


	//   ....[31]....
        /*0dec*/ 	.word	0x0000f470
        /*0df0*/ 	.word	0x00000002
        /*0df4*/ 	.word	0x0002a800
        /*0df8*/ 	.short	0x010a
        /*0dfa*/ 	.byte	0x3f
	.zero		1


	//   ....[32]....
        /*0dfc*/ 	.word	0x00011c90
        /*0e00*/ 	.word	0x00000000
        /*0e04*/ 	.word	0x0002a830
        /*0e08*/ 	.short	0x010a
        /*0e0a*/ 	.byte	0x3f
	.zero		1


	//   ....[33]....
        /*0e0c*/ 	.word	0x00011cd0
        /*0e10*/ 	.word	0x00000000
        /*0e14*/ 	.word	0x0002a830
        /*0e18*/ 	.short	0x010a
        /*0e1a*/ 	.byte	0x3f
	.zero		1


	//   ....[34]....
        /*0e1c*/ 	.word	0x00012a20
        /*0e20*/ 	.word	0x00000000
        /*0e24*/ 	.word	0x00000000
        /*0e28*/ 	.short	0x0101
        /*0e2a*/ 	.byte	0x3f
	.zero		1


	//   ....[35]....
        /*0e2c*/ 	.word	0x000145a0
        /*0e30*/ 	.word	0x0000000f
        /*0e34*/ 	.word	0x0002a830
        /*0e38*/ 	.short	0x010a
        /*0e3a*/ 	.byte	0x3f
	.zero		1


	//   ....[36]....
        /*0e3c*/ 	.word	0x00014610
        /*0e40*/ 	.word	0x0000000f
        /*0e44*/ 	.word	0x0002a830
        /*0e48*/ 	.short	0x010a
        /*0e4a*/ 	.byte	0x3f
	.zero		1


	//   ....[37]....
        /*0e4c*/ 	.word	0x00015180
        /*0e50*/ 	.word	0x0000000b
        /*0e54*/ 	.word	0x0002a850
        /*0e58*/ 	.short	0x010a
        /*0e5a*/ 	.byte	0x3f
	.zero		1


	//   ....[38]....
        /*0e5c*/ 	.word	0x00015220
        /*0e60*/ 	.word	0x0000000b
        /*0e64*/ 	.word	0x0002a850
        /*0e68*/ 	.short	0x010a
        /*0e6a*/ 	.byte	0x3f
	.zero		1


	//   ....[39]....
        /*0e6c*/ 	.word	0x00016df0
        /*0e70*/ 	.word	0x00000004
        /*0e74*/ 	.word	0x00000000
        /*0e78*/ 	.short	0x0101
        /*0e7a*/ 	.byte	0x3f
	.zero		1


	//   ....[40]....
        /*0e7c*/ 	.word	0x00017030
        /*0e80*/ 	.word	0x00000066
        /*0e84*/ 	.word	0x00000000
        /*0e88*/ 	.short	0x0101
        /*0e8a*/ 	.byte	0x3f
	.zero		1


	//   ....[41]....
        /*0e8c*/ 	.word	0x000172f0
        /*0e90*/ 	.word	0x0000000a
        /*0e94*/ 	.word	0x0002a830
        /*0e98*/ 	.short	0x010a
        /*0e9a*/ 	.byte	0x3f
	.zero		1


	//   ....[42]....
        /*0e9c*/ 	.word	0x00017360
        /*0ea0*/ 	.word	0x0000000a
        /*0ea4*/ 	.word	0x0002a830
        /*0ea8*/ 	.short	0x010a
        /*0eaa*/ 	.byte	0x3f
	.zero		1


	//   ....[43]....
        /*0eac*/ 	.word	0x00017ed0
        /*0eb0*/ 	.word	0x0000000b
        /*0eb4*/ 	.word	0x0002a850
        /*0eb8*/ 	.short	0x010a
        /*0eba*/ 	.byte	0x3f
	.zero		1


	//   ....[44]....
        /*0ebc*/ 	.word	0x00017f70
        /*0ec0*/ 	.word	0x0000000b
        /*0ec4*/ 	.word	0x0002a850
        /*0ec8*/ 	.short	0x010a
        /*0eca*/ 	.byte	0x3f
	.zero		1


	//   ....[45]....
        /*0ecc*/ 	.word	0x00019390
        /*0ed0*/ 	.word	0x00000004
        /*0ed4*/ 	.word	0x00000000
        /*0ed8*/ 	.short	0x0101
        /*0eda*/ 	.byte	0x3f
	.zero		1


	//   ....[46]....
        /*0edc*/ 	.word	0x00019660
        /*0ee0*/ 	.word	0x00000078
        /*0ee4*/ 	.word	0x00000000
        /*0ee8*/ 	.short	0x0101
        /*0eea*/ 	.byte	0x3f
	.zero		1


	//   ....[47]....
        /*0eec*/ 	.word	0x00019c50
        /*0ef0*/ 	.word	0x0000000c
        /*0ef4*/ 	.word	0x0002a850
        /*0ef8*/ 	.short	0x010a
        /*0efa*/ 	.byte	0x3f
	.zero		1


	//   ....[48]....
        /*0efc*/ 	.word	0x00019cf0
        /*0f00*/ 	.word	0x0000000c
        /*0f04*/ 	.word	0x0002a850
        /*0f08*/ 	.short	0x010a
        /*0f0a*/ 	.byte	0x3f
	.zero		1


	//   ....[49]....
        /*0f0c*/ 	.word	0x0001a1e0
        /*0f10*/ 	.word	0x00000002
        /*0f14*/ 	.word	0x00000000
        /*0f18*/ 	.short	0x0101
        /*0f1a*/ 	.byte	0x3f
	.zero		1


	//   ....[50]....
        /*0f1c*/ 	.word	0x0001b6e0
        /*0f20*/ 	.word	0x00000000
        /*0f24*/ 	.word	0x00000000
        /*0f28*/ 	.short	0x0101
        /*0f2a*/ 	.byte	0x3f
	.zero		1


	//   ....[51]....
        /*0f2c*/ 	.word	0x0001db30
        /*0f30*/ 	.word	0x00000016
        /*0f34*/ 	.word	0x0002a820
        /*0f38*/ 	.short	0x010a
        /*0f3a*/ 	.byte	0x3f
	.zero		1


	//   ....[52]....
        /*0f3c*/ 	.word	0x0001dbc0
        /*0f40*/ 	.word	0x0000000b
        /*0f44*/ 	.word	0x0002a8a0
        /*0f48*/ 	.short	0x010a
        /*0f4a*/ 	.byte	0x3f
	.zero		1


	//   ....[53]....
        /*0f4c*/ 	.word	0x0001e000
        /*0f50*/ 	.word	0x0000000b
        /*0f54*/ 	.word	0x0002a8c0
        /*0f58*/ 	.short	0x010a
        /*0f5a*/ 	.byte	0x3f
	.zero		1


	//   ....[54]....
        /*0f5c*/ 	.word	0x0001e430
        /*0f60*/ 	.word	0x0000000a
        /*0f64*/ 	.word	0x0002a8a0
        /*0f68*/ 	.short	0x010a
        /*0f6a*/ 	.byte	0x3f
	.zero		1


	//   ....[55]....
        /*0f6c*/ 	.word	0x0001e860
        /*0f70*/ 	.word	0x0000000a
        /*0f74*/ 	.word	0x0002a8c0
        /*0f78*/ 	.short	0x010a
        /*0f7a*/ 	.byte	0x3f
	.zero		1


	//   ....[56]....
        /*0f7c*/ 	.word	0x0001f800
        /*0f80*/ 	.word	0x00000007
        /*0f84*/ 	.word	0x0002a840
        /*0f88*/ 	.short	0x010a
        /*0f8a*/ 	.byte	0x3f
	.zero		1


	//   ....[57]....
        /*0f8c*/ 	.word	0x0001fee0
        /*0f90*/ 	.word	0x00000007
        /*0f94*/ 	.word	0x0002a830
        /*0f98*/ 	.short	0x0107
        /*0f9a*/ 	.byte	0x3f
	.zero		1


	//   ....[58]....
        /*0f9c*/ 	.word	0x0001ffa0
        /*0fa0*/ 	.word	0x00000007
        /*0fa4*/ 	.word	0x0002a830
        /*0fa8*/ 	.short	0x0101
        /*0faa*/ 	.byte	0x3f
	.zero		1


	//   ....[59]....
        /*0fac*/ 	.word	0x00020b90
        /*0fb0*/ 	.word	0x00000016
        /*0fb4*/ 	.word	0x0002a800
        /*0fb8*/ 	.short	0x0107
        /*0fba*/ 	.byte	0x3f
	.zero		1


	//   ....[60]....
        /*0fbc*/ 	.word	0x00020c90
        /*0fc0*/ 	.word	0x00000016
        /*0fc4*/ 	.word	0x0002a800
        /*0fc8*/ 	.short	0x0101
        /*0fca*/ 	.byte	0x3f
	.zero		1


	//   ....[61]....
        /*0fcc*/ 	.word	0x00020cb0
        /*0fd0*/ 	.word	0x00000016
        /*0fd4*/ 	.word	0x0002a820
        /*0fd8*/ 	.short	0x010a
        /*0fda*/ 	.byte	0x3f
	.zero		1


	//   ....[62]....
        /*0fdc*/ 	.word	0x00021020
        /*0fe0*/ 	.word	0x00000005
        /*0fe4*/ 	.word	0x0002a840
        /*0fe8*/ 	.short	0x010a
        /*0fea*/ 	.byte	0x3f
	.zero		1


	//   ....[63]....
        /*0fec*/ 	.word	0x00021520
        /*0ff0*/ 	.word	0x00000005
        /*0ff4*/ 	.word	0x0002a830
        /*0ff8*/ 	.short	0x0107
        /*0ffa*/ 	.byte	0x3f
	.zero		1


	//   ....[64]....
        /*0ffc*/ 	.word	0x000215d0
        /*1000*/ 	.word	0x00000005
        /*1004*/ 	.word	0x0002a830
        /*1008*/ 	.short	0x0101
        /*100a*/ 	.byte	0x3f
	.zero		1


	//   ....[65]....
        /*100c*/ 	.word	0x00021630
        /*1010*/ 	.word	0x00000005
        /*1014*/ 	.word	0x0002a860
        /*1018*/ 	.short	0x010a
        /*101a*/ 	.byte	0x3f
	.zero		1


	//   ....[66]....
        /*101c*/ 	.word	0x00021aa0
        /*1020*/ 	.word	0x00000005
        /*1024*/ 	.word	0x0002a850
        /*1028*/ 	.short	0x0107
        /*102a*/ 	.byte	0x3f
	.zero		1


	//   ....[67]....
        /*102c*/ 	.word	0x00021be0
        /*1030*/ 	.word	0x00000005
        /*1034*/ 	.word	0x0002a850
        /*1038*/ 	.short	0x0101
        /*103a*/ 	.byte	0x3f
	.zero		1


	//   ....[68]....
        /*103c*/ 	.word	0x00021e60
        /*1040*/ 	.word	0x00000000
        /*1044*/ 	.word	0x0002a860
        /*1048*/ 	.short	0x010a
        /*104a*/ 	.byte	0x3f
	.zero		1


	//   ....[69]....
        /*104c*/ 	.word	0x000222d0
        /*1050*/ 	.word	0x00000000
        /*1054*/ 	.word	0x0002a850
        /*1058*/ 	.short	0x0107
        /*105a*/ 	.byte	0x3f
	.zero		1


	//   ....[70]....
        /*105c*/ 	.word	0x00022390
        /*1060*/ 	.word	0x00000000
        /*1064*/ 	.word	0x0002a850
        /*1068*/ 	.short	0x0101
        /*106a*/ 	.byte	0x3f
	.zero		1


	//   ....[71]....
        /*106c*/ 	.word	0x000230b0
        /*1070*/ 	.word	0x00000005
        /*1074*/ 	.word	0x0002a820
        /*1078*/ 	.short	0x010a
        /*107a*/ 	.byte	0x3f
	.zero		1


	//   ....[72]....
        /*107c*/ 	.word	0x00023240
        /*1080*/ 	.word	0x00000003
        /*1084*/ 	.word	0x0002a840
        /*1088*/ 	.short	0x010a
        /*108a*/ 	.byte	0x3f
	.zero		1


	//   ....[73]....
        /*108c*/ 	.word	0x000232e0
        /*1090*/ 	.word	0x00000005
        /*1094*/ 	.word	0x0002a840
        /*1098*/ 	.short	0x010a
        /*109a*/ 	.byte	0x3f
	.zero		1


	//   ....[74]....
        /*109c*/ 	.word	0x00023320
        /*10a0*/ 	.word	0x00000003
        /*10a4*/ 	.word	0x0002a860
        /*10a8*/ 	.short	0x010a
        /*10aa*/ 	.byte	0x3f
	.zero		1


	//   ....[75]....
        /*10ac*/ 	.word	0x00023360
        /*10b0*/ 	.word	0x00000005
        /*10b4*/ 	.word	0x0002a860
        /*10b8*/ 	.short	0x010a
        /*10ba*/ 	.byte	0x3f
	.zero		1


	//   ....[76]....
        /*10bc*/ 	.word	0x000233c0
        /*10c0*/ 	.word	0x00000056
        /*10c4*/ 	.word	0x0002a890
        /*10c8*/ 	.short	0x010a
        /*10ca*/ 	.byte	0x3f
	.zero		1


	//   ....[77]....
        /*10cc*/ 	.word	0x00023670
        /*10d0*/ 	.word	0x00000056
        /*10d4*/ 	.word	0x0002a890
        /*10d8*/ 	.short	0x010a
        /*10da*/ 	.byte	0x3f
	.zero		1


	//   ....[78]....
        /*10dc*/ 	.word	0x00023920
        /*10e0*/ 	.word	0x00000056
        /*10e4*/ 	.word	0x0002a890
        /*10e8*/ 	.short	0x010a
        /*10ea*/ 	.byte	0x3f
	.zero		1


	//   ....[79]....
        /*10ec*/ 	.word	0x00023bd0
        /*10f0*/ 	.word	0x00000056
        /*10f4*/ 	.word	0x0002a8b0
        /*10f8*/ 	.short	0x010a
        /*10fa*/ 	.byte	0x3f
	.zero		1


	//   ....[80]....
        /*10fc*/ 	.word	0x00023fb0
        /*1100*/ 	.word	0x00000002
        /*1104*/ 	.word	0x0002a800
        /*1108*/ 	.short	0x010a
        /*110a*/ 	.byte	0x3f
	.zero		1


	//   ....[81]....
        /*110c*/ 	.word	0x00024390
        /*1110*/ 	.word	0x00000002
        /*1114*/ 	.word	0x0002a800
        /*1118*/ 	.short	0x010a
        /*111a*/ 	.byte	0x3f
	.zero		1


	//   ....[82]....
        /*111c*/ 	.word	0x000243e0
        /*1120*/ 	.word	0x00000000
        /*1124*/ 	.word	0x0002a830
        /*1128*/ 	.short	0x010a
        /*112a*/ 	.byte	0x3f
	.zero		1


	//   ....[83]....
        /*112c*/ 	.word	0x00024430
        /*1130*/ 	.word	0x0000000f
        /*1134*/ 	.word	0x0002a830
        /*1138*/ 	.short	0x010a
        /*113a*/ 	.byte	0x3f
	.zero		1


	//   ....[84]....
        /*113c*/ 	.word	0x00024480
        /*1140*/ 	.word	0x0000000b
        /*1144*/ 	.word	0x0002a850
        /*1148*/ 	.short	0x010a
        /*114a*/ 	.byte	0x3f
	.zero		1


	//   ....[85]....
        /*114c*/ 	.word	0x000244d0
        /*1150*/ 	.word	0x0000000a
        /*1154*/ 	.word	0x0002a830
        /*1158*/ 	.short	0x010a
        /*115a*/ 	.byte	0x3f
	.zero		1


	//   ....[86]....
        /*115c*/ 	.word	0x00024520
        /*1160*/ 	.word	0x0000000b
        /*1164*/ 	.word	0x0002a850
        /*1168*/ 	.short	0x010a
        /*116a*/ 	.byte	0x3f
	.zero		1


	//   ....[87]....
        /*116c*/ 	.word	0x00024570
        /*1170*/ 	.word	0x0000000c
        /*1174*/ 	.word	0x0002a850
        /*1178*/ 	.short	0x010a
        /*117a*/ 	.byte	0x3f
	.zero		1


	//   ....[88]....
        /*117c*/ 	.word	0x00024710
        /*1180*/ 	.word	0x00000016
        /*1184*/ 	.word	0x0002a820
        /*1188*/ 	.short	0x010a
        /*118a*/ 	.byte	0x3f
	.zero		1


	//   ....[89]....
        /*118c*/ 	.word	0x00024760
        /*1190*/ 	.word	0x0000000b
        /*1194*/ 	.word	0x0002a8a0
        /*1198*/ 	.short	0x010a
        /*119a*/ 	.byte	0x3f
	.zero		1


	//   ....[90]....
        /*119c*/ 	.word	0x000247b0
        /*11a0*/ 	.word	0x0000000b
        /*11a4*/ 	.word	0x0002a8c0
        /*11a8*/ 	.short	0x010a
        /*11aa*/ 	.byte	0x3f
	.zero		1


	//   ....[91]....
        /*11ac*/ 	.word	0x00024800
        /*11b0*/ 	.word	0x0000000a
        /*11b4*/ 	.word	0x0002a8a0
        /*11b8*/ 	.short	0x010a
        /*11ba*/ 	.byte	0x3f
	.zero		1


	//   ....[92]....
        /*11bc*/ 	.word	0x00024850
        /*11c0*/ 	.word	0x0000000a
        /*11c4*/ 	.word	0x0002a8c0
        /*11c8*/ 	.short	0x010a
        /*11ca*/ 	.byte	0x3f
	.zero		1


	//   ....[93]....
        /*11cc*/ 	.word	0x00024970
        /*11d0*/ 	.word	0x00000007
        /*11d4*/ 	.word	0x0002a840
        /*11d8*/ 	.short	0x010a
        /*11da*/ 	.byte	0x3f
	.zero		1


	//   ....[94]....
        /*11dc*/ 	.word	0x00025d70
        /*11e0*/ 	.word	0x00000016
        /*11e4*/ 	.word	0x0002a820
        /*11e8*/ 	.short	0x010a
        /*11ea*/ 	.byte	0x3f
	.zero		1


	//   ....[95]....
        /*11ec*/ 	.word	0x00025dc0
        /*11f0*/ 	.word	0x00000005
        /*11f4*/ 	.word	0x0002a840
        /*11f8*/ 	.short	0x010a
        /*11fa*/ 	.byte	0x3f
	.zero		1


	//   ....[96]....
        /*11fc*/ 	.word	0x00026580
        /*1200*/ 	.word	0x00000005
        /*1204*/ 	.word	0x0002a860
        /*1208*/ 	.short	0x010a
        /*120a*/ 	.byte	0x3f
	.zero		1


	//   ....[97]....
        /*120c*/ 	.word	0x00026d90
        /*1210*/ 	.word	0x00000000
        /*1214*/ 	.word	0x0002a860
        /*1218*/ 	.short	0x010a
        /*121a*/ 	.byte	0x3f
	.zero		1


	//   ....[98]....
        /*121c*/ 	.word	0x00027ec0
        /*1220*/ 	.word	0x00000005
        /*1224*/ 	.word	0x0002a820
        /*1228*/ 	.short	0x010a
        /*122a*/ 	.byte	0x3f
	.zero		1


	//   ....[99]....
        /*122c*/ 	.word	0x00028060
        /*1230*/ 	.word	0x00000003
        /*1234*/ 	.word	0x0002a840
        /*1238*/ 	.short	0x010a
        /*123a*/ 	.byte	0x3f
	.zero		1


	//   ....[100]....
        /*123c*/ 	.word	0x000280b0
        /*1240*/ 	.word	0x00000005
        /*1244*/ 	.word	0x0002a840
        /*1248*/ 	.short	0x010a
        /*124a*/ 	.byte	0x3f
	.zero		1


	//   ....[101]....
        /*124c*/ 	.word	0x00028100
        /*1250*/ 	.word	0x00000003
        /*1254*/ 	.word	0x0002a860
        /*1258*/ 	.short	0x010a
        /*125a*/ 	.byte	0x3f
	.zero		1


	//----- nvinfo : EIATTR_NUM_MBARRIERS
	.align		4
.L_326:
        /*125c*/ 	.byte	0x03, 0x38
        /*125e*/ 	.short	0x0016


	//----- nvinfo : EIATTR_EXIT_INSTR_OFFSETS
	.align		4
        /*1260*/ 	.byte	0x04, 0x1c
        /*1262*/ 	.short	(.L_328 - .L_327)


	//   ....[0]....
.L_327:
        /*1264*/ 	.word	0x000233b0


	//----- nvinfo : EIATTR_MAX_THREADS
	.align		4
.L_328:
        /*1268*/ 	.byte	0x04, 0x05
        /*126a*/ 	.short	(.L_330 - .L_329)
.L_329:
        /*126c*/ 	.word	0x00000180
        /*1270*/ 	.word	0x00000001
        /*1274*/ 	.word	0x00000001


	//----- nvinfo : EIATTR_CRS_STACK_SIZE
	.align		4
.L_330:
        /*1278*/ 	.byte	0x04, 0x1e
        /*127a*/ 	.short	(.L_332 - .L_331)
.L_331:
        /*127c*/ 	.word	0x00000000


	//----- nvinfo : EIATTR_CBANK_PARAM_SIZE
	.align		4
.L_332:
        /*1280*/ 	.byte	0x03, 0x19
        /*1282*/ 	.short	0x0af0


	//----- nvinfo : EIATTR_PARAM_CBANK
	.align		4
        /*1284*/ 	.byte	0x04, 0x0a
        /*1286*/ 	.short	(.L_334 - .L_333)
	.align		4
.L_333:
        /*1288*/ 	.word	index@(.nv.constant0._ZN7cutlass13device_kernelIN5flash11enable_sm90INS1_16FlashAttnFwdSm90INS1_25CollectiveMainloopFwdSm90ILi2EN4cute5tupleIJNS5_1CILi1EEES8_S8_EEENS6_IJNS7_ILi128EEENS7_ILi96EEENS7_ILi192EEEEEELi128ENS_6half_tEfNS_4arch4Sm90ELb1ELb0ELb1ELb1ELb1ELb1ELb0ELb1ELb1ELb1ELb0ELb0EEENS1_21CollectiveEpilogueFwdINS6_IJSA_SA_SB_EEES9_SE_SG_Li256ELb1ELb1ELb0ELb0EEENS1_36VarlenDynamicPersistentTileSchedulerILi128ELi96ELi256ELi128ELb0ELb1ELb1ELb1ELb1ELb1EEEEEEEEEvNT_6ParamsE)
        /*128c*/ 	.short	0x0210
        /*128e*/ 	.short	0x0af0


	//----- nvinfo : EIATTR_SW_WAR
	.align		4
.L_334:
        /*1290*/ 	.byte	0x04, 0x36
        /*1292*/ 	.short	(.L_336 - .L_335)
.L_335:
        /*1294*/ 	.word	0x00000008
.L_336:


//--------------------- .nv.callgraph             --------------------------
	.section	.nv.callgraph,"",@"SHT_CUDA_CALLGRAPH"
	.align	4
	.sectionentsize	8
	.align		4
        /*0000*/ 	.word	0x00000000
	.align		4
        /*0004*/ 	.word	0xffffffff
	.align		4
        /*0008*/ 	.word	index@(_ZN7cutlass13device_kernelIN5flash11enable_sm90INS1_16FlashAttnFwdSm90INS1_25CollectiveMainloopFwdSm90ILi2EN4cute5tupleIJNS5_1CILi1EEES8_S8_EEENS6_IJNS7_ILi128EEENS7_ILi96EEENS7_ILi192EEEEEELi128ENS_6half_tEfNS_4arch4Sm90ELb0ELb0ELb1ELb0ELb1ELb0ELb0ELb1ELb1ELb1ELb0ELb0EEENS1_21CollectiveEpilogueFwdINS6_IJSA_SA_SB_EEES9_SE_SG_Li256ELb0ELb1ELb0ELb0EEENS1_29StaticPersistentTileSchedulerILb0EEEEEEEEEvNT_6ParamsE)
	.align		4
        /*000c*/ 	.word	index@(__assertfail)
	.align		4
        /*0010*/ 	.word	index@(_ZN7cutlass13device_kernelIN5flash11enable_sm90INS1_16FlashAttnFwdSm90INS1_25CollectiveMainloopFwdSm90ILi2EN4cute5tupleIJNS5_1CILi1EEES8_S8_EEENS6_IJNS7_ILi128EEENS7_ILi96EEENS7_ILi192EEEEEELi128ENS_6half_tEfNS_4arch4Sm90ELb0ELb0ELb1ELb1ELb1ELb0ELb0ELb1ELb1ELb1ELb0ELb0EEENS1_21CollectiveEpilogueFwdINS6_IJSA_SA_SB_EEES9_SE_SG_Li256ELb1ELb1ELb0ELb0EEENS1_36VarlenDynamicPersistentTileSchedulerILi128ELi96ELi256ELi128ELb0ELb1ELb1ELb0ELb1ELb1EEEEEEEEEvNT_6ParamsE)
	.align		4
        /*0014*/ 	.word	index@(__assertfail)
	.align		4
        /*0018*/ 	.word	index@(_ZN7cutlass13device_kernelIN5flash11enable_sm90INS1_16FlashAttnFwdSm90INS1_25CollectiveMainloopFwdSm90ILi2EN4cute5tupleIJNS5_1CILi1EEES8_S8_EEENS6_IJNS7_ILi128EEENS7_ILi96EEENS7_ILi192EEEEEELi128ENS_6half_tEfNS_4arch4Sm90ELb0ELb0ELb1ELb1ELb1ELb1ELb0ELb1ELb1ELb1ELb0ELb0EEENS1_21CollectiveEpilogueFwdINS6_IJSA_SA_SB_EEES9_SE_SG_Li256ELb1ELb1ELb0ELb0EEENS1_36VarlenDynamicPersistentTileSchedulerILi128ELi96ELi256ELi128ELb0ELb1ELb1ELb0ELb1ELb1EEEEEEEEEvNT_6ParamsE)
	.align		4
        /*001c*/ 	.word	index@(__assertfail)
	.align		4
        /*0020*/ 	.word	index@(_ZN7cutlass13device_kernelIN5flash11enable_sm90INS1_16FlashAttnFwdSm90INS1_25CollectiveMainloopFwdSm90ILi2EN4cute5tupleIJNS5_1CILi1EEES8_S8_EEENS6_IJNS7_ILi128EEENS7_ILi96EEENS7_ILi192EEEEEELi128ENS_6half_tEfNS_4arch4Sm90ELb0ELb1ELb1ELb0ELb1ELb0ELb0ELb1ELb1ELb1ELb0ELb0EEENS1_21CollectiveEpilogueFwdINS6_IJSA_SA_SB_EEES9_SE_SG_Li256ELb0ELb1ELb0ELb0EEENS1_30DynamicPersistentTileSchedulerILi256ELi128ELb0ELb1ELb1EEEEEEEEEvNT_6ParamsE)
	.align		4
        /*0024*/ 	.word	index@(__assertfail)
	.align		4
        /*0028*/ 	.word	index@(_ZN7cutlass13device_kernelIN5flash11enable_sm90INS1_16FlashAttnFwdSm90INS1_25CollectiveMainloopFwdSm90ILi2EN4cute5tupleIJNS5_1CILi1EEES8_S8_EEENS6_IJNS7_ILi128EEENS7_ILi96EEENS7_ILi192EEEEEELi128ENS_6half_tEfNS_4arch4Sm90ELb0ELb1ELb1ELb1ELb1ELb0ELb0ELb1ELb1ELb1ELb0ELb0EEENS1_21CollectiveEpilogueFwdINS6_IJSA_SA_SB_EEES9_SE_SG_Li256ELb1ELb1ELb0ELb0EEENS1_36VarlenDynamicPersistentTileSchedulerILi128ELi96ELi256ELi128ELb0ELb1ELb1ELb1ELb0ELb1EEEEEEEEEvNT_6ParamsE)
	.align		4
        /*002c*/ 	.word	index@(__assertfail)
	.align		4
        /*0030*/ 	.word	index@(_ZN7cutlass13device_kernelIN5flash11enable_sm90INS1_16FlashAttnFwdSm90INS1_25CollectiveMainloopFwdSm90ILi2EN4cute5tupleIJNS5_1CILi1EEES8_S8_EEENS6_IJNS7_ILi128EEENS7_ILi96EEENS7_ILi192EEEEEELi128ENS_6half_tEfNS_4arch4Sm90ELb0ELb1ELb1ELb1ELb1ELb1ELb0ELb1ELb1ELb1ELb0ELb0EEENS1_21CollectiveEpilogueFwdINS6_IJSA_SA_SB_EEES9_SE_SG_Li256ELb1ELb1ELb0ELb0EEENS1_36VarlenDynamicPersistentTileSchedulerILi128ELi96ELi256ELi128ELb0ELb1ELb1ELb1ELb0ELb1EEEEEEEEEvNT_6ParamsE)
	.align		4
        /*0034*/ 	.word	index@(__assertfail)
	.align		4
        /*0038*/ 	.word	index@(_ZN7cutlass13device_kernelIN5flash11enable_sm90INS1_16FlashAttnFwdSm90INS1_25CollectiveMainloopFwdSm90ILi2EN4cute5tupleIJNS5_1CILi1EEES8_S8_EEENS6_IJNS7_ILi128EEENS7_ILi96EEENS7_ILi192EEEEEELi128ENS_6half_tEfNS_4arch4Sm90ELb1ELb0ELb1ELb0ELb1ELb0ELb0ELb1ELb1ELb1ELb0ELb0EEENS1_21CollectiveEpilogueFwdINS6_IJSA_SA_SB_EEES9_SE_SG_Li256ELb0ELb1ELb0ELb0EEENS1_30DynamicPersistentTileSchedulerILi256ELi128ELb0ELb1ELb1EEEEEEEEEvNT_6ParamsE)
	.align		4
        /*003c*/ 	.word	index@(__assertfail)
	.align		4
        /*0040*/ 	.word	index@(_ZN7cutlass13device_kernelIN5flash11enable_sm90INS1_16FlashAttnFwdSm90INS1_25CollectiveMainloopFwdSm90ILi2EN4cute5tupleIJNS5_1CILi1EEES8_S8_EEENS6_IJNS7_ILi128EEENS7_ILi96EEENS7_ILi192EEEEEELi128ENS_6half_tEfNS_4arch4Sm90ELb1ELb0ELb1ELb1ELb1ELb0ELb0ELb1ELb1ELb1ELb0ELb0EEENS1_21CollectiveEpilogueFwdINS6_IJSA_SA_SB_EEES9_SE_SG_Li256ELb1ELb1ELb0ELb0EEENS1_36VarlenDynamicPersistentTileSchedulerILi128ELi96ELi256ELi128ELb0ELb1ELb1ELb1ELb1ELb1EEEEEEEEEvNT_6ParamsE)
	.align		4
        /*0044*/ 	.word	index@(__assertfail)
	.align		4
        /*0048*/ 	.word	index@(_ZN7cutlass13device_kernelIN5flash11enable_sm90INS1_16FlashAttnFwdSm90INS1_25CollectiveMainloopFwdSm90ILi2EN4cute5tupleIJNS5_1CILi1EEES8_S8_EEENS6_IJNS7_ILi128EEENS7_ILi96EEENS7_ILi192EEEEEELi128ENS_6half_tEfNS_4arch4Sm90ELb1ELb0ELb1ELb1ELb1ELb1ELb0ELb1ELb1ELb1ELb0ELb0EEENS1_21CollectiveEpilogueFwdINS6_IJSA_SA_SB_EEES9_SE_SG_Li256ELb1ELb1ELb0ELb0EEENS1_36VarlenDynamicPersistentTileSchedulerILi128ELi96ELi256ELi128ELb0ELb1ELb1ELb1ELb1ELb1EEEEEEEEEvNT_6ParamsE)
	.align		4
        /*004c*/ 	.word	index@(__assertfail)
	.align		4
        /*0050*/ 	.word	0x00000000
	.align		4
        /*0054*/ 	.word	0xfffffffe
	.align		4
        /*0058*/ 	.word	0x00000000
	.align		4
        /*005c*/ 	.word	0xfffffffd
	.align		4
        /*0060*/ 	.word	0x00000000
	.align		4
        /*0064*/ 	.word	0xfffffffc


//--------------------- .nv.constant4             --------------------------
	.section	.nv.constant4,"a",@progbits
	.align	8
	.align		8
.nv.constant4:
        /*0000*/ 	.dword	__assertfail
	.align		8
        /*0008*/ 	.dword	__unnamed_1
	.align		8
        /*0010*/ 	.dword	__unnamed_2
	.align		8
        /*0018*/ 	.dword	__unnamed_3
	.align		8
        /*0020*/ 	.dword	__unnamed_4
	.align		8
        /*0028*/ 	.dword	__unnamed_5
	.align		8
        /*0030*/ 	.dword	__unnamed_6
	.align		8
        /*0038*/ 	.dword	_ZN84_INTERNAL_23b5c987_48_flash_fwd_hdim192_128_fp16_paged_softcap_sm90_cu_9afb97bd_35354cuda3std3__45__cpo5beginE
	.align		8
        /*0040*/ 	.dword	_ZN84_INTERNAL_23b5c987_48_flash_fwd_hdim192_128_fp16_paged_softcap_sm90_cu_9afb97bd_35354cuda3std3__45__cpo3endE
	.align		8
        /*0048*/ 	.dword	_ZN84_INTERNAL_23b5c987_48_flash_fwd_hdim192_128_fp16_paged_softcap_sm90_cu_9afb97bd_35354cuda3std3__45__cpo6cbeginE
	.align		8
        /*0050*/ 	.dword	_ZN84_INTERNAL_23b5c987_48_flash_fwd_hdim192_128_fp16_paged_softcap_sm90_cu_9afb97bd_35354cuda3std3__45__cpo4cendE
	.align		8
        /*0058*/ 	.dword	_ZN84_INTERNAL_23b5c987_48_flash_fwd_hdim192_128_fp16_paged_softcap_sm90_cu_9afb97bd_35354cuda3std3__486_GLOBAL__N__23b5c987_48_flash_fwd_hdim192_128_fp16_paged_softcap_sm90_cu_9afb97bd_35356ignoreE
	.align		8
        /*0060*/ 	.dword	_ZN84_INTERNAL_23b5c987_48_flash_fwd_hdim192_128_fp16_paged_softcap_sm90_cu_9afb97bd_35354cuda3std3__419piecewise_constructE
	.align		8
        /*0068*/ 	.dword	_ZN84_INTERNAL_23b5c987_48_flash_fwd_hdim192_128_fp16_paged_softcap_sm90_cu_9afb97bd_35354cuda3std3__48in_placeE
	.align		8
        /*0070*/ 	.dword	_ZN84_INTERNAL_23b5c987_48_flash_fwd_hdim192_128_fp16_paged_softcap_sm90_cu_9afb97bd_35354cuda3std6ranges3__45__cpo4swapE
	.align		8
        /*0078*/ 	.dword	_ZN84_INTERNAL_23b5c987_48_flash_fwd_hdim192_128_fp16_paged_softcap_sm90_cu_9afb97bd_35354cuda3std6ranges3__45__cpo9iter_moveE
	.align		8
        /*0080*/ 	.dword	_ZN84_INTERNAL_23b5c987_48_flash_fwd_hdim192_128_fp16_paged_softcap_sm90_cu_9afb97bd_35354cute7productE
	.align		8
        /*0088*/ 	.dword	_ZN84_INTERNAL_23b5c987_48_flash_fwd_hdim192_128_fp16_paged_softcap_sm90_cu_9afb97bd_35354cute1_E
	.align		8
        /*0090*/ 	.dword	$str$23
	.align		8
        /*0098*/ 	.dword	$str$24


//--------------------- .text._ZN7cutlass13device_kernelIN5flash11enable_sm90INS1_16FlashAttnFwdSm90INS1_25CollectiveMainloopFwdSm90ILi2EN4cute5tupleIJNS5_1CILi1EEES8_S8_EEENS6_IJNS7_ILi128EEENS7_ILi96EEENS7_ILi192EEEEEELi128ENS_6half_tEfNS_4arch4Sm90ELb0ELb0ELb1ELb0ELb1ELb0ELb0ELb1ELb1ELb1ELb0ELb0EEENS1_21CollectiveEpilogueFwdINS6_IJSA_SA_SB_EEES9_SE_SG_Li256ELb0ELb1ELb0ELb0EEENS1_29StaticPersistentTileSchedulerILb0EEEEEEEEEvNT_6ParamsE --------------------------
	.section	.text._ZN7cutlass13device_kernelIN5flash11enable_sm90INS1_16FlashAttnFwdSm90INS1_25CollectiveMainloopFwdSm90ILi2EN4cute5tupleIJNS5_1CILi1EEES8_S8_EEENS6_IJNS7_ILi128EEENS7_ILi96EEENS7_ILi192EEEEEELi128ENS_6half_tEfNS_4arch4Sm90ELb0ELb0ELb1ELb0ELb1ELb0ELb0ELb1ELb1ELb1ELb0ELb0EEENS1_21CollectiveEpilogueFwdINS6_IJSA_SA_SB_EEES9_SE_SG_Li256ELb0ELb1ELb0ELb0EEENS1_29StaticPersistentTileSchedulerILb0EEEEEEEEEvNT_6ParamsE,"ax",@progbits
	.align	128
.text._ZN7cutlass13device_kernelIN5flash11enable_sm90INS1_16FlashAttnFwdSm90INS1_25CollectiveMainloopFwdSm90ILi2EN4cute5tupleIJNS5_1CILi1EEES8_S8_EEENS6_IJNS7_ILi128EEENS7_ILi96EEENS7_ILi192EEEEEELi128ENS_6half_tEfNS_4arch4Sm90ELb0ELb0ELb1ELb0ELb1ELb0ELb0ELb1ELb1ELb1ELb0ELb0EEENS1_21CollectiveEpilogueFwdINS6_IJSA_SA_SB_EEES9_SE_SG_Li256ELb0ELb1ELb0ELb0EEENS1_29StaticPersistentTileSchedulerILb0EEEEEEEEEvNT_6ParamsE:
        .type           _ZN7cutlass13device_kernelIN5flash11enable_sm90INS1_16FlashAttnFwdSm90INS1_25CollectiveMainloopFwdSm90ILi2EN4cute5tupleIJNS5_1CILi1EEES8_S8_EEENS6_IJNS7_ILi128EEENS7_ILi96EEENS7_ILi192EEEEEELi128ENS_6half_tEfNS_4arch4Sm90ELb0ELb0ELb1ELb0ELb1ELb0ELb0ELb1ELb1ELb1ELb0ELb0EEENS1_21CollectiveEpilogueFwdINS6_IJSA_SA_SB_EEES9_SE_SG_Li256ELb0ELb1ELb0ELb0EEENS1_29StaticPersistentTileSchedulerILb0EEEEEEEEEvNT_6ParamsE,@function
        .size           _ZN7cutlass13device_kernelIN5flash11enable_sm90INS1_16FlashAttnFwdSm90INS1_25CollectiveMainloopFwdSm90ILi2EN4cute5tupleIJNS5_1CILi1EEES8_S8_EEENS6_IJNS7_ILi128EEENS7_ILi96EEENS7_ILi192EEEEEELi128ENS_6half_tEfNS_4arch4Sm90ELb0ELb0ELb1ELb0ELb1ELb0ELb0ELb1ELb1ELb1ELb0ELb0EEENS1_21CollectiveEpilogueFwdINS6_IJSA_SA_SB_EEES9_SE_SG_Li256ELb0ELb1ELb0ELb0EEENS1_29StaticPersistentTileSchedulerILb0EEEEEEEEEvNT_6ParamsE,(.L_x_3226 - _ZN7cutlass13device_kernelIN5flash11enable_sm90INS1_16FlashAttnFwdSm90INS1_25CollectiveMainloopFwdSm90ILi2EN4cute5tupleIJNS5_1CILi1EEES8_S8_EEENS6_IJNS7_ILi128EEENS7_ILi96EEENS7_ILi192EEEEEELi128ENS_6half_tEfNS_4arch4Sm90ELb0ELb0ELb1ELb0ELb1ELb0ELb0ELb1ELb1ELb1ELb0ELb0EEENS1_21CollectiveEpilogueFwdINS6_IJSA_SA_SB_EEES9_SE_SG_Li256ELb0ELb1ELb0ELb0EEENS1_29StaticPersistentTileSchedulerILb0EEEEEEEEEvNT_6ParamsE)
        .other          _ZN7cutlass13device_kernelIN5flash11enable_sm90INS1_16FlashAttnFwdSm90INS1_25CollectiveMainloopFwdSm90ILi2EN4cute5tupleIJNS5_1CILi1EEES8_S8_EEENS6_IJNS7_ILi128EEENS7_ILi96EEENS7_ILi192EEEEEELi128ENS_6half_tEfNS_4arch4Sm90ELb0ELb0ELb1ELb0ELb1ELb0ELb0ELb1ELb1ELb1ELb0ELb0EEENS1_21CollectiveEpilogueFwdINS6_IJSA_SA_SB_EEES9_SE_SG_Li256ELb0ELb1ELb0ELb0EEENS1_29StaticPersistentTileSchedulerILb0EEEEEEEEEvNT_6ParamsE,@"STO_CUDA_ENTRY STV_DEFAULT"
_ZN7cutlass13device_kernelIN5flash11enable_sm90INS1_16FlashAttnFwdSm90INS1_25CollectiveMainloopFwdSm90ILi2EN4cute5tupleIJNS5_1CILi1EEES8_S8_EEENS6_IJNS7_ILi128EEENS7_ILi96EEENS7_ILi192EEEEEELi128ENS_6half_tEfNS_4arch4Sm90ELb0ELb0ELb1ELb0ELb1ELb0ELb0ELb1ELb1ELb1ELb0ELb0EEENS1_21CollectiveEpilogueFwdINS6_IJSA_SA_SB_EEES9_SE_SG_Li256ELb0ELb1ELb0ELb0EEENS1_29StaticPersistentTileSchedulerILb0EEEEEEEEEvNT_6ParamsE:
[----:B------:R-:W0:Y:S02]  /*0000*/  LDC R1, c[0x0][0x28] ;  /* 0x00000a00ff017b82 */ /* 0x000e240000000800 */
[----:B0-----:R-:W-:Y:S01]  /*0010*/  VIADD R1, R1, 0xfffffff8 ;  /* 0xfffffff801017836 */ /* 0x001fe20000000000 */
[----:B------:R-:W0:Y:S01]  /*0020*/  S2R R3, SR_TID.X ;  /* 0x0000000000037919 */ /* 0x000e220000002100 */
[----:B------:R-:W-:Y:S01]  /*0030*/  ELECT P0, URZ, PT ;  /* 0x00000000003f782f */ /* 0x000fe20003800000 */
[----:B------:R-:W-:Y:S01]  /*0040*/  UMOV UR4, 0x80 ;  /* 0x0000008000047882 */ /* 0x000fe20000000000 */
[----:B------:R-:W-:Y:S01]  /*0050*/  UMOV UR7, 0x100 ;  /* 0x0000010000077882 */ /* 0x000fe20000000000 */
[----:B0-----:R-:W-:-:S05]  /*0060*/  SHF.R.U32.HI R0, RZ, 0x5, R3 ;  /* 0x00000005ff007819 */ /* 0x001fca0000011603 */
[----:B------:R-:W0:Y:S02]  /*0070*/  SHFL.IDX PT, R2, R0, RZ, 0x1f ;  /* 0x00001fff00027589 */ /* 0x000e2400000e0000 */
[C---:B0-----:R-:W-:Y:S02]  /*0080*/  ISETP.NE.OR P0, PT, R2.reuse, RZ, !P0 ;  /* 0x000000ff0200720c */ /* 0x041fe40004705670 */
[----:B------:R-:W-:Y:S02]  /*0090*/  ISETP.NE.AND P1, PT, R2, RZ, PT ;  /* 0x000000ff0200720c */ /* 0x000fe40003f25270 */
[----:B------:R-:W-:-:S06]  /*00a0*/  SHF.R.U32.HI R2, RZ, 0x7, R3 ;  /* 0x00000007ff027819 */ /* 0x000fcc0000011603 */
[----:B------:R-:W0:Y:S03]  /*00b0*/  SHFL.IDX PT, R2, R2, RZ, 0x1f ;  /* 0x00001fff02027589 */ /* 0x000e2600000e0000 */
[----:B------:R-:W-:Y:S01]  /*00c0*/  VOTEU.ALL UP0, P0 ;  /* 0x00000000003f7886 */ /* 0x000fe20000000000 */
[----:B------:R-:W-:-:S04]  /*00d0*/  VOTEU.ALL UP1, P0 ;  /* 0x00000000003f7886 */ /* 0x000fc80000020000 */
[----:B------:R-:W1:Y:S01]  /*00e0*/  @!UP0 S2UR UR8, SR_CgaCtaId ;  /* 0x00000000000889c3 */ /* 0x000e620000008800 */
[----:B------:R-:W-:Y:S01]  /*00f0*/  @!UP0 UMOV UR6, 0x400 ;  /* 0x0000040000068882 */ /* 0x000fe20000000000 */
[----:B------:R-:W-:-:S04]  /*0100*/  @!UP0 UIADD3 UR4, -UR4, 0x100000, URZ ;  /* 0x0010000004048890 */ /* 0x000fc8000fffe13f */
[----:B------:R-:W-:Y:S02]  /*0110*/  @!UP0 USHF.L.U32 UR5, UR4, 0xb, URZ ;  /* 0x0000000b04058899 */ /* 0x000fe4000800063f */
[----:B------:R-:W-:Y:S02]  /*0120*/  @!UP0 USHF.L.U32 UR4, UR4, 0x1, URZ ;  /* 0x0000000104048899 */ /* 0x000fe4000800063f */
[----:B-1----:R-:W-:Y:S02]  /*0130*/  @!UP0 ULEA UR8, UR8, UR6, 0x18 ;  /* 0x0000000608088291 */ /* 0x002fe4000f8ec03f */
[----:B------:R-:W-:-:S04]  /*0140*/  @!UP0 UIADD3 UR6, -UR7, 0x100000, URZ ;  /* 0x0010000007068890 */ /* 0x000fc8000fffe13f */
[----:B------:R-:W-:Y:S02]  /*0150*/  @!UP0 USHF.L.U32 UR7, UR6, 0xb, URZ ;  /* 0x0000000b06078899 */ /* 0x000fe4000800063f */
[----:B------:R-:W-:Y:S01]  /*0160*/  @!UP0 USHF.L.U32 UR6, UR6, 0x1, URZ ;  /* 0x0000000106068899 */ /* 0x000fe2000800063f */
[----:B------:R-:W-:-:S05]  /*0170*/  VOTEU.ALL UP0, P0 ;  /* 0x00000000003f7886 */ /* 0x000fca0000000000 */
[----:B------:R1:W2:Y:S06]  /*0180*/  @!UP0 SYNCS.EXCH.64 URZ, [UR8+0x2a800], UR4 ;  /* 0x02a80004083f85b2 */ /* 0x0002ac0008000100 */
[----:B------:R1:W3:Y:S02]  /*0190*/  @!UP1 SYNCS.EXCH.64 URZ, [UR8+0x2a820], UR6 ;  /* 0x02a82006083f95b2 */ /* 0x0002e40008000100 */
[----:B01----:R-:W-:Y:S05]  /*01a0*/  @P1 BRA `(.L_x_0) ;  /* 0x0000000000481947 */ /* 0x003fea0003800000 */
[----:B------:R-:W0:Y:S01]  /*01b0*/  S2UR UR5, SR_CgaCtaId ;  /* 0x00000000000579c3 */ /* 0x000e220000008800 */
[----:B------:R-:W-:Y:S01]  /*01c0*/  UMOV UR4, 0x400 ;  /* 0x0000040000047882 */ /* 0x000fe20000000000 */
[----:B------:R-:W-:Y:S01]  /*01d0*/  UMOV UR6, 0x80 ;  /* 0x0000008000067882 */ /* 0x000fe20000000000 */
[----:B------:R-:W-:Y:S01]  /*01e0*/  UMOV UR7, 0x100 ;  /* 0x0000010000077882 */ /* 0x000fe20000000000 */
[----:B------:R-:W-:Y:S01]  /*01f0*/  ELECT P0, URZ, PT ;  /* 0x00000000003f782f */ /* 0x000fe20003800000 */
[----:B0-----:R-:W-:Y:S02]  /*0200*/  ULEA UR8, UR5, UR4, 0x18 ;  /* 0x0000000405087291 */ /* 0x001fe4000f8ec03f */
[----:B------:R-:W-:-:S04]  /*0210*/  UIADD3 UR4, -UR6, 0x100000, URZ ;  /* 0x0010000006047890 */ /* 0x000fc8000fffe13f */
[----:B------:R-:W-:Y:S02]  /*0220*/  USHF.L.U32 UR5, UR4, 0xb, URZ ;  /* 0x0000000b04057899 */ /* 0x000fe4000800063f */
[----:B------:R-:W-:Y:S02]  /*0230*/  USHF.L.U32 UR4, UR4, 0x1, URZ ;  /* 0x0000000104047899 */ /* 0x000fe4000800063f */
[----:B------:R-:W-:-:S04]  /*0240*/  UIADD3 UR6, -UR7, 0x100000, URZ ;  /* 0x0010000007067890 */ /* 0x000fc8000fffe13f */
[----:B------:R-:W-:Y:S02]  /*0250*/  USHF.L.U32 UR7, UR6, 0xb, URZ ;  /* 0x0000000b06077899 */ /* 0x000fe4000800063f */
[----:B------:R-:W-:Y:S01]  /*0260*/  USHF.L.U32 UR6, UR6, 0x1, URZ ;  /* 0x0000000106067899 */ /* 0x000fe2000800063f */
[----:B------:R-:W0:Y:S03]  /*0270*/  FENCE.VIEW.ASYNC.S ;  /* 0x00000000000073c6 */ /* 0x000e260000000000 */
[----:B0-----:R0:W1:Y:S08]  /*0280*/  SYNCS.EXCH.64 URZ, [UR8+0x2a830], UR4 ;  /* 0x02a83004083f75b2 */ /* 0x0010700008000100 */
[----:B------:R0:W4:Y:S01]  /*0290*/  SYNCS.EXCH.64 URZ, [UR8+0x2a840], UR6 ;  /* 0x02a84006083f75b2 */ /* 0x0001220008000100 */
[----:B------:R0:W0:Y:S01]  /*02a0*/  SYNCS.EXCH.64 URZ, [UR8+0x2a838], UR4 ;  /* 0x02a83804083f75b2 */ /* 0x0000220008000100 */
[----:B------:R0:W0:Y:S01]  /*02b0*/  SYNCS.EXCH.64 URZ, [UR8+0x2a848], UR6 ;  /* 0x02a84806083f75b2 */ /* 0x0000220008000100 */
[----:B------:R-:W-:Y:S01]  /*02c0*/  NOP ;  /* 0x0000000000007918 */ /* 0x000fe20000000000 */
.L_x_0:
[----:B------:R-:W5:Y:S01]  /*02d0*/  SHFL.IDX PT, R4, R0, RZ, 0x1f ;  /* 0x00001fff00047589 */ /* 0x000f6200000e0000 */
[----:B------:R-:W-:Y:S01]  /*02e0*/  NOP ;  /* 0x0000000000007918 */ /* 0x000fe20000000000 */
[----:B-----5:R-:W-:-:S13]  /*02f0*/  ISETP.NE.AND P0, PT, R4, RZ, PT ;  /* 0x000000ff0400720c */ /* 0x020fda0003f05270 */
[----:B------:R-:W-:Y:S05]  /*0300*/  @P0 BRA `(.L_x_1) ;  /* 0x0000000000480947 */ /* 0x000fea0003800000 */
[----:B0-----:R-:W0:Y:S01]  /*0310*/  S2UR UR5, SR_CgaCtaId ;  /* 0x00000000000579c3 */ /* 0x001e220000008800 */
        /* <DEDUP_REMOVED lines=12> */
[----:B0-----:R0:W0:Y:S08]  /*03e0*/  SYNCS.EXCH.64 URZ, [UR8+0x2a850], UR4 ;  /* 0x02a85004083f75b2 */ /* 0x0010300008000100 */
[----:B------:R0:W0:Y:S01]  /*03f0*/  SYNCS.EXCH.64 URZ, [UR8+0x2a860], UR6 ;  /* 0x02a86006083f75b2 */ /* 0x0000220008000100 */
[----:B------:R0:W0:Y:S01]  /*0400*/  SYNCS.EXCH.64 URZ, [UR8+0x2a858], UR4 ;  /* 0x02a85804083f75b2 */ /* 0x0000220008000100 */
[----:B------:R0:W0:Y:S01]  /*0410*/  SYNCS.EXCH.64 URZ, [UR8+0x2a868], UR6 ;  /* 0x02a86806083f75b2 */ /* 0x0000220008000100 */
[----:B------:R-:W-:Y:S01]  /*0420*/  NOP ;  /* 0x0000000000007918 */ /* 0x000fe20000000000 */
.L_x_1:
[----:B------:R-:W5:Y:S01]  /*0430*/  SHFL.IDX PT, R4, R0, RZ, 0x1f ;  /* 0x00001fff00047589 */ /* 0x000f6200000e0000 */
[----:B------:R-:W-:Y:S01]  /*0440*/  NOP ;  /* 0x0000000000007918 */ /* 0x000fe20000000000 */
[----:B-----5:R-:W-:-:S13]  /*0450*/  ISETP.NE.AND P0, PT, R4, RZ, PT ;  /* 0x000000ff0400720c */ /* 0x020fda0003f05270 */
[----:B------:R-:W-:Y:S05]  /*0460*/  @P0 BRA `(.L_x_2) ;  /* 0x0000000000380947 */ /* 0x000fea0003800000 */
[----:B0-----:R-:W0:Y:S01]  /*0470*/  S2UR UR5, SR_CgaCtaId ;  /* 0x00000000000579c3 */ /* 0x001e220000008800 */
[----:B------:R-:W-:Y:S01]  /*0480*/  UMOV UR4, 0x400 ;  /* 0x0000040000047882 */ /* 0x000fe20000000000 */
[----:B------:R-:W-:Y:S01]  /*0490*/  UMOV UR7, 0x80 ;  /* 0x0000008000077882 */ /* 0x000fe20000000000 */
[----:B------:R-:W-:Y:S01]  /*04a0*/  ELECT P0, URZ, PT ;  /* 0x00000000003f782f */ /* 0x000fe20003800000 */
[----:B0-----:R-:W-:Y:S02]  /*04b0*/  ULEA UR6, UR5, UR4, 0x18 ;  /* 0x0000000405067291 */ /* 0x001fe4000f8ec03f */
[----:B------:R-:W-:-:S04]  /*04c0*/  UIADD3 UR4, -UR7, 0x100000, URZ ;  /* 0x0010000007047890 */ /* 0x000fc8000fffe13f */
[----:B------:R-:W-:Y:S02]  /*04d0*/  USHF.L.U32 UR5, UR4, 0xb, URZ ;  /* 0x0000000b04057899 */ /* 0x000fe4000800063f */
[----:B------:R-:W-:Y:S01]  /*04e0*/  USHF.L.U32 UR4, UR4, 0x1, URZ ;  /* 0x0000000104047899 */ /* 0x000fe2000800063f */
[----:B------:R-:W0:Y:S11]  /*04f0*/  FENCE.VIEW.ASYNC.S ;  /* 0x00000000000073c6 */ /* 0x000e360000000000 */
[----:B0-----:R0:W0:Y:S01]  /*0500*/  SYNCS.EXCH.64 URZ, [UR6+0x2a870], UR4 ;  /* 0x02a87004063f75b2 */ /* 0x0010220008000100 */
[----:B------:R0:W0:Y:S01]  /*0510*/  SYNCS.EXCH.64 URZ, [UR6+0x2a880], UR4 ;  /* 0x02a88004063f75b2 */ /* 0x0000220008000100 */
[----:B------:R0:W0:Y:S01]  /*0520*/  SYNCS.EXCH.64 URZ, [UR6+0x2a878], UR4 ;  /* 0x02a87804063f75b2 */ /* 0x0000220008000100 */
[----:B------:R0:W0:Y:S01]  /*0530*/  SYNCS.EXCH.64 URZ, [UR6+0x2a888], UR4 ;  /* 0x02a88804063f75b2 */ /* 0x0000220008000100 */
[----:B------:R-:W-:Y:S01]  /*0540*/  NOP ;  /* 0x0000000000007918 */ /* 0x000fe20000000000 */
.L_x_2:
        /* <DEDUP_REMOVED lines=22> */
.L_x_3:
[----:B------:R-:W5:Y:S01]  /*06b0*/  SHFL.IDX PT, R4, R0, RZ, 0x1f ;  /* 0x00001fff00047589 */ /* 0x000f6200000e0000 */
[----:B------:R-:W-:Y:S01]  /*06c0*/  R2UR UR9, R2 ;  /* 0x00000000020972ca */ /* 0x000fe200000e0000 */
        /* <DEDUP_REMOVED lines=21> */
.L_x_4:
[----:B------:R-:W-:Y:S01]  /*0820*/  UISETP.NE.AND UP0, UPT, UR9, URZ, UPT ;  /* 0x0000003f0900728c */ /* 0x000fe2000bf05270 */
[----:B------:R-:W-:Y:S01]  /*0830*/  NOP ;  /* 0x0000000000007918 */ /* 0x000fe20000000000 */
[----:B0-----:R-:W-:Y:S01]  /*0840*/  UMOV UR4, 0x1 ;  /* 0x0000000100047882 */ /* 0x001fe20000000000 */
[----:B------:R-:W-:Y:S01]  /*0850*/  ULDC.64 UR36, c[0x0][0x208] ;  /* 0x0000820000247ab9 */ /* 0x000fe20000000a00 */
[----:B------:R-:W-:Y:S01]  /*0860*/  USEL UR4, UR4, 0x2, !UP0 ;  /* 0x0000000204047887 */ /* 0x000fe2000c000000 */
[----:B-1234-:R-:W-:Y:S01]  /*0870*/  BAR.SYNC.DEFER_BLOCKING 0x0 ;  /* 0x0000000000007b1d */ /* 0x01efe20000010000 */
[----:B------:R-:W-:-:S04]  /*0880*/  PLOP3.LUT P0, PT, PT, PT, UP0, 0x80, 0x0 ;  /* 0x000000000000781c */ /* 0x000fc80003f0f008 */
[----:B------:R-:W-:-:S05]  /*0890*/  IMAD.U32 R2, RZ, RZ, UR4 ;  /* 0x00000004ff027e24 */ /* 0x000fca000f8e00ff */
[----:B------:R0:W-:Y:S04]  /*08a0*/  STL [R1+0x4], R2 ;  /* 0x0000040201007387 */ /* 0x0001e80000100800 */
[----:B------:R-:W-:Y:S05]  /*08b0*/  @!P0 BRA `(.L_x_5) ;  /* 0x0000007000808947 */ /* 0x000fea0003800000 */
.L_x_6:
[----:B------:R-:W-:-:S08]  /*08c0*/  NOP ;  /* 0x0000000000007918 */ /* 0x000fd00000000000 */
[----:B------:R-:W1:Y:S02]  /*08d0*/  USETMAXREG.TRY_ALLOC.CTAPOOL UP0, 0xe8 ;  /* 0x000000e8000079c8 */ /* 0x000e640008000600 */
[----:B-1----:R-:W-:-:S13]  /*08e0*/  PLOP3.LUT P0, PT, PT, PT, UP0, 0x80, 0x0 ;  /* 0x000000000000781c */ /* 0x002fda0003f0f008 */
[----:B------:R-:W-:Y:S05]  /*08f0*/  @!P0 BRA `(.L_x_6) ;  /* 0xfffffffc00f08947 */ /* 0x000fea000383ffff */
[----:B------:R-:W1:Y:S08]  /*0900*/  S2UR UR61, SR_CTAID.X ;  /* 0x00000000003d79c3 */ /* 0x000e700000002500 */
[----:B------:R-:W-:Y:S08]  /*0910*/  BAR.ARV 0x8, 0x180 ;  /* 0x0206000000007b1d */ /* 0x000ff00000002000 */
[----:B------:R-:W1:Y:S02]  /*0920*/  LDC R0, c[0x0][0xc34] ;  /* 0x00030d00ff007b82 */ /* 0x000e640000000800 */
[----:B-1----:R-:W-:-:S13]  /*0930*/  ISETP.LE.AND P0, PT, R0, UR61, PT ;  /* 0x0000003d00007c0c */ /* 0x002fda000bf03270 */
[----:B------:R-:W-:Y:S05]  /*0940*/  @P0 EXIT ;  /* 0x000000000000094d */ /* 0x000fea0003800000 */
[----:B0-----:R-:W2:Y:S01]  /*0950*/  LDL R2, [R1+0x4] ;  /* 0x0000040001027983 */ /* 0x001ea20000100800 */
[----:B------:R-:W-:Y:S01]  /*0960*/  VIADD R17, R3, 0xffffff80 ;  /* 0xffffff8003117836 */ /* 0x000fe20000000000 */
[----:B------:R-:W-:Y:S01]  /*0970*/  UMOV UR39, URZ ;  /* 0x0000003f00277c82 */ /* 0x000fe20008000000 */
[----:B------:R-:W-:Y:S01]  /*0980*/  IMAD.MOV.U32 R164, RZ, RZ, -0x2 ;  /* 0xfffffffeffa47424 */ /* 0x000fe200078e00ff */
[----:B------:R-:W-:Y:S01]  /*0990*/  UMOV UR38, URZ ;  /* 0x0000003f00267c82 */ /* 0x000fe20008000000 */
[----:B------:R-:W-:Y:S01]  /*09a0*/  IMAD.MOV.U32 R18, RZ, RZ, RZ ;  /* 0x000000ffff127224 */ /* 0x000fe200078e00ff */
[----:B------:R-:W-:-:S04]  /*09b0*/  SHF.R.S32.HI R0, RZ, 0x1f, R17 ;  /* 0x0000001fff007819 */ /* 0x000fc80000011411 */
[CC--:B------:R-:W-:Y:S02]  /*09c0*/  LEA.HI R3, R0.reuse, R17.reuse, RZ, 0x7 ;  /* 0x0000001100037211 */ /* 0x0c0fe400078f38ff */
[CC--:B------:R-:W-:Y:S02]  /*09d0*/  LEA.HI R4, R0.reuse, R17.reuse, RZ, 0x4 ;  /* 0x0000001100047211 */ /* 0x0c0fe400078f20ff */
[----:B------:R-:W-:Y:S02]  /*09e0*/  LOP3.LUT R22, R3, 0xffffff80, RZ, 0xc0, !PT ;  /* 0xffffff8003167812 */ /* 0x000fe400078ec0ff */
[----:B------:R-:W-:Y:S02]  /*09f0*/  SHF.R.S32.HI R7, RZ, 0x4, R4 ;  /* 0x00000004ff077819 */ /* 0x000fe40000011404 */
[CC--:B------:R-:W-:Y:S01]  /*0a00*/  LEA.HI R8, R0.reuse, R17.reuse, RZ, 0x2 ;  /* 0x0000001100087211 */ /* 0x0c0fe200078f10ff */
[----:B------:R-:W-:Y:S01]  /*0a10*/  IMAD.IADD R22, R17, 0x1, -R22 ;  /* 0x0000000111167824 */ /* 0x000fe200078e0a16 */
[----:B------:R-:W-:-:S02]  /*0a20*/  LEA.HI R19, R0, R17, RZ, 0x3 ;  /* 0x0000001100137211 */ /* 0x000fc400078f18ff */
[----:B------:R-:W-:Y:S02]  /*0a30*/  LOP3.LUT R8, R8, 0xfffffffc, RZ, 0xc0, !PT ;  /* 0xfffffffc08087812 */ /* 0x000fe400078ec0ff */
[----:B------:R-:W-:-:S03]  /*0a40*/  SHF.R.S32.HI R160, RZ, 0x7, R3 ;  /* 0x00000007ffa07819 */ /* 0x000fc60000011403 */
[----:B------:R-:W-:Y:S01]  /*0a50*/  IMAD.IADD R8, R17, 0x1, -R8 ;  /* 0x0000000111087824 */ /* 0x000fe200078e0a08 */
[----:B------:R-:W-:-:S04]  /*0a60*/  LEA.HI R3, R3, R160, RZ, 0x1 ;  /* 0x000000a003037211 */ /* 0x000fc800078f08ff */
[----:B------:R-:W-:-:S04]  /*0a70*/  LOP3.LUT R3, R3, 0x3fffffe, RZ, 0xc0, !PT ;  /* 0x03fffffe03037812 */ /* 0x000fc800078ec0ff */
[----:B------:R-:W-:Y:S02]  /*0a80*/  IADD3 R3, R160, -R3, RZ ;  /* 0x80000003a0037210 */ /* 0x000fe40007ffe0ff */
[----:B--2---:R-:W-:Y:S02]  /*0a90*/  R2UR UR4, R2 ;  /* 0x00000000020472ca */ /* 0x004fe400000e0000 */
[----:B------:R-:W-:Y:S02]  /*0aa0*/  LEA.HI R2, R0, R17, RZ, 0x5 ;  /* 0x0000001100027211 */ /* 0x000fe400078f28ff */
[----:B------:R-:W-:Y:S02]  /*0ab0*/  LOP3.LUT R0, R19, 0xfffffff8, RZ, 0xc0, !PT ;  /* 0xfffffff813007812 */ /* 0x000fe400078ec0ff */
[----:B------:R-:W-:Y:S02]  /*0ac0*/  SHF.L.U32 R5, R2, 0x5, RZ ;  /* 0x0000000502057819 */ /* 0x000fe400000006ff */
[----:B------:R-:W-:-:S02]  /*0ad0*/  LOP3.LUT R2, R4, 0x3fffff0, RZ, 0xc0, !PT ;  /* 0x03fffff004027812 */ /* 0x000fc400078ec0ff */
[----:B------:R-:W-:Y:S02]  /*0ae0*/  LOP3.LUT R9, R5, 0xfffffc00, RZ, 0xc0, !PT ;  /* 0xfffffc0005097812 */ /* 0x000fe400078ec0ff */
[----:B------:R-:W-:Y:S01]  /*0af0*/  SHF.R.S32.HI R5, RZ, 0x1f, R22 ;  /* 0x0000001fff057819 */ /* 0x000fe20000011416 */
[C---:B------:R-:W-:Y:S01]  /*0b00*/  IMAD.IADD R6, R17.reuse, 0x1, -R2 ;  /* 0x0000000111067824 */ /* 0x040fe200078e0a02 */
[----:B------:R-:W-:Y:S01]  /*0b10*/  LEA.HI R4, R4, R7, RZ, 0x1 ;  /* 0x0000000704047211 */ /* 0x000fe200078f08ff */
[----:B------:R-:W-:Y:S01]  /*0b20*/  IMAD.IADD R17, R17, 0x1, -R0 ;  /* 0x0000000111117824 */ /* 0x000fe200078e0a00 */
[----:B------:R-:W-:Y:S01]  /*0b30*/  LEA.HI R2, R5, R22, RZ, 0x2 ;  /* 0x0000001605027211 */ /* 0x000fe200078f10ff */
[----:B------:R-:W-:Y:S01]  /*0b40*/  IMAD R9, R6, 0x40, R9 ;  /* 0x0000004006097824 */ /* 0x000fe200078e0209 */
[----:B------:R-:W-:Y:S01]  /*0b50*/  LOP3.LUT R4, R4, 0x1ffffffe, RZ, 0xc0, !PT ;  /* 0x1ffffffe04047812 */ /* 0x000fe200078ec0ff */
[----:B------:R-:W-:Y:S01]  /*0b60*/  ULOP3.LUT UR4, UR4, 0x1, URZ, 0xfc, !UPT ;  /* 0x0000000104047892 */ /* 0x000fe2000f8efc3f */
[----:B------:R-:W-:-:S02]  /*0b70*/  SHF.R.S32.HI R6, RZ, 0x2, R2 ;  /* 0x00000002ff067819 */ /* 0x000fc40000011402 */
[----:B------:R-:W-:Y:S02]  /*0b80*/  SHF.R.S32.HI R11, RZ, 0x1f, R2 ;  /* 0x0000001fff0b7819 */ /* 0x000fe40000011402 */
[----:B------:R-:W-:Y:S01]  /*0b90*/  IADD3 R4, R7, -R4, RZ ;  /* 0x8000000407047210 */ /* 0x000fe20007ffe0ff */
[----:B------:R-:W-:Y:S01]  /*0ba0*/  IMAD.U32 R165, RZ, RZ, UR4 ;  /* 0x00000004ffa57e24 */ /* 0x000fe2000f8e00ff */
[----:B------:R-:W-:Y:S02]  /*0bb0*/  LEA.HI R11, R11, R6, RZ, 0x3 ;  /* 0x000000060b0b7211 */ /* 0x000fe400078f18ff */
[----:B------:R-:W-:Y:S01]  /*0bc0*/  LEA.HI R0, R5, R22, RZ, 0x5 ;  /* 0x0000001605007211 */ /* 0x000fe200078f28ff */
[----:B------:R-:W-:Y:S01]  /*0bd0*/  IMAD R163, R4, 0x8, R9 ;  /* 0x0000000804a37824 */ /* 0x000fe200078e0209 */
[----:B------:R-:W-:Y:S02]  /*0be0*/  LOP3.LUT R11, R11, 0xfffffff8, RZ, 0xc0, !PT ;  /* 0xfffffff80b0b7812 */ /* 0x000fe400078ec0ff */
[----:B------:R-:W-:-:S02]  /*0bf0*/  LEA.HI R4, R8, R8, RZ, 0x1 ;  /* 0x0000000808047211 */ /* 0x000fc400078f08ff */
[----:B------:R-:W-:Y:S02]  /*0c00*/  IADD3 R11, R6, -R11, RZ ;  /* 0x8000000b060b7210 */ /* 0x000fe40007ffe0ff */
[----:B------:R-:W-:Y:S02]  /*0c10*/  SHF.R.S32.HI R0, RZ, 0x5, R0 ;  /* 0x00000005ff007819 */ /* 0x000fe40000011400 */
[----:B------:R-:W-:Y:S01]  /*0c20*/  LOP3.LUT R5, R2, 0x7ffffffc, RZ, 0xc0, !PT ;  /* 0x7ffffffc02057812 */ /* 0x000fe200078ec0ff */
[----:B------:R-:W-:Y:S01]  /*0c30*/  IMAD.SHL.U32 R2, R17, 0x8, RZ ;  /* 0x0000000811027824 */ /* 0x000fe200078e00ff */
[----:B------:R-:W-:Y:S01]  /*0c40*/  LOP3.LUT R7, R4, 0x1ffffffe, RZ, 0xc0, !PT ;  /* 0x1ffffffe04077812 */ /* 0x000fe200078ec0ff */
[----:B------:R-:W-:Y:S01]  /*0c50*/  IMAD R0, R0, 0x10, R11 ;  /* 0x0000001000007824 */ /* 0x000fe200078e020b */
[----:B------:R-:W-:Y:S01]  /*0c60*/  SHF.R.S32.HI R19, RZ, 0x3, R19 ;  /* 0x00000003ff137819 */ /* 0x000fe20000011413 */
[----:B------:R-:W-:Y:S01]  /*0c70*/  IMAD.IADD R5, R22, 0x1, -R5 ;  /* 0x0000000116057824 */ /* 0x000fe200078e0a05 */
[----:B------:R-:W-:Y:S01]  /*0c80*/  IADD3 R16, R2, 0x40, RZ ;  /* 0x0000004002107810 */ /* 0x000fe20007ffe0ff */
[----:B------:R-:W-:-:S02]  /*0c90*/  IMAD.IADD R162, R8, 0x1, -R7 ;  /* 0x0000000108a27824 */ /* 0x000fc400078e0a07 */
[----:B------:R-:W-:Y:S01]  /*0ca0*/  IMAD R161, R3, 0x40, R0 ;  /* 0x0000004003a17824 */ /* 0x000fe200078e0200 */
[----:B------:R-:W-:Y:S01]  /*0cb0*/  SHF.R.S32.HI R166, RZ, 0x1f, R16 ;  /* 0x0000001fffa67819 */ /* 0x000fe20000011410 */
[----:B------:R-:W-:Y:S02]  /*0cc0*/  IMAD R164, R5, R164, 0x60 ;  /* 0x0000006005a47424 */ /* 0x000fe400078e02a4 */
[----:B------:R-:W-:-:S07]  /*0cd0*/  IMAD R162, R162, 0x8, R161 ;  /* 0x00000008a2a27824 */ /* 0x000fce00078e02a1 */
.L_x_39:
[----:B------:R-:W0:Y:S01]  /*0ce0*/  SHFL.IDX PT, R0, R160, RZ, 0x1f ;  /* 0x00001fffa0007589 */ /* 0x000e2200000e0000 */
[----:B-1----:R-:W1:Y:S01]  /*0cf0*/  S2UR UR40, SR_CgaCtaId ;  /* 0x00000000002879c3 */ /* 0x002e620000008800 */
[----:B------:R-:W-:Y:S01]  /*0d00*/  ULDC.64 UR8, c[0x0][0x418] ;  /* 0x0001060000087ab9 */ /* 0x000fe20000000a00 */
[----:B------:R-:W-:Y:S01]  /*0d10*/  UMOV UR41, 0x400 ;  /* 0x0000040000297882 */ /* 0x000fe20000000000 */
[----:B------:R-:W-:Y:S01]  /*0d20*/  UISETP.NE.U32.AND UP0, UPT, UR8, URZ, UPT ;  /* 0x0000003f0800728c */ /* 0x000fe2000bf05070 */
[----:B------:R-:W-:Y:S01]  /*0d30*/  ULDC UR4, c[0x0][0xc38] ;  /* 0x00030e0000047ab9 */ /* 0x000fe20000000800 */
[----:B------:R-:W-:Y:S02]  /*0d40*/  ULDC UR6, c[0x0][0x424] ;  /* 0x0001090000067ab9 */ /* 0x000fe40000000800 */
[----:B------:R-:W-:Y:S01]  /*0d50*/  UISETP.NE.AND.EX UP0, UPT, UR9, URZ, UPT, UP0 ;  /* 0x0000003f0900728c */ /* 0x000fe2000bf05300 */
[----:B------:R-:W2:Y:S01]  /*0d60*/  LDC R73, c[0x0][0x2f0] ;  /* 0x0000bc00ff497b82 */ /* 0x000ea20000000800 */
[----:B------:R-:W-:-:S02]  /*0d70*/  UISETP.NE.AND UP1, UPT, UR4, 0x1, UPT ;  /* 0x000000010400788c */ /* 0x000fc4000bf25270 */
[----:B------:R-:W-:Y:S01]  /*0d80*/  USEL UR6, UR6, 0x1, UP0 ;  /* 0x0000000106067887 */ /* 0x000fe20008000000 */
[----:B------:R-:W-:Y:S01]  /*0d90*/  ULDC UR4, c[0x0][0xc44] ;  /* 0x0003110000047ab9 */ /* 0x000fe20000000800 */
[----:B------:R-:W-:Y:S01]  /*0da0*/  UMOV UR13, UR61 ;  /* 0x0000003d000d7c82 */ /* 0x000fe20008000000 */
[----:B------:R-:W-:-:S06]  /*0db0*/  UISETP.NE.AND UP2, UPT, UR4, 0x1, UPT ;  /* 0x000000010400788c */ /* 0x000fcc000bf45270 */
[----:B------:R-:W-:Y:S01]  /*0dc0*/  @UP1 ULDC UR4, c[0x0][0xc3c] ;  /* 0x00030f0000041ab9 */ /* 0x000fe20000000800 */
[----:B------:R-:W-:Y:S01]  /*0dd0*/  @UP1 ULDC UR12, c[0x0][0xc40] ;  /* 0x00031000000c1ab9 */ /* 0x000fe20000000800 */
[----:B------:R-:W-:Y:S01]  /*0de0*/  UIMAD.WIDE.U32 UR4, UR61, UR4, URZ ;  /* 0x000000043d0472a5 */ /* 0x000fe2000f8e003f */
[----:B0-----:R-:W-:Y:S01]  /*0df0*/  R2UR UR7, R0 ;  /* 0x00000000000772ca */ /* 0x001fe200000e0000 */
[----:B-1----:R-:W-:Y:S02]  /*0e00*/  ULEA UR41, UR40, UR41, 0x18 ;  /* 0x0000002928297291 */ /* 0x002fe4000f8ec03f */
[----:B------:R-:W-:Y:S02]  /*0e10*/  @UP1 USHF.R.U32.HI UR13, URZ, UR12, UR5 ;  /* 0x0000000c3f0d1299 */ /* 0x000fe40008011605 */
[----:B------:R-:W-:Y:S01]  /*0e20*/  UIADD3 UR9, UR41, 0xc400, URZ ;  /* 0x0000c40029097890 */ /* 0x000fe2000fffe03f */
[----:B------:R-:W-:-:S03]  /*0e30*/  @UP2 ULDC.64 UR10, c[0x0][0xc48] ;  /* 0x00031200000a2ab9 */ /* 0x000fc60000000a00 */
[----:B------:R-:W-:Y:S01]  /*0e40*/  ULOP3.LUT UP0, URZ, UR9, 0x1bf, URZ, 0xc0, !UPT ;  /* 0x000001bf093f7892 */ /* 0x000fe2000f80c03f */
[----:B--2---:R-:W-:Y:S01]  /*0e50*/  IMAD R73, R73, UR6, RZ ;  /* 0x0000000649497c24 */ /* 0x004fe2000f8e02ff */
[----:B------:R-:W-:Y:S02]  /*0e60*/  UIMAD.WIDE.U32 UR4, UR13, UR10, URZ ;  /* 0x0000000a0d0472a5 */ /* 0x000fe4000f8e003f */
[----:B------:R-:W-:Y:S01]  /*0e70*/  IMAD.U32 R23, RZ, RZ, UR13 ;  /* 0x0000000dff177e24 */ /* 0x000fe2000f8e00ff */
[----:B------:R-:W-:Y:S01]  /*0e80*/  ULEA.HI UR8, UR7, UR7, URZ, 0x1 ;  /* 0x0000000707087291 */ /* 0x000fe2000f8f083f */
[----:B------:R-:W-:Y:S01]  /*0e90*/  PLOP3.LUT P0, PT, PT, PT, UP0, 0x80, 0x0 ;  /* 0x000000000000781c */ /* 0x000fe20003f0f008 */
[----:B------:R-:W-:Y:S02]  /*0ea0*/  UMOV UR60, UR13 ;  /* 0x0000000d003c7c82 */ /* 0x000fe40008000000 */
[----:B------:R-:W-:Y:S01]  /*0eb0*/  ULOP3.LUT UR8, UR8, 0x1e, URZ, 0xc0, !UPT ;  /* 0x0000001e08087892 */ /* 0x000fe2000f8ec03f */
[----:B------:R-:W-:Y:S01]  /*0ec0*/  IADD3 R0, R73, 0x5f, RZ ;  /* 0x0000005f49007810 */ /* 0x000fe20007ffe0ff */
[----:B------:R-:W-:-:S02]  /*0ed0*/  @UP2 USHF.R.U32.HI UR60, URZ, UR11, UR5 ;  /* 0x0000000b3f3c2299 */ /* 0x000fc40008011605 */
[----:B------:R-:W-:Y:S02]  /*0ee0*/  UIADD3 UR8, UR7, -UR8, URZ ;  /* 0x8000000807087290 */ /* 0x000fe4000fffe03f */
[----:B------:R-:W-:Y:S02]  /*0ef0*/  IMAD.HI R0, R0, 0x2aaaaaab, RZ ;  /* 0x2aaaaaab00007827 */ /* 0x000fe400078e02ff */
[----:B------:R-:W-:-:S03]  /*0f00*/  ULEA UR8, UR8, UR9, 0xd ;  /* 0x0000000908087291 */ /* 0x000fc6000f8e683f */
[----:B------:R-:W-:Y:S01]  /*0f10*/  SHF.R.U32.HI R3, RZ, 0x1f, R0 ;  /* 0x0000001fff037819 */ /* 0x000fe20000011600 */
[----:B------:R-:W-:-:S03]  /*0f20*/  USHF.R.U32.HI UR8, URZ, 0x4, UR8 ;  /* 0x000000043f087899 */ /* 0x000fc60008011608 */
[----:B------:R-:W-:Y:S01]  /*0f30*/  LEA.HI.SX32 R88, R0, R3, 0x1c ;  /* 0x0000000300587211 */ /* 0x000fe200078fe2ff */
[----:B------:R-:W-:Y:S01]  /*0f40*/  ULOP3.LUT UR42, UR8, 0x3fff, URZ, 0xc0, !UPT ;  /* 0x00003fff082a7892 */ /* 0x000fe2000f8ec03f */
[----:B---3-5:R-:W-:Y:S11]  /*0f50*/  @!P0 BRA `(.L_x_7) ;  /* 0x0000000000408947 */ /* 0x028ff60003800000 */
[----:B------:R-:W-:Y:S01]  /*0f60*/  MOV R0, 0x0 ;  /* 0x0000000000007802 */ /* 0x000fe20000000f00 */
[----:B------:R-:W-:Y:S01]  /*0f70*/  ULDC.64 UR4, c[0x4][0x90] ;  /* 0x0100240000047ab9 */ /* 0x000fe20000000a00 */
[----:B------:R-:W-:Y:S01]  /*0f80*/  ULDC.64 UR6, c[0x4][0x30] ;  /* 0x01000c0000067ab9 */ /* 0x000fe20000000a00 */
[----:B------:R-:W-:Y:S01]  /*0f90*/  IMAD.U32 R4, RZ, RZ, UR4 ;  /* 0x00000004ff047e24 */ /* 0x000fe2000f8e00ff */
[----:B------:R0:W1:Y:S01]  /*0fa0*/  LDC.64 R14, c[0x4][R0] ;  /* 0x01000000000e7b82 */ /* 0x0000620000000a00 */
[----:B------:R-:W-:Y:S01]  /*0fb0*/  IMAD.U32 R5, RZ, RZ, UR5 ;  /* 0x00000005ff057e24 */ /* 0x000fe2000f8e00ff */
[----:B------:R-:W-:Y:S01]  /*0fc0*/  ULDC.64 UR4, c[0x4][0x98] ;  /* 0x0100260000047ab9 */ /* 0x000fe20000000a00 */
[----:B------:R-:W-:Y:S01]  /*0fd0*/  IMAD.U32 R10, RZ, RZ, UR6 ;  /* 0x00000006ff0a7e24 */ /* 0x000fe2000f8e00ff */
[----:B------:R-:W-:Y:S01]  /*0fe0*/  MOV R6, UR4 ;  /* 0x0000000400067c02 */ /* 0x000fe20008000f00 */
[----:B------:R-:W-:Y:S01]  /*0ff0*/  IMAD.U32 R7, RZ, RZ, UR5 ;  /* 0x00000005ff077e24 */ /* 0x000fe2000f8e00ff */
[----:B------:R-:W-:Y:S01]  /*1000*/  MOV R11, UR7 ;  /* 0x00000007000b7c02 */ /* 0x000fe20008000f00 */
[----:B------:R-:W-:Y:S01]  /*1010*/  IMAD.MOV.U32 R8, RZ, RZ, 0x70 ;  /* 0x00000070ff087424 */ /* 0x000fe200078e00ff */
[----:B------:R-:W-:Y:S01]  /*1020*/  MOV R13, RZ ;  /* 0x000000ff000d7202 */ /* 0x000fe20000000f00 */
[----:B0-----:R-:W-:-:S07]  /*1030*/  IMAD.MOV.U32 R12, RZ, RZ, 0x1 ;  /* 0x00000001ff0c7424 */ /* 0x001fce00078e00ff */
[----:B------:R-:W-:-:S07]  /*1040*/  LEPC R20, `(.L_x_7) ;  /* 0x000000001014794e */ /* 0x000fce0000000000 */
[----:B-1----:R-:W-:Y:S05]  /*1050*/  CALL.ABS.NOINC R14 ;  /* 0x000000000e007343 */ /* 0x002fea0003c00000 */
.L_x_7:
[----:B------:R-:W-:Y:S02]  /*1060*/  LOP3.LUT R0, R18, 0x1, RZ, 0xc0, !PT ;  /* 0x0000000112007812 */ /* 0x000fe400078ec0ff */
[----:B------:R-:W-:Y:S02]  /*1070*/  R2UR UR4, R165 ;  /* 0x00000000a50472ca */ /* 0x000fe400000e0000 */
[----:B------:R-:W-:-:S04]  /*1080*/  SHF.L.U32 R0, R0, 0x1f, RZ ;  /* 0x0000001f00007819 */ /* 0x000fc800000006ff */
[----:B------:R-:W0:Y:S07]  /*1090*/  SYNCS.PHASECHK.TRANS64.TRYWAIT P1, [UR41+0x2a800], R0 ;  /* 0x02a80000ff0075a7 */ /* 0x000e2e0008020169 */
[----:B------:R-:W-:-:S05]  /*10a0*/  IMAD.U32 R3, RZ, RZ, UR4 ;  /* 0x00000004ff037e24 */ /* 0x000fca000f8e00ff */
[----:B------:R-:W-:Y:S01]  /*10b0*/  ISETP.NE.AND P0, PT, R3, 0x3, PT ;  /* 0x000000030300780c */ /* 0x000fe20003f05270 */
[----:B0-----:R-:W-:-:S12]  /*10c0*/  @!P1 BRA `(.L_x_8) ;  /* 0x000000a000789947 */ /* 0x001fd80003800000 */
.L_x_89:
[----:B------:R-:W-:Y:S05]  /*10d0*/  @!P0 BRA `(.L_x_9) ;  /* 0x0000000000048947 */ /* 0x000fea0003800000 */
[----:B------:R-:W-:Y:S01]  /*10e0*/  BPT.TRAP 0x1 ;  /* 0x000000040000795c */ /* 0x000fe20000300000 */
.L_x_9:
[----:B0-----:R-:W-:Y:S01]  /*10f0*/  IMAD.U32 R0, RZ, RZ, UR38 ;  /* 0x00000026ff007e24 */ /* 0x001fe2000f8e00ff */
[----:B------:R-:W-:-:S04]  /*1100*/  MOV R3, UR39 ;  /* 0x0000002700037c02 */ /* 0x000fc80008000f00 */
[----:B------:R-:W-:Y:S02]  /*1110*/  LEA R0, R0, UR41, 0x3 ;  /* 0x0000002900007c11 */ /* 0x000fe4000f8e18ff */
[----:B------:R-:W-:-:S04]  /*1120*/  SHF.L.U32 R3, R3, 0x1f, RZ ;  /* 0x0000001f03037819 */ /* 0x000fc800000006ff */
[----:B------:R0:W1:Y:S01]  /*1130*/  SYNCS.PHASECHK.TRANS64.TRYWAIT P1, [R0+URZ+0x2a830], R3 ;  /* 0x02a83003000075a7 */ /* 0x000062000802017f */
[----:B------:R-:W-:Y:S05]  /*1140*/  @!P0 BRA `(.L_x_10) ;  /* 0x0000000000048947 */ /* 0x000fea0003800000 */
[----:B------:R-:W-:Y:S01]  /*1150*/  BPT.TRAP 0x1 ;  /* 0x000000040000795c */ /* 0x000fe20000300000 */
.L_x_10:
[----:B------:R-:W-:Y:S01]  /*1160*/  IMAD.MOV.U32 R87, RZ, RZ, RZ ;  /* 0x000000ffff577224 */ /* 0x000fe200078e00ff */
[----:B-1----:R-:W-:Y:S06]  /*1170*/  @P1 BRA `(.L_x_11) ;  /* 0x0000000000081947 */ /* 0x002fec0003800000 */
[----:B------:R-:W1:Y:S02]  /*1180*/  SYNCS.PHASECHK.TRANS64.TRYWAIT P1, [R0+URZ+0x2a830], R3 ;  /* 0x02a83003000075a7 */ /* 0x000e64000802017f */
[----:B-1----:R-:W-:Y:S05]  /*1190*/  @!P1 BRA `(.L_x_12) ;  /* 0x000000a0005c9947 */ /* 0x002fea0003800000 */
.L_x_11:
[----:B------:R-:W-:Y:S05]  /*11a0*/  WARPSYNC.ALL ;  /* 0x0000000000007948 */ /* 0x000fea0003800000 */
[----:B------:R-:W-:Y:S01]  /*11b0*/  UIADD3 UR41, UR41, 0x18400, URZ ;  /* 0x0001840029297890 */ /* 0x000fe2000fffe03f */
[----:B------:R-:W-:Y:S01]  /*11c0*/  WARPGROUP.ARRIVE ;  /* 0x00000000000079c5 */ /* 0x000fe20000000000 */
[----:B------:R-:W-:Y:S02]  /*11d0*/  ULOP3.LUT UR4, UR42, 0x10000, URZ, 0xfc, !UPT ;  /* 0x000100002a047892 */ /* 0x000fe4000f8efc3f */
[----:B------:R-:W-:Y:S01]  /*11e0*/  USHF.R.U32.HI UR41, URZ, 0x4, UR41 ;  /* 0x000000043f297899 */ /* 0x000fe20008011629 */
[----:B------:R-:W-:Y:S01]  /*11f0*/  UMOV UR13, 0x40000040 ;  /* 0x40000040000d7882 */ /* 0x000fe20000000000 */
[----:B------:R-:W-:-:S02]  /*1200*/  UMOV UR15, 0x40000040 ;  /* 0x40000040000f7882 */ /* 0x000fc40000000000 */
[----:B------:R-:W-:Y:S01]  /*1210*/  ULOP3.LUT UR10, UR41, 0x3fff, URZ, 0xc0, !UPT ;  /* 0x00003fff290a7892 */ /* 0x000fe2000f8ec03f */
[----:B------:R-:W-:Y:S01]  /*1220*/  MOV R11, UR13 ;  /* 0x0000000d000b7c02 */ /* 0x000fe20008000f00 */
[----:B------:R-:W-:Y:S01]  /*1230*/  UMOV UR12, UR4 ;  /* 0x00000004000c7c82 */ /* 0x000fe20008000000 */
[----:B------:R-:W-:Y:S01]  /*1240*/  UIADD3 UR6, UR4, 0x2, URZ ;  /* 0x0000000204067890 */ /* 0x000fe2000fffe03f */
[----:B------:R-:W-:Y:S01]  /*1250*/  IMAD.U32 R10, RZ, RZ, UR12 ;  /* 0x0000000cff0a7e24 */ /* 0x000fe2000f8e00ff */
[----:B------:R-:W-:Y:S02]  /*1260*/  ULOP3.LUT UR10, UR10, 0x10000, URZ, 0xfc, !UPT ;  /* 0x000100000a0a7892 */ /* 0x000fe4000f8efc3f */
[----:B------:R-:W-:Y:S02]  /*1270*/  UIADD3 UR56, UR4, 0x4, URZ ;  /* 0x0000000404387890 */ /* 0x000fe4000fffe03f */
[----:B------:R-:W-:Y:S01]  /*1280*/  UIMAD UR5, UR38, 0x900, UR10 ;  /* 0x00000900260578a4 */ /* 0x000fe2000f8e020a */
[----:B------:R-:W-:Y:S01]  /*1290*/  UMOV UR57, 0x40000040 ;  /* 0x4000004000397882 */ /* 0x000fe20000000000 */
[----:B------:R-:W-:-:S02]  /*12a0*/  UMOV UR59, 0x40000040 ;  /* 0x40000040003b7882 */ /* 0x000fc40000000000 */
[----:B------:R-:W-:Y:S02]  /*12b0*/  UIADD3 UR7, UR5, 0x2, URZ ;  /* 0x0000000205077890 */ /* 0x000fe4000fffe03f */
[----:B------:R-:W-:Y:S02]  /*12c0*/  UIADD3 UR58, UR5, 0x4, URZ ;  /* 0x00000004053a7890 */ /* 0x000fe4000fffe03f */
[----:B------:R-:W-:Y:S01]  /*12d0*/  UMOV UR14, UR5 ;  /* 0x00000005000e7c82 */ /* 0x000fe20008000000 */
[----:B------:R-:W-:Y:S01]  /*12e0*/  UIADD3 UR52, UR4, 0x6, URZ ;  /* 0x0000000604347890 */ /* 0x000fe2000fffe03f */
[----:B------:R-:W-:Y:S01]  /*12f0*/  HGMMA.64x96x16.F32 R24, gdesc[UR12], RZ, !UPT, gsb0 ;  /* 0x016000000c1879f0 */ /* 0x000fe2000c0008ff */
[----:B------:R-:W-:Y:S01]  /*1300*/  UMOV UR12, UR6 ;  /* 0x00000006000c7c82 */ /* 0x000fe20008000000 */
[----:B------:R-:W-:Y:S01]  /*1310*/  UMOV UR13, 0x40000040 ;  /* 0x40000040000d7882 */ /* 0x000fe20000000000 */
[----:B------:R-:W-:Y:S01]  /*1320*/  UMOV UR14, UR7 ;  /* 0x00000007000e7c82 */ /* 0x000fe20008000000 */
[----:B------:R-:W-:Y:S01]  /*1330*/  UMOV UR15, 0x40000040 ;  /* 0x40000040000f7882 */ /* 0x000fe20000000000 */
[----:B------:R-:W-:Y:S01]  /*1340*/  UIADD3 UR54, UR5, 0x6, URZ ;  /* 0x0000000605367890 */ /* 0x000fe2000fffe03f */
[----:B------:R-:W-:Y:S01]  /*1350*/  IMAD.U32 R8, RZ, RZ, UR12 ;  /* 0x0000000cff087e24 */ /* 0x000fe2000f8e00ff */
[----:B------:R-:W-:Y:S01]  /*1360*/  UMOV UR53, 0x40000040 ;  /* 0x4000004000357882 */ /* 0x000fe20000000000 */
[----:B------:R-:W-:Y:S01]  /*1370*/  UMOV UR55, 0x40000040 ;  /* 0x4000004000377882 */ /* 0x000fe20000000000 */
[----:B------:R-:W-:Y:S01]  /*1380*/  UIADD3 UR48, UR4, 0x400, URZ ;  /* 0x0000040004307890 */ /* 0x000fe2000fffe03f */
[----:B------:R-:W-:Y:S01]  /*1390*/  IMAD.U32 R9, RZ, RZ, UR13 ;  /* 0x0000000dff097e24 */ /* 0x000fe2000f8e00ff */
[----:B------:R-:W-:Y:S01]  /*13a0*/  UIADD3 UR50, UR5, 0x300, URZ ;  /* 0x0000030005327890 */ /* 0x000fe2000fffe03f */
[----:B------:R-:W-:Y:S01]  /*13b0*/  UMOV UR49, 0x40000040 ;  /* 0x4000004000317882 */ /* 0x000fe20000000000 */
[----:B------:R-:W-:Y:S01]  /*13c0*/  UMOV UR51, 0x40000040 ;  /* 0x4000004000337882 */ /* 0x000fe20000000000 */
[----:B------:R-:W-:-:S02]  /*13d0*/  UIADD3 UR16, UR4, 0x404, URZ ;  /* 0x0000040404107890 */ /* 0x000fc4000fffe03f */
[----:B------:R-:W-:Y:S01]  /*13e0*/  UIADD3 UR18, UR5, 0x304, URZ ;  /* 0x0000030405127890 */ /* 0x000fe2000fffe03f */
[----:B------:R-:W-:Y:S01]  /*13f0*/  UMOV UR17, 0x40000040 ;  /* 0x4000004000117882 */ /* 0x000fe20000000000 */
[----:B------:R-:W-:Y:S01]  /*1400*/  UMOV UR19, 0x40000040 ;  /* 0x4000004000137882 */ /* 0x000fe20000000000 */
[----:B------:R-:W-:Y:S02]  /*1410*/  UIADD3 UR20, UR4, 0x406, URZ ;  /* 0x0000040604147890 */ /* 0x000fe4000fffe03f */
[----:B------:R-:W-:Y:S01]  /*1420*/  UIADD3 UR22, UR5, 0x306, URZ ;  /* 0x0000030605167890 */ /* 0x000fe2000fffe03f */
[----:B------:R-:W-:Y:S01]  /*1430*/  UMOV UR21, 0x40000040 ;  /* 0x4000004000157882 */ /* 0x000fe20000000000 */
[----:B------:R-:W-:Y:S01]  /*1440*/  UMOV UR23, 0x40000040 ;  /* 0x4000004000177882 */ /* 0x000fe20000000000 */
[----:B------:R-:W-:Y:S02]  /*1450*/  UIADD3 UR24, UR4, 0x800, URZ ;  /* 0x0000080004187890 */ /* 0x000fe4000fffe03f */
        /* <DEDUP_REMOVED lines=15> */
[----:B------:R-:W-:-:S02]  /*1550*/  WARPGROUP.DEPBAR.LE gsb0, 0x0 ;  /* 0x00008000000079c5 */ /* 0x000fc40000010000 */
[----:B------:R-:W-:-:S06]  /*1560*/  WARPGROUP.ARRIVE ;  /* 0x00000000000079c5 */ /* 0x000fcc0000000000 */
[----:B------:R-:W-:Y:S01]  /*1570*/  HGMMA.64x96x16.F32 R24, gdesc[UR12], R24, gsb0 ;  /* 0x016000000c1879f0 */ /* 0x000fe20008000818 */
[----:B------:R-:W-:Y:S02]  /*1580*/  UIADD3 UR12, UR4, 0x402, URZ ;  /* 0x00000402040c7890 */ /* 0x000fe4000fffe03f */
[----:B------:R-:W-:Y:S01]  /*1590*/  UIADD3 UR14, UR5, 0x302, URZ ;  /* 0x00000302050e7890 */ /* 0x000fe2000fffe03f */
[----:B------:R-:W-:Y:S01]  /*15a0*/  UMOV UR13, 0x40000040 ;  /* 0x40000040000d7882 */ /* 0x000fe20000000000 */
[----:B------:R-:W-:Y:S01]  /*15b0*/  UMOV UR15, 0x40000040 ;  /* 0x40000040000f7882 */ /* 0x000fe20000000000 */
[----:B------:R-:W-:Y:S02]  /*15c0*/  WARPGROUP.DEPBAR.LE gsb0, 0x0 ;  /* 0x00008000000079c5 */ /* 0x000fe40000010000 */
[----:B------:R-:W-:-:S06]  /*15d0*/  WARPGROUP.ARRIVE ;  /* 0x00000000000079c5 */ /* 0x000fcc0000000000 */
[----:B------:R-:W-:Y:S03]  /*15e0*/  HGMMA.64x96x16.F32 R24, gdesc[UR56], R24, gsb0 ;  /* 0x01600000381879f0 */ /* 0x000fe60008000818 */
        /* <DEDUP_REMOVED lines=28> */
[----:B------:R-:W-:Y:S05]  /*17b0*/  @!P0 BRA `(.L_x_13) ;  /* 0x0000000000048947 */ /* 0x000fea0003800000 */
[----:B------:R-:W-:Y:S01]  /*17c0*/  BPT.TRAP 0x1 ;  /* 0x000000040000795c */ /* 0x000fe20000300000 */
.L_x_13:
[----:B------:R-:W-:Y:S01]  /*17d0*/  ULDC UR4, c[0x0][0x9d8] ;  /* 0x0002760000047ab9 */ /* 0x000fe20000000800 */
[----:B------:R-:W-:Y:S01]  /*17e0*/  IADD3 R5, R164, R73, RZ ;  /* 0x00000049a4057210 */ /* 0x000fe20007ffe0ff */
[----:B------:R-:W-:Y:S01]  /*17f0*/  FMUL.FTZ R24, R24, UR4 ;  /* 0x0000000418187c20 */ /* 0x000fe20008410000 */
[----:B------:R-:W-:Y:S01]  /*1800*/  FMUL.FTZ R25, R25, UR4 ;  /* 0x0000000419197c20 */ /* 0x000fe20008410000 */
[----:B------:R-:W-:Y:S01]  /*1810*/  FMUL.FTZ R28, R28, UR4 ;  /* 0x000000041c1c7c20 */ /* 0x000fe20008410000 */
[----:B------:R-:W-:Y:S01]  /*1820*/  FMUL.FTZ R29, R29, UR4 ;  /* 0x000000041d1d7c20 */ /* 0x000fe20008410000 */
[----:B------:R-:W-:Y:S01]  /*1830*/  FMUL.FTZ R32, R32, UR4 ;  /* 0x0000000420207c20 */ /* 0x000fe20008410000 */
[----:B------:R-:W-:Y:S01]  /*1840*/  IMAD R5, R88, -0x60, R5 ;  /* 0xffffffa058057824 */ /* 0x000fe200078e0205 */
[----:B------:R-:W2:Y:S01]  /*1850*/  MUFU.TANH R24, R24 ;  /* 0x0000001800187308 */ /* 0x000ea20000002400 */
[----:B------:R-:W-:Y:S01]  /*1860*/  FMUL.FTZ R33, R33, UR4 ;  /* 0x0000000421217c20 */ /* 0x000fe20008410000 */
[----:B------:R-:W-:Y:S01]  /*1870*/  FMUL.FTZ R26, R26, UR4 ;  /* 0x000000041a1a7c20 */ /* 0x000fe20008410000 */
[----:B------:R-:W-:Y:S01]  /*1880*/  FMUL.FTZ R36, R36, UR4 ;  /* 0x0000000424247c20 */ /* 0x000fe20008410000 */
[----:B------:R-:W-:Y:S01]  /*1890*/  ISETP.GT.AND P6, PT, R5, RZ, PT ;  /* 0x000000ff0500720c */ /* 0x000fe20003fc4270 */
[----:B------:R-:W-:Y:S01]  /*18a0*/  FMUL.FTZ R27, R27, UR4 ;  /* 0x000000041b1b7c20 */ /* 0x000fe20008410000 */
[----:B------:R-:W-:Y:S01]  /*18b0*/  ISETP.GT.AND P5, PT, R5, 0x1, PT ;  /* 0x000000010500780c */ /* 0x000fe20003fa4270 */
[----:B------:R-:W-:Y:S01]  /*18c0*/  FMUL.FTZ R37, R37, UR4 ;  /* 0x0000000425257c20 */ /* 0x000fe20008410000 */
[----:B------:R-:W3:Y:S01]  /*18d0*/  MUFU.TANH R25, R25 ;  /* 0x0000001900197308 */ /* 0x000ee20000002400 */
[----:B------:R-:W-:Y:S01]  /*18e0*/  ISETP.GT.AND P4, PT, R5, 0x8, PT ;  /* 0x000000080500780c */ /* 0x000fe20003f84270 */
[----:B------:R-:W-:Y:S01]  /*18f0*/  FMUL.FTZ R30, R30, UR4 ;  /* 0x000000041e1e7c20 */ /* 0x000fe20008410000 */
[----:B------:R-:W-:Y:S01]  /*1900*/  FMUL.FTZ R31, R31, UR4 ;  /* 0x000000041f1f7c20 */ /* 0x000fe20008410000 */
[C---:B------:R-:W-:Y:S01]  /*1910*/  ISETP.GT.AND P3, PT, R5.reuse, 0x9, PT ;  /* 0x000000090500780c */ /* 0x040fe20003f64270 */
[----:B------:R-:W-:Y:S01]  /*1920*/  FMUL.FTZ R40, R40, UR4 ;  /* 0x0000000428287c20 */ /* 0x000fe20008410000 */
[----:B------:R-:W-:Y:S01]  /*1930*/  FMUL.FTZ R34, R34, UR4 ;  /* 0x0000000422227c20 */ /* 0x000fe20008410000 */
[----:B------:R-:W-:Y:S01]  /*1940*/  ISETP.GT.AND P2, PT, R5, 0x10, PT ;  /* 0x000000100500780c */ /* 0x000fe20003f44270 */
[----:B------:R-:W4:Y:S01]  /*1950*/  MUFU.TANH R28, R28 ;  /* 0x0000001c001c7308 */ /* 0x000f220000002400 */
[----:B--2---:R-:W-:Y:S01]  /*1960*/  FSEL R24, R24, -INF , P6 ;  /* 0xff80000018187808 */ /* 0x004fe20003000000 */
[----:B------:R-:W-:Y:S01]  /*1970*/  FMUL.FTZ R41, R41, UR4 ;  /* 0x0000000429297c20 */ /* 0x000fe20008410000 */
[----:B------:R-:W-:Y:S01]  /*1980*/  FMUL.FTZ R35, R35, UR4 ;  /* 0x0000000423237c20 */ /* 0x000fe20008410000 */
[----:B------:R-:W-:Y:S01]  /*1990*/  ISETP.GT.AND P1, PT, R5, 0x11, PT ;  /* 0x000000110500780c */ /* 0x000fe20003f24270 */
[----:B------:R-:W-:Y:S01]  /*19a0*/  FMUL.FTZ R44, R44, UR4 ;  /* 0x000000042c2c7c20 */ /* 0x000fe20008410000 */
[----:B------:R-:W-:Y:S01]  /*19b0*/  FMUL.FTZ R38, R38, UR4 ;  /* 0x0000000426267c20 */ /* 0x000fe20008410000 */
[----:B------:R-:W-:Y:S01]  /*19c0*/  FMUL.FTZ R45, R45, UR4 ;  /* 0x000000042d2d7c20 */ /* 0x000fe20008410000 */
[----:B------:R-:W2:Y:S01]  /*19d0*/  MUFU.TANH R29, R29 ;  /* 0x0000001d001d7308 */ /* 0x000ea20000002400 */
[----:B---3--:R-:W-:Y:S01]  /*19e0*/  FSEL R25, R25, -INF , P5 ;  /* 0xff80000019197808 */ /* 0x008fe20002800000 */
[----:B------:R-:W-:Y:S01]  /*19f0*/  FMUL.FTZ R39, R39, UR4 ;  /* 0x0000000427277c20 */ /* 0x000fe20008410000 */
[----:B------:R-:W-:Y:S01]  /*1a00*/  FMUL.FTZ R48, R48, UR4 ;  /* 0x0000000430307c20 */ /* 0x000fe20008410000 */
[----:B------:R-:W-:Y:S01]  /*1a10*/  FMUL.FTZ R42, R42, UR4 ;  /* 0x000000042a2a7c20 */ /* 0x000fe20008410000 */
[----:B------:R-:W-:Y:S01]  /*1a20*/  FMNMX.FTZ R7, R24, R25, !PT ;  /* 0x0000001918077209 */ /* 0x000fe20007810000 */
[----:B------:R-:W-:Y:S01]  /*1a30*/  FMUL.FTZ R49, R49, UR4 ;  /* 0x0000000431317c20 */ /* 0x000fe20008410000 */
[----:B------:R-:W-:Y:S01]  /*1a40*/  FMUL.FTZ R43, R43, UR4 ;  /* 0x000000042b2b7c20 */ /* 0x000fe20008410000 */
[----:B------:R-:W3:Y:S01]  /*1a50*/  MUFU.TANH R32, R32 ;  /* 0x0000002000207308 */ /* 0x000ee20000002400 */
[----:B----4-:R-:W-:Y:S01]  /*1a60*/  FSEL R28, R28, -INF , P4 ;  /* 0xff8000001c1c7808 */ /* 0x010fe20002000000 */
[----:B------:R-:W-:Y:S01]  /*1a70*/  FMUL.FTZ R52, R52, UR4 ;  /* 0x0000000434347c20 */ /* 0x000fe20008410000 */
[----:B------:R-:W-:Y:S01]  /*1a80*/  FMUL.FTZ R46, R46, UR4 ;  /* 0x000000042e2e7c20 */ /* 0x000fe20008410000 */
[----:B------:R-:W-:Y:S01]  /*1a90*/  FMUL.FTZ R53, R53, UR4 ;  /* 0x0000000435357c20 */ /* 0x000fe20008410000 */
[----:B------:R-:W-:Y:S01]  /*1aa0*/  FMNMX.FTZ R7, R28, R7, !PT ;  /* 0x000000071c077209 */ /* 0x000fe20007810000 */
[----:B------:R-:W-:Y:S01]  /*1ab0*/  FMUL.FTZ R47, R47, UR4 ;  /* 0x000000042f2f7c20 */ /* 0x000fe20008410000 */
[----:B------:R-:W-:Y:S01]  /*1ac0*/  FMUL.FTZ R56, R56, UR4 ;  /* 0x0000000438387c20 */ /* 0x000fe20008410000 */
[----:B------:R-:W4:Y:S01]  /*1ad0*/  MUFU.TANH R4, R26 ;  /* 0x0000001a00047308 */ /* 0x000f220000002400 */
[----:B--2---:R-:W-:Y:S01]  /*1ae0*/  FSEL R12, R29, -INF , P3 ;  /* 0xff8000001d0c7808 */ /* 0x004fe20001800000 */
[----:B------:R-:W-:Y:S01]  /*1af0*/  FMUL.FTZ R50, R50, UR4 ;  /* 0x0000000432327c20 */ /* 0x000fe20008410000 */
[----:B------:R-:W-:Y:S01]  /*1b00*/  FMUL.FTZ R57, R57, UR4 ;  /* 0x0000000439397c20 */ /* 0x000fe20008410000 */
[----:B------:R-:W-:Y:S01]  /*1b10*/  FMUL.FTZ R51, R51, UR4 ;  /* 0x0000000433337c20 */ /* 0x000fe20008410000 */
[----:B------:R-:W-:Y:S01]  /*1b20*/  FMNMX.FTZ R7, R12, R7, !PT ;  /* 0x000000070c077209 */ /* 0x000fe20007810000 */
[----:B------:R-:W-:Y:S01]  /*1b30*/  FMUL.FTZ R60, R60, UR4 ;  /* 0x000000043c3c7c20 */ /* 0x000fe20008410000 */
[----:B------:R-:W-:Y:S01]  /*1b40*/  FMUL.FTZ R54, R54, UR4 ;  /* 0x0000000436367c20 */ /* 0x000fe20008410000 */
[----:B------:R-:W-:Y:S01]  /*1b50*/  MUFU.TANH R33, R33 ;  /* 0x0000002100217308 */ /* 0x000fe20000002400 */
[----:B---3--:R-:W-:Y:S01]  /*1b60*/  FSEL R32, R32, -INF , P2 ;  /* 0xff80000020207808 */ /* 0x008fe20001000000 */
[----:B------:R-:W-:Y:S01]  /*1b70*/  FMUL.FTZ R61, R61, UR4 ;  /* 0x000000043d3d7c20 */ /* 0x000fe20008410000 */
[----:B------:R-:W-:Y:S01]  /*1b80*/  FMUL.FTZ R55, R55, UR4 ;  /* 0x0000000437377c20 */ /* 0x000fe20008410000 */
[----:B------:R-:W-:Y:S01]  /*1b90*/  FMUL.FTZ R64, R64, UR4 ;  /* 0x0000000440407c20 */ /* 0x000fe20008410000 */
[----:B------:R-:W-:Y:S01]  /*1ba0*/  FMNMX.FTZ R7, R32, R7, !PT ;  /* 0x0000000720077209 */ /* 0x000fe20007810000 */
[----:B------:R-:W-:Y:S01]  /*1bb0*/  FMUL.FTZ R58, R58, UR4 ;  /* 0x000000043a3a7c20 */ /* 0x000fe20008410000 */
[----:B------:R-:W-:Y:S01]  /*1bc0*/  FMUL.FTZ R65, R65, UR4 ;  /* 0x0000000441417c20 */ /* 0x000fe20008410000 */
[----:B01----:R-:W0:Y:S01]  /*1bd0*/  MUFU.TANH R3, R27 ;  /* 0x0000001b00037308 */ /* 0x003e220000002400 */
[----:B----4-:R-:W-:Y:S01]  /*1be0*/  FSEL R4, R4, -INF , P6 ;  /* 0xff80000004047808 */ /* 0x010fe20003000000 */
[----:B------:R-:W-:Y:S01]  /*1bf0*/  FMUL.FTZ R59, R59, UR4 ;  /* 0x000000043b3b7c20 */ /* 0x000fe20008410000 */
[----:B------:R-:W-:Y:S01]  /*1c00*/  ISETP.GT.AND P6, PT, R5, 0x18, PT ;  /* 0x000000180500780c */ /* 0x000fe20003fc4270 */
[----:B------:R-:W-:Y:S01]  /*1c10*/  FMUL.FTZ R68, R68, UR4 ;  /* 0x0000000444447c20 */ /* 0x000fe20008410000 */
[----:B------:R-:W-:Y:S01]  /*1c20*/  FMUL.FTZ R69, R69, UR4 ;  /* 0x0000000445457c20 */ /* 0x000fe20008410000 */
[----:B------:R-:W-:Y:S01]  /*1c30*/  FMUL.FTZ R62, R62, UR4 ;  /* 0x000000043e3e7c20 */ /* 0x000fe20008410000 */
[----:B------:R-:W-:Y:S01]  /*1c40*/  FMUL.FTZ R63, R63, UR4 ;  /* 0x000000043f3f7c20 */ /* 0x000fe20008410000 */
[----:B------:R-:W1:Y:S01]  /*1c50*/  MUFU.TANH R36, R36 ;  /* 0x0000002400247308 */ /* 0x000e620000002400 */
[----:B------:R-:W-:Y:S01]  /*1c60*/  ULDC UR5, c[0x0][0x988] ;  /* 0x0002620000057ab9 */ /* 0x000fe20000000800 */
[----:B------:R-:W-:Y:S01]  /*1c70*/  FMUL.FTZ R66, R66, UR4 ;  /* 0x0000000442427c20 */ /* 0x000fe20008410000 */
[----:B------:R-:W-:Y:S01]  /*1c80*/  P2R R21, PR, RZ, 0x1 ;  /* 0x00000001ff157803 */ /* 0x000fe20000000000 */
[----:B------:R-:W-:Y:S01]  /*1c90*/  FMUL.FTZ R67, R67, UR4 ;  /* 0x0000000443437c20 */ /* 0x000fe20008410000 */
[----:B------:R-:W-:Y:S01]  /*1ca0*/  FMUL.FTZ R70, R70, UR4 ;  /* 0x0000000446467c20 */ /* 0x000fe20008410000 */
[----:B------:R-:W-:Y:S01]  /*1cb0*/  FMUL.FTZ R71, R71, UR4 ;  /* 0x0000000447477c20 */ /* 0x000fe20008410000 */
[----:B------:R-:W-:Y:S01]  /*1cc0*/  R2UR UR4, R0 ;  /* 0x00000000000472ca */ /* 0x000fe200000e0000 */
[----:B------:R2:W3:Y:S01]  /*1cd0*/  MUFU.TANH R14, R30 ;  /* 0x0000001e000e7308 */ /* 0x0004e20000002400 */
[----:B0-----:R-:W-:Y:S01]  /*1ce0*/  FSEL R3, R3, -INF , P5 ;  /* 0xff80000003037808 */ /* 0x001fe20002800000 */
[--C-:B------:R-:W-:Y:S01]  /*1cf0*/  IMAD.MOV.U32 R85, RZ, RZ, R87.reuse ;  /* 0x000000ffff557224 */ /* 0x100fe200078e0057 */
[----:B------:R-:W-:Y:S01]  /*1d00*/  ISETP.GT.AND P5, PT, R5, 0x19, PT ;  /* 0x000000190500780c */ /* 0x000fe20003fa4270 */
[--C-:B------:R-:W-:Y:S01]  /*1d10*/  IMAD.MOV.U32 R83, RZ, RZ, R87.reuse ;  /* 0x000000ffff537224 */ /* 0x100fe200078e0057 */
[-C--:B------:R-:W-:Y:S01]  /*1d20*/  MOV R81, R87.reuse ;  /* 0x0000005700517202 */ /* 0x080fe20000000f00 */
[--C-:B------:R-:W-:Y:S01]  /*1d30*/  IMAD.MOV.U32 R79, RZ, RZ, R87.reuse ;  /* 0x000000ffff4f7224 */ /* 0x100fe200078e0057 */
[----:B------:R-:W-:Y:S01]  /*1d40*/  MOV R75, R87 ;  /* 0x00000057004b7202 */ /* 0x000fe20000000f00 */
[----:B------:R-:W0:Y:S01]  /*1d50*/  MUFU.TANH R37, R37 ;  /* 0x0000002500257308 */ /* 0x000e220000002400 */
[----:B--2---:R-:W-:Y:S01]  /*1d60*/  FSEL R30, R33, -INF , P1 ;  /* 0xff800000211e7808 */ /* 0x004fe20000800000 */
[----:B------:R-:W-:Y:S01]  /*1d70*/  IMAD.MOV.U32 R77, RZ, RZ, R87 ;  /* 0x000000ffff4d7224 */ /* 0x000fe200078e0057 */
[----:B-1----:R-:W-:Y:S01]  /*1d80*/  FSEL R36, R36, -INF , P6 ;  /* 0xff80000024247808 */ /* 0x002fe20003000000 */
[----:B------:R-:W-:Y:S01]  /*1d90*/  UIADD3 UR4, UR4, 0x2a840, URZ ;  /* 0x0002a84004047890 */ /* 0x000fe2000fffe03f */
[----:B------:R-:W-:-:S03]  /*1da0*/  FMNMX.FTZ R7, R30, R7, !PT ;  /* 0x000000071e077209 */ /* 0x000fc60007810000 */
[----:B------:R-:W1:Y:S01]  /*1db0*/  MUFU.TANH R31, R31 ;  /* 0x0000001f001f7308 */ /* 0x000e620000002400 */
[----:B---3--:R-:W-:Y:S01]  /*1dc0*/  FSEL R14, R14, -INF , P4 ;  /* 0xff8000000e0e7808 */ /* 0x008fe20002000000 */
[----:B------:R-:W-:Y:S01]  /*1dd0*/  UPRMT UR4, UR40, 0x654, UR4 ;  /* 0x0000065428047896 */ /* 0x000fe20008000004 */
[----:B------:R-:W-:Y:S02]  /*1de0*/  ISETP.GT.AND P4, PT, R5, 0x20, PT ;  /* 0x000000200500780c */ /* 0x000fe40003f84270 */
[----:B------:R-:W-:-:S03]  /*1df0*/  FMNMX.FTZ R7, R36, R7, !PT ;  /* 0x0000000724077209 */ /* 0x000fc60007810000 */
[----:B------:R-:W2:Y:S01]  /*1e00*/  MUFU.TANH R40, R40 ;  /* 0x0000002800287308 */ /* 0x000ea20000002400 */
[----:B0-----:R-:W-:Y:S02]  /*1e10*/  FSEL R72, R37, -INF , P5 ;  /* 0xff80000025487808 */ /* 0x001fe40002800000 */
[----:B------:R-:W-:Y:S02]  /*1e20*/  SYNCS.ARRIVE.TRANS64.RED.A1T0 RZ, [UR4], RZ ;  /* 0x000000ffffff79a7 */ /* 0x000fe40008100404 */
[----:B------:R-:W-:-:S03]  /*1e30*/  FMNMX.FTZ R7, R72, R7, !PT ;  /* 0x0000000748077209 */ /* 0x000fc60007810000 */
[----:B------:R-:W0:Y:S01]  /*1e40*/  MUFU.TANH R34, R34 ;  /* 0x0000002200227308 */ /* 0x000e220000002400 */
[----:B-1----:R-:W-:Y:S02]  /*1e50*/  FSEL R20, R31, -INF , P3 ;  /* 0xff8000001f147808 */ /* 0x002fe40001800000 */
[----:B------:R-:W-:-:S05]  /*1e60*/  ISETP.GT.AND P3, PT, R5, 0x21, PT ;  /* 0x000000210500780c */ /* 0x000fca0003f64270 */
[----:B------:R-:W1:Y:S01]  /*1e70*/  MUFU.TANH R41, R41 ;  /* 0x0000002900297308 */ /* 0x000e620000002400 */
[----:B--2---:R-:W-:-:S04]  /*1e80*/  FSEL R74, R40, -INF , P4 ;  /* 0xff800000284a7808 */ /* 0x004fc80002000000 */
[----:B------:R-:W-:-:S03]  /*1e90*/  FMNMX.FTZ R7, R74, R7, !PT ;  /* 0x000000074a077209 */ /* 0x000fc60007810000 */
[----:B------:R-:W2:Y:S01]  /*1ea0*/  MUFU.TANH R35, R35 ;  /* 0x0000002300237308 */ /* 0x000ea20000002400 */
[----:B0-----:R-:W-:Y:S02]  /*1eb0*/  FSEL R34, R34, -INF , P2 ;  /* 0xff80000022227808 */ /* 0x001fe40001000000 */
[----:B------:R-:W-:-:S05]  /*1ec0*/  ISETP.GT.AND P2, PT, R5, 0x28, PT ;  /* 0x000000280500780c */ /* 0x000fca0003f44270 */
[----:B------:R-:W0:Y:S01]  /*1ed0*/  MUFU.TANH R44, R44 ;  /* 0x0000002c002c7308 */ /* 0x000e220000002400 */
[----:B-1----:R-:W-:-:S04]  /*1ee0*/  FSEL R76, R41, -INF , P3 ;  /* 0xff800000294c7808 */ /* 0x002fc80001800000 */
[----:B------:R-:W-:-:S03]  /*1ef0*/  FMNMX.FTZ R7, R76, R7, !PT ;  /* 0x000000074c077209 */ /* 0x000fc60007810000 */
[----:B------:R-:W1:Y:S01]  /*1f00*/  MUFU.TANH R38, R38 ;  /* 0x0000002600267308 */ /* 0x000e620000002400 */
[----:B--2---:R-:W-:Y:S02]  /*1f10*/  FSEL R26, R35, -INF , P1 ;  /* 0xff800000231a7808 */ /* 0x004fe40000800000 */
[----:B------:R-:W-:-:S05]  /*1f20*/  ISETP.GT.AND P1, PT, R5, 0x29, PT ;  /* 0x000000290500780c */ /* 0x000fca0003f24270 */
[----:B------:R-:W2:Y:S01]  /*1f30*/  MUFU.TANH R45, R45 ;  /* 0x0000002d002d7308 */ /* 0x000ea20000002400 */
[----:B0-----:R-:W-:-:S04]  /*1f40*/  FSEL R78, R44, -INF , P2 ;  /* 0xff8000002c4e7808 */ /* 0x001fc80001000000 */
[----:B------:R-:W-:-:S03]  /*1f50*/  FMNMX.FTZ R7, R78, R7, !PT ;  /* 0x000000074e077209 */ /* 0x000fc60007810000 */
[----:B------:R-:W0:Y:S01]  /*1f60*/  MUFU.TANH R39, R39 ;  /* 0x0000002700277308 */ /* 0x000e220000002400 */
[----:B-1----:R-:W-:Y:S02]  /*1f70*/  FSEL R38, R38, -INF , P6 ;  /* 0xff80000026267808 */ /* 0x002fe40003000000 */
[----:B------:R-:W-:-:S05]  /*1f80*/  ISETP.GT.AND P6, PT, R5, 0x30, PT ;  /* 0x000000300500780c */ /* 0x000fca0003fc4270 */
[----:B------:R-:W1:Y:S01]  /*1f90*/  MUFU.TANH R48, R48 ;  /* 0x0000003000307308 */ /* 0x000e620000002400 */
[----:B--2---:R-:W-:Y:S02]  /*1fa0*/  FSEL R80, R45, -INF , P1 ;  /* 0xff8000002d507808 */ /* 0x004fe40000800000 */
[----:B------:R-:W-:Y:S02]  /*1fb0*/  MOV R45, R87 ;  /* 0x00000057002d7202 */ /* 0x000fe40000000f00 */
        /* <DEDUP_REMOVED lines=11> */
[----:B0-----:R-:W-:Y:S01]  /*2070*/  FSEL R84, R49, -INF , P5 ;  /* 0xff80000031547808 */ /* 0x001fe20002800000 */
[----:B------:R-:W-:-:S03]  /*2080*/  IMAD.MOV.U32 R49, RZ, RZ, R87 ;  /* 0x000000ffff317224 */ /* 0x000fc600078e0057 */
        /* <DEDUP_REMOVED lines=11> */
[----:B-1----:R-:W-:Y:S01]  /*2140*/  FSEL R90, R53, -INF , P3 ;  /* 0xff800000355a7808 */ /* 0x002fe20001800000 */
[----:B------:R-:W-:-:S03]  /*2150*/  IMAD.MOV.U32 R53, RZ, RZ, R87 ;  /* 0x000000ffff357224 */ /* 0x000fc600078e0057 */
[----:B------:R-:W-:-:S03]  /*2160*/  FMNMX.FTZ R7, R90, R7, !PT ;  /* 0x000000075a077209 */ /* 0x000fc60007810000 */
[----:B------:R-:W1:Y:S01]  /*2170*/  MUFU.TANH R50, R50 ;  /* 0x0000003200327308 */ /* 0x000e620000002400 */
[----:B--2---:R-:W-:Y:S01]  /*2180*/  FSEL R48, R47, -INF , P1 ;  /* 0xff8000002f307808 */ /* 0x004fe20000800000 */
[----:B------:R-:W-:Y:S01]  /*2190*/  IMAD.MOV.U32 R47, RZ, RZ, R87 ;  /* 0x000000ffff2f7224 */ /* 0x000fe200078e0057 */
        /* <DEDUP_REMOVED lines=13> */
[----:B------:R-:W-:Y:S02]  /*2270*/  ISETP.GT.AND P5, PT, R5, 0x49, PT ;  /* 0x000000490500780c */ /* 0x000fe40003fa4270 */
[----:B------:R-:W-:-:S03]  /*2280*/  MOV R51, R87 ;  /* 0x0000005700337202 */ /* 0x000fc60000000f00 */
        /* <DEDUP_REMOVED lines=11> */
[----:B-1----:R-:W-:Y:S01]  /*2340*/  FSEL R56, R55, -INF , P3 ;  /* 0xff80000037387808 */ /* 0x002fe20001800000 */
[----:B------:R-:W-:Y:S01]  /*2350*/  IMAD.MOV.U32 R55, RZ, RZ, R87 ;  /* 0x000000ffff377224 */ /* 0x000fe200078e0057 */
        /* <DEDUP_REMOVED lines=18> */
[----:B------:R-:W-:Y:S01]  /*2480*/  MUFU.TANH R63, R63 ;  /* 0x0000003f003f7308 */ /* 0x000fe20000002400 */
[----:B-1----:R-:W-:Y:S02]  /*2490*/  FSEL R102, R69, -INF , P1 ;  /* 0xff80000045667808 */ /* 0x002fe40000800000 */
[----:B------:R-:W-:Y:S02]  /*24a0*/  MOV R69, R87 ;  /* 0x0000005700457202 */ /* 0x000fe40000000f00 */
[----:B------:R-:W-:Y:S01]  /*24b0*/  FMNMX.FTZ R5, R102, R7, !PT ;  /* 0x0000000766057209 */ /* 0x000fe20007810000 */
[----:B------:R-:W-:Y:S02]  /*24c0*/  IMAD.U32 R7, RZ, RZ, UR5 ;  /* 0x00000005ff077e24 */ /* 0x000fe4000f8e00ff */
[----:B------:R-:W0:Y:S01]  /*24d0*/  MUFU.TANH R66, R66 ;  /* 0x0000004200427308 */ /* 0x000e220000002400 */
[----:B--2---:R-:W-:Y:S01]  /*24e0*/  FSEL R62, R62, -INF , P6 ;  /* 0xff8000003e3e7808 */ /* 0x004fe20003000000 */
[----:B------:R-:W1:Y:S06]  /*24f0*/  SHFL.BFLY PT, R6, R5, 0x2, 0x1f ;  /* 0x0c401f0005067f89 */ /* 0x000e6c00000e0000 */
[----:B------:R-:W-:Y:S08]  /*2500*/  MUFU.TANH R67, R67 ;  /* 0x0000004300437308 */ /* 0x000ff00000002400 */
[----:B------:R-:W2:Y:S01]  /*2510*/  MUFU.TANH R70, R70 ;  /* 0x0000004600467308 */ /* 0x000ea20000002400 */
[----:B0-----:R-:W-:-:S07]  /*2520*/  FSEL R66, R66, -INF , P4 ;  /* 0xff80000042427808 */ /* 0x001fce0002000000 */
[----:B------:R-:W0:Y:S01]  /*2530*/  MUFU.TANH R71, R71 ;  /* 0x0000004700477308 */ /* 0x000e220000002400 */
[----:B-1----:R-:W-:Y:S02]  /*2540*/  FMNMX.FTZ R13, R5, R6, !PT ;  /* 0x00000006050d7209 */ /* 0x002fe40007810000 */
[----:B------:R-:W-:-:S03]  /*2550*/  FMNMX.FTZ R5, R4, R3, !PT ;  /* 0x0000000304057209 */ /* 0x000fc60007810000 */
[----:B------:R-:W1:Y:S01]  /*2560*/  SHFL.BFLY PT, R6, R13, 0x1, 0x1f ;  /* 0x0c201f000d067f89 */ /* 0x000e6200000e0000 */
[----:B------:R-:W-:Y:S02]  /*2570*/  FMNMX.FTZ R5, R14, R5, !PT ;  /* 0x000000050e057209 */ /* 0x000fe40007810000 */
[----:B--2---:R-:W-:Y:S02]  /*2580*/  FSEL R70, R70, -INF , P2 ;  /* 0xff80000046467808 */ /* 0x004fe40001000000 */
[----:B------:R-:W-:-:S04]  /*2590*/  FMNMX.FTZ R5, R20, R5, !PT ;  /* 0x0000000514057209 */ /* 0x000fc80007810000 */
[----:B------:R-:W-:-:S04]  /*25a0*/  FMNMX.FTZ R5, R34, R5, !PT ;  /* 0x0000000522057209 */ /* 0x000fc80007810000 */
[----:B------:R-:W-:-:S04]  /*25b0*/  FMNMX.FTZ R5, R26, R5, !PT ;  /* 0x000000051a057209 */ /* 0x000fc80007810000 */
[----:B------:R-:W-:-:S04]  /*25c0*/  FMNMX.FTZ R5, R38, R5, !PT ;  /* 0x0000000526057209 */ /* 0x000fc80007810000 */
[----:B------:R-:W-:Y:S02]  /*25d0*/  FMNMX.FTZ R5, R40, R5, !PT ;  /* 0x0000000528057209 */ /* 0x000fe40007810000 */
[----:B-1----:R-:W-:Y:S02]  /*25e0*/  FMNMX.FTZ R6, R13, R6, !PT ;  /* 0x000000060d067209 */ /* 0x002fe40007810000 */
[----:B------:R-:W-:Y:S02]  /*25f0*/  FMNMX.FTZ R5, R42, R5, !PT ;  /* 0x000000052a057209 */ /* 0x000fe40007810000 */
[C---:B------:R-:W-:Y:S01]  /*2600*/  FSETP.NEU.FTZ.AND P0, PT, R6.reuse, -INF , PT ;  /* 0xff8000000600780b */ /* 0x040fe20003f1d000 */
[----:B------:R-:W-:Y:S01]  /*2610*/  FMUL.FTZ R15, R6, R7 ;  /* 0x00000007060f7220 */ /* 0x000fe20000410000 */
[----:B------:R-:W-:-:S04]  /*2620*/  FMNMX.FTZ R5, R44, R5, !PT ;  /* 0x000000052c057209 */ /* 0x000fc80007810000 */
[----:B------:R-:W-:Y:S02]  /*2630*/  FMNMX.FTZ R5, R46, R5, !PT ;  /* 0x000000052e057209 */ /* 0x000fe40007810000 */
[----:B------:R-:W-:Y:S02]  /*2640*/  FSEL R15, R15, RZ, P0 ;  /* 0x000000ff0f0f7208 */ /* 0x000fe40000000000 */
[----:B------:R-:W-:Y:S02]  /*2650*/  FMNMX.FTZ R5, R48, R5, !PT ;  /* 0x0000000530057209 */ /* 0x000fe40007810000 */
[----:B------:R-:W-:Y:S01]  /*2660*/  ISETP.NE.AND P0, PT, R21, RZ, PT ;  /* 0x000000ff1500720c */ /* 0x000fe20003f05270 */
[--C-:B------:R-:W-:Y:S01]  /*2670*/  FFMA.FTZ R24, R24, R7, -R15.reuse ;  /* 0x0000000718187223 */ /* 0x100fe2000001080f */
[----:B------:R-:W-:Y:S01]  /*2680*/  FMNMX.FTZ R5, R50, R5, !PT ;  /* 0x0000000532057209 */ /* 0x000fe20007810000 */
[-CC-:B------:R-:W-:Y:S01]  /*2690*/  FFMA.FTZ R28, R28, R7.reuse, -R15.reuse ;  /* 0x000000071c1c7223 */ /* 0x180fe2000001080f */
[--C-:B------:R-:W-:Y:S01]  /*26a0*/  FFMA.FTZ R30, R30, R7, -R15.reuse ;  /* 0x000000071e1e7223 */ /* 0x100fe2000001080f */
[----:B------:R1:W-:Y:S01]  /*26b0*/  MUFU.EX2 R136, R24 ;  /* 0x0000001800887308 */ /* 0x0003e20000000800 */
[----:B------:R-:W-:Y:S01]  /*26c0*/  FMNMX.FTZ R5, R52, R5, !PT ;  /* 0x0000000534057209 */ /* 0x000fe20007810000 */
[-CC-:B------:R-:W-:Y:S01]  /*26d0*/  FFMA.FTZ R12, R12, R7.reuse, -R15.reuse ;  /* 0x000000070c0c7223 */ /* 0x180fe2000001080f */
[-CC-:B------:R-:W-:Y:S01]  /*26e0*/  FFMA.FTZ R25, R25, R7.reuse, -R15.reuse ;  /* 0x0000000719197223 */ /* 0x180fe2000001080f */
[--C-:B------:R-:W-:Y:S01]  /*26f0*/  FFMA.FTZ R32, R32, R7, -R15.reuse ;  /* 0x0000000720207223 */ /* 0x100fe2000001080f */
[----:B------:R-:W-:Y:S01]  /*2700*/  FMNMX.FTZ R5, R54, R5, !PT ;  /* 0x0000000536057209 */ /* 0x000fe20007810000 */
[-CC-:B------:R-:W-:Y:S01]  /*2710*/  FFMA.FTZ R36, R36, R7.reuse, -R15.reuse ;  /* 0x0000000724247223 */ /* 0x180fe2000001080f */
[--C-:B------:R-:W-:Y:S01]  /*2720*/  FFMA.FTZ R72, R72, R7, -R15.reuse ;  /* 0x0000000748487223 */ /* 0x100fe2000001080f */
[----:B------:R2:W-:Y:S01]  /*2730*/  MUFU.EX2 R138, R28 ;  /* 0x0000001c008a7308 */ /* 0x0005e20000000800 */
[----:B------:R-:W-:Y:S01]  /*2740*/  FMNMX.FTZ R5, R56, R5, !PT ;  /* 0x0000000538057209 */ /* 0x000fe20007810000 */
[-CC-:B------:R-:W-:Y:S01]  /*2750*/  FFMA.FTZ R74, R74, R7.reuse, -R15.reuse ;  /* 0x000000074a4a7223 */ /* 0x180fe2000001080f */
[----:B-1----:R-:W-:Y:S01]  /*2760*/  FSEL R24, R63, -INF , P5 ;  /* 0xff8000003f187808 */ /* 0x002fe20002800000 */
[--C-:B------:R-:W-:Y:S01]  /*2770*/  FFMA.FTZ R76, R76, R7, -R15.reuse ;  /* 0x000000074c4c7223 */ /* 0x100fe2000001080f */
[----:B------:R-:W-:Y:S01]  /*2780*/  FMNMX.FTZ R5, R58, R5, !PT ;  /* 0x000000053a057209 */ /* 0x000fe20007810000 */
[-CC-:B------:R-:W-:Y:S01]  /*2790*/  FFMA.FTZ R78, R78, R7.reuse, -R15.reuse ;  /* 0x000000074e4e7223 */ /* 0x180fe2000001080f */
[--C-:B------:R-:W-:Y:S01]  /*27a0*/  FFMA.FTZ R80, R80, R7, -R15.reuse ;  /* 0x0000000750507223 */ /* 0x100fe2000001080f */
[----:B------:R0:W-:Y:S01]  /*27b0*/  MUFU.EX2 R27, R30 ;  /* 0x0000001e001b7308 */ /* 0x0001e20000000800 */
[----:B------:R-:W-:Y:S01]  /*27c0*/  FMNMX.FTZ R5, R60, R5, !PT ;  /* 0x000000053c057209 */ /* 0x000fe20007810000 */
[-CC-:B------:R-:W-:Y:S01]  /*27d0*/  FFMA.FTZ R82, R82, R7.reuse, -R15.reuse ;  /* 0x0000000752527223 */ /* 0x180fe2000001080f */
[----:B--2---:R-:W-:Y:S01]  /*27e0*/  FSEL R28, R67, -INF , P3 ;  /* 0xff800000431c7808 */ /* 0x004fe20001800000 */
[--C-:B------:R-:W-:Y:S01]  /*27f0*/  FFMA.FTZ R84, R84, R7, -R15.reuse ;  /* 0x0000000754547223 */ /* 0x100fe2000001080f */
[----:B------:R-:W-:Y:S01]  /*2800*/  FMNMX.FTZ R5, R62, R5, !PT ;  /* 0x000000053e057209 */ /* 0x000fe20007810000 */
[-CC-:B------:R-:W-:Y:S01]  /*2810*/  FFMA.FTZ R86, R86, R7.reuse, -R15.reuse ;  /* 0x0000000756567223 */ /* 0x180fe2000001080f */
[--C-:B------:R-:W-:Y:S01]  /*2820*/  FFMA.FTZ R90, R90, R7, -R15.reuse ;  /* 0x000000075a5a7223 */ /* 0x100fe2000001080f */
[----:B------:R1:W-:Y:S01]  /*2830*/  MUFU.EX2 R21, R12 ;  /* 0x0000000c00157308 */ /* 0x0003e20000000800 */
[----:B------:R-:W-:Y:S01]  /*2840*/  FMNMX.FTZ R5, R24, R5, !PT ;  /* 0x0000000518057209 */ /* 0x000fe20007810000 */
[-CC-:B------:R-:W-:Y:S01]  /*2850*/  FFMA.FTZ R92, R92, R7.reuse, -R15.reuse ;  /* 0x000000075c5c7223 */ /* 0x180fe2000001080f */
[----:B0-----:R-:W-:Y:S01]  /*2860*/  FSEL R30, R71, -INF , P1 ;  /* 0xff800000471e7808 */ /* 0x001fe20000800000 */
[--C-:B------:R-:W-:Y:S01]  /*2870*/  FFMA.FTZ R94, R94, R7, -R15.reuse ;  /* 0x000000075e5e7223 */ /* 0x100fe2000001080f */
[----:B------:R-:W-:Y:S01]  /*2880*/  FMNMX.FTZ R5, R66, R5, !PT ;  /* 0x0000000542057209 */ /* 0x000fe20007810000 */
[-CC-:B------:R-:W-:Y:S01]  /*2890*/  FFMA.FTZ R96, R96, R7.reuse, -R15.reuse ;  /* 0x0000000760607223 */ /* 0x180fe2000001080f */
[--C-:B------:R-:W-:Y:S01]  /*28a0*/  FFMA.FTZ R98, R98, R7, -R15.reuse ;  /* 0x0000000762627223 */ /* 0x100fe2000001080f */
[----:B------:R-:W-:Y:S01]  /*28b0*/  MUFU.EX2 R25, R25 ;  /* 0x0000001900197308 */ /* 0x000fe20000000800 */
[----:B------:R-:W-:Y:S01]  /*28c0*/  FMNMX.FTZ R5, R28, R5, !PT ;  /* 0x000000051c057209 */ /* 0x000fe20007810000 */
[-CC-:B------:R-:W-:Y:S01]  /*28d0*/  FFMA.FTZ R64, R64, R7.reuse, -R15.reuse ;  /* 0x0000000740407223 */ /* 0x180fe2000001080f */
[-CC-:B------:R-:W-:Y:S01]  /*28e0*/  FFMA.FTZ R100, R100, R7.reuse, -R15.reuse ;  /* 0x0000000764647223 */ /* 0x180fe2000001080f */
[--C-:B------:R-:W-:Y:S01]  /*28f0*/  FFMA.FTZ R68, R68, R7, -R15.reuse ;  /* 0x0000000744447223 */ /* 0x100fe2000001080f */
[----:B------:R-:W-:Y:S01]  /*2900*/  FMNMX.FTZ R5, R70, R5, !PT ;  /* 0x0000000546057209 */ /* 0x000fe20007810000 */
[----:B------:R-:W-:Y:S01]  /*2910*/  FFMA.FTZ R15, R102, R7, -R15 ;  /* 0x00000007660f7223 */ /* 0x000fe2000001080f */
[--C-:B------:R-:W-:Y:S01]  /*2920*/  IMAD.MOV.U32 R71, RZ, RZ, R87.reuse ;  /* 0x000000ffff477224 */ /* 0x100fe200078e0057 */
[----:B------:R-:W0:Y:S01]  /*2930*/  MUFU.EX2 R32, R32 ;  /* 0x0000002000207308 */ /* 0x000e220000000800 */
[----:B------:R-:W-:Y:S01]  /*2940*/  FMNMX.FTZ R5, R30, R5, !PT ;  /* 0x000000051e057209 */ /* 0x000fe20007810000 */
[----:B------:R-:W-:Y:S01]  /*2950*/  IMAD.MOV.U32 R67, RZ, RZ, R87 ;  /* 0x000000ffff437224 */ /* 0x000fe200078e0057 */
[----:B------:R-:W-:-:S03]  /*2960*/  MOV R63, R87 ;  /* 0x00000057003f7202 */ /* 0x000fc60000000f00 */
[----:B-1----:R-:W1:Y:S02]  /*2970*/  SHFL.BFLY PT, R12, R5, 0x2, 0x1f ;  /* 0x0c401f00050c7f89 */ /* 0x002e6400000e0000 */
[----:B------:R-:W-:Y:S08]  /*2980*/  MUFU.EX2 R36, R36 ;  /* 0x0000002400247308 */ /* 0x000ff00000000800 */
[----:B------:R2:W3:Y:S01]  /*2990*/  MUFU.EX2 R29, R72 ;  /* 0x00000048001d7308 */ /* 0x0004e20000000800 */
[----:B0-----:R-:W-:-:S07]  /*29a0*/  F2FP.F16.F32.PACK_AB R140, R27, R32 ;  /* 0x000000201b8c723e */ /* 0x001fce00000000ff */
[----:B------:R-:W-:Y:S01]  /*29b0*/  MUFU.EX2 R74, R74 ;  /* 0x0000004a004a7308 */ /* 0x000fe20000000800 */
[----:B--2---:R-:W-:Y:S02]  /*29c0*/  MOV R72, R87 ;  /* 0x0000005700487202 */ /* 0x004fe40000000f00 */
[----:B-1----:R-:W-:-:S05]  /*29d0*/  FMNMX.FTZ R13, R5, R12, !PT ;  /* 0x0000000c050d7209 */ /* 0x002fca0007810000 */
[----:B------:R0:W1:Y:S01]  /*29e0*/  MUFU.EX2 R31, R76 ;  /* 0x0000004c001f7308 */ /* 0x0000620000000800 */
[----:B---3--:R-:W-:Y:S01]  /*29f0*/  F2FP.F16.F32.PACK_AB R142, R29, R36 ;  /* 0x000000241d8e723e */ /* 0x008fe200000000ff */
[----:B------:R-:W2:Y:S06]  /*2a00*/  SHFL.BFLY PT, R12, R13, 0x1, 0x1f ;  /* 0x0c201f000d0c7f89 */ /* 0x000eac00000e0000 */
[----:B------:R-:W-:Y:S01]  /*2a10*/  MUFU.EX2 R78, R78 ;  /* 0x0000004e004e7308 */ /* 0x000fe20000000800 */
[----:B0-----:R-:W-:-:S07]  /*2a20*/  IMAD.MOV.U32 R76, RZ, RZ, R87 ;  /* 0x000000ffff4c7224 */ /* 0x001fce00078e0057 */
[----:B------:R0:W3:Y:S01]  /*2a30*/  MUFU.EX2 R33, R80 ;  /* 0x0000005000217308 */ /* 0x0000e20000000800 */
[----:B-1----:R-:W-:-:S07]  /*2a40*/  F2FP.F16.F32.PACK_AB R144, R31, R74 ;  /* 0x0000004a1f90723e */ /* 0x002fce00000000ff */
[----:B------:R-:W-:Y:S01]  /*2a50*/  MUFU.EX2 R82, R82 ;  /* 0x0000005200527308 */ /* 0x000fe20000000800 */
[----:B0-----:R-:W-:Y:S01]  /*2a60*/  IMAD.MOV.U32 R80, RZ, RZ, R87 ;  /* 0x000000ffff507224 */ /* 0x001fe200078e0057 */
[----:B--2---:R-:W-:-:S04]  /*2a70*/  FMNMX.FTZ R12, R13, R12, !PT ;  /* 0x0000000c0d0c7209 */ /* 0x004fc80007810000 */
[C---:B------:R-:W-:Y:S01]  /*2a80*/  FSETP.NEU.FTZ.AND P1, PT, R12.reuse, -INF , PT ;  /* 0xff8000000c00780b */ /* 0x040fe20003f3d000 */
[----:B------:R-:W-:Y:S01]  /*2a90*/  FMUL.FTZ R41, R12, R7 ;  /* 0x000000070c297220 */ /* 0x000fe20000410000 */
[----:B------:R-:W0:Y:S01]  /*2aa0*/  MUFU.EX2 R35, R84 ;  /* 0x0000005400237308 */ /* 0x000e220000000800 */
[----:B---3--:R-:W-:-:S03]  /*2ab0*/  F2FP.F16.F32.PACK_AB R146, R33, R78 ;  /* 0x0000004e2192723e */ /* 0x008fc600000000ff */
[----:B------:R-:W-:Y:S02]  /*2ac0*/  FSEL R41, R41, RZ, P1 ;  /* 0x000000ff29297208 */ /* 0x000fe40000800000 */
[----:B------:R-:W-:Y:S01]  /*2ad0*/  ISETP.GE.AND P1, PT, R73, 0x61, PT ;  /* 0x000000614900780c */ /* 0x000fe20003f26270 */
[----:B------:R-:W-:Y:S01]  /*2ae0*/  IMAD.MOV.U32 R73, RZ, RZ, R87 ;  /* 0x000000ffff497224 */ /* 0x000fe200078e0057 */
[----:B------:R-:W-:Y:S01]  /*2af0*/  MUFU.EX2 R86, R86 ;  /* 0x0000005600567308 */ /* 0x000fe20000000800 */
[-CC-:B------:R-:W-:Y:S01]  /*2b00*/  FFMA.FTZ R4, R4, R7.reuse, -R41.reuse ;  /* 0x0000000704047223 */ /* 0x180fe20000010829 */
[-CC-:B------:R-:W-:Y:S01]  /*2b10*/  FFMA.FTZ R3, R3, R7.reuse, -R41.reuse ;  /* 0x0000000703037223 */ /* 0x180fe20000010829 */
[-CC-:B------:R-:W-:Y:S01]  /*2b20*/  FFMA.FTZ R14, R14, R7.reuse, -R41.reuse ;  /* 0x000000070e0e7223 */ /* 0x180fe20000010829 */
[-CC-:B------:R-:W-:Y:S01]  /*2b30*/  FFMA.FTZ R20, R20, R7.reuse, -R41.reuse ;  /* 0x0000000714147223 */ /* 0x180fe20000010829 */
[-CC-:B------:R-:W-:Y:S01]  /*2b40*/  FFMA.FTZ R34, R34, R7.reuse, -R41.reuse ;  /* 0x0000000722227223 */ /* 0x180fe20000010829 */
[-CC-:B------:R-:W-:Y:S01]  /*2b50*/  FFMA.FTZ R26, R26, R7.reuse, -R41.reuse ;  /* 0x000000071a1a7223 */ /* 0x180fe20000010829 */
[-CC-:B------:R-:W-:Y:S01]  /*2b60*/  FFMA.FTZ R38, R38, R7.reuse, -R41.reuse ;  /* 0x0000000726267223 */ /* 0x180fe20000010829 */
        /* <DEDUP_REMOVED lines=8> */
[----:B------:R1:W2:Y:S01]  /*2bf0*/  MUFU.EX2 R137, R3 ;  /* 0x0000000300897308 */ /* 0x0002a20000000800 */
[-CC-:B------:R-:W-:Y:S01]  /*2c00*/  FFMA.FTZ R54, R54, R7.reuse, -R41.reuse ;  /* 0x0000000736367223 */ /* 0x180fe20000010829 */
[-CC-:B------:R-:W-:Y:S01]  /*2c10*/  FFMA.FTZ R56, R56, R7.reuse, -R41.reuse ;  /* 0x0000000738387223 */ /* 0x180fe20000010829 */
[-CC-:B------:R-:W-:Y:S01]  /*2c20*/  FFMA.FTZ R58, R58, R7.reuse, -R41.reuse ;  /* 0x000000073a3a7223 */ /* 0x180fe20000010829 */
[-CC-:B------:R-:W-:Y:S01]  /*2c30*/  FFMA.FTZ R60, R60, R7.reuse, -R41.reuse ;  /* 0x000000073c3c7223 */ /* 0x180fe20000010829 */
[-CC-:B------:R-:W-:Y:S01]  /*2c40*/  FFMA.FTZ R62, R62, R7.reuse, -R41.reuse ;  /* 0x000000073e3e7223 */ /* 0x180fe20000010829 */
[-CC-:B------:R-:W-:Y:S01]  /*2c50*/  FFMA.FTZ R24, R24, R7.reuse, -R41.reuse ;  /* 0x0000000718187223 */ /* 0x180fe20000010829 */
[-C--:B------:R-:W-:Y:S01]  /*2c60*/  FFMA.FTZ R66, R66, R7.reuse, -R41 ;  /* 0x0000000742427223 */ /* 0x080fe20000010829 */
[----:B------:R-:W3:Y:S01]  /*2c70*/  MUFU.EX2 R14, R14 ;  /* 0x0000000e000e7308 */ /* 0x000ee20000000800 */
[----:B-1----:R-:W-:Y:S01]  /*2c80*/  FADD.FTZ R3, R136, R25 ;  /* 0x0000001988037221 */ /* 0x002fe20000010000 */
[-CC-:B------:R-:W-:Y:S01]  /*2c90*/  FFMA.FTZ R28, R28, R7.reuse, -R41.reuse ;  /* 0x000000071c1c7223 */ /* 0x180fe20000010829 */
[-CC-:B------:R-:W-:Y:S01]  /*2ca0*/  FFMA.FTZ R70, R70, R7.reuse, -R41.reuse ;  /* 0x0000000746467223 */ /* 0x180fe20000010829 */
[----:B------:R-:W-:Y:S01]  /*2cb0*/  FFMA.FTZ R30, R30, R7, -R41 ;  /* 0x000000071e1e7223 */ /* 0x000fe20000010829 */
[----:B------:R-:W-:Y:S01]  /*2cc0*/  F2FP.F16.F32.PACK_AB R136, R25, R136 ;  /* 0x000000881988723e */ /* 0x000fe200000000ff */
[--C-:B------:R-:W-:Y:S01]  /*2cd0*/  IMAD.MOV.U32 R41, RZ, RZ, R87.reuse ;  /* 0x000000ffff297224 */ /* 0x100fe200078e0057 */
[----:B0-----:R-:W-:Y:S01]  /*2ce0*/  F2FP.F16.F32.PACK_AB R148, R35, R82 ;  /* 0x000000522394723e */ /* 0x001fe200000000ff */
[----:B------:R0:W1:Y:S01]  /*2cf0*/  MUFU.EX2 R139, R20 ;  /* 0x00000014008b7308 */ /* 0x0000620000000800 */
[----:B------:R-:W-:Y:S01]  /*2d00*/  MOV R84, R87 ;  /* 0x0000005700547202 */ /* 0x000fe20000000f00 */
[----:B------:R-:W-:-:S06]  /*2d10*/  IMAD.MOV.U32 R25, RZ, RZ, R87 ;  /* 0x000000ffff197224 */ /* 0x000fcc00078e0057 */
[----:B------:R-:W4:Y:S01]  /*2d20*/  MUFU.EX2 R34, R34 ;  /* 0x0000002200227308 */ /* 0x000f220000000800 */
[----:B0-----:R-:W-:Y:S01]  /*2d30*/  FADD.FTZ R20, R138, R3 ;  /* 0x000000038a147221 */ /* 0x001fe20000010000 */
[----:B------:R-:W-:-:S03]  /*2d40*/  F2FP.F16.F32.PACK_AB R138, R21, R138 ;  /* 0x0000008a158a723e */ /* 0x000fc600000000ff */
[----:B------:R-:W-:-:S03]  /*2d50*/  FADD.FTZ R3, R21, R20 ;  /* 0x0000001415037221 */ /* 0x000fc60000010000 */
[----:B------:R0:W5:Y:S01]  /*2d60*/  MUFU.EX2 R141, R26 ;  /* 0x0000001a008d7308 */ /* 0x0001620000000800 */
[----:B------:R-:W-:Y:S01]  /*2d70*/  FADD.FTZ R20, R32, R3 ;  /* 0x0000000320147221 */ /* 0x000fe20000010000 */
[----:B--2---:R-:W-:Y:S01]  /*2d80*/  FADD.FTZ R3, R4, R137 ;  /* 0x0000008904037221 */ /* 0x004fe20000010000 */
[----:B------:R-:W-:Y:S01]  /*2d90*/  F2FP.F16.F32.PACK_AB R137, R137, R4 ;  /* 0x000000048989723e */ /* 0x000fe200000000ff */
[----:B------:R-:W-:Y:S02]  /*2da0*/  IMAD.MOV.U32 R32, RZ, RZ, R87 ;  /* 0x000000ffff207224 */ /* 0x000fe400078e0057 */
[----:B------:R-:W-:Y:S01]  /*2db0*/  FADD.FTZ R43, R27, R20 ;  /* 0x000000141b2b7221 */ /* 0x000fe20000010000 */
[----:B---3--:R-:W-:Y:S01]  /*2dc0*/  FADD.FTZ R20, R14, R3 ;  /* 0x000000030e147221 */ /* 0x008fe20000010000 */
[----:B------:R-:W-:Y:S01]  /*2dd0*/  MOV R4, 0x3f800000 ;  /* 0x3f80000000047802 */ /* 0x000fe20000000f00 */
[----:B------:R-:W2:Y:S01]  /*2de0*/  MUFU.EX2 R38, R38 ;  /* 0x0000002600267308 */ /* 0x000ea20000000800 */
[----:B0-----:R-:W-:Y:S01]  /*2df0*/  FADD.FTZ R26, R36, R43 ;  /* 0x0000002b241a7221 */ /* 0x001fe20000010000 */
[C---:B-1----:R-:W-:Y:S01]  /*2e00*/  FADD.FTZ R3, R139.reuse, R20 ;  /* 0x000000148b037221 */ /* 0x042fe20000010000 */
[----:B------:R-:W-:-:S02]  /*2e10*/  F2FP.F16.F32.PACK_AB R139, R139, R14 ;  /* 0x0000000e8b8b723e */ /* 0x000fc400000000ff */
[----:B------:R-:W-:Y:S01]  /*2e20*/  FADD.FTZ R43, R29, R26 ;  /* 0x0000001a1d2b7221 */ /* 0x000fe20000010000 */
[----:B----4-:R-:W-:Y:S01]  /*2e30*/  FADD.FTZ R20, R34, R3 ;  /* 0x0000000322147221 */ /* 0x010fe20000010000 */
[-C--:B------:R-:W-:Y:S01]  /*2e40*/  MOV R36, R87.reuse ;  /* 0x0000005700247202 */ /* 0x080fe20000000f00 */
[----:B------:R0:W1:Y:S01]  /*2e50*/  MUFU.EX2 R143, R40 ;  /* 0x00000028008f7308 */ /* 0x0000620000000800 */
[----:B------:R-:W-:Y:S01]  /*2e60*/  FADD.FTZ R26, R74, R43 ;  /* 0x0000002b4a1a7221 */ /* 0x000fe20000010000 */
[C---:B-----5:R-:W-:Y:S01]  /*2e70*/  FADD.FTZ R3, R141.reuse, R20 ;  /* 0x000000148d037221 */ /* 0x060fe20000010000 */
[----:B------:R-:W-:Y:S01]  /*2e80*/  F2FP.F16.F32.PACK_AB R141, R141, R34 ;  /* 0x000000228d8d723e */ /* 0x000fe200000000ff */
[--C-:B------:R-:W-:Y:S02]  /*2e90*/  IMAD.MOV.U32 R74, RZ, RZ, R87.reuse ;  /* 0x000000ffff4a7224 */ /* 0x100fe400078e0057 */
[----:B------:R-:W-:Y:S01]  /*2ea0*/  FADD.FTZ R43, R31, R26 ;  /* 0x0000001a1f2b7221 */ /* 0x000fe20000010000 */
[----:B------:R-:W-:Y:S01]  /*2eb0*/  IMAD.MOV.U32 R34, RZ, RZ, R87 ;  /* 0x000000ffff227224 */ /* 0x000fe200078e0057 */
[-C--:B------:R-:W-:Y:S01]  /*2ec0*/  MOV R27, R87.reuse ;  /* 0x00000057001b7202 */ /* 0x080fe20000000f00 */
[----:B------:R-:W3:Y:S01]  /*2ed0*/  MUFU.EX2 R42, R42 ;  /* 0x0000002a002a7308 */ /* 0x000ee20000000800 */
[----:B--2---:R-:W-:Y:S01]  /*2ee0*/  FADD.FTZ R20, R38, R3 ;  /* 0x0000000326147221 */ /* 0x004fe20000010000 */
[----:B------:R-:W-:Y:S01]  /*2ef0*/  FADD.FTZ R26, R78, R43 ;  /* 0x0000002b4e1a7221 */ /* 0x000fe20000010000 */
[----:B------:R-:W-:Y:S01]  /*2f00*/  MOV R78, R87 ;  /* 0x00000057004e7202 */ /* 0x000fe20000000f00 */
[----:B0-----:R-:W-:-:S02]  /*2f10*/  IMAD.MOV.U32 R40, RZ, RZ, R87 ;  /* 0x000000ffff287224 */ /* 0x001fc400078e0057 */
[----:B------:R-:W-:Y:S01]  /*2f20*/  FADD.FTZ R43, R33, R26 ;  /* 0x0000001a212b7221 */ /* 0x000fe20000010000 */
[----:B------:R-:W-:Y:S01]  /*2f30*/  MOV R33, R87 ;  /* 0x0000005700217202 */ /* 0x000fe20000000f00 */
[----:B------:R0:W2:Y:S01]  /*2f40*/  MUFU.EX2 R145, R44 ;  /* 0x0000002c00917308 */ /* 0x0000a20000000800 */
[C---:B-1----:R-:W-:Y:S01]  /*2f50*/  FADD.FTZ R3, R143.reuse, R20 ;  /* 0x000000148f037221 */ /* 0x042fe20000010000 */
[----:B------:R-:W-:Y:S01]  /*2f60*/  FADD.FTZ R20, R82, R43 ;  /* 0x0000002b52147221 */ /* 0x000fe20000010000 */
[----:B------:R-:W-:Y:S01]  /*2f70*/  F2FP.F16.F32.PACK_AB R143, R143, R38 ;  /* 0x000000268f8f723e */ /* 0x000fe200000000ff */
[--C-:B------:R-:W-:Y:S02]  /*2f80*/  IMAD.MOV.U32 R82, RZ, RZ, R87.reuse ;  /* 0x000000ffff527224 */ /* 0x100fe400078e0057 */
[----:B------:R-:W-:Y:S01]  /*2f90*/  FADD.FTZ R43, R35, R20 ;  /* 0x00000014232b7221 */ /* 0x000fe20000010000 */
[----:B------:R-:W-:Y:S01]  /*2fa0*/  IMAD.MOV.U32 R38, RZ, RZ, R87 ;  /* 0x000000ffff267224 */ /* 0x000fe200078e0057 */
[----:B------:R-:W1:Y:S01]  /*2fb0*/  MUFU.EX2 R46, R46 ;  /* 0x0000002e002e7308 */ /* 0x000e620000000800 */
[----:B---3--:R-:W-:Y:S01]  /*2fc0*/  FADD.FTZ R0, R42, R3 ;  /* 0x000000032a007221 */ /* 0x008fe20000010000 */
[----:B------:R-:W-:Y:S01]  /*2fd0*/  FADD.FTZ R20, R86, R43 ;  /* 0x0000002b56147221 */ /* 0x000fe20000010000 */
[----:B0-----:R-:W-:-:S02]  /*2fe0*/  IMAD.MOV.U32 R44, RZ, RZ, R87 ;  /* 0x000000ffff2c7224 */ /* 0x001fc400078e0057 */
[--C-:B------:R-:W-:Y:S02]  /*2ff0*/  IMAD.MOV.U32 R35, RZ, RZ, R87.reuse ;  /* 0x000000ffff237224 */ /* 0x100fe400078e0057 */
[--C-:B------:R-:W-:Y:S01]  /*3000*/  IMAD.MOV.U32 R31, RZ, RZ, R87.reuse ;  /* 0x000000ffff1f7224 */ /* 0x100fe200078e0057 */
[----:B------:R0:W3:Y:S01]  /*3010*/  MUFU.EX2 R147, R48 ;  /* 0x0000003000937308 */ /* 0x0000e20000000800 */
[C---:B--2---:R-:W-:Y:S01]  /*3020*/  FADD.FTZ R3, R145.reuse, R0 ;  /* 0x0000000091037221 */ /* 0x044fe20000010000 */
[----:B------:R-:W-:Y:S01]  /*3030*/  F2FP.F16.F32.PACK_AB R145, R145, R42 ;  /* 0x0000002a9191723e */ /* 0x000fe200000000ff */
[--C-:B------:R-:W-:Y:S01]  /*3040*/  IMAD.MOV.U32 R29, RZ, RZ, R87.reuse ;  /* 0x000000ffff1d7224 */ /* 0x100fe200078e0057 */
[----:B------:R-:W-:Y:S01]  /*3050*/  MOV R42, R87 ;  /* 0x00000057002a7202 */ /* 0x000fe20000000f00 */
[----:B------:R-:W-:-:S03]  /*3060*/  IMAD.MOV.U32 R26, RZ, RZ, R87 ;  /* 0x000000ffff1a7224 */ /* 0x000fc600078e0057 */
[----:B------:R-:W2:Y:S01]  /*3070*/  MUFU.EX2 R50, R50 ;  /* 0x0000003200327308 */ /* 0x000ea20000000800 */
[----:B-1----:R-:W-:Y:S01]  /*3080*/  FADD.FTZ R0, R46, R3 ;  /* 0x000000032e007221 */ /* 0x002fe20000010000 */
[----:B0-----:R-:W-:-:S06]  /*3090*/  MOV R48, R87 ;  /* 0x0000005700307202 */ /* 0x001fcc0000000f00 */
[----:B------:R0:W1:Y:S01]  /*30a0*/  MUFU.EX2 R149, R52 ;  /* 0x0000003400957308 */ /* 0x0000620000000800 */
[C---:B---3--:R-:W-:Y:S01]  /*30b0*/  FADD.FTZ R3, R147.reuse, R0 ;  /* 0x0000000093037221 */ /* 0x048fe20000010000 */
[----:B------:R-:W-:Y:S01]  /*30c0*/  F2FP.F16.F32.PACK_AB R147, R147, R46 ;  /* 0x0000002e9393723e */ /* 0x000fe200000000ff */
[----:B------:R-:W-:-:S05]  /*30d0*/  IMAD.MOV.U32 R46, RZ, RZ, R87 ;  /* 0x000000ffff2e7224 */ /* 0x000fca00078e0057 */
[----:B------:R-:W3:Y:S01]  /*30e0*/  MUFU.EX2 R54, R54 ;  /* 0x0000003600367308 */ /* 0x000ee20000000800 */
[----:B--2---:R-:W-:Y:S01]  /*30f0*/  FADD.FTZ R0, R50, R3 ;  /* 0x0000000332007221 */ /* 0x004fe20000010000 */
[----:B0-----:R-:W-:-:S06]  /*3100*/  IMAD.MOV.U32 R52, RZ, RZ, R87 ;  /* 0x000000ffff347224 */ /* 0x001fcc00078e0057 */
[----:B------:R0:W2:Y:S01]  /*3110*/  MUFU.EX2 R151, R56 ;  /* 0x0000003800977308 */ /* 0x0000a20000000800 */
[C---:B-1----:R-:W-:Y:S01]  /*3120*/  FADD.FTZ R3, R149.reuse, R0 ;  /* 0x0000000095037221 */ /* 0x042fe20000010000 */
[----:B------:R-:W-:Y:S01]  /*3130*/  F2FP.F16.F32.PACK_AB R149, R149, R50 ;  /* 0x000000329595723e */ /* 0x000fe200000000ff */
[----:B------:R-:W-:-:S05]  /*3140*/  IMAD.MOV.U32 R50, RZ, RZ, R87 ;  /* 0x000000ffff327224 */ /* 0x000fca00078e0057 */
[----:B------:R-:W1:Y:S01]  /*3150*/  MUFU.EX2 R37, R90 ;  /* 0x0000005a00257308 */ /* 0x000e620000000800 */
[----:B---3--:R-:W-:Y:S01]  /*3160*/  FADD.FTZ R0, R54, R3 ;  /* 0x0000000336007221 */ /* 0x008fe20000010000 */
[----:B0-----:R-:W-:-:S06]  /*3170*/  IMAD.MOV.U32 R56, RZ, RZ, R87 ;  /* 0x000000ffff387224 */ /* 0x001fcc00078e0057 */
[----:B------:R-:W0:Y:S01]  /*3180*/  MUFU.EX2 R58, R58 ;  /* 0x0000003a003a7308 */ /* 0x000e220000000800 */
[C---:B--2---:R-:W-:Y:S01]  /*3190*/  FADD.FTZ R3, R151.reuse, R0 ;  /* 0x0000000097037221 */ /* 0x044fe20000010000 */
[----:B------:R-:W-:Y:S02]  /*31a0*/  F2FP.F16.F32.PACK_AB R151, R151, R54 ;  /* 0x000000369797723e */ /* 0x000fe400000000ff */
[----:B------:R-:W-:-:S04]  /*31b0*/  MOV R54, R87 ;  /* 0x0000005700367202 */ /* 0x000fc80000000f00 */
[----:B------:R-:W2:Y:S01]  /*31c0*/  MUFU.EX2 R92, R92 ;  /* 0x0000005c005c7308 */ /* 0x000ea20000000800 */
[C---:B-1----:R-:W-:Y:S01]  /*31d0*/  FADD.FTZ R43, R37.reuse, R20 ;  /* 0x00000014252b7221 */ /* 0x042fe20000010000 */
[----:B------:R-:W-:Y:S01]  /*31e0*/  F2FP.F16.F32.PACK_AB R150, R37, R86 ;  /* 0x000000562596723e */ /* 0x000fe200000000ff */
[--C-:B------:R-:W-:Y:S02]  /*31f0*/  IMAD.MOV.U32 R86, RZ, RZ, R87.reuse ;  /* 0x000000ffff567224 */ /* 0x100fe400078e0057 */
[----:B------:R-:W-:-:S03]  /*3200*/  IMAD.MOV.U32 R37, RZ, RZ, R87 ;  /* 0x000000ffff257224 */ /* 0x000fc600078e0057 */
[----:B------:R1:W3:Y:S01]  /*3210*/  MUFU.EX2 R153, R60 ;  /* 0x0000003c00997308 */ /* 0x0002e20000000800 */
[----:B0-----:R-:W-:-:S07]  /*3220*/  FADD.FTZ R0, R58, R3 ;  /* 0x000000033a007221 */ /* 0x001fce0000010000 */
[----:B------:R-:W0:Y:S01]  /*3230*/  MUFU.EX2 R5, R94 ;  /* 0x0000005e00057308 */ /* 0x000e220000000800 */
[----:B--2---:R-:W-:Y:S01]  /*3240*/  FADD.FTZ R20, R92, R43 ;  /* 0x0000002b5c147221 */ /* 0x004fe20000010000 */
[----:B-1----:R-:W-:Y:S01]  /*3250*/  MOV R60, R87 ;  /* 0x00000057003c7202 */ /* 0x002fe20000000f00 */
[----:B------:R-:W-:-:S05]  /*3260*/  IMAD.MOV.U32 R43, RZ, RZ, R87 ;  /* 0x000000ffff2b7224 */ /* 0x000fca00078e0057 */
[----:B------:R-:W1:Y:S01]  /*3270*/  MUFU.EX2 R62, R62 ;  /* 0x0000003e003e7308 */ /* 0x000e620000000800 */
[C---:B---3--:R-:W-:Y:S01]  /*3280*/  FADD.FTZ R3, R153.reuse, R0 ;  /* 0x0000000099037221 */ /* 0x048fe20000010000 */
[----:B------:R-:W-:Y:S01]  /*3290*/  F2FP.F16.F32.PACK_AB R153, R153, R58 ;  /* 0x0000003a9999723e */ /* 0x000fe200000000ff */
[----:B------:R-:W-:-:S05]  /*32a0*/  IMAD.MOV.U32 R58, RZ, RZ, R87 ;  /* 0x000000ffff3a7224 */ /* 0x000fca00078e0057 */
[----:B------:R-:W2:Y:S01]  /*32b0*/  MUFU.EX2 R96, R96 ;  /* 0x0000006000607308 */ /* 0x000ea20000000800 */
[C---:B0-----:R-:W-:Y:S01]  /*32c0*/  FADD.FTZ R21, R5.reuse, R20 ;  /* 0x0000001405157221 */ /* 0x041fe20000010000 */
[----:B------:R-:W-:-:S06]  /*32d0*/  F2FP.F16.F32.PACK_AB R152, R5, R92 ;  /* 0x0000005c0598723e */ /* 0x000fcc00000000ff */
[----:B------:R0:W3:Y:S01]  /*32e0*/  MUFU.EX2 R155, R24 ;  /* 0x00000018009b7308 */ /* 0x0000e20000000800 */
[----:B-1----:R-:W-:-:S07]  /*32f0*/  FADD.FTZ R0, R62, R3 ;  /* 0x000000033e007221 */ /* 0x002fce0000010000 */
[----:B------:R-:W1:Y:S01]  /*3300*/  MUFU.EX2 R39, R98 ;  /* 0x0000006200277308 */ /* 0x000e620000000800 */
[----:B--2---:R-:W-:Y:S01]  /*3310*/  FADD.FTZ R20, R96, R21 ;  /* 0x0000001560147221 */ /* 0x004fe20000010000 */
[----:B0-----:R-:W-:-:S06]  /*3320*/  MOV R24, R87 ;  /* 0x0000005700187202 */ /* 0x001fcc0000000f00 */
[----:B------:R-:W0:Y:S01]  /*3330*/  MUFU.EX2 R66, R66 ;  /* 0x0000004200427308 */ /* 0x000e220000000800 */
[C---:B---3--:R-:W-:Y:S01]  /*3340*/  FADD.FTZ R5, R155.reuse, R0 ;  /* 0x000000009b057221 */ /* 0x048fe20000010000 */
[----:B------:R-:W-:Y:S01]  /*3350*/  F2FP.F16.F32.PACK_AB R155, R155, R62 ;  /* 0x0000003e9b9b723e */ /* 0x000fe200000000ff */
[----:B------:R-:W-:-:S05]  /*3360*/  IMAD.MOV.U32 R62, RZ, RZ, R87 ;  /* 0x000000ffff3e7224 */ /* 0x000fca00078e0057 */
[----:B------:R-:W2:Y:S01]  /*3370*/  MUFU.EX2 R64, R64 ;  /* 0x0000004000407308 */ /* 0x000ea20000000800 */
[C---:B-1----:R-:W-:Y:S01]  /*3380*/  FADD.FTZ R21, R39.reuse, R20 ;  /* 0x0000001427157221 */ /* 0x042fe20000010000 */
[----:B------:R-:W-:Y:S02]  /*3390*/  F2FP.F16.F32.PACK_AB R154, R39, R96 ;  /* 0x00000060279a723e */ /* 0x000fe400000000ff */
[----:B------:R-:W-:-:S04]  /*33a0*/  MOV R39, R87 ;  /* 0x0000005700277202 */ /* 0x000fc80000000f00 */
[----:B------:R1:W3:Y:S01]  /*33b0*/  MUFU.EX2 R157, R28 ;  /* 0x0000001c009d7308 */ /* 0x0002e20000000800 */
[----:B0-----:R-:W-:-:S07]  /*33c0*/  FADD.FTZ R0, R66, R5 ;  /* 0x0000000542007221 */ /* 0x001fce0000010000 */
[----:B------:R-:W0:Y:S01]  /*33d0*/  MUFU.EX2 R13, R100 ;  /* 0x00000064000d7308 */ /* 0x000e220000000800 */
[----:B--2---:R-:W-:Y:S01]  /*33e0*/  FADD.FTZ R20, R64, R21 ;  /* 0x0000001540147221 */ /* 0x004fe20000010000 */
[----:B-1----:R-:W-:-:S06]  /*33f0*/  IMAD.MOV.U32 R28, RZ, RZ, R87 ;  /* 0x000000ffff1c7224 */ /* 0x002fcc00078e0057 */
[----:B------:R-:W1:Y:S01]  /*3400*/  MUFU.EX2 R70, R70 ;  /* 0x0000004600467308 */ /* 0x000e620000000800 */
[C---:B---3--:R-:W-:Y:S01]  /*3410*/  FADD.FTZ R5, R157.reuse, R0 ;  /* 0x000000009d057221 */ /* 0x048fe20000010000 */
[----:B------:R-:W-:Y:S02]  /*3420*/  F2FP.F16.F32.PACK_AB R157, R157, R66 ;  /* 0x000000429d9d723e */ /* 0x000fe400000000ff */
[----:B------:R-:W-:-:S04]  /*3430*/  MOV R66, R87 ;  /* 0x0000005700427202 */ /* 0x000fc80000000f00 */
[----:B------:R-:W2:Y:S01]  /*3440*/  MUFU.EX2 R68, R68 ;  /* 0x0000004400447308 */ /* 0x000ea20000000800 */
[C---:B0-----:R-:W-:Y:S01]  /*3450*/  FADD.FTZ R21, R13.reuse, R20 ;  /* 0x000000140d157221 */ /* 0x041fe20000010000 */
[----:B------:R-:W-:Y:S01]  /*3460*/  F2FP.F16.F32.PACK_AB R156, R13, R64 ;  /* 0x000000400d9c723e */ /* 0x000fe200000000ff */
[----:B------:R-:W-:-:S05]  /*3470*/  IMAD.MOV.U32 R64, RZ, RZ, R87 ;  /* 0x000000ffff407224 */ /* 0x000fca00078e0057 */
[----:B------:R0:W3:Y:S01]  /*3480*/  MUFU.EX2 R159, R30 ;  /* 0x0000001e009f7308 */ /* 0x0000e20000000800 */
[----:B-1----:R-:W-:Y:S01]  /*3490*/  FADD.FTZ R0, R70, R5 ;  /* 0x0000000546007221 */ /* 0x002fe20000010000 */
[----:B------:R-:W-:-:S06]  /*34a0*/  IMAD.MOV.U32 R5, RZ, RZ, 0x3f800000 ;  /* 0x3f800000ff057424 */ /* 0x000fcc00078e00ff */
[----:B------:R-:W1:Y:S01]  /*34b0*/  MUFU.EX2 R15, R15 ;  /* 0x0000000f000f7308 */ /* 0x000e620000000800 */
[----:B--2---:R-:W-:Y:S01]  /*34c0*/  FADD.FTZ R20, R68, R21 ;  /* 0x0000001544147221 */ /* 0x004fe20000010000 */
[----:B0-----:R-:W-:Y:S01]  /*34d0*/  MOV R30, R87 ;  /* 0x00000057001e7202 */ /* 0x001fe20000000f00 */
[C---:B---3--:R-:W-:Y:S01]  /*34e0*/  FADD.FTZ R0, R159.reuse, R0 ;  /* 0x000000009f007221 */ /* 0x048fe20000010000 */
[----:B------:R-:W-:Y:S01]  /*34f0*/  F2FP.F16.F32.PACK_AB R159, R159, R70 ;  /* 0x000000469f9f723e */ /* 0x000fe200000000ff */
[--C-:B------:R-:W-:Y:S01]  /*3500*/  IMAD.MOV.U32 R70, RZ, RZ, R87.reuse ;  /* 0x000000ffff467224 */ /* 0x100fe200078e0057 */
[C---:B-1----:R-:W-:Y:S01]  /*3510*/  F2FP.F16.F32.PACK_AB R158, R15.reuse, R68 ;  /* 0x000000440f9e723e */ /* 0x042fe200000000ff */
[----:B------:R-:W-:Y:S01]  /*3520*/  FADD.FTZ R3, R15, R20 ;  /* 0x000000140f037221 */ /* 0x000fe20000010000 */
[----:B------:R-:W-:Y:S01]  /*3530*/  IMAD.MOV.U32 R68, RZ, RZ, R87 ;  /* 0x000000ffff447224 */ /* 0x000fe200078e0057 */
[----:B------:R-:W-:Y:S06]  /*3540*/  @!P1 BRA `(.L_x_14) ;  /* 0x0000002400309947 */ /* 0x000fec0003800000 */
[----:B------:R-:W-:Y:S01]  /*3550*/  VIADD R13, R88, 0xfffffffe ;  /* 0xfffffffe580d7836 */ /* 0x000fe20000000000 */
[----:B------:R-:W-:Y:S01]  /*3560*/  MOV R15, R6 ;  /* 0x00000006000f7202 */ /* 0x000fe20000000f00 */
[----:B------:R-:W-:Y:S01]  /*3570*/  IMAD.MOV.U32 R21, RZ, RZ, R12 ;  /* 0x000000ffff157224 */ /* 0x000fe200078e000c */
[----:B------:R-:W-:Y:S01]  /*3580*/  CS2R R86, SRZ ;  /* 0x0000000000567805 */ /* 0x000fe2000001ff00 */
[----:B------:R-:W-:Y:S01]  /*3590*/  IMAD.MOV.U32 R5, RZ, RZ, 0x3f800000 ;  /* 0x3f800000ff057424 */ /* 0x000fe200078e00ff */
[----:B------:R-:W-:Y:S02]  /*35a0*/  CS2R R82, SRZ ;  /* 0x0000000000527805 */ /* 0x000fe4000001ff00 */
[----:B------:R-:W-:Y:S02]  /*35b0*/  CS2R R78, SRZ ;  /* 0x00000000004e7805 */ /* 0x000fe4000001ff00 */
[----:B------:R-:W-:Y:S02]  /*35c0*/  CS2R R74, SRZ ;  /* 0x00000000004a7805 */ /* 0x000fe4000001ff00 */
[----:B------:R-:W-:-:S02]  /*35d0*/  CS2R R70, SRZ ;  /* 0x0000000000467805 */ /* 0x000fc4000001ff00 */
[----:B------:R-:W-:Y:S02]  /*35e0*/  CS2R R66, SRZ ;  /* 0x0000000000427805 */ /* 0x000fe4000001ff00 */
[----:B------:R-:W-:Y:S02]  /*35f0*/  CS2R R62, SRZ ;  /* 0x00000000003e7805 */ /* 0x000fe4000001ff00 */
        /* <DEDUP_REMOVED lines=24> */
[----:B------:R-:W-:Y:S01]  /*3780*/  CS2R R24, SRZ ;  /* 0x0000000000187805 */ /* 0x000fe2000001ff00 */
[----:B------:R-:W-:Y:S01]  /*3790*/  UMOV UR4, UR39 ;  /* 0x0000002700047c82 */ /* 0x000fe20008000000 */
[----:B------:R-:W-:Y:S01]  /*37a0*/  UMOV UR5, UR38 ;  /* 0x0000002600057c82 */ /* 0x000fe20008000000 */
[----:B------:R-:W-:-:S05]  /*37b0*/  ULDC UR6, c[0x0][0x9d8] ;  /* 0x0002760000067ab9 */ /* 0x000fca0000000800 */
.L_x_25:
[----:B------:R-:W-:-:S04]  /*37c0*/  UISETP.NE.AND UP0, UPT, UR5, 0x1, UPT ;  /* 0x000000010500788c */ /* 0x000fc8000bf05270 */
[----:B------:R-:W-:-:S04]  /*37d0*/  USEL UR39, URZ, 0x1, UP0 ;  /* 0x000000013f277887 */ /* 0x000fc80008000000 */
[----:B------:R-:W-:Y:S01]  /*37e0*/  ULOP3.LUT UR39, UR4, UR39, URZ, 0x3c, !UPT ;  /* 0x0000002704277292 */ /* 0x000fe2000f8e3c3f */
[----:B------:R-:W-:Y:S11]  /*37f0*/  @!P0 BRA `(.L_x_15) ;  /* 0x0000000000048947 */ /* 0x000ff60003800000 */
[----:B------:R-:W-:Y:S01]  /*3800*/  BPT.TRAP 0x1 ;  /* 0x000000040000795c */ /* 0x000fe20000300000 */
.L_x_15:
[----:B------:R-:W0:Y:S01]  /*3810*/  S2UR UR11, SR_CgaCtaId ;  /* 0x00000000000b79c3 */ /* 0x000e220000008800 */
[----:B------:R-:W-:Y:S01]  /*3820*/  UIADD3 UR38, UR5, 0x1, URZ ;  /* 0x0000000105267890 */ /* 0x000fe2000fffe03f */
[----:B------:R-:W-:Y:S01]  /*3830*/  IMAD.U32 R6, RZ, RZ, UR39 ;  /* 0x00000027ff067e24 */ /* 0x000fe2000f8e00ff */
[----:B------:R-:W-:Y:S02]  /*3840*/  UMOV UR7, 0x400 ;  /* 0x0000040000077882 */ /* 0x000fe40000000000 */
[----:B------:R-:W-:Y:S02]  /*3850*/  UISETP.NE.AND UP0, UPT, UR38, 0x2, UPT ;  /* 0x000000022600788c */ /* 0x000fe4000bf05270 */
[----:B------:R-:W-:Y:S02]  /*3860*/  SHF.L.U32 R6, R6, 0x1f, RZ ;  /* 0x0000001f06067819 */ /* 0x000fe400000006ff */
[----:B------:R-:W-:Y:S02]  /*3870*/  USEL UR38, UR38, URZ, UP0 ;  /* 0x0000003f26267287 */ /* 0x000fe40008000000 */
[----:B0-----:R-:W-:-:S04]  /*3880*/  ULEA UR7, UR11, UR7, 0x18 ;  /* 0x000000070b077291 */ /* 0x001fc8000f8ec03f */
[----:B------:R-:W-:-:S09]  /*3890*/  ULEA UR8, UR38, UR7, 0x3 ;  /* 0x0000000726087291 */ /* 0x000fd2000f8e183f */
[----:B------:R0:W1:Y:S01]  /*38a0*/  SYNCS.PHASECHK.TRANS64.TRYWAIT P1, [UR8+0x2a830], R6 ;  /* 0x02a83006ff0075a7 */ /* 0x0000620008020148 */
[----:B------:R-:W-:Y:S05]  /*38b0*/  @!P0 BRA `(.L_x_16) ;  /* 0x0000000000048947 */ /* 0x000fea0003800000 */
[----:B------:R-:W-:Y:S01]  /*38c0*/  BPT.TRAP 0x1 ;  /* 0x000000040000795c */ /* 0x000fe20000300000 */
.L_x_16:
[----:B-1----:R-:W-:Y:S05]  /*38d0*/  @P1 BRA `(.L_x_17) ;  /* 0x0000000000081947 */ /* 0x002fea0003800000 */
[----:B------:R-:W1:Y:S02]  /*38e0*/  SYNCS.PHASECHK.TRANS64.TRYWAIT P1, [UR8+0x2a830], R6 ;  /* 0x02a83006ff0075a7 */ /* 0x000e640008020148 */
[----:B-1----:R-:W-:Y:S05]  /*38f0*/  @!P1 BRA `(.L_x_18) ;  /* 0x0000007800989947 */ /* 0x002fea0003800000 */
.L_x_17:
[----:B------:R-:W-:Y:S01]  /*3900*/  R2UR UR40, R10 ;  /* 0x000000000a2872ca */ /* 0x000fe200000e0000 */
[----:B------:R-:W-:Y:S01]  /*3910*/  UIMAD UR9, UR38, 0x900, UR10 ;  /* 0x00000900260978a4 */ /* 0x000fe2000f8e020a */
[----:B------:R-:W-:Y:S01]  /*3920*/  R2UR UR41, R11 ;  /* 0x000000000b2972ca */ /* 0x000fe200000e0000 */
[----:B------:R-:W-:Y:S01]  /*3930*/  WARPGROUP.ARRIVE ;  /* 0x00000000000079c5 */ /* 0x000fe20000000000 */
[----:B------:R-:W-:Y:S01]  /*3940*/  UMOV UR43, 0x40000040 ;  /* 0x40000040002b7882 */ /* 0x000fe20000000000 */
[----:B------:R-:W-:Y:S01]  /*3950*/  UIADD3 UR14, UR9, 0x302, URZ ;  /* 0x00000302090e7890 */ /* 0x000fe2000fffe03f */
[-C--:B------:R-:W-:Y:S01]  /*3960*/  FMUL.FTZ R24, R24, R4.reuse ;  /* 0x0000000418187220 */ /* 0x080fe20000410000 */
[----:B------:R-:W-:Y:S01]  /*3970*/  UMOV UR15, 0x40000040 ;  /* 0x40000040000f7882 */ /* 0x000fe20000000000 */
[----:B------:R-:W-:Y:S01]  /*3980*/  UMOV UR42, UR9 ;  /* 0x00000009002a7c82 */ /* 0x000fe20008000000 */
[----:B------:R-:W-:Y:S01]  /*3990*/  UIADD3 UR18, UR9, 0x304, URZ ;  /* 0x0000030409127890 */ /* 0x000fe2000fffe03f */
[-C--:B------:R-:W-:Y:S01]  /*39a0*/  FMUL.FTZ R25, R25, R4.reuse ;  /* 0x0000000419197220 */ /* 0x080fe20000410000 */
[----:B------:R-:W-:Y:S01]  /*39b0*/  UMOV UR19, 0x40000040 ;  /* 0x4000004000137882 */ /* 0x000fe20000000000 */
[----:B------:R-:W-:Y:S01]  /*39c0*/  UIADD3 UR22, UR9, 0x306, URZ ;  /* 0x0000030609167890 */ /* 0x000fe2000fffe03f */
[-C--:B------:R-:W-:Y:S01]  /*39d0*/  FMUL.FTZ R28, R28, R4.reuse ;  /* 0x000000041c1c7220 */ /* 0x080fe20000410000 */
[----:B------:R-:W-:Y:S01]  /*39e0*/  UMOV UR23, 0x40000040 ;  /* 0x4000004000177882 */ /* 0x000fe20000000000 */
[----:B------:R-:W-:Y:S01]  /*39f0*/  HGMMA.64x96x16.F32 R88, gdesc[UR40], RZ, !UPT, gsb0 ;  /* 0x01600000285879f0 */ /* 0x000fe2000c0008ff */
[----:B------:R-:W-:Y:S01]  /*3a00*/  R2UR UR40, R8 ;  /* 0x00000000082872ca */ /* 0x000fe200000e0000 */
[----:B------:R-:W-:Y:S01]  /*3a10*/  UIADD3 UR42, UR9, 0x2, URZ ;  /* 0x00000002092a7890 */ /* 0x000fe2000fffe03f */
[----:B------:R-:W-:Y:S01]  /*3a20*/  R2UR UR41, R9 ;  /* 0x00000000092972ca */ /* 0x000fe200000e0000 */
[----:B------:R-:W-:Y:S01]  /*3a30*/  UMOV UR43, 0x40000040 ;  /* 0x40000040002b7882 */ /* 0x000fe20000000000 */
[----:B------:R-:W-:Y:S01]  /*3a40*/  UIADD3 UR26, UR9, 0x600, URZ ;  /* 0x00000600091a7890 */ /* 0x000fe2000fffe03f */
[-C--:B------:R-:W-:Y:S01]  /*3a50*/  FMUL.FTZ R29, R29, R4.reuse ;  /* 0x000000041d1d7220 */ /* 0x080fe20000410000 */
[----:B------:R-:W-:Y:S01]  /*3a60*/  UMOV UR27, 0x40000040 ;  /* 0x40000040001b7882 */ /* 0x000fe20000000000 */
[----:B------:R-:W-:Y:S01]  /*3a70*/  UIADD3 UR30, UR9, 0x602, URZ ;  /* 0x00000602091e7890 */ /* 0x000fe2000fffe03f */
[-C--:B------:R-:W-:Y:S01]  /*3a80*/  FMUL.FTZ R32, R32, R4.reuse ;  /* 0x0000000420207220 */ /* 0x080fe20000410000 */
[----:B------:R-:W-:Y:S01]  /*3a90*/  UMOV UR31, 0x40000040 ;  /* 0x40000040001f7882 */ /* 0x000fe20000000000 */
[----:B------:R-:W-:Y:S01]  /*3aa0*/  UIADD3 UR34, UR9, 0x604, URZ ;  /* 0x0000060409227890 */ /* 0x000fe2000fffe03f */
[-C--:B------:R-:W-:Y:S01]  /*3ab0*/  FMUL.FTZ R33, R33, R4.reuse ;  /* 0x0000000421217220 */ /* 0x080fe20000410000 */
[----:B------:R-:W-:Y:S01]  /*3ac0*/  UMOV UR35, 0x40000040 ;  /* 0x4000004000237882 */ /* 0x000fe20000000000 */
[-C--:B------:R-:W-:Y:S01]  /*3ad0*/  FMUL.FTZ R36, R36, R4.reuse ;  /* 0x0000000424247220 */ /* 0x080fe20000410000 */
        /* <DEDUP_REMOVED lines=24> */
[----:B------:R-:W-:Y:S01]  /*3c60*/  FMUL.FTZ R85, R85, R4 ;  /* 0x0000000455557220 */ /* 0x000fe20000410000 */
        /* <DEDUP_REMOVED lines=32> */
[----:B------:R-:W-:-:S02]  /*3e70*/  WARPGROUP.DEPBAR.LE gsb0, 0x0 ;  /* 0x00008000000079c5 */ /* 0x000fc40000010000 */
[----:B------:R-:W-:-:S06]  /*3e80*/  WARPGROUP.ARRIVE ;  /* 0x00000000000079c5 */ /* 0x000fcc0000000000 */
[----:B------:R-:W-:Y:S01]  /*3e90*/  HGMMA.64x96x16.F32 R88, gdesc[UR40], R88, gsb0 ;  /* 0x01600000285879f0 */ /* 0x000fe20008000858 */
[----:B------:R-:W-:Y:S01]  /*3ea0*/  UIADD3 UR42, UR9, 0x4, URZ ;  /* 0x00000004092a7890 */ /* 0x000fe2000fffe03f */
[----:B------:R-:W-:Y:S01]  /*3eb0*/  UMOV UR40, UR56 ;  /* 0x0000003800287c82 */ /* 0x000fe20008000000 */
[----:B------:R-:W-:Y:S01]  /*3ec0*/  UMOV UR41, UR57 ;  /* 0x0000003900297c82 */ /* 0x000fe20008000000 */
[----:B------:R-:W-:Y:S01]  /*3ed0*/  UMOV UR43, 0x40000040 ;  /* 0x40000040002b7882 */ /* 0x000fe20000000000 */
[----:B------:R-:W-:Y:S02]  /*3ee0*/  WARPGROUP.DEPBAR.LE gsb0, 0x0 ;  /* 0x00008000000079c5 */ /* 0x000fe40000010000 */
        /* <DEDUP_REMOVED lines=44> */
.L_x_19:
[----:B------:R-:W-:Y:S01]  /*41b0*/  ULEA UR9, UR5, UR7, 0x3 ;  /* 0x0000000705097291 */ /* 0x000fe2000f8e183f */
[----:B------:R-:W-:-:S04]  /*41c0*/  MOV R4, UR4 ;  /* 0x0000000400047c02 */ /* 0x000fc80008000f00 */
[----:B------:R-:W-:-:S04]  /*41d0*/  SHF.L.U32 R4, R4, 0x1f, RZ ;  /* 0x0000001f04047819 */ /* 0x000fc800000006ff */
[----:B------:R2:W3:Y:S01]  /*41e0*/  SYNCS.PHASECHK.TRANS64.TRYWAIT P1, [UR9+0x2a850], R4 ;  /* 0x02a85004ff0075a7 */ /* 0x0004e20008020149 */
[----:B------:R-:W-:Y:S05]  /*41f0*/  @!P0 BRA `(.L_x_20) ;  /* 0x0000000000048947 */ /* 0x000fea0003800000 */
[----:B------:R-:W-:Y:S01]  /*4200*/  BPT.TRAP 0x1 ;  /* 0x000000040000795c */ /* 0x000fe20000300000 */
.L_x_20:
[----:B---3--:R-:W-:Y:S05]  /*4210*/  @P1 BRA `(.L_x_21) ;  /* 0x0000000000081947 */ /* 0x008fea0003800000 */
[----:B------:R-:W3:Y:S02]  /*4220*/  SYNCS.PHASECHK.TRANS64.TRYWAIT P1, [UR9+0x2a850], R4 ;  /* 0x02a85004ff0075a7 */ /* 0x000ee40008020149 */
[----:B---3--:R-:W-:Y:S05]  /*4230*/  @!P1 BRA `(.L_x_22) ;  /* 0x0000007000609947 */ /* 0x008fea0003800000 */
.L_x_21:
[----:B------:R-:W-:Y:S01]  /*4240*/  UIADD3 UR7, UR7, 0x400, URZ ;  /* 0x0000040007077890 */ /* 0x000fe2000fffe03f */
[----:B------:R-:W-:Y:S01]  /*4250*/  WARPGROUP.ARRIVE ;  /* 0x00000000000079c5 */ /* 0x000fe20000000000 */
[----:B------:R-:W-:Y:S02]  /*4260*/  UMOV UR15, 0x40000040 ;  /* 0x40000040000f7882 */ /* 0x000fe40000000000 */
[----:B------:R-:W-:-:S04]  /*4270*/  USHF.R.U32.HI UR7, URZ, 0x4, UR7 ;  /* 0x000000043f077899 */ /* 0x000fc80008011607 */
[----:B------:R-:W-:-:S04]  /*4280*/  ULOP3.LUT UR7, UR7, 0x3fff, URZ, 0xc0, !UPT ;  /* 0x00003fff07077892 */ /* 0x000fc8000f8ec03f */
[----:B------:R-:W-:-:S04]  /*4290*/  ULOP3.LUT UR4, UR7, 0x3000000, URZ, 0xfc, !UPT ;  /* 0x0300000007047892 */ /* 0x000fc8000f8efc3f */
[----:B------:R-:W-:-:S07]  /*42a0*/  UIMAD UR4, UR5, 0x600, UR4 ;  /* 0x00000600050478a4 */ /* 0x000fce000f8e0204 */
[----:B------:R-:W-:Y:S02]  /*42b0*/  UMOV UR14, UR4 ;  /* 0x00000004000e7c82 */ /* 0x000fe40008000000 */
[----:B------:R-:W-:Y:S01]  /*42c0*/  HGMMA.64x128x16.F32 R24, R136, gdesc[UR12].tnspB, R24, gsb0 ;  /* 0x41e0000c88187df0 */ /* 0x000fe20008000818 */
[----:B------:R-:W-:Y:S01]  /*42d0*/  UIADD3 UR14, UR4, 0x80, URZ ;  /* 0x00000080040e7890 */ /* 0x000fe2000fffe03f */
[----:B------:R-:W-:Y:S01]  /*42e0*/  UMOV UR15, 0x40000040 ;  /* 0x40000040000f7882 */ /* 0x000fe20000000000 */
[----:B------:R-:W-:Y:S02]  /*42f0*/  WARPGROUP.DEPBAR.LE gsb0, 0x0 ;  /* 0x00008000000079c5 */ /* 0x000fe40000010000 */
[----:B------:R-:W-:-:S07]  /*4300*/  WARPGROUP.ARRIVE ;  /* 0x00000000000079c5 */ /* 0x000fce0000000000 */
        /* <DEDUP_REMOVED lines=20> */
[----:B------:R-:W-:Y:S03]  /*4450*/  HGMMA.64x128x16.F32 R24, R156, gdesc[UR12].tnspB, R24, gsb0 ;  /* 0x41e0000c9c187df0 */ /* 0x000fe60008000818 */
[----:B------:R-:W-:Y:S02]  /*4460*/  WARPGROUP.DEPBAR.LE gsb0, 0x0 ;  /* 0x00008000000079c5 */ /* 0x000fe40000010000 */
[----:B------:R-:W-:Y:S05]  /*4470*/  @!P0 BRA `(.L_x_23) ;  /* 0x0000000000048947 */ /* 0x000fea0003800000 */
[----:B------:R-:W-:Y:S01]  /*4480*/  BPT.TRAP 0x1 ;  /* 0x000000040000795c */ /* 0x000fe20000300000 */
.L_x_23:
[----:B------:R-:W-:Y:S01]  /*4490*/  FMUL.FTZ R136, R88, UR6 ;  /* 0x0000000658887c20 */ /* 0x000fe20008410000 */
[----:B------:R-:W-:Y:S01]  /*44a0*/  FMUL.FTZ R14, R90, UR6 ;  /* 0x000000065a0e7c20 */ /* 0x000fe20008410000 */
[----:B------:R-:W-:Y:S01]  /*44b0*/  FMUL.FTZ R138, R89, UR6 ;  /* 0x00000006598a7c20 */ /* 0x000fe20008410000 */
[----:B------:R-:W-:Y:S01]  /*44c0*/  FMUL.FTZ R20, R91, UR6 ;  /* 0x000000065b147c20 */ /* 0x000fe20008410000 */
[----:B------:R-:W-:Y:S01]  /*44d0*/  FMUL.FTZ R140, R92, UR6 ;  /* 0x000000065c8c7c20 */ /* 0x000fe20008410000 */
[----:B------:R-:W-:Y:S01]  /*44e0*/  FMUL.FTZ R88, R94, UR6 ;  /* 0x000000065e587c20 */ /* 0x000fe20008410000 */
[----:B------:R-:W3:Y:S01]  /*44f0*/  MUFU.TANH R136, R136 ;  /* 0x0000008800887308 */ /* 0x000ee20000002400 */
[----:B------:R-:W-:Y:S01]  /*4500*/  FMUL.FTZ R142, R93, UR6 ;  /* 0x000000065d8e7c20 */ /* 0x000fe20008410000 */
[----:B------:R-:W-:Y:S01]  /*4510*/  FMUL.FTZ R90, R95, UR6 ;  /* 0x000000065f5a7c20 */ /* 0x000fe20008410000 */
[----:B------:R-:W-:Y:S01]  /*4520*/  FMUL.FTZ R144, R96, UR6 ;  /* 0x0000000660907c20 */ /* 0x000fe20008410000 */
[----:B------:R-:W-:Y:S01]  /*4530*/  FMUL.FTZ R92, R98, UR6 ;  /* 0x00000006625c7c20 */ /* 0x000fe20008410000 */
[----:B------:R-:W-:Y:S01]  /*4540*/  FMUL.FTZ R146, R97, UR6 ;  /* 0x0000000661927c20 */ /* 0x000fe20008410000 */
[----:B------:R-:W-:Y:S01]  /*4550*/  FMUL.FTZ R94, R99, UR6 ;  /* 0x00000006635e7c20 */ /* 0x000fe20008410000 */
[----:B------:R-:W-:Y:S01]  /*4560*/  FMUL.FTZ R148, R100, UR6 ;  /* 0x0000000664947c20 */ /* 0x000fe20008410000 */
[----:B------:R-:W1:Y:S01]  /*4570*/  MUFU.TANH R14, R14 ;  /* 0x0000000e000e7308 */ /* 0x000e620000002400 */
[----:B------:R-:W-:Y:S01]  /*4580*/  FMUL.FTZ R96, R102, UR6 ;  /* 0x0000000666607c20 */ /* 0x000fe20008410000 */
[----:B------:R-:W-:Y:S01]  /*4590*/  FMUL.FTZ R150, R101, UR6 ;  /* 0x0000000665967c20 */ /* 0x000fe20008410000 */
[----:B------:R-:W-:Y:S01]  /*45a0*/  FMUL.FTZ R98, R103, UR6 ;  /* 0x0000000667627c20 */ /* 0x000fe20008410000 */
[----:B------:R-:W-:Y:S01]  /*45b0*/  FMUL.FTZ R152, R104, UR6 ;  /* 0x0000000668987c20 */ /* 0x000fe20008410000 */
[----:B------:R-:W-:Y:S01]  /*45c0*/  FMUL.FTZ R100, R106, UR6 ;  /* 0x000000066a647c20 */ /* 0x000fe20008410000 */
[----:B------:R-:W-:Y:S01]  /*45d0*/  FMUL.FTZ R154, R105, UR6 ;  /* 0x00000006699a7c20 */ /* 0x000fe20008410000 */
[----:B------:R-:W-:Y:S01]  /*45e0*/  FMUL.FTZ R102, R107, UR6 ;  /* 0x000000066b667c20 */ /* 0x000fe20008410000 */
[----:B------:R-:W4:Y:S01]  /*45f0*/  MUFU.TANH R138, R138 ;  /* 0x0000008a008a7308 */ /* 0x000f220000002400 */
[----:B---3--:R-:W-:Y:S01]  /*4600*/  FMNMX.FTZ R5, R136, R15, !PT ;  /* 0x0000000f88057209 */ /* 0x008fe20007810000 */
[----:B------:R-:W-:Y:S01]  /*4610*/  FMUL.FTZ R156, R108, UR6 ;  /* 0x000000066c9c7c20 */ /* 0x000fe20008410000 */
[----:B------:R-:W-:Y:S01]  /*4620*/  FMUL.FTZ R104, R110, UR6 ;  /* 0x000000066e687c20 */ /* 0x000fe20008410000 */
[----:B------:R-:W-:Y:S01]  /*4630*/  FMUL.FTZ R158, R109, UR6 ;  /* 0x000000066d9e7c20 */ /* 0x000fe20008410000 */
[----:B------:R-:W-:Y:S01]  /*4640*/  FMUL.FTZ R106, R111, UR6 ;  /* 0x000000066f6a7c20 */ /* 0x000fe20008410000 */
[----:B------:R-:W-:Y:S01]  /*4650*/  FMUL.FTZ R168, R112, UR6 ;  /* 0x0000000670a87c20 */ /* 0x000fe20008410000 */
[----:B------:R-:W-:Y:S01]  /*4660*/  FMUL.FTZ R108, R114, UR6 ;  /* 0x00000006726c7c20 */ /* 0x000fe20008410000 */
[----:B------:R-:W3:Y:S01]  /*4670*/  MUFU.TANH R20, R20 ;  /* 0x0000001400147308 */ /* 0x000ee20000002400 */
[----:B-1----:R-:W-:Y:S01]  /*4680*/  FMNMX.FTZ R7, R14, R21, !PT ;  /* 0x000000150e077209 */ /* 0x002fe20007810000 */
[----:B------:R-:W-:Y:S01]  /*4690*/  FMUL.FTZ R170, R113, UR6 ;  /* 0x0000000671aa7c20 */ /* 0x000fe20008410000 */
[----:B------:R-:W-:Y:S01]  /*46a0*/  FMUL.FTZ R110, R115, UR6 ;  /* 0x00000006736e7c20 */ /* 0x000fe20008410000 */
[----:B------:R-:W-:Y:S01]  /*46b0*/  FMUL.FTZ R172, R116, UR6 ;  /* 0x0000000674ac7c20 */ /* 0x000fe20008410000 */
[----:B------:R-:W-:Y:S01]  /*46c0*/  FMUL.FTZ R112, R118, UR6 ;  /* 0x0000000676707c20 */ /* 0x000fe20008410000 */
[----:B------:R-:W-:Y:S01]  /*46d0*/  FMUL.FTZ R174, R117, UR6 ;  /* 0x0000000675ae7c20 */ /* 0x000fe20008410000 */
[----:B------:R-:W-:Y:S01]  /*46e0*/  FMUL.FTZ R114, R119, UR6 ;  /* 0x0000000677727c20 */ /* 0x000fe20008410000 */
[----:B------:R-:W1:Y:S01]  /*46f0*/  MUFU.TANH R140, R140 ;  /* 0x0000008c008c7308 */ /* 0x000e620000002400 */
[----:B----4-:R-:W-:Y:S01]  /*4700*/  FMNMX.FTZ R5, R138, R5, !PT ;  /* 0x000000058a057209 */ /* 0x010fe20007810000 */
        /* <DEDUP_REMOVED lines=17> */
[----:B--2---:R-:W-:Y:S01]  /*4820*/  FMUL.FTZ R4, R134, UR6 ;  /* 0x0000000686047c20 */ /* 0x004fe20008410000 */
[----:B------:R-:W-:Y:S01]  /*4830*/  FMUL.FTZ R134, R135, UR6 ;  /* 0x0000000687867c20 */ /* 0x000fe20008410000 */
[----:B------:R-:W-:Y:S01]  /*4840*/  FMUL.FTZ R133, R133, UR6 ;  /* 0x0000000685857c20 */ /* 0x000fe20008410000 */
[----:B------:R-:W-:-:S02]  /*4850*/  UIADD3 UR8, UR8, 0x2a840, URZ ;  /* 0x0002a84008087890 */ /* 0x000fc4000fffe03f */
[----:B------:R-:W1:Y:S01]  /*4860*/  MUFU.TANH R90, R90 ;  /* 0x0000005a005a7308 */ /* 0x000e620000002400 */
[----:B----4-:R-:W-:Y:S01]  /*4870*/  FMNMX.FTZ R7, R88, R7, !PT ;  /* 0x0000000758077209 */ /* 0x010fe20007810000 */
[----:B------:R-:W-:-:S06]  /*4880*/  UPRMT UR8, UR11, 0x654, UR8 ;  /* 0x000006540b087896 */ /* 0x000fcc0008000008 */
[----:B------:R-:W2:Y:S01]  /*4890*/  MUFU.TANH R144, R144 ;  /* 0x0000009000907308 */ /* 0x000ea20000002400 */
[----:B---3--:R-:W-:Y:S02]  /*48a0*/  FMNMX.FTZ R5, R142, R5, !PT ;  /* 0x000000058e057209 */ /* 0x008fe40007810000 */
[----:B------:R-:W-:Y:S05]  /*48b0*/  SYNCS.ARRIVE.TRANS64.RED.A1T0 RZ, [UR8], RZ ;  /* 0x000000ffffff79a7 */ /* 0x000fea0008100408 */
[----:B------:R-:W3:Y:S01]  /*48c0*/  MUFU.TANH R92, R92 ;  /* 0x0000005c005c7308 */ /* 0x000ee20000002400 */
[----:B-1----:R-:W-:-:S07]  /*48d0*/  FMNMX.FTZ R7, R90, R7, !PT ;  /* 0x000000075a077209 */ /* 0x002fce0007810000 */
[----:B------:R-:W1:Y:S01]  /*48e0*/  MUFU.TANH R146, R146 ;  /* 0x0000009200927308 */ /* 0x000e620000002400 */
[----:B--2---:R-:W-:-:S07]  /*48f0*/  FMNMX.FTZ R5, R144, R5, !PT ;  /* 0x0000000590057209 */ /* 0x004fce0007810000 */
[----:B------:R-:W2:Y:S01]  /*4900*/  MUFU.TANH R94, R94 ;  /* 0x0000005e005e7308 */ /* 0x000ea20000002400 */
[----:B---3--:R-:W-:-:S07]  /*4910*/  FMNMX.FTZ R7, R92, R7, !PT ;  /* 0x000000075c077209 */ /* 0x008fce0007810000 */
        /* <DEDUP_REMOVED lines=71> */
[----:B---3--:R-:W-:Y:S02]  /*4d90*/  FMNMX.FTZ R7, R132, R7, !PT ;  /* 0x0000000784077209 */ /* 0x008fe40007810000 */
[----:B-1----:R-:W-:-:S05]  /*4da0*/  FMNMX.FTZ R5, R186, R5, !PT ;  /* 0x00000005ba057209 */ /* 0x002fca0007810000 */
[----:B0-----:R-:W0:Y:S01]  /*4db0*/  SHFL.BFLY PT, R6, R5, 0x2, 0x1f ;  /* 0x0c401f0005067f89 */ /* 0x001e2200000e0000 */
[----:B--2---:R-:W-:-:S05]  /*4dc0*/  FMNMX.FTZ R4, R134, R7, !PT ;  /* 0x0000000786047209 */ /* 0x004fca0007810000 */
[----:B------:R-:W1:Y:S01]  /*4dd0*/  SHFL.BFLY PT, R7, R4, 0x2, 0x1f ;  /* 0x0c401f0004077f89 */ /* 0x000e6200000e0000 */
[----:B0-----:R-:W-:-:S05]  /*4de0*/  FMNMX.FTZ R89, R5, R6, !PT ;  /* 0x0000000605597209 */ /* 0x001fca0007810000 */
[----:B------:R-:W0:Y:S01]  /*4df0*/  SHFL.BFLY PT, R6, R89, 0x1, 0x1f ;  /* 0x0c201f0059067f89 */ /* 0x000e2200000e0000 */
[----:B-1----:R-:W-:Y:S02]  /*4e00*/  FMNMX.FTZ R91, R4, R7, !PT ;  /* 0x00000007045b7209 */ /* 0x002fe40007810000 */
[----:B------:R-:W1:Y:S03]  /*4e10*/  LDC R7, c[0x0][0x988] ;  /* 0x00026200ff077b82 */ /* 0x000e660000000800 */
[----:B------:R-:W2:Y:S01]  /*4e20*/  SHFL.BFLY PT, R12, R91, 0x1, 0x1f ;  /* 0x0c201f005b0c7f89 */ /* 0x000ea200000e0000 */
[----:B0-----:R-:W-:-:S05]  /*4e30*/  FMNMX.FTZ R6, R89, R6, !PT ;  /* 0x0000000659067209 */ /* 0x001fca0007810000 */
[CC--:B-1----:R-:W-:Y:S01]  /*4e40*/  FMUL.FTZ R107, R6.reuse, R7.reuse ;  /* 0x00000007066b7220 */ /* 0x0c2fe20000410000 */
[----:B------:R-:W-:Y:S01]  /*4e50*/  FADD.FTZ R188, -R6, R15 ;  /* 0x0000000f06bc7221 */ /* 0x000fe20000010100 */
[----:B--2---:R-:W-:Y:S02]  /*4e60*/  FMNMX.FTZ R12, R91, R12, !PT ;  /* 0x0000000c5b0c7209 */ /* 0x004fe40007810000 */
[-CC-:B------:R-:W-:Y:S01]  /*4e70*/  FFMA.FTZ R15, R136, R7.reuse, -R107.reuse ;  /* 0x00000007880f7223 */ /* 0x180fe2000001086b */
[-C--:B------:R-:W-:Y:S01]  /*4e80*/  FMUL.FTZ R188, R188, R7.reuse ;  /* 0x00000007bcbc7220 */ /* 0x080fe20000410000 */
[-CC-:B------:R-:W-:Y:S01]  /*4e90*/  FFMA.FTZ R136, R138, R7.reuse, -R107.reuse ;  /* 0x000000078a887223 */ /* 0x180fe2000001086b */
[-C--:B------:R-:W-:Y:S01]  /*4ea0*/  FFMA.FTZ R138, R140, R7.reuse, -R107 ;  /* 0x000000078c8a7223 */ /* 0x080fe2000001086b */
[CC--:B------:R-:W-:Y:S01]  /*4eb0*/  FMUL.FTZ R109, R12.reuse, R7.reuse ;  /* 0x000000070c6d7220 */ /* 0x0c0fe20000410000 */
[----:B------:R-:W-:Y:S01]  /*4ec0*/  FADD.FTZ R190, -R12, R21 ;  /* 0x000000150cbe7221 */ /* 0x000fe20000010100 */
[----:B------:R-:W-:Y:S01]  /*4ed0*/  MUFU.EX2 R4, R188 ;  /* 0x000000bc00047308 */ /* 0x000fe20000000800 */
[-C--:B------:R-:W-:Y:S01]  /*4ee0*/  FFMA.FTZ R21, R142, R7.reuse, -R107 ;  /* 0x000000078e157223 */ /* 0x080fe2000001086b */
[-CC-:B------:R-:W-:Y:S01]  /*4ef0*/  FFMA.FTZ R14, R14, R7.reuse, -R109.reuse ;  /* 0x000000070e0e7223 */ /* 0x180fe2000001086d */
[-C--:B------:R-:W-:Y:S01]  /*4f00*/  FMUL.FTZ R190, R190, R7.reuse ;  /* 0x00000007bebe7220 */ /* 0x080fe20000410000 */
[-CC-:B------:R-:W-:Y:S01]  /*4f10*/  FFMA.FTZ R137, R20, R7.reuse, -R109.reuse ;  /* 0x0000000714897223 */ /* 0x180fe2000001086d */
[-CC-:B------:R-:W-:Y:S01]  /*4f20*/  FFMA.FTZ R139, R88, R7.reuse, -R109.reuse ;  /* 0x00000007588b7223 */ /* 0x180fe2000001086d */
[-C--:B------:R-:W-:Y:S01]  /*4f30*/  FFMA.FTZ R90, R90, R7.reuse, -R109 ;  /* 0x000000075a5a7223 */ /* 0x080fe2000001086d */
[-C--:B------:R-:W-:Y:S01]  /*4f40*/  FFMA.FTZ R140, R144, R7.reuse, -R107 ;  /* 0x00000007908c7223 */ /* 0x080fe2000001086b */
[----:B------:R-:W-:Y:S01]  /*4f50*/  MUFU.EX2 R5, R190 ;  /* 0x000000be00057308 */ /* 0x000fe20000000800 */
[-C--:B------:R-:W-:Y:S01]  /*4f60*/  FFMA.FTZ R92, R92, R7.reuse, -R109 ;  /* 0x000000075c5c7223 */ /* 0x080fe2000001086d */
[-C--:B------:R-:W-:Y:S01]  /*4f70*/  FFMA.FTZ R89, R146, R7.reuse, -R107 ;  /* 0x0000000792597223 */ /* 0x080fe2000001086b */
[-C--:B------:R-:W-:Y:S01]  /*4f80*/  FFMA.FTZ R94, R94, R7.reuse, -R109 ;  /* 0x000000075e5e7223 */ /* 0x080fe2000001086d */
[-C--:B------:R-:W-:Y:S01]  /*4f90*/  FFMA.FTZ R142, R148, R7.reuse, -R107 ;  /* 0x00000007948e7223 */ /* 0x080fe2000001086b */
[-C--:B------:R-:W-:Y:S01]  /*4fa0*/  FFMA.FTZ R96, R96, R7.reuse, -R109 ;  /* 0x0000000760607223 */ /* 0x080fe2000001086d */
[-C--:B------:R-:W-:Y:S01]  /*4fb0*/  FFMA.FTZ R91, R150, R7.reuse, -R107 ;  /* 0x00000007965b7223 */ /* 0x080fe2000001086b */
[-C--:B------:R-:W-:Y:S01]  /*4fc0*/  FFMA.FTZ R98, R98, R7.reuse, -R109 ;  /* 0x0000000762627223 */ /* 0x080fe2000001086d */
[----:B------:R-:W0:Y:S01]  /*4fd0*/  MUFU.EX2 R15, R15 ;  /* 0x0000000f000f7308 */ /* 0x000e220000000800 */
[-C--:B------:R-:W-:Y:S01]  /*4fe0*/  FFMA.FTZ R144, R152, R7.reuse, -R107 ;  /* 0x0000000798907223 */ /* 0x080fe2000001086b */
[-C--:B------:R-:W-:Y:S01]  /*4ff0*/  FFMA.FTZ R100, R100, R7.reuse, -R109 ;  /* 0x0000000764647223 */ /* 0x080fe2000001086d */
[-C--:B------:R-:W-:Y:S01]  /*5000*/  FFMA.FTZ R93, R154, R7.reuse, -R107 ;  /* 0x000000079a5d7223 */ /* 0x080fe2000001086b */
[-C--:B------:R-:W-:Y:S01]  /*5010*/  FFMA.FTZ R102, R102, R7.reuse, -R109 ;  /* 0x0000000766667223 */ /* 0x080fe2000001086d */
[-C--:B------:R-:W-:Y:S01]  /*5020*/  FFMA.FTZ R146, R156, R7.reuse, -R107 ;  /* 0x000000079c927223 */ /* 0x080fe2000001086b */
[-C--:B------:R-:W-:Y:S01]  /*5030*/  FFMA.FTZ R104, R104, R7.reuse, -R109 ;  /* 0x0000000768687223 */ /* 0x080fe2000001086d */
[-C--:B------:R-:W-:Y:S01]  /*5040*/  FFMA.FTZ R95, R158, R7.reuse, -R107 ;  /* 0x000000079e5f7223 */ /* 0x080fe2000001086b */
[----:B------:R-:W1:Y:S01]  /*5050*/  MUFU.EX2 R14, R14 ;  /* 0x0000000e000e7308 */ /* 0x000e620000000800 */
[-C--:B------:R-:W-:Y:S01]  /*5060*/  FFMA.FTZ R106, R106, R7.reuse, -R109 ;  /* 0x000000076a6a7223 */ /* 0x080fe2000001086d */
[-C--:B------:R-:W-:Y:S01]  /*5070*/  FFMA.FTZ R148, R168, R7.reuse, -R107 ;  /* 0x00000007a8947223 */ /* 0x080fe2000001086b */
[-C--:B------:R-:W-:Y:S01]  /*5080*/  FFMA.FTZ R108, R108, R7.reuse, -R109 ;  /* 0x000000076c6c7223 */ /* 0x080fe2000001086d */
[-C--:B------:R-:W-:Y:S01]  /*5090*/  FFMA.FTZ R97, R170, R7.reuse, -R107 ;  /* 0x00000007aa617223 */ /* 0x080fe2000001086b */
[-C--:B------:R-:W-:Y:S01]  /*50a0*/  FFMA.FTZ R110, R110, R7.reuse, -R109 ;  /* 0x000000076e6e7223 */ /* 0x080fe2000001086d */
[-C--:B------:R-:W-:Y:S01]  /*50b0*/  FFMA.FTZ R150, R172, R7.reuse, -R107 ;  /* 0x00000007ac967223 */ /* 0x080fe2000001086b */
[----:B------:R-:W-:Y:S01]  /*50c0*/  FFMA.FTZ R112, R112, R7, -R109 ;  /* 0x0000000770707223 */ /* 0x000fe2000001086d */
[----:B------:R-:W2:Y:S01]  /*50d0*/  MUFU.EX2 R136, R136 ;  /* 0x0000008800887308 */ /* 0x000ea20000000800 */
[----:B0-----:R-:W-:Y:S01]  /*50e0*/  FFMA.FTZ R3, R4, R3, R15 ;  /* 0x0000000304037223 */ /* 0x001fe2000001000f */
[-C--:B------:R-:W-:Y:S01]  /*50f0*/  FFMA.FTZ R99, R174, R7.reuse, -R107 ;  /* 0x00000007ae637223 */ /* 0x080fe2000001086b */
[-C--:B------:R-:W-:Y:S01]  /*5100*/  FFMA.FTZ R114, R114, R7.reuse, -R109 ;  /* 0x0000000772727223 */ /* 0x080fe2000001086d */
[-C--:B------:R-:W-:Y:S01]  /*5110*/  FFMA.FTZ R152, R120, R7.reuse, -R107 ;  /* 0x0000000778987223 */ /* 0x080fe2000001086b */
[-C--:B------:R-:W-:Y:S01]  /*5120*/  FFMA.FTZ R116, R116, R7.reuse, -R109 ;  /* 0x0000000774747223 */ /* 0x080fe2000001086d */
[-C--:B------:R-:W-:Y:S01]  /*5130*/  FFMA.FTZ R101, R176, R7.reuse, -R107 ;  /* 0x00000007b0657223 */ /* 0x080fe2000001086b */
[-C--:B------:R-:W-:Y:S01]  /*5140*/  FFMA.FTZ R118, R118, R7.reuse, -R109 ;  /* 0x0000000776767223 */ /* 0x080fe2000001086d */
[----:B------:R-:W0:Y:S01]  /*5150*/  MUFU.EX2 R137, R137 ;  /* 0x0000008900897308 */ /* 0x000e220000000800 */
[----:B-1----:R-:W-:Y:S01]  /*5160*/  FFMA.FTZ R0, R5, R0, R14 ;  /* 0x0000000005007223 */ /* 0x002fe2000001000e */
[-C--:B------:R-:W-:Y:S01]  /*5170*/  FFMA.FTZ R154, R124, R7.reuse, -R107 ;  /* 0x000000077c9a7223 */ /* 0x080fe2000001086b */
[-C--:B------:R-:W-:Y:S01]  /*5180*/  FFMA.FTZ R122, R122, R7.reuse, -R109 ;  /* 0x000000077a7a7223 */ /* 0x080fe2000001086d */
[-C--:B------:R-:W-:Y:S01]  /*5190*/  FFMA.FTZ R103, R178, R7.reuse, -R107 ;  /* 0x00000007b2677223 */ /* 0x080fe2000001086b */
[-C--:B------:R-:W-:Y:S01]  /*51a0*/  FFMA.FTZ R126, R126, R7.reuse, -R109 ;  /* 0x000000077e7e7223 */ /* 0x080fe2000001086d */
[-C--:B------:R-:W-:Y:S01]  /*51b0*/  FFMA.FTZ R156, R128, R7.reuse, -R107 ;  /* 0x00000007809c7223 */ /* 0x080fe2000001086b */
[-C--:B------:R-:W-:Y:S01]  /*51c0*/  FFMA.FTZ R130, R130, R7.reuse, -R109 ;  /* 0x0000000782827223 */ /* 0x080fe2000001086d */
[----:B------:R-:W1:Y:S01]  /*51d0*/  MUFU.EX2 R138, R138 ;  /* 0x0000008a008a7308 */ /* 0x000e620000000800 */
[----:B--2---:R-:W-:Y:S01]  /*51e0*/  FADD.FTZ R3, R136, R3 ;  /* 0x0000000388037221 */ /* 0x004fe20000010000 */
[-C--:B------:R-:W-:Y:S01]  /*51f0*/  FFMA.FTZ R105, R180, R7.reuse, -R107 ;  /* 0x00000007b4697223 */ /* 0x080fe2000001086b */
[-C--:B------:R-:W-:Y:S01]  /*5200*/  FFMA.FTZ R182, R182, R7.reuse, -R109 ;  /* 0x00000007b6b67223 */ /* 0x080fe2000001086d */
[-C--:B------:R-:W-:Y:S01]  /*5210*/  FFMA.FTZ R158, R184, R7.reuse, -R107 ;  /* 0x00000007b89e7223 */ /* 0x080fe2000001086b */
[-C--:B------:R-:W-:Y:S01]  /*5220*/  FFMA.FTZ R132, R132, R7.reuse, -R109 ;  /* 0x0000000784847223 */ /* 0x080fe2000001086d */
[-C--:B------:R-:W-:Y:S01]  /*5230*/  FFMA.FTZ R107, R186, R7.reuse, -R107 ;  /* 0x00000007ba6b7223 */ /* 0x080fe2000001086b */
[----:B------:R-:W-:Y:S01]  /*5240*/  FFMA.FTZ R109, R134, R7, -R109 ;  /* 0x00000007866d7223 */ /* 0x000fe2000001086d */
[----:B------:R-:W2:Y:S01]  /*5250*/  MUFU.EX2 R139, R139 ;  /* 0x0000008b008b7308 */ /* 0x000ea20000000800 */
[----:B0-----:R-:W-:-:S07]  /*5260*/  FADD.FTZ R0, R137, R0 ;  /* 0x0000000089007221 */ /* 0x001fce0000010000 */
[----:B------:R-:W0:Y:S01]  /*5270*/  MUFU.EX2 R21, R21 ;  /* 0x0000001500157308 */ /* 0x000e220000000800 */
[----:B-1----:R-:W-:-:S07]  /*5280*/  FADD.FTZ R20, R138, R3 ;  /* 0x000000038a147221 */ /* 0x002fce0000010000 */
[----:B------:R-:W1:Y:S01]  /*5290*/  MUFU.EX2 R90, R90 ;  /* 0x0000005a005a7308 */ /* 0x000e620000000800 */
[----:B--2---:R-:W-:-:S07]  /*52a0*/  FADD.FTZ R0, R139, R0 ;  /* 0x000000008b007221 */ /* 0x004fce0000010000 */
        /* <DEDUP_REMOVED lines=79> */
[----:B0-----:R-:W-:Y:S01]  /*57a0*/  FADD.FTZ R0, R159, R0 ;  /* 0x000000009f007221 */ /* 0x001fe20000010000 */
[----:B-1----:R-:W-:-:S03]  /*57b0*/  FADD.FTZ R3, R107, R20 ;  /* 0x000000146b037221 */ /* 0x002fc60000010000 */
[----:B--2---:R-:W-:Y:S01]  /*57c0*/  FADD.FTZ R0, R109, R0 ;  /* 0x000000006d007221 */ /* 0x004fe20000010000 */
[----:B------:R-:W-:Y:S06]  /*57d0*/  @!P0 BRA `(.L_x_24) ;  /* 0x0000000000048947 */ /* 0x000fec0003800000 */
[----:B------:R-:W-:Y:S01]  /*57e0*/  BPT.TRAP 0x1 ;  /* 0x000000040000795c */ /* 0x000fe20000300000 */
.L_x_24:
[----:B------:R-:W-:Y:S01]  /*57f0*/  UIADD3 UR9, UR9, 0x2a860, URZ ;  /* 0x0002a86009097890 */ /* 0x000fe2000fffe03f */
[C---:B------:R-:W-:Y:S01]  /*5800*/  ISETP.GT.AND P1, PT, R13.reuse, RZ, PT ;  /* 0x000000ff0d00720c */ /* 0x040fe20003f24270 */
[----:B------:R-:W-:Y:S01]  /*5810*/  UMOV UR4, UR39 ;  /* 0x0000002700047c82 */ /* 0x000fe20008000000 */
[----:B------:R-:W-:Y:S01]  /*5820*/  UMOV UR5, UR38 ;  /* 0x0000002600057c82 */ /* 0x000fe20008000000 */
[----:B------:R-:W-:Y:S01]  /*5830*/  UPRMT UR9, UR11, 0x654, UR9 ;  /* 0x000006540b097896 */ /* 0x000fe20008000009 */
[----:B------:R-:W-:Y:S01]  /*5840*/  F2FP.F16.F32.PACK_AB R136, R136, R15 ;  /* 0x0000000f8888723e */ /* 0x000fe200000000ff */
[----:B------:R-:W-:Y:S01]  /*5850*/  VIADD R13, R13, 0xffffffff ;  /* 0xffffffff0d0d7836 */ /* 0x000fe20000000000 */
[----:B------:R-:W-:Y:S01]  /*5860*/  F2FP.F16.F32.PACK_AB R138, R21, R138 ;  /* 0x0000008a158a723e */ /* 0x000fe200000000ff */
[----:B------:R-:W-:Y:S01]  /*5870*/  IMAD.MOV.U32 R21, RZ, RZ, R12 ;  /* 0x000000ffff157224 */ /* 0x000fe200078e000c */
[----:B------:R-:W-:Y:S02]  /*5880*/  F2FP.F16.F32.PACK_AB R137, R137, R14 ;  /* 0x0000000e8989723e */ /* 0x000fe400000000ff */
[----:B------:R-:W-:-:S02]  /*5890*/  F2FP.F16.F32.PACK_AB R139, R90, R139 ;  /* 0x0000008b5a8b723e */ /* 0x000fc400000000ff */
[----:B------:R-:W-:Y:S01]  /*58a0*/  SYNCS.ARRIVE.TRANS64.RED.A1T0 RZ, [UR9], RZ ;  /* 0x000000ffffff79a7 */ /* 0x000fe20008100409 */
[----:B------:R-:W-:Y:S02]  /*58b0*/  F2FP.F16.F32.PACK_AB R140, R89, R140 ;  /* 0x0000008c598c723e */ /* 0x000fe400000000ff */
[----:B------:R-:W-:Y:S02]  /*58c0*/  F2FP.F16.F32.PACK_AB R141, R94, R141 ;  /* 0x0000008d5e8d723e */ /* 0x000fe400000000ff */
[----:B------:R-:W-:Y:S02]  /*58d0*/  F2FP.F16.F32.PACK_AB R142, R91, R142 ;  /* 0x0000008e5b8e723e */ /* 0x000fe400000000ff */
[----:B------:R-:W-:Y:S02]  /*58e0*/  F2FP.F16.F32.PACK_AB R143, R98, R143 ;  /* 0x0000008f628f723e */ /* 0x000fe400000000ff */
[----:B------:R-:W-:Y:S02]  /*58f0*/  F2FP.F16.F32.PACK_AB R144, R93, R144 ;  /* 0x000000905d90723e */ /* 0x000fe400000000ff */
[----:B------:R-:W-:-:S02]  /*5900*/  F2FP.F16.F32.PACK_AB R145, R102, R145 ;  /* 0x000000916691723e */ /* 0x000fc400000000ff */
        /* <DEDUP_REMOVED lines=14> */
[----:B------:R-:W-:Y:S01]  /*59f0*/  MOV R15, R6 ;  /* 0x00000006000f7202 */ /* 0x000fe20000000f00 */
[----:B------:R-:W-:Y:S06]  /*5a00*/  @P1 BRA `(.L_x_25) ;  /* 0xffffffdc006c1947 */ /* 0x000fec000383ffff */
.L_x_14:
[----:B------:R-:W-:Y:S06]  /*5a10*/  BAR.ARV 0x8, 0x180 ;  /* 0x0206000000007b1d */ /* 0x000fec0000002000 */
        /* <DEDUP_REMOVED lines=64> */
[----:B------:R-:W-:Y:S06]  /*5e20*/  @!P0 BRA `(.L_x_26) ;  /* 0x0000000000048947 */ /* 0x000fec0003800000 */
[----:B------:R-:W-:Y:S01]  /*5e30*/  BPT.TRAP 0x1 ;  /* 0x000000040000795c */ /* 0x000fe20000300000 */
.L_x_26:
[----:B------:R-:W0:Y:S01]  /*5e40*/  S2UR UR13, SR_CgaCtaId ;  /* 0x00000000000d79c3 */ /* 0x000e220000008800 */
[----:B------:R-:W-:Y:S01]  /*5e50*/  UMOV UR4, 0x400 ;  /* 0x0000040000047882 */ /* 0x000fe20000000000 */
[----:B------:R-:W-:-:S05]  /*5e60*/  IMAD.U32 R4, RZ, RZ, UR39 ;  /* 0x00000027ff047e24 */ /* 0x000fca000f8e00ff */
[----:B------:R-:W-:Y:S01]  /*5e70*/  SHF.L.U32 R4, R4, 0x1f, RZ ;  /* 0x0000001f04047819 */ /* 0x000fe200000006ff */
[----:B0-----:R-:W-:-:S04]  /*5e80*/  ULEA UR4, UR13, UR4, 0x18 ;  /* 0x000000040d047291 */ /* 0x001fc8000f8ec03f */
[----:B------:R-:W-:-:S09]  /*5e90*/  ULEA UR10, UR38, UR4, 0x3 ;  /* 0x00000004260a7291 */ /* 0x000fd2000f8e183f */
[----:B------:R0:W1:Y:S01]  /*5ea0*/  SYNCS.PHASECHK.TRANS64.TRYWAIT P1, [UR10+0x2a850], R4 ;  /* 0x02a85004ff0075a7 */ /* 0x000062000802014a */
[----:B------:R-:W-:Y:S05]  /*5eb0*/  @!P0 BRA `(.L_x_27) ;  /* 0x0000000000048947 */ /* 0x000fea0003800000 */
[----:B------:R-:W-:Y:S01]  /*5ec0*/  BPT.TRAP 0x1 ;  /* 0x000000040000795c */ /* 0x000fe20000300000 */
.L_x_27:
[----:B-1----:R-:W-:Y:S05]  /*5ed0*/  @P1 BRA `(.L_x_28) ;  /* 0x0000000000081947 */ /* 0x002fea0003800000 */
[----:B------:R-:W1:Y:S02]  /*5ee0*/  SYNCS.PHASECHK.TRANS64.TRYWAIT P1, [UR10+0x2a850], R4 ;  /* 0x02a85004ff0075a7 */ /* 0x000e64000802014a */
[----:B-1----:R-:W-:Y:S05]  /*5ef0*/  @!P1 BRA `(.L_x_29) ;  /* 0x0000005400489947 */ /* 0x002fea0003800000 */
.L_x_28:
[----:B------:R-:W-:Y:S01]  /*5f00*/  UIADD3 UR5, UR4, 0x400, URZ ;  /* 0x0000040004057890 */ /* 0x000fe2000fffe03f */
[----:B------:R-:W-:Y:S01]  /*5f10*/  WARPGROUP.ARRIVE ;  /* 0x00000000000079c5 */ /* 0x000fe20000000000 */
[----:B------:R-:W-:Y:S01]  /*5f20*/  UMOV UR7, 0x40000040 ;  /* 0x4000004000077882 */ /* 0x000fe20000000000 */
[----:B------:R-:W-:Y:S01]  /*5f30*/  UMOV UR15, 0x40000040 ;  /* 0x40000040000f7882 */ /* 0x000fe20000000000 */
[----:B------:R-:W-:Y:S01]  /*5f40*/  USHF.R.U32.HI UR5, URZ, 0x4, UR5 ;  /* 0x000000043f057899 */ /* 0x000fe20008011605 */
[----:B01----:R-:W0:Y:S01]  /*5f50*/  SHFL.BFLY PT, R4, R3, 0x2, 0x1f ;  /* 0x0c401f0003047f89 */ /* 0x003e2200000e0000 */
[----:B------:R-:W-:Y:S02]  /*5f60*/  MOV R11, RZ ;  /* 0x000000ff000b7202 */ /* 0x000fe40000000f00 */
[----:B------:R-:W-:Y:S01]  /*5f70*/  ULOP3.LUT UR5, UR5, 0x3fff, URZ, 0xc0, !UPT ;  /* 0x00003fff05057892 */ /* 0x000fe2000f8ec03f */
[----:B------:R-:W1:Y:S03]  /*5f80*/  SHFL.BFLY PT, R5, R0, 0x2, 0x1f ;  /* 0x0c401f0000057f89 */ /* 0x000e6600000e0000 */
[----:B------:R-:W-:-:S04]  /*5f90*/  ULOP3.LUT UR5, UR5, 0x3000000, URZ, 0xfc, !UPT ;  /* 0x0300000005057892 */ /* 0x000fc8000f8efc3f */
[----:B------:R-:W-:-:S04]  /*5fa0*/  UIMAD UR6, UR38, 0x600, UR5 ;  /* 0x00000600260678a4 */ /* 0x000fc8000f8e0205 */
[----:B------:R-:W-:-:S05]  /*5fb0*/  UIADD3 UR8, UR6, 0x80, URZ ;  /* 0x0000008006087890 */ /* 0x000fca000fffe03f */
[----:B------:R-:W-:Y:S01]  /*5fc0*/  HGMMA.64x128x16.F32 R24, R136, gdesc[UR4].tnspB, R24, gsb0 ;  /* 0x41e0000488187df0 */ /* 0x000fe20008000818 */
[----:B------:R-:W-:Y:S01]  /*5fd0*/  UMOV UR7, 0x40000040 ;  /* 0x4000004000077882 */ /* 0x000fe20000000000 */
[----:B------:R-:W-:Y:S01]  /*5fe0*/  UMOV UR14, UR8 ;  /* 0x00000008000e7c82 */ /* 0x000fe20008000000 */
[----:B------:R-:W-:Y:S01]  /*5ff0*/  UIADD3 UR8, UR6, 0x100, URZ ;  /* 0x0000010006087890 */ /* 0x000fe2000fffe03f */
[----:B0-----:R-:W-:Y:S01]  /*6000*/  FADD.FTZ R4, R4, R3 ;  /* 0x0000000304047221 */ /* 0x001fe20000010000 */
[----:B------:R-:W-:Y:S02]  /*6010*/  IMAD.MOV.U32 R3, RZ, RZ, -0x800000 ;  /* 0xff800000ff037424 */ /* 0x000fe400078e00ff */
[----:B-1----:R-:W-:Y:S01]  /*6020*/  FADD.FTZ R8, R5, R0 ;  /* 0x0000000005087221 */ /* 0x002fe20000010000 */
[----:B------:R-:W-:Y:S01]  /*6030*/  IMAD.MOV.U32 R0, RZ, RZ, -0x800000 ;  /* 0xff800000ff007424 */ /* 0x000fe200078e00ff */
[----:B------:R-:W0:Y:S04]  /*6040*/  SHFL.BFLY PT, R5, R4, 0x1, 0x1f ;  /* 0x0c201f0004057f89 */ /* 0x000e2800000e0000 */
[----:B------:R-:W1:Y:S01]  /*6050*/  SHFL.BFLY PT, R9, R8, 0x1, 0x1f ;  /* 0x0c201f0008097f89 */ /* 0x000e6200000e0000 */
[----:B0-----:R-:W-:Y:S01]  /*6060*/  FADD.FTZ R14, R4, R5 ;  /* 0x00000005040e7221 */ /* 0x001fe20000010000 */
[----:B------:R-:W-:-:S02]  /*6070*/  IMAD.MOV.U32 R5, RZ, RZ, RZ ;  /* 0x000000ffff057224 */ /* 0x000fc400078e00ff */
[----:B-1----:R-:W-:Y:S02]  /*6080*/  FADD.FTZ R15, R8, R9 ;  /* 0x00000009080f7221 */ /* 0x002fe40000010000 */
[----:B------:R-:W-:-:S03]  /*6090*/  FSETP.NE.FTZ.AND P1, PT, R14, RZ, PT ;  /* 0x000000ff0e00720b */ /* 0x000fc60003f35000 */
[----:B------:R-:W-:-:S10]  /*60a0*/  FSETP.NE.FTZ.AND P2, PT, R15, RZ, PT ;  /* 0x000000ff0f00720b */ /* 0x000fd40003f55000 */
[----:B------:R-:W0:Y:S01]  /*60b0*/  @P1 MUFU.LG2 R10, R14 ;  /* 0x0000000e000a1308 */ /* 0x000e220000000c00 */
[C---:B------:R-:W-:Y:S02]  /*60c0*/  @P1 FMUL.FTZ R9, R7.reuse, 0.69314718246459960938 ;  /* 0x3f31721807091820 */ /* 0x040fe40000410000 */
[----:B------:R-:W-:-:S05]  /*60d0*/  @P2 FMUL.FTZ R4, R7, 0.69314718246459960938 ;  /* 0x3f31721807042820 */ /* 0x000fca0000410000 */
[----:B------:R-:W1:Y:S08]  /*60e0*/  @P2 MUFU.LG2 R13, R15 ;  /* 0x0000000f000d2308 */ /* 0x000e700000000c00 */
[----:B------:R2:W3:Y:S01]  /*60f0*/  @P1 MUFU.RCP R5, R14 ;  /* 0x0000000e00051308 */ /* 0x0004e20000001000 */
[----:B0-----:R-:W-:-:S04]  /*6100*/  @P1 FMUL.FTZ R10, R10, 0.69314718246459960938 ;  /* 0x3f3172180a0a1820 */ /* 0x001fc80000410000 */
[----:B------:R-:W-:-:S03]  /*6110*/  @P1 FFMA.FTZ R3, R9, R6, R10 ;  /* 0x0000000609031223 */ /* 0x000fc6000001000a */
[----:B------:R2:W0:Y:S01]  /*6120*/  @P2 MUFU.RCP R11, R15 ;  /* 0x0000000f000b2308 */ /* 0x0004220000001000 */
[----:B-1----:R-:W-:-:S04]  /*6130*/  @P2 FMUL.FTZ R13, R13, 0.69314718246459960938 ;  /* 0x3f3172180d0d2820 */ /* 0x002fc80000410000 */
[----:B------:R-:W-:Y:S01]  /*6140*/  @P2 FFMA.FTZ R0, R4, R12, R13 ;  /* 0x0000000c04002223 */ /* 0x000fe2000001000d */
[----:B------:R-:W-:Y:S02]  /*6150*/  WARPGROUP.DEPBAR.LE gsb0, 0x0 ;  /* 0x00008000000079c5 */ /* 0x000fe40000010000 */
[----:B------:R-:W-:-:S06]  /*6160*/  WARPGROUP.ARRIVE ;  /* 0x00000000000079c5 */ /* 0x000fcc0000000000 */
[----:B------:R-:W-:Y:S01]  /*6170*/  HGMMA.64x128x16.F32 R24, R140, gdesc[UR12].tnspB, R24, gsb0 ;  /* 0x41e0000c8c187df0 */ /* 0x000fe20008000818 */
[----:B------:R-:W-:Y:S01]  /*6180*/  UMOV UR14, UR8 ;  /* 0x00000008000e7c82 */ /* 0x000fe20008000000 */
[----:B------:R-:W-:Y:S01]  /*6190*/  UMOV UR15, 0x40000040 ;  /* 0x40000040000f7882 */ /* 0x000fe20000000000 */
[----:B------:R-:W-:Y:S01]  /*61a0*/  UIADD3 UR8, UR6, 0x180, URZ ;  /* 0x0000018006087890 */ /* 0x000fe2000fffe03f */
[----:B------:R-:W-:Y:S02]  /*61b0*/  WARPGROUP.DEPBAR.LE gsb0, 0x0 ;  /* 0x00008000000079c5 */ /* 0x000fe40000010000 */
[----:B------:R-:W-:-:S06]  /*61c0*/  WARPGROUP.ARRIVE ;  /* 0x00000000000079c5 */ /* 0x000fcc0000000000 */
[----:B------:R-:W-:Y:S01]  /*61d0*/  HGMMA.64x128x16.F32 R24, R144, gdesc[UR12].tnspB, R24, gsb0 ;  /* 0x41e0000c90187df0 */ /* 0x000fe20008000818 */
[----:B------:R-:W-:Y:S01]  /*61e0*/  UMOV UR14, UR8 ;  /* 0x00000008000e7c82 */ /* 0x000fe20008000000 */
[----:B------:R-:W-:Y:S01]  /*61f0*/  UMOV UR15, 0x40000040 ;  /* 0x40000040000f7882 */ /* 0x000fe20000000000 */
[----:B------:R-:W-:Y:S02]  /*6200*/  UIADD3 UR8, UR6, 0x200, URZ ;  /* 0x0000020006087890 */ /* 0x000fe4000fffe03f */
[----:B------:R-:W-:Y:S01]  /*6210*/  UIADD3 UR6, UR6, 0x280, URZ ;  /* 0x0000028006067890 */ /* 0x000fe2000fffe03f */
[----:B------:R-:W-:Y:S02]  /*6220*/  WARPGROUP.DEPBAR.LE gsb0, 0x0 ;  /* 0x00008000000079c5 */ /* 0x000fe40000010000 */
[----:B------:R-:W-:-:S06]  /*6230*/  WARPGROUP.ARRIVE ;  /* 0x00000000000079c5 */ /* 0x000fcc0000000000 */
[----:B------:R-:W-:Y:S01]  /*6240*/  HGMMA.64x128x16.F32 R24, R148, gdesc[UR12].tnspB, R24, gsb0 ;  /* 0x41e0000c94187df0 */ /* 0x000fe20008000818 */
[----:B------:R-:W-:Y:S01]  /*6250*/  UMOV UR14, UR8 ;  /* 0x00000008000e7c82 */ /* 0x000fe20008000000 */
[----:B------:R-:W-:Y:S01]  /*6260*/  UMOV UR15, 0x40000040 ;  /* 0x40000040000f7882 */ /* 0x000fe20000000000 */
[----:B------:R-:W-:Y:S02]  /*6270*/  WARPGROUP.DEPBAR.LE gsb0, 0x0 ;  /* 0x00008000000079c5 */ /* 0x000fe40000010000 */
[----:B------:R-:W-:-:S07]  /*6280*/  WARPGROUP.ARRIVE ;  /* 0x00000000000079c5 */ /* 0x000fce0000000000 */
[----:B------:R-:W-:Y:S03]  /*6290*/  HGMMA.64x128x16.F32 R24, R152, gdesc[UR12].tnspB, R24, gsb0 ;  /* 0x41e0000c98187df0 */ /* 0x000fe60008000818 */
[----:B------:R-:W-:Y:S02]  /*62a0*/  WARPGROUP.DEPBAR.LE gsb0, 0x0 ;  /* 0x00008000000079c5 */ /* 0x000fe40000010000 */
[----:B------:R-:W-:-:S07]  /*62b0*/  WARPGROUP.ARRIVE ;  /* 0x00000000000079c5 */ /* 0x000fce0000000000 */
[----:B------:R-:W-:Y:S03]  /*62c0*/  HGMMA.64x128x16.F32 R24, R156, gdesc[UR4].tnspB, R24, gsb0 ;  /* 0x41e000049c187df0 */ /* 0x000fe60008000818 */
[----:B------:R-:W-:Y:S02]  /*62d0*/  WARPGROUP.DEPBAR.LE gsb0, 0x0 ;  /* 0x00008000000079c5 */ /* 0x000fe40000010000 */
[----:B0-23--:R-:W-:Y:S05]  /*62e0*/  @!P0 BRA `(.L_x_30) ;  /* 0x0000000000048947 */ /* 0x00dfea0003800000 */
[----:B------:R-:W-:Y:S01]  /*62f0*/  BPT.TRAP 0x1 ;  /* 0x000000040000795c */ /* 0x000fe20000300000 */
.L_x_30:
[----:B------:R-:W0:Y:S01]  /*6300*/  S2UR UR5, SR_SWINHI ;  /* 0x00000000000579c3 */ /* 0x000e220000002f00 */
        /* <DEDUP_REMOVED lines=23> */
[----:B------:R-:W-:Y:S01]  /*6480*/  UMOV UR6, UR4 ;  /* 0x0000000400067c82 */ /* 0x000fe20008000000 */
[----:B0-----:R-:W-:Y:S01]  /*6490*/  UMOV UR7, UR5 ;  /* 0x0000000500077c82 */ /* 0x001fe20008000000 */
[----:B------:R-:W-:Y:S01]  /*64a0*/  FMUL.FTZ R68, R68, R5 ;  /* 0x0000000544447220 */ /* 0x000fe20000410000 */
[----:B------:R-:W-:Y:S01]  /*64b0*/  MOV R36, UR6 ;  /* 0x0000000600247c02 */ /* 0x000fe20008000f00 */
[----:B------:R-:W-:-:S02]  /*64c0*/  IMAD.U32 R37, RZ, RZ, UR7 ;  /* 0x00000007ff257e24 */ /* 0x000fc4000f8e00ff */
        /* <DEDUP_REMOVED lines=8> */
[----:B------:R-:W-:Y:S01]  /*6550*/  IMAD.WIDE R4, R163, 0x2, R36 ;  /* 0x00000002a3047825 */ /* 0x000fe200078e0224 */
[----:B------:R-:W-:-:S03]  /*6560*/  R2UR UR14, R23 ;  /* 0x00000000170e72ca */ /* 0x000fc600000e0000 */
[-C--:B------:R-:W-:Y:S01]  /*6570*/  FMUL.FTZ R109, R38, R11.reuse ;  /* 0x0000000b266d7220 */ /* 0x080fe20000410000 */
[----:B------:R-:W-:Y:S01]  /*6580*/  UIADD3 UR5, -UR60, URZ, URZ ;  /* 0x0000003f3c057290 */ /* 0x000fe2000fffe13f */
[----:B------:R-:W-:Y:S01]  /*6590*/  IMAD R9, R19, 0x40, R2 ;  /* 0x0000004013097824 */ /* 0x000fe200078e0202 */
[C---:B------:R-:W-:Y:S01]  /*65a0*/  IADD3 R23, P3, R4.reuse, 0x4000, RZ ;  /* 0x0000400004177810 */ /* 0x040fe20007f7e0ff */
[----:B------:R-:W-:Y:S01]  /*65b0*/  ULDC UR11, c[0x0][0xc44] ;  /* 0x00031100000b7ab9 */ /* 0x000fe20000000800 */
[C---:B------:R-:W-:Y:S01]  /*65c0*/  IADD3 R29, P1, R4.reuse, 0x4040, RZ ;  /* 0x00004040041d7810 */ /* 0x040fe20007f3e0ff */
[----:B------:R-:W-:Y:S01]  /*65d0*/  ULDC.64 UR8, c[0x0][0xb90] ;  /* 0x0002e40000087ab9 */ /* 0x000fe20000000a00 */
[----:B------:R-:W-:Y:S01]  /*65e0*/  LOP3.LUT R8, R23, 0x380, RZ, 0xc0, !PT ;  /* 0x0000038017087812 */ /* 0x000fe200078ec0ff */
[----:B------:R-:W-:Y:S01]  /*65f0*/  FMUL.FTZ R96, R43, R11 ;  /* 0x0000000b2b607220 */ /* 0x000fe20000410000 */
[----:B------:R-:W-:Y:S01]  /*6600*/  IADD3 R13, P6, R4, 0x20, RZ ;  /* 0x00000020040d7810 */ /* 0x000fe20007fde0ff */
[----:B------:R-:W-:Y:S01]  /*6610*/  IMAD.X R43, RZ, RZ, R5, P1 ;  /* 0x000000ffff2b7224 */ /* 0x000fe200008e0605 */
[----:B------:R-:W-:Y:S01]  /*6620*/  SHF.R.U64 R8, R8, 0x3, RZ ;  /* 0x0000000308087819 */ /* 0x000fe200000012ff */
[----:B------:R-:W-:Y:S01]  /*6630*/  UIMAD UR11, UR11, UR5, UR14 ;  /* 0x000000050b0b72a4 */ /* 0x000fe2000f8e020e */
[----:B------:R-:W-:Y:S01]  /*6640*/  IMAD.WIDE R36, R9, 0x2, R36 ;  /* 0x0000000209247825 */ /* 0x000fe200078e0224 */
[----:B------:R-:W0:Y:S01]  /*6650*/  LDC R101, c[0x0][0xc38] ;  /* 0x00030e00ff657b82 */ /* 0x000e220000000800 */
[----:B------:R-:W-:Y:S01]  /*6660*/  LOP3.LUT R38, R8, R23, RZ, 0x3c, !PT ;  /* 0x0000001708267212 */ /* 0x000fe200078e3cff */
[----:B------:R-:W-:Y:S01]  /*6670*/  USHF.R.S32.HI UR12, URZ, 0x1f, UR11 ;  /* 0x0000001f3f0c7899 */ /* 0x000fe2000801140b */
[----:B------:R-:W-:Y:S01]  /*6680*/  LOP3.LUT R8, R13, 0x380, RZ, 0xc0, !PT ;  /* 0x000003800d087812 */ /* 0x000fe200078ec0ff */
[----:B------:R-:W-:Y:S01]  /*6690*/  UIMAD.WIDE.U32 UR6, UR11, UR8, URZ ;  /* 0x000000080b0672a5 */ /* 0x000fe2000f8e003f */
[-C--:B------:R-:W-:Y:S01]  /*66a0*/  FMUL.FTZ R107, R35, R11.reuse ;  /* 0x0000000b236b7220 */ /* 0x080fe20000410000 */
[----:B------:R-:W-:Y:S01]  /*66b0*/  UIMAD UR5, UR12, UR8, URZ ;  /* 0x000000080c0572a4 */ /* 0x000fe2000f8e023f */
[----:B------:R-:W-:Y:S01]  /*66c0*/  IMAD.X R15, RZ, RZ, R5, P6 ;  /* 0x000000ffff0f7224 */ /* 0x000fe200030e0605 */
[----:B------:R-:W1:Y:S01]  /*66d0*/  LDC R23, c[0x0][0xbe8] ;  /* 0x0002fa00ff177b82 */ /* 0x000e620000000800 */
[----:B------:R-:W-:Y:S01]  /*66e0*/  SHF.R.U64 R8, R8, 0x3, RZ ;  /* 0x0000000308087819 */ /* 0x000fe200000012ff */
[----:B------:R-:W-:Y:S01]  /*66f0*/  UIMAD UR5, UR11, UR9, UR5 ;  /* 0x000000090b0572a4 */ /* 0x000fe2000f8e0205 */
[----:B------:R-:W-:Y:S01]  /*6700*/  IADD3 R35, P6, R36, 0x1000, RZ ;  /* 0x0000100024237810 */ /* 0x000fe20007fde0ff */
[----:B------:R-:W-:Y:S01]  /*6710*/  FMUL.FTZ R108, R34, R11 ;  /* 0x0000000b226c7220 */ /* 0x000fe20000410000 */
[----:B------:R-:W-:Y:S01]  /*6720*/  IADD3 R45, P0, R4, 0x4060, RZ ;  /* 0x00004060042d7810 */ /* 0x000fe20007f1e0ff */
[----:B------:R-:W-:Y:S01]  /*6730*/  UIADD3 UR5, UR7, UR5, URZ ;  /* 0x0000000507057290 */ /* 0x000fe2000fffe03f */
[----:B------:R-:W-:Y:S01]  /*6740*/  LOP3.LUT R14, R8, R13, RZ, 0x3c, !PT ;  /* 0x0000000d080e7212 */ /* 0x000fe200078e3cff */
[----:B------:R-:W-:Y:S01]  /*6750*/  IMAD.U32 R13, RZ, RZ, UR7 ;  /* 0x00000007ff0d7e24 */ /* 0x000fe2000f8e00ff */
[----:B------:R-:W-:Y:S01]  /*6760*/  LOP3.LUT R34, R35, 0x380, RZ, 0xc0, !PT ;  /* 0x0000038023227812 */ /* 0x000fe200078ec0ff */
[-C--:B------:R-:W-:Y:S01]  /*6770*/  FMUL.FTZ R103, R27, R11.reuse ;  /* 0x0000000b1b677220 */ /* 0x080fe20000410000 */
[----:B------:R-:W-:Y:S01]  /*6780*/  LOP3.LUT R9, R4, 0x380, RZ, 0xc0, !PT ;  /* 0x0000038004097812 */ /* 0x000fe200078ec0ff */
[-C--:B------:R-:W-:Y:S01]  /*6790*/  FMUL.FTZ R104, R26, R11.reuse ;  /* 0x0000000b1a687220 */ /* 0x080fe20000410000 */
[----:B------:R-:W-:Y:S01]  /*67a0*/  MOV R13, UR5 ;  /* 0x00000005000d7c02 */ /* 0x000fe20008000f00 */
[----:B------:R-:W-:Y:S01]  /*67b0*/  UIADD3 UR5, UR10, 0x2a860, URZ ;  /* 0x0002a8600a057890 */ /* 0x000fe2000fffe03f */
[----:B------:R-:W-:Y:S01]  /*67c0*/  LOP3.LUT R44, R45, 0x380, RZ, 0xc0, !PT ;  /* 0x000003802d2c7812 */ /* 0x000fe200078ec0ff */
[-C--:B------:R-:W-:Y:S01]  /*67d0*/  FMUL.FTZ R105, R31, R11.reuse ;  /* 0x0000000b1f697220 */ /* 0x080fe20000410000 */
[----:B------:R-:W-:Y:S01]  /*67e0*/  SHF.R.U64 R34, R34, 0x3, RZ ;  /* 0x0000000322227819 */ /* 0x000fe200000012ff */
[----:B------:R-:W-:Y:S01]  /*67f0*/  UPRMT UR5, UR13, 0x654, UR5 ;  /* 0x000006540d057896 */ /* 0x000fe20008000005 */
[----:B------:R-:W-:Y:S01]  /*6800*/  SHF.R.U64 R9, R9, 0x3, RZ ;  /* 0x0000000309097819 */ /* 0x000fe200000012ff */
[-C--:B------:R-:W-:Y:S01]  /*6810*/  FMUL.FTZ R106, R30, R11.reuse ;  /* 0x0000000b1e6a7220 */ /* 0x080fe20000410000 */
[----:B------:R-:W-:Y:S01]  /*6820*/  SHF.R.U64 R44, R44, 0x3, RZ ;  /* 0x000000032c2c7819 */ /* 0x000fe200000012ff */
[-C--:B------:R-:W-:Y:S01]  /*6830*/  FMUL.FTZ R102, R39, R11.reuse ;  /* 0x0000000b27667220 */ /* 0x080fe20000410000 */
[----:B------:R-:W-:Y:S01]  /*6840*/  IADD3 R27, P2, R4, 0x4020, RZ ;  /* 0x00004020041b7810 */ /* 0x000fe20007f5e0ff */
[-C--:B------:R-:W-:Y:S01]  /*6850*/  FMUL.FTZ R99, R42, R11.reuse ;  /* 0x0000000b2a637220 */ /* 0x080fe20000410000 */
[----:B-1----:R-:W-:Y:S01]  /*6860*/  ISETP.NE.AND P1, PT, R23, 0x1, PT ;  /* 0x000000011700780c */ /* 0x002fe20003f25270 */
[-C--:B------:R-:W-:Y:S01]  /*6870*/  FMUL.FTZ R47, R47, R11.reuse ;  /* 0x0000000b2f2f7220 */ /* 0x080fe20000410000 */
[----:B------:R-:W-:Y:S01]  /*6880*/  IADD3 R25, P4, R4, 0x60, RZ ;  /* 0x0000006004197810 */ /* 0x000fe20007f9e0ff */
[-C--:B------:R-:W-:Y:S01]  /*6890*/  FMUL.FTZ R46, R46, R11.reuse ;  /* 0x0000000b2e2e7220 */ /* 0x080fe20000410000 */
[----:B------:R-:W-:Y:S01]  /*68a0*/  IADD3 R21, P5, R4, 0x40, RZ ;  /* 0x0000004004157810 */ /* 0x000fe20007fbe0ff */
[----:B------:R-:W-:Y:S01]  /*68b0*/  FMUL.FTZ R51, R51, R11 ;  /* 0x0000000b33337220 */ /* 0x000fe20000410000 */
[----:B------:R-:W-:Y:S01]  /*68c0*/  LOP3.LUT R34, R34, R35, RZ, 0x3c, !PT ;  /* 0x0000002322227212 */ /* 0x000fe200078e3cff */
[----:B------:R-:W-:Y:S01]  /*68d0*/  IMAD.X R35, RZ, RZ, R37, P6 ;  /* 0x000000ffff237224 */ /* 0x000fe200030e0625 */
[----:B------:R-:W-:Y:S01]  /*68e0*/  LOP3.LUT R4, R9, R4, RZ, 0x3c, !PT ;  /* 0x0000000409047212 */ /* 0x000fe200078e3cff */
[-C--:B------:R-:W-:Y:S01]  /*68f0*/  FMUL.FTZ R50, R50, R11.reuse ;  /* 0x0000000b32327220 */ /* 0x080fe20000410000 */
[----:B------:R-:W-:Y:S01]  /*6900*/  IADD3 R111, P6, R36, 0x7000, RZ ;  /* 0x00007000246f7810 */ /* 0x000fe20007fde0ff */
[-C--:B------:R-:W-:Y:S01]  /*6910*/  FMUL.FTZ R55, R55, R11.reuse ;  /* 0x0000000b37377220 */ /* 0x080fe20000410000 */
[-C--:B------:R-:W-:Y:S01]  /*6920*/  FMUL.FTZ R54, R54, R11.reuse ;  /* 0x0000000b36367220 */ /* 0x080fe20000410000 */
[----:B------:R-:W1:Y:S01]  /*6930*/  @P1 LDC R112, c[0x0][0xbec] ;  /* 0x0002fb00ff701b82 */ /* 0x000e620000000800 */
[-C--:B------:R-:W-:Y:S01]  /*6940*/  FMUL.FTZ R59, R59, R11.reuse ;  /* 0x0000000b3b3b7220 */ /* 0x080fe20000410000 */
[-C--:B------:R-:W-:Y:S01]  /*6950*/  FMUL.FTZ R58, R58, R11.reuse ;  /* 0x0000000b3a3a7220 */ /* 0x080fe20000410000 */
[-C--:B------:R-:W-:Y:S01]  /*6960*/  FMUL.FTZ R63, R63, R11.reuse ;  /* 0x0000000b3f3f7220 */ /* 0x080fe20000410000 */
[-C--:B------:R-:W-:Y:S01]  /*6970*/  FMUL.FTZ R62, R62, R11.reuse ;  /* 0x0000000b3e3e7220 */ /* 0x080fe20000410000 */
[-C--:B------:R-:W-:Y:S01]  /*6980*/  FMUL.FTZ R67, R67, R11.reuse ;  /* 0x0000000b43437220 */ /* 0x080fe20000410000 */
[-C--:B------:R-:W-:Y:S01]  /*6990*/  FMUL.FTZ R66, R66, R11.reuse ;  /* 0x0000000b42427220 */ /* 0x080fe20000410000 */
[-C--:B------:R-:W-:Y:S01]  /*69a0*/  FMUL.FTZ R71, R71, R11.reuse ;  /* 0x0000000b47477220 */ /* 0x080fe20000410000 */
[----:B------:R-:W2:Y:S01]  /*69b0*/  @P1 LDC R113, c[0x0][0xbf0] ;  /* 0x0002fc00ff711b82 */ /* 0x000ea20000000800 */
        /* <DEDUP_REMOVED lines=9> */
[----:B------:R-:W-:Y:S01]  /*6a50*/  LOP3.LUT R44, R44, R45, RZ, 0x3c, !PT ;  /* 0x0000002d2c2c7212 */ /* 0x000fe200078e3cff */
[--C-:B------:R-:W-:Y:S01]  /*6a60*/  IMAD.X R41, RZ, RZ, R5.reuse, P2 ;  /* 0x000000ffff297224 */ /* 0x100fe200010e0605 */
[-C--:B------:R-:W-:Y:S01]  /*6a70*/  IADD3.X R45, RZ, R5.reuse, RZ, P0, !PT ;  /* 0x00000005ff2d7210 */ /* 0x080fe200007fe4ff */
[----:B------:R-:W-:Y:S01]  /*6a80*/  IMAD.X R11, RZ, RZ, R5, P4 ;  /* 0x000000ffff0b7224 */ /* 0x000fe200020e0605 */
[-C--:B------:R-:W-:Y:S01]  /*6a90*/  IADD3.X R39, RZ, R5.reuse, RZ, P3, !PT ;  /* 0x00000005ff277210 */ /* 0x080fe20001ffe4ff */
[----:B------:R-:W-:Y:S01]  /*6aa0*/  IMAD R98, RZ, RZ, -UR14 ;  /* 0x8000000eff627e24 */ /* 0x000fe2000f8e02ff */
[-C--:B------:R-:W-:Y:S01]  /*6ab0*/  IADD3.X R9, RZ, R5.reuse, RZ, P5, !PT ;  /* 0x00000005ff097210 */ /* 0x080fe20002ffe4ff */
[----:B------:R-:W-:Y:S01]  /*6ac0*/  SYNCS.ARRIVE.TRANS64.RED.A1T0 RZ, [UR5], RZ ;  /* 0x000000ffffff79a7 */ /* 0x000fe20008100405 */
[----:B------:R-:W-:Y:S01]  /*6ad0*/  MOV R110, R4 ;  /* 0x00000004006e7202 */ /* 0x000fe20000000f00 */
[----:B0-----:R-:W-:Y:S01]  /*6ae0*/  IMAD R98, R101, R98, UR61 ;  /* 0x0000003d65627e24 */ /* 0x001fe2000f8e0262 */
[----:B------:R-:W-:Y:S01]  /*6af0*/  LOP3.LUT R5, R111, 0x380, RZ, 0xc0, !PT ;  /* 0x000003806f057812 */ /* 0x000fe200078ec0ff */
[----:B------:R-:W-:Y:S01]  /*6b00*/  USHF.R.S32.HI UR10, URZ, 0x1f, UR60 ;  /* 0x0000001f3f0a7899 */ /* 0x000fe2000801143c */
[----:B------:R-:W-:Y:S01]  /*6b10*/  LOP3.LUT R10, R27, 0x380, RZ, 0xc0, !PT ;  /* 0x000003801b0a7812 */ /* 0x000fe200078ec0ff */
[----:B------:R-:W-:Y:S01]  /*6b20*/  ULDC UR5, c[0x0][0xa88] ;  /* 0x0002a20000057ab9 */ /* 0x000fe20000000800 */
[----:B------:R-:W-:Y:S01]  /*6b30*/  F2FP.F16.F32.PACK_AB R4, R20, R97 ;  /* 0x000000611404723e */ /* 0x000fe200000000ff */
[----:B------:R-:W0:Y:S01]  /*6b40*/  LDC.64 R100, c[0x0][0xb98] ;  /* 0x0002e600ff647b82 */ /* 0x000e220000000a00 */
[----:B------:R-:W-:Y:S01]  /*6b50*/  SHF.R.U64 R20, R5, 0x3, RZ ;  /* 0x0000000305147819 */ /* 0x000fe200000012ff */
[----:B------:R-:W-:Y:S01]  /*6b60*/  ULDC.64 UR8, c[0x0][0xae8] ;  /* 0x0002ba0000087ab9 */ /* 0x000fe20000000a00 */
[----:B------:R-:W-:-:S02]  /*6b70*/  SHF.R.U64 R10, R10, 0x3, RZ ;  /* 0x000000030a0a7819 */ /* 0x000fc400000012ff */
[----:B------:R-:W-:Y:S02]  /*6b80*/  LOP3.LUT R20, R20, R111, RZ, 0x3c, !PT ;  /* 0x0000006f14147212 */ /* 0x000fe400078e3cff */
[----:B------:R-:W-:Y:S02]  /*6b90*/  LOP3.LUT R40, R10, R27, RZ, 0x3c, !PT ;  /* 0x0000001b0a287212 */ /* 0x000fe400078e3cff */
[----:B------:R-:W-:Y:S02]  /*6ba0*/  LEA R111, R98, R162, 0x7 ;  /* 0x000000a2626f7211 */ /* 0x000fe400078e38ff */
[----:B------:R-:W-:Y:S02]  /*6bb0*/  LOP3.LUT R10, R25, 0x380, RZ, 0xc0, !PT ;  /* 0x00000380190a7812 */ /* 0x000fe400078ec0ff */
[----:B------:R-:W-:Y:S01]  /*6bc0*/  MOV R97, R44 ;  /* 0x0000002c00617202 */ /* 0x000fe20000000f00 */
[----:B-1----:R-:W-:Y:S01]  /*6bd0*/  @P1 IMAD.HI.U32 R44, R111, R112, RZ ;  /* 0x000000706f2c1227 */ /* 0x002fe200078e00ff */
[----:B------:R-:W-:-:S02]  /*6be0*/  SHF.R.U64 R10, R10, 0x3, RZ ;  /* 0x000000030a0a7819 */ /* 0x000fc400000012ff */
[----:B------:R-:W-:Y:S01]  /*6bf0*/  LOP3.LUT R12, R29, 0x380, RZ, 0xc0, !PT ;  /* 0x000003801d0c7812 */ /* 0x000fe200078ec0ff */
[----:B------:R-:W-:Y:S01]  /*6c00*/  IMAD.MOV.U32 R45, RZ, RZ, R111 ;  /* 0x000000ffff2d7224 */ /* 0x000fe200078e006f */
[----:B------:R-:W-:Y:S02]  /*6c10*/  LOP3.LUT R10, R10, R25, RZ, 0x3c, !PT ;  /* 0x000000190a0a7212 */ /* 0x000fe400078e3cff */
[----:B------:R-:W-:Y:S02]  /*6c20*/  SHF.R.U64 R12, R12, 0x3, RZ ;  /* 0x000000030c0c7819 */ /* 0x000fe400000012ff */
[----:B------:R-:W-:Y:S02]  /*6c30*/  IADD3 R25, P0, R36, 0x6000, RZ ;  /* 0x0000600024197810 */ /* 0x000fe40007f1e0ff */
[----:B--2---:R-:W-:Y:S02]  /*6c40*/  @P1 SHF.R.U32.HI R45, RZ, R113, R44 ;  /* 0x00000071ff2d1219 */ /* 0x004fe4000001162c */
[----:B------:R-:W-:-:S02]  /*6c50*/  F2FP.F16.F32.PACK_AB R6, R6, R7 ;  /* 0x000000070606723e */ /* 0x000fc400000000ff */
[----:B------:R-:W-:Y:S02]  /*6c60*/  F2FP.F16.F32.PACK_AB R5, R103, R104 ;  /* 0x000000686705723e */ /* 0x000fe400000000ff */
[----:B------:R-:W-:Y:S01]  /*6c70*/  F2FP.F16.F32.PACK_AB R7, R105, R106 ;  /* 0x0000006a6907723e */ /* 0x000fe200000000ff */
[----:B------:R-:W-:Y:S01]  /*6c80*/  BAR.SYNC.DEFER_BLOCKING 0x1, 0x100 ;  /* 0x0044000000007b1d */ /* 0x000fe20000010000 */
[----:B------:R-:W-:Y:S01]  /*6c90*/  LOP3.LUT R42, R12, R29, RZ, 0x3c, !PT ;  /* 0x0000001d0c2a7212 */ /* 0x000fe200078e3cff */
[----:B------:R-:W-:Y:S01]  /*6ca0*/  IMAD.U32 R12, RZ, RZ, UR6 ;  /* 0x00000006ff0c7e24 */ /* 0x000fe2000f8e00ff */
[----:B------:R-:W-:Y:S02]  /*6cb0*/  LOP3.LUT R24, R25, 0x380, RZ, 0xc0, !PT ;  /* 0x0000038019187812 */ /* 0x000fe400078ec0ff */
[----:B------:R-:W-:Y:S01]  /*6cc0*/  MOV R105, R38 ;  /* 0x0000002600697202 */ /* 0x000fe20000000f00 */
[----:B------:R-:W-:Y:S01]  /*6cd0*/  IMAD.MOV R38, RZ, RZ, -R45 ;  /* 0x000000ffff267224 */ /* 0x000fe200078e0a2d */
[----:B------:R-:W-:Y:S01]  /*6ce0*/  SHF.R.U64 R24, R24, 0x3, RZ ;  /* 0x0000000318187819 */ /* 0x000fe200000012ff */
[----:B0-----:R-:W-:Y:S01]  /*6cf0*/  IMAD.WIDE.U32 R12, R100, UR60, R12 ;  /* 0x0000003c640c7c25 */ /* 0x001fe2000f8e000c */
[----:B------:R-:W-:Y:S01]  /*6d00*/  MOV R106, R10 ;  /* 0x0000000a006a7202 */ /* 0x000fe20000000f00 */
[----:B------:R-:W-:Y:S01]  /*6d10*/  ULDC.64 UR6, c[0x0][0xb88] ;  /* 0x0002e20000067ab9 */ /* 0x000fe20000000a00 */
[----:B------:R-:W-:Y:S01]  /*6d20*/  LOP3.LUT R24, R24, R25, RZ, 0x3c, !PT ;  /* 0x0000001918187212 */ /* 0x000fe200078e3cff */
[----:B------:R-:W-:Y:S01]  /*6d30*/  IMAD R11, R23, R38, R111 ;  /* 0x00000026170b7224 */ /* 0x000fe200078e026f */
[----:B------:R-:W-:-:S02]  /*6d40*/  IADD3.X R25, RZ, R37, RZ, P0, !PT ;  /* 0x00000025ff197210 */ /* 0x000fc400007fe4ff */
[C---:B------:R-:W-:Y:S02]  /*6d50*/  IADD3 R29, P3, R36.reuse, 0x4000, RZ ;  /* 0x00004000241d7810 */ /* 0x040fe40007f7e0ff */
[----:B------:R-:W-:Y:S02]  /*6d60*/  SHF.R.S32.HI R39, RZ, 0x1f, R45 ;  /* 0x0000001fff277819 */ /* 0x000fe4000001142d */
[----:B------:R-:W-:Y:S02]  /*6d70*/  SHF.R.S32.HI R10, RZ, 0x1f, R11 ;  /* 0x0000001fff0a7819 */ /* 0x000fe4000001140b */
[----:B------:R-:W-:Y:S02]  /*6d80*/  IADD3 R12, P0, R45, R12, RZ ;  /* 0x0000000c2d0c7210 */ /* 0x000fe40007f1e0ff */
[----:B------:R-:W-:Y:S01]  /*6d90*/  LOP3.LUT R8, R21, 0x380, RZ, 0xc0, !PT ;  /* 0x0000038015087812 */ /* 0x000fe200078ec0ff */
[----:B------:R0:W-:Y:S01]  /*6da0*/  STSM.16.M88.4 [R110], R4 ;  /* 0x000000046e007844 */ /* 0x0001e20000000200 */
[----:B------:R-:W-:Y:S01]  /*6db0*/  IADD3 R27, P2, R36, 0x5000, RZ ;  /* 0x00005000241b7810 */ /* 0x000fe20007f5e0ff */
[----:B------:R-:W-:Y:S01]  /*6dc0*/  IMAD R10, R10, UR6, RZ ;  /* 0x000000060a0a7c24 */ /* 0x000fe2000f8e02ff */
[----:B------:R-:W-:-:S02]  /*6dd0*/  LOP3.LUT R28, R29, 0x380, RZ, 0xc0, !PT ;  /* 0x000003801d1c7812 */ /* 0x000fc400078ec0ff */
[----:B------:R-:W-:Y:S02]  /*6de0*/  SHF.R.U64 R8, R8, 0x3, RZ ;  /* 0x0000000308087819 */ /* 0x000fe400000012ff */
[----:B------:R-:W-:Y:S02]  /*6df0*/  LOP3.LUT R26, R27, 0x380, RZ, 0xc0, !PT ;  /* 0x000003801b1a7812 */ /* 0x000fe400078ec0ff */
[----:B------:R-:W-:Y:S02]  /*6e00*/  MOV R104, R40 ;  /* 0x0000002800687202 */ /* 0x000fe40000000f00 */
[----:B------:R-:W-:Y:S02]  /*6e10*/  MOV R15, R14 ;  /* 0x0000000e000f7202 */ /* 0x000fe40000000f00 */
[----:B------:R-:W-:Y:S02]  /*6e20*/  SHF.R.U64 R28, R28, 0x3, RZ ;  /* 0x000000031c1c7819 */ /* 0x000fe400000012ff */
[----:B------:R-:W-:Y:S01]  /*6e30*/  LEA R41, R98, R161, 0x7 ;  /* 0x000000a162297211 */ /* 0x000fe200078e38ff */
[----:B0-----:R-:W-:Y:S01]  /*6e40*/  IMAD R4, R100, UR10, RZ ;  /* 0x0000000a64047c24 */ /* 0x001fe2000f8e02ff */
[----:B------:R-:W-:-:S02]  /*6e50*/  F2FP.F16.F32.PACK_AB R5, R107, R108 ;  /* 0x0000006c6b05723e */ /* 0x000fc400000000ff */
[----:B------:R-:W-:Y:S01]  /*6e60*/  F2FP.F16.F32.PACK_AB R6, R92, R93 ;  /* 0x0000005d5c06723e */ /* 0x000fe200000000ff */
[----:B------:R-:W-:Y:S01]  /*6e70*/  IMAD R101, R101, UR60, R4 ;  /* 0x0000003c65657c24 */ /* 0x000fe2000f8e0204 */
[----:B------:R-:W-:Y:S02]  /*6e80*/  F2FP.F16.F32.PACK_AB R4, R94, R95 ;  /* 0x0000005f5e04723e */ /* 0x000fe400000000ff */
[----:B------:R-:W-:Y:S02]  /*6e90*/  F2FP.F16.F32.PACK_AB R7, R102, R109 ;  /* 0x0000006d6607723e */ /* 0x000fe400000000ff */
[----:B------:R-:W-:Y:S01]  /*6ea0*/  IADD3.X R13, R39, R13, R101, P0, !PT ;  /* 0x0000000d270d7210 */ /* 0x000fe200007fe465 */
[C---:B------:R-:W-:Y:S01]  /*6eb0*/  IMAD R39, R11.reuse, UR7, R10 ;  /* 0x000000070b277c24 */ /* 0x040fe2000f8e020a */
[----:B------:R-:W-:Y:S01]  /*6ec0*/  LOP3.LUT R8, R8, R21, RZ, 0x3c, !PT ;  /* 0x0000001508087212 */ /* 0x000fe200078e3cff */
[----:B------:R0:W-:Y:S01]  /*6ed0*/  STSM.16.M88.4 [R15], R4 ;  /* 0x000000040f007844 */ /* 0x0001e20000000200 */
[----:B------:R-:W-:Y:S01]  /*6ee0*/  SHF.R.U64 R26, R26, 0x3, RZ ;  /* 0x000000031a1a7819 */ /* 0x000fe200000012ff */
[----:B------:R-:W-:Y:S01]  /*6ef0*/  IMAD.WIDE.U32 R12, R11, UR6, R12 ;  /* 0x000000060b0c7c25 */ /* 0x000fe2000f8e000c */
[----:B------:R-:W-:Y:S01]  /*6f00*/  F2FP.F16.F32.PACK_AB R10, R89, R90 ;  /* 0x0000005a590a723e */ /* 0x000fe200000000ff */
[----:B------:R-:W-:Y:S01]  /*6f10*/  ULDC.64 UR6, c[0x0][0xb50] ;  /* 0x0002d40000067ab9 */ /* 0x000fe20000000a00 */
[----:B------:R-:W-:Y:S01]  /*6f20*/  LOP3.LUT R28, R28, R29, RZ, 0x3c, !PT ;  /* 0x0000001d1c1c7212 */ /* 0x000fe200078e3cff */
[----:B------:R-:W-:Y:S01]  /*6f30*/  IMAD R90, R23, UR5, RZ ;  /* 0x00000005175a7c24 */ /* 0x000fe2000f8e02ff */
[----:B------:R-:W-:Y:S01]  /*6f40*/  MOV R14, R8 ;  /* 0x00000008000e7202 */ /* 0x000fe20000000f00 */
[----:B------:R-:W-:Y:S01]  /*6f50*/  IMAD.X R29, RZ, RZ, R37, P3 ;  /* 0x000000ffff1d7224 */ /* 0x000fe200018e0625 */
[----:B------:R-:W-:-:S02]  /*6f60*/  LOP3.LUT P0, RZ, R22, 0x3, RZ, 0xc0, !PT ;  /* 0x0000000316ff7812 */ /* 0x000fc4000780c0ff */
[----:B------:R-:W-:Y:S02]  /*6f70*/  F2FP.F16.F32.PACK_AB R8, R88, R91 ;  /* 0x0000005b5808723e */ /* 0x000fe400000000ff */
[----:B------:R-:W-:Y:S02]  /*6f80*/  F2FP.F16.F32.PACK_AB R9, R96, R99 ;  /* 0x000000636009723e */ /* 0x000fe400000000ff */
[----:B------:R-:W-:Y:S01]  /*6f90*/  F2FP.F16.F32.PACK_AB R11, R47, R46 ;  /* 0x0000002e2f0b723e */ /* 0x000fe200000000ff */
[----:B0-----:R-:W-:Y:S01]  /*6fa0*/  VIADD R5, R41, 0x8 ;  /* 0x0000000829057836 */ /* 0x001fe20000000000 */
[----:B------:R-:W-:Y:S01]  /*6fb0*/  LEA R38, P3, R12, UR6, 0x2 ;  /* 0x000000060c267c11 */ /* 0x000fe2000f8610ff */
[----:B------:R-:W-:Y:S01]  /*6fc0*/  IMAD.IADD R7, R13, 0x1, R39 ;  /* 0x000000010d077824 */ /* 0x000fe200078e0227 */
[----:B------:R-:W-:Y:S01]  /*6fd0*/  LOP3.LUT R26, R26, R27, RZ, 0x3c, !PT ;  /* 0x0000001b1a1a7212 */ /* 0x000fe200078e3cff */
[----:B------:R-:W-:Y:S01]  /*6fe0*/  IMAD.X R27, RZ, RZ, R37, P2 ;  /* 0x000000ffff1b7224 */ /* 0x000fe200010e0625 */
[-C--:B------:R-:W-:Y:S01]  /*6ff0*/  ISETP.GE.OR P2, PT, R41, R90.reuse, P0 ;  /* 0x0000005a2900720c */ /* 0x080fe20000746670 */
[----:B------:R0:W-:Y:S01]  /*7000*/  STSM.16.M88.4 [R14], R8 ;  /* 0x000000080e007844 */ /* 0x0001e20000000200 */
[----:B------:R-:W-:-:S02]  /*7010*/  ISETP.GE.OR P0, PT, R5, R90, P0 ;  /* 0x0000005a0500720c */ /* 0x000fc40000706670 */
[----:B------:R-:W-:Y:S01]  /*7020*/  LEA.HI.X R39, R12, UR7, R7, 0x2, P3 ;  /* 0x000000070c277c11 */ /* 0x000fe200098f1407 */
[----:B------:R-:W-:Y:S01]  /*7030*/  SHFL.IDX PT, R88, R38, RZ, 0x1c1f ;  /* 0x001c1fff26587589 */ /* 0x000fe200000e0000 */
[----:B------:R-:W-:Y:S02]  /*7040*/  F2FP.F16.F32.PACK_AB R4, R49, R48 ;  /* 0x000000303104723e */ /* 0x000fe400000000ff */
[----:B------:R-:W-:Y:S01]  /*7050*/  F2FP.F16.F32.PACK_AB R5, R51, R50 ;  /* 0x000000323305723e */ /* 0x000fe200000000ff */
[----:B------:R-:W1:Y:S01]  /*7060*/  SHFL.IDX PT, R89, R39, RZ, 0x1c1f ;  /* 0x001c1fff27597589 */ /* 0x000e6200000e0000 */
[----:B------:R-:W-:Y:S02]  /*7070*/  F2FP.F16.F32.PACK_AB R6, R53, R52 ;  /* 0x000000343506723e */ /* 0x000fe400000000ff */
[----:B------:R-:W-:Y:S02]  /*7080*/  F2FP.F16.F32.PACK_AB R7, R55, R54 ;  /* 0x000000363707723e */ /* 0x000fe400000000ff */
[----:B------:R-:W-:-:S02]  /*7090*/  F2FP.F16.F32.PACK_AB R12, R57, R56 ;  /* 0x00000038390c723e */ /* 0x000fc400000000ff */
[----:B------:R-:W-:Y:S01]  /*70a0*/  F2FP.F16.F32.PACK_AB R13, R59, R58 ;  /* 0x0000003a3b0d723e */ /* 0x000fe200000000ff */
[----:B------:R-:W-:Y:S01]  /*70b0*/  STSM.16.M88.4 [R106], R4 ;  /* 0x000000046a007844 */ /* 0x000fe20000000200 */
[----:B0-----:R-:W-:Y:S01]  /*70c0*/  F2FP.F16.F32.PACK_AB R14, R61, R60 ;  /* 0x0000003c3d0e723e */ /* 0x001fe200000000ff */
[----:B------:R-:W0:Y:S01]  /*70d0*/  @P1 LDC R59, c[0x0][0xbec] ;  /* 0x0002fb00ff3b1b82 */ /* 0x000e220000000800 */
[----:B------:R-:W-:Y:S01]  /*70e0*/  F2FP.F16.F32.PACK_AB R15, R63, R62 ;  /* 0x0000003e3f0f723e */ /* 0x000fe200000000ff */
[----:B------:R-:W-:Y:S01]  /*70f0*/  SHFL.IDX PT, R56, R38, 0x1, 0x1c1f ;  /* 0x003c1f0026387f89 */ /* 0x000fe200000e0000 */
[----:B------:R-:W-:Y:S02]  /*7100*/  F2FP.F16.F32.PACK_AB R72, R73, R72 ;  /* 0x000000484948723e */ /* 0x000fe400000000ff */
[----:B------:R-:W-:Y:S01]  /*7110*/  F2FP.F16.F32.PACK_AB R8, R65, R64 ;  /* 0x000000404108723e */ /* 0x000fe200000000ff */
[----:B------:R-:W-:Y:S01]  /*7120*/  STSM.16.M88.4 [R105], R12 ;  /* 0x0000000c69007844 */ /* 0x000fe20000000200 */
[----:B------:R-:W-:Y:S01]  /*7130*/  F2FP.F16.F32.PACK_AB R9, R67, R66 ;  /* 0x000000424309723e */ /* 0x000fe200000000ff */
[----:B------:R-:W2:Y:S01]  /*7140*/  @P1 LDC R61, c[0x0][0xbf0] ;  /* 0x0002fc00ff3d1b82 */ /* 0x000ea20000000800 */
[----:B------:R-:W-:Y:S01]  /*7150*/  F2FP.F16.F32.PACK_AB R10, R69, R68 ;  /* 0x00000044450a723e */ /* 0x000fe200000000ff */
[----:B------:R-:W3:Y:S01]  /*7160*/  SHFL.IDX PT, R57, R39, 0x1, 0x1c1f ;  /* 0x003c1f0027397f89 */ /* 0x000ee200000e0000 */
[----:B------:R-:W-:-:S02]  /*7170*/  F2FP.F16.F32.PACK_AB R11, R71, R70 ;  /* 0x00000046470b723e */ /* 0x000fc400000000ff */
[----:B------:R-:W-:Y:S02]  /*7180*/  F2FP.F16.F32.PACK_AB R73, R75, R74 ;  /* 0x0000004a4b49723e */ /* 0x000fe400000000ff */
[----:B------:R-:W-:Y:S01]  /*7190*/  F2FP.F16.F32.PACK_AB R80, R81, R80 ;  /* 0x000000505150723e */ /* 0x000fe200000000ff */
[----:B------:R-:W-:Y:S01]  /*71a0*/  STSM.16.M88.4 [R104], R8 ;  /* 0x0000000868007844 */ /* 0x000fe20000000200 */
[----:B------:R-:W-:Y:S02]  /*71b0*/  MOV R103, R42 ;  /* 0x0000002a00677202 */ /* 0x000fe40000000f00 */
[----:B------:R-:W-:Y:S02]  /*71c0*/  F2FP.F16.F32.PACK_AB R74, R77, R76 ;  /* 0x0000004c4d4a723e */ /* 0x000fe400000000ff */
[----:B------:R-:W-:Y:S02]  /*71d0*/  F2FP.F16.F32.PACK_AB R75, R79, R78 ;  /* 0x0000004e4f4b723e */ /* 0x000fe400000000ff */
[----:B------:R-:W-:-:S02]  /*71e0*/  F2FP.F16.F32.PACK_AB R81, R83, R82 ;  /* 0x000000525351723e */ /* 0x000fc400000000ff */
[----:B------:R-:W-:Y:S01]  /*71f0*/  F2FP.F16.F32.PACK_AB R82, R85, R84 ;  /* 0x000000545552723e */ /* 0x000fe200000000ff */
[----:B------:R-:W-:Y:S01]  /*7200*/  STSM.16.M88.4 [R103], R72 ;  /* 0x0000004867007844 */ /* 0x000fe20000000200 */
[----:B------:R-:W-:Y:S02]  /*7210*/  F2FP.F16.F32.PACK_AB R83, R87, R86 ;  /* 0x000000565753723e */ /* 0x000fe400000000ff */
[C---:B------:R-:W-:Y:S02]  /*7220*/  LOP3.LUT R21, R36.reuse, 0x380, RZ, 0xc0, !PT ;  /* 0x0000038024157812 */ /* 0x040fe400078ec0ff */
[C---:B------:R-:W-:Y:S01]  /*7230*/  IADD3 R33, P5, R36.reuse, 0x2000, RZ ;  /* 0x0000200024217810 */ /* 0x040fe20007fbe0ff */
[----:B------:R-:W-:Y:S01]  /*7240*/  STSM.16.M88.4 [R97], R80 ;  /* 0x0000005061007844 */ /* 0x000fe20000000200 */
[----:B------:R-:W-:Y:S01]  /*7250*/  SHF.R.U64 R21, R21, 0x3, RZ ;  /* 0x0000000315157819 */ /* 0x000fe200000012ff */
[----:B------:R-:W-:Y:S01]  /*7260*/  UIMAD UR5, UR12, UR8, URZ ;  /* 0x000000080c0572a4 */ /* 0x000fe2000f8e023f */
[----:B------:R-:W-:Y:S01]  /*7270*/  BAR.SYNC.DEFER_BLOCKING 0x1, 0x100 ;  /* 0x0044000000007b1d */ /* 0x000fe20000010000 */
[----:B------:R-:W-:-:S02]  /*7280*/  IADD3 R31, P4, R36, 0x3000, RZ ;  /* 0x00003000241f7810 */ /* 0x000fc40007f9e0ff */
[----:B------:R-:W-:Y:S01]  /*7290*/  LOP3.LUT R36, R21, R36, RZ, 0x3c, !PT ;  /* 0x0000002415247212 */ /* 0x000fe200078e3cff */
[----:B------:R-:W-:Y:S01]  /*72a0*/  IMAD.X R21, RZ, RZ, R37, P6 ;  /* 0x000000ffff157224 */ /* 0x000fe200030e0625 */
[----:B------:R-:W-:Y:S01]  /*72b0*/  UIMAD.WIDE.U32 UR6, UR11, UR8, URZ ;  /* 0x000000080b0672a5 */ /* 0x000fe2000f8e003f */
[----:B------:R-:W-:Y:S01]  /*72c0*/  LOP3.LUT R32, R33, 0x380, RZ, 0xc0, !PT ;  /* 0x0000038021207812 */ /* 0x000fe200078ec0ff */
[----:B------:R-:W-:Y:S01]  /*72d0*/  UIMAD UR5, UR11, UR9, UR5 ;  /* 0x000000090b0572a4 */ /* 0x000fe2000f8e0205 */
[----:B------:R-:W-:Y:S02]  /*72e0*/  LOP3.LUT R30, R31, 0x380, RZ, 0xc0, !PT ;  /* 0x000003801f1e7812 */ /* 0x000fe400078ec0ff */
[----:B------:R-:W-:Y:S01]  /*72f0*/  ULDC.64 UR8, c[0x0][0xaf0] ;  /* 0x0002bc0000087ab9 */ /* 0x000fe20000000a00 */
[----:B-1----:R1:W-:Y:S01]  /*7300*/  @!P2 ST.E desc[UR36][R88.64], R3 ;  /* 0x000000035800a985 */ /* 0x0023e2000c101924 */
[----:B------:R-:W-:Y:S01]  /*7310*/  UIADD3 UR7, UR7, UR5, URZ ;  /* 0x0000000507077290 */ /* 0x000fe2000fffe03f */
[----:B------:R-:W-:-:S02]  /*7320*/  SHF.R.U64 R32, R32, 0x3, RZ ;  /* 0x0000000320207819 */ /* 0x000fc400000012ff */
[----:B---3--:R0:W-:Y:S01]  /*7330*/  @!P0 ST.E desc[UR36][R56.64], R0 ;  /* 0x0000000038008985 */ /* 0x0081e2000c101924 */
[----:B------:R-:W-:Y:S02]  /*7340*/  SHF.R.U64 R30, R30, 0x3, RZ ;  /* 0x000000031e1e7819 */ /* 0x000fe400000012ff */
[----:B-1----:R-:W-:Y:S01]  /*7350*/  LEA R3, R17, R19, 0x5 ;  /* 0x0000001311037211 */ /* 0x002fe200078e28ff */
[----:B------:R1:W5:Y:S01]  /*7360*/  LD.E.128 R44, desc[UR36][R34.64] ;  /* 0x00000024222c7980 */ /* 0x000362000c101d00 */
[----:B------:R-:W-:Y:S01]  /*7370*/  UIMAD UR5, UR10, UR8, URZ ;  /* 0x000000080a0572a4 */ /* 0x000fe2000f8e023f */
[----:B------:R-:W-:Y:S01]  /*7380*/  LOP3.LUT R32, R32, R33, RZ, 0x3c, !PT ;  /* 0x0000002120207212 */ /* 0x000fe200078e3cff */
[----:B------:R-:W-:Y:S01]  /*7390*/  UIMAD.WIDE.U32 UR6, UR60, UR8, UR6 ;  /* 0x000000083c0672a5 */ /* 0x000fe2000f8e0006 */
[----:B------:R3:W5:Y:S01]  /*73a0*/  LD.E.128 R52, desc[UR36][R28.64] ;  /* 0x000000241c347980 */ /* 0x000762000c101d00 */
[----:B------:R-:W-:-:S03]  /*73b0*/  LOP3.LUT R30, R30, R31, RZ, 0x3c, !PT ;  /* 0x0000001f1e1e7212 */ /* 0x000fc600078e3cff */
[----:B------:R4:W5:Y:S01]  /*73c0*/  LD.E.128 R8, desc[UR36][R20.64] ;  /* 0x0000002414087980 */ /* 0x000962000c101d00 */
[----:B-1----:R-:W1:Y:S01]  /*73d0*/  LDC.64 R34, c[0x0][0xae0] ;  /* 0x0002b800ff227b82 */ /* 0x002e620000000a00 */
[----:B------:R-:W-:Y:S01]  /*73e0*/  UIMAD UR5, UR60, UR9, UR5 ;  /* 0x000000093c0572a4 */ /* 0x000fe2000f8e0205 */
[----:B------:R-:W-:Y:S01]  /*73f0*/  IMAD.X R33, RZ, RZ, R37, P5 ;  /* 0x000000ffff217224 */ /* 0x000fe200028e0625 */
[----:B------:R-:W-:Y:S01]  /*7400*/  IADD3.X R31, RZ, R37, RZ, P4, !PT ;  /* 0x00000025ff1f7210 */ /* 0x000fe200027fe4ff */
[----:B---3--:R-:W-:Y:S01]  /*7410*/  IMAD R28, R98, 0x80, R3 ;  /* 0x00000080621c7824 */ /* 0x008fe200078e0203 */
[----:B------:R-:W-:Y:S01]  /*7420*/  UIADD3 UR7, UR7, UR5, URZ ;  /* 0x0000000507077290 */ /* 0x000fe2000fffe03f */
[----:B------:R-:W5:Y:S02]  /*7430*/  LD.E.128 R36, desc[UR36][R36.64] ;  /* 0x0000002424247980 */ /* 0x000f64000c101d00 */
[----:B0-----:R-:W-:Y:S02]  /*7440*/  @P1 IMAD.HI.U32 R0, R28, R59, RZ ;  /* 0x0000003b1c001227 */ /* 0x001fe400078e00ff */
[----:B------:R-:W5:Y:S02]  /*7450*/  LD.E.128 R40, desc[UR36][R32.64] ;  /* 0x0000002420287980 */ /* 0x000f64000c101d00 */
[----:B----4-:R-:W-:Y:S01]  /*7460*/  IMAD.MOV.U32 R20, RZ, RZ, R28 ;  /* 0x000000ffff147224 */ /* 0x010fe200078e001c */
[----:B--2---:R-:W-:Y:S01]  /*7470*/  @P1 SHF.R.U32.HI R20, RZ, R61, R0 ;  /* 0x0000003dff141219 */ /* 0x004fe20000011600 */
[----:B------:R-:W5:Y:S03]  /*7480*/  LD.E.128 R4, desc[UR36][R30.64] ;  /* 0x000000241e047980 */ /* 0x000f66000c101d00 */
[----:B------:R-:W-:Y:S01]  /*7490*/  IADD3 R0, -R20, RZ, RZ ;  /* 0x000000ff14007210 */ /* 0x000fe20007ffe1ff */
[----:B------:R-:W5:Y:S01]  /*74a0*/  LD.E.128 R48, desc[UR36][R26.64] ;  /* 0x000000241a307980 */ /* 0x000f62000c101d00 */
[----:B------:R-:W-:-:S03]  /*74b0*/  SHF.R.S32.HI R3, RZ, 0x1f, R20 ;  /* 0x0000001fff037819 */ /* 0x000fc60000011414 */
[----:B------:R-:W-:Y:S01]  /*74c0*/  IMAD R23, R23, R0, R28 ;  /* 0x0000000017177224 */ /* 0x000fe200078e021c */
[----:B------:R0:W5:Y:S01]  /*74d0*/  LD.E.128 R12, desc[UR36][R24.64] ;  /* 0x00000024180c7980 */ /* 0x000162000c101d00 */
[-C--:B-1----:R-:W-:Y:S01]  /*74e0*/  IMAD R3, R3, R34.reuse, RZ ;  /* 0x0000002203037224 */ /* 0x082fe200078e02ff */
[----:B------:R-:W-:Y:S01]  /*74f0*/  @!PT LDS RZ, [RZ] ;  /* 0x00000000fffff984 */ /* 0x000fe20000000800 */
[----:B------:R-:W-:Y:S01]  /*7500*/  @!PT LDS RZ, [RZ] ;  /* 0x00000000fffff984 */ /* 0x000fe20000000800 */
[----:B------:R-:W-:Y:S01]  /*7510*/  @!PT LDS RZ, [RZ] ;  /* 0x00000000fffff984 */ /* 0x000fe20000000800 */
[----:B------:R-:W-:Y:S01]  /*7520*/  @!PT LDS RZ, [RZ] ;  /* 0x00000000fffff984 */ /* 0x000fe20000000800 */
[----:B------:R1:W-:Y:S06]  /*7530*/  MEMBAR.ALL.CTA ;  /* 0x0000000000007992 */ /* 0x0003ec0000008000 */
[----:B-1----:R-:W1:Y:S01]  /*7540*/  FENCE.VIEW.ASYNC.S ;  /* 0x00000000000073c6 */ /* 0x002e620000000000 */
[C---:B------:R-:W-:Y:S01]  /*7550*/  IMAD R3, R20.reuse, R35, R3 ;  /* 0x0000002314037224 */ /* 0x040fe200078e0203 */
[----:B------:R-:W-:Y:S01]  /*7560*/  SHF.R.S32.HI R0, RZ, 0x1f, R23 ;  /* 0x0000001fff007819 */ /* 0x000fe20000011417 */
[----:B------:R-:W-:Y:S01]  /*7570*/  IMAD.WIDE.U32 R20, R20, R34, UR6 ;  /* 0x0000000614147e25 */ /* 0x000fe2000f8e0022 */
[----:B------:R-:W-:-:S03]  /*7580*/  ULDC.64 UR6, c[0x0][0xad8] ;  /* 0x0002b60000067ab9 */ /* 0x000fc60000000a00 */
[----:B------:R-:W-:Y:S02]  /*7590*/  IMAD.IADD R21, R21, 0x1, R3 ;  /* 0x0000000115157824 */ /* 0x000fe400078e0203 */
[----:B------:R-:W-:Y:S02]  /*75a0*/  IMAD R0, R0, UR6, RZ ;  /* 0x0000000600007c24 */ /* 0x000fe4000f8e02ff */
[----:B------:R-:W-:Y:S01]  /*75b0*/  IMAD R29, R98, 0x80, R19 ;  /* 0x00000080621d7824 */ /* 0x000fe200078e0213 */
[----:B------:R-:W-:Y:S01]  /*75c0*/  UIADD3 UR4, UR4, 0x2a820, URZ ;  /* 0x0002a82004047890 */ /* 0x000fe2000fffe03f */
[C---:B0-----:R-:W-:Y:S02]  /*75d0*/  IMAD R25, R23.reuse, UR7, R0 ;  /* 0x0000000717197c24 */ /* 0x041fe4000f8e0200 */
[----:B------:R-:W-:Y:S01]  /*75e0*/  IMAD.WIDE.U32 R20, R23, UR6, R20 ;  /* 0x0000000617147c25 */ /* 0x000fe2000f8e0014 */
[----:B------:R-:W-:Y:S01]  /*75f0*/  UIADD3 UR38, UR38, 0x1, URZ ;  /* 0x0000000126267890 */ /* 0x000fe2000fffe03f */
[----:B------:R-:W-:Y:S01]  /*7600*/  ISETP.GE.AND P1, PT, R29, R90, PT ;  /* 0x0000005a1d00720c */ /* 0x000fe20003f26270 */
[----:B------:R-:W-:Y:S01]  /*7610*/  ULDC.64 UR6, c[0x0][0xa80] ;  /* 0x0002a00000067ab9 */ /* 0x000fe20000000a00 */
[----:B------:R-:W-:Y:S01]  /*7620*/  IMAD.IADD R21, R21, 0x1, R25 ;  /* 0x0000000115157824 */ /* 0x000fe200078e0219 */
[----:B------:R-:W-:Y:S01]  /*7630*/  UPRMT UR4, URZ, 0x654, UR4 ;  /* 0x000006543f047896 */ /* 0x000fe20008000004 */
[----:B------:R-:W-:Y:S01]  /*7640*/  LEA R0, P2, R20, UR6, 0x1 ;  /* 0x0000000614007c11 */ /* 0x000fe2000f8408ff */
[----:B------:R-:W-:Y:S01]  /*7650*/  UISETP.NE.AND UP0, UPT, UR38, 0x2, UPT ;  /* 0x000000022600788c */ /* 0x000fe2000bf05270 */
[----:B------:R-:W-:-:S02]  /*7660*/  IADD3 R3, R29, 0x20, RZ ;  /* 0x000000201d037810 */ /* 0x000fc40007ffe0ff */
[----:B------:R-:W-:Y:S01]  /*7670*/  LEA.HI.X R23, R20, UR7, R21, 0x1, P2 ;  /* 0x0000000714177c11 */ /* 0x000fe200090f0c15 */
[----:B------:R-:W-:Y:S01]  /*7680*/  USEL UR6, URZ, 0x1, UP0 ;  /* 0x000000013f067887 */ /* 0x000fe20008000000 */
[-C--:B------:R-:W-:Y:S01]  /*7690*/  ISETP.GE.AND P3, PT, R3, R90.reuse, PT ;  /* 0x0000005a0300720c */ /* 0x080fe20003f66270 */
[----:B------:R-:W-:Y:S01]  /*76a0*/  ULDC UR5, c[0x0][0xc] ;  /* 0x0000030000057ab9 */ /* 0x000fe20000000800 */
[----:B------:R-:W-:Y:S01]  /*76b0*/  VIADD R3, R29, 0x40 ;  /* 0x000000401d037836 */ /* 0x000fe20000000000 */
[----:B------:R-:W-:Y:S01]  /*76c0*/  UIADD3 UR61, UR5, UR61, URZ ;  /* 0x0000003d053d7290 */ /* 0x000fe2000fffe03f */
[----:B-1----:R0:W1:Y:S01]  /*76d0*/  SHFL.IDX PT, R26, R0, RZ, 0x181f ;  /* 0x00181fff001a7589 */ /* 0x00206200000e0000 */
[----:B------:R-:W-:Y:S01]  /*76e0*/  USEL UR38, UR38, URZ, UP0 ;  /* 0x0000003f26267287 */ /* 0x000fe20008000000 */
[----:B------:R-:W-:Y:S01]  /*76f0*/  SYNCS.ARRIVE.TRANS64.RED.A1T0 RZ, [UR4], RZ ;  /* 0x000000ffffff79a7 */ /* 0x000fe20008100404 */
[----:B------:R-:W-:Y:S01]  /*7700*/  ULOP3.LUT UR39, UR39, UR6, URZ, 0x3c, !UPT ;  /* 0x0000000627277292 */ /* 0x000fe2000f8e3c3f */
[----:B------:R0:W2:Y:S01]  /*7710*/  SHFL.IDX PT, R27, R23, RZ, 0x181f ;  /* 0x00181fff171b7589 */ /* 0x0000a200000e0000 */
[----:B------:R-:W-:Y:S01]  /*7720*/  BSSY B0, `(.L_x_31) ;  /* 0x000000b000007945 */ /* 0x000fe20003800000 */
[----:B------:R-:W-:-:S03]  /*7730*/  ISETP.GE.AND P0, PT, R3, R90, PT ;  /* 0x0000005a0300720c */ /* 0x000fc60003f06270 */
[----:B------:R-:W-:Y:S10]  /*7740*/  @P1 BRA `(.L_x_32) ;  /* 0x0000000000201947 */ /* 0x000ff40003800000 */
[----:B------:R-:W-:Y:S02]  /*7750*/  ULDC UR4, c[0x0][0xac8] ;  /* 0x0002b20000047ab9 */ /* 0x000fe40000000800 */
[----:B------:R-:W-:Y:S02]  /*7760*/  ISETP.GE.AND P2, PT, R16, UR4, PT ;  /* 0x0000000410007c0c */ /* 0x000fe4000bf46270 */
[----:B------:R-:W-:-:S11]  /*7770*/  ISETP.GE.AND P1, PT, R2, UR4, PT ;  /* 0x0000000402007c0c */ /* 0x000fd6000bf26270 */
[----:B-1----:R-:W-:Y:S02]  /*7780*/  @!P2 LEA R24, P4, R16, R26, 0x1 ;  /* 0x0000001a1018a211 */ /* 0x002fe400078808ff */
[----:B--2---:R-:W-:Y:S02]  /*7790*/  @!P1 IMAD.WIDE R20, R2, 0x2, R26 ;  /* 0x0000000202149825 */ /* 0x004fe400078e021a */
[----:B------:R-:W-:-:S03]  /*77a0*/  @!P2 LEA.HI.X R25, R16, R27, R166, 0x1, P4 ;  /* 0x0000001b1019a211 */ /* 0x000fc600020f0ca6 */
[----:B-----5:R3:W-:Y:S04]  /*77b0*/  @!P1 ST.E.128 desc[UR36][R20.64], R36 ;  /* 0x0000002414009985 */ /* 0x0207e8000c101d24 */
[----:B------:R3:W-:Y:S02]  /*77c0*/  @!P2 ST.E.128 desc[UR36][R24.64], R52 ;  /* 0x000000341800a985 */ /* 0x0007e4000c101d24 */
.L_x_32:
[----:B------:R-:W-:Y:S05]  /*77d0*/  BSYNC B0 ;  /* 0x0000000000007941 */ /* 0x000fea0003800000 */
.L_x_31:
[----:B--2---:R2:W4:Y:S01]  /*77e0*/  SHFL.IDX PT, R27, R23, 0x1, 0x181f ;  /* 0x00381f00171b7f89 */ /* 0x00452200000e0000 */
[----:B------:R-:W-:Y:S03]  /*77f0*/  BSSY B0, `(.L_x_33) ;  /* 0x000000b000007945 */ /* 0x000fe60003800000 */
[----:B-1----:R2:W1:Y:S01]  /*7800*/  SHFL.IDX PT, R26, R0, 0x1, 0x181f ;  /* 0x00381f00001a7f89 */ /* 0x00246200000e0000 */
[----:B------:R-:W-:Y:S05]  /*7810*/  @P3 BRA `(.L_x_34) ;  /* 0x0000000000203947 */ /* 0x000fea0003800000 */
[----:B------:R-:W-:Y:S02]  /*7820*/  ULDC UR4, c[0x0][0xac8] ;  /* 0x0002b20000047ab9 */ /* 0x000fe40000000800 */
[----:B------:R-:W-:Y:S02]  /*7830*/  ISETP.GE.AND P3, PT, R16, UR4, PT ;  /* 0x0000000410007c0c */ /* 0x000fe4000bf66270 */
[----:B------:R-:W-:-:S11]  /*7840*/  ISETP.GE.AND P2, PT, R2, UR4, PT ;  /* 0x0000000402007c0c */ /* 0x000fd6000bf46270 */
[----:B-1-3--:R-:W-:Y:S02]  /*7850*/  @!P3 LEA R24, P1, R16, R26, 0x1 ;  /* 0x0000001a1018b211 */ /* 0x00afe400078208ff */
[----:B----4-:R-:W-:Y:S02]  /*7860*/  @!P2 IMAD.WIDE R20, R2, 0x2, R26 ;  /* 0x000000020214a825 */ /* 0x010fe400078e021a */
[----:B------:R-:W-:-:S03]  /*7870*/  @!P3 LEA.HI.X R25, R16, R27, R166, 0x1, P1 ;  /* 0x0000001b1019b211 */ /* 0x000fc600008f0ca6 */
[----:B-----5:R1:W-:Y:S04]  /*7880*/  @!P2 ST.E.128 desc[UR36][R20.64], R44 ;  /* 0x0000002c1400a985 */ /* 0x0203e8000c101d24 */
[----:B------:R1:W-:Y:S02]  /*7890*/  @!P3 ST.E.128 desc[UR36][R24.64], R48 ;  /* 0x000000301800b985 */ /* 0x0003e4000c101d24 */
.L_x_34:
[----:B------:R-:W-:Y:S05]  /*78a0*/  BSYNC B0 ;  /* 0x0000000000007941 */ /* 0x000fea0003800000 */
.L_x_33:
[----:B----4-:R4:W0:Y:S01]  /*78b0*/  SHFL.IDX PT, R27, R23, 0x2, 0x181f ;  /* 0x00581f00171b7f89 */ /* 0x01082200000e0000 */
[----:B------:R-:W-:Y:S03]  /*78c0*/  BSSY B0, `(.L_x_35) ;  /* 0x000000b000007945 */ /* 0x000fe60003800000 */
[----:B-1----:R4:W1:Y:S01]  /*78d0*/  SHFL.IDX PT, R26, R0, 0x2, 0x181f ;  /* 0x00581f00001a7f89 */ /* 0x00286200000e0000 */
[----:B------:R-:W-:Y:S05]  /*78e0*/  @P0 BRA `(.L_x_36) ;  /* 0x0000000000200947 */ /* 0x000fea0003800000 */
[----:B------:R-:W-:Y:S02]  /*78f0*/  ULDC UR4, c[0x0][0xac8] ;  /* 0x0002b20000047ab9 */ /* 0x000fe40000000800 */
[----:B------:R-:W-:Y:S02]  /*7900*/  ISETP.GE.AND P2, PT, R16, UR4, PT ;  /* 0x0000000410007c0c */ /* 0x000fe4000bf46270 */
[----:B------:R-:W-:-:S11]  /*7910*/  ISETP.GE.AND P1, PT, R2, UR4, PT ;  /* 0x0000000402007c0c */ /* 0x000fd6000bf26270 */
[----:B-1-3--:R-:W-:Y:S02]  /*7920*/  @!P2 LEA R24, P0, R16, R26, 0x1 ;  /* 0x0000001a1018a211 */ /* 0x00afe400078008ff */
[----:B0-----:R-:W-:Y:S02]  /*7930*/  @!P1 IMAD.WIDE R20, R2, 0x2, R26 ;  /* 0x0000000202149825 */ /* 0x001fe400078e021a */
[----:B------:R-:W-:-:S03]  /*7940*/  @!P2 LEA.HI.X R25, R16, R27, R166, 0x1, P0 ;  /* 0x0000001b1019a211 */ /* 0x000fc600000f0ca6 */
[----:B-----5:R0:W-:Y:S04]  /*7950*/  @!P1 ST.E.128 desc[UR36][R20.64], R40 ;  /* 0x0000002814009985 */ /* 0x0201e8000c101d24 */
[----:B------:R0:W-:Y:S02]  /*7960*/  @!P2 ST.E.128 desc[UR36][R24.64], R12 ;  /* 0x0000000c1800a985 */ /* 0x0001e4000c101d24 */
.L_x_36:
[----:B------:R-:W-:Y:S05]  /*7970*/  BSYNC B0 ;  /* 0x0000000000007941 */ /* 0x000fea0003800000 */
.L_x_35:
[----:B------:R-:W-:Y:S01]  /*7980*/  IADD3 R3, R29, 0x60, RZ ;  /* 0x000000601d037810 */ /* 0x000fe20007ffe0ff */
[----:B0--3--:R0:W3:Y:S01]  /*7990*/  SHFL.IDX PT, R21, R23, 0x3, 0x181f ;  /* 0x00781f0017157f89 */ /* 0x0090e200000e0000 */
[----:B------:R-:W-:Y:S01]  /*79a0*/  BSSY B0, `(.L_x_37) ;  /* 0x000000d000007945 */ /* 0x000fe20003800000 */
[----:B------:R-:W-:Y:S01]  /*79b0*/  VIADD R18, R18, 0x1 ;  /* 0x0000000112127836 */ /* 0x000fe20000000000 */
[----:B------:R-:W-:Y:S01]  /*79c0*/  ISETP.GE.AND P0, PT, R3, R90, PT ;  /* 0x0000005a0300720c */ /* 0x000fe20003f06270 */
[----:B------:R0:W0:-:S12]  /*79d0*/  SHFL.IDX PT, R20, R0, 0x3, 0x181f ;  /* 0x00781f0000147f89 */ /* 0x00001800000e0000 */
[----:B------:R-:W-:Y:S05]  /*79e0*/  @P0 BRA `(.L_x_38) ;  /* 0x0000000000200947 */ /* 0x000fea0003800000 */
[----:B------:R-:W-:Y:S02]  /*79f0*/  ULDC UR4, c[0x0][0xac8] ;  /* 0x0002b20000047ab9 */ /* 0x000fe40000000800 */
[----:B------:R-:W-:Y:S02]  /*7a00*/  ISETP.GE.AND P2, PT, R16, UR4, PT ;  /* 0x0000000410007c0c */ /* 0x000fe4000bf46270 */
[----:B------:R-:W-:-:S11]  /*7a10*/  ISETP.GE.AND P1, PT, R2, UR4, PT ;  /* 0x0000000402007c0c */ /* 0x000fd6000bf26270 */
[----:B0----5:R-:W-:Y:S02]  /*7a20*/  @!P2 LEA R14, P0, R16, R20, 0x1 ;  /* 0x00000014100ea211 */ /* 0x021fe400078008ff */
[----:B---3--:R-:W-:Y:S02]  /*7a30*/  @!P1 IMAD.WIDE R12, R2, 0x2, R20 ;  /* 0x00000002020c9825 */ /* 0x008fe400078e0214 */
[----:B------:R-:W-:-:S03]  /*7a40*/  @!P2 LEA.HI.X R15, R16, R21, R166, 0x1, P0 ;  /* 0x00000015100fa211 */ /* 0x000fc600000f0ca6 */
[----:B------:R0:W-:Y:S04]  /*7a50*/  @!P1 ST.E.128 desc[UR36][R12.64], R4 ;  /* 0x000000040c009985 */ /* 0x0001e8000c101d24 */
[----:B------:R0:W-:Y:S02]  /*7a60*/  @!P2 ST.E.128 desc[UR36][R14.64], R8 ;  /* 0x000000080e00a985 */ /* 0x0001e4000c101d24 */
.L_x_38:
[----:B------:R-:W-:Y:S05]  /*7a70*/  BSYNC B0 ;  /* 0x0000000000007941 */ /* 0x000fea0003800000 */
.L_x_37:
[----:B0-2-4-:R-:W0:Y:S02]  /*7a80*/  LDC R0, c[0x0][0xc34] ;  /* 0x00030d00ff007b82 */ /* 0x015e240000000800 */
[----:B0-----:R-:W-:-:S13]  /*7a90*/  ISETP.LE.AND P0, PT, R0, UR61, PT ;  /* 0x0000003d00007c0c */ /* 0x001fda000bf03270 */
[----:B------:R-:W-:Y:S05]  /*7aa0*/  @!P0 BRA `(.L_x_39) ;  /* 0xffffff90008c8947 */ /* 0x000fea000383ffff */
[----:B------:R-:W-:Y:S05]  /*7ab0*/  EXIT ;  /* 0x000000000000794d */ /* 0x000fea0003800000 */
.L_x_5:
[----:B------:R-:W-:-:S08]  /*7ac0*/  NOP ;  /* 0x0000000000007918 */ /* 0x000fd00000000000 */
[----:B0-----:R-:W0:-:S00]  /*7ad0*/  USETMAXREG.DEALLOC.CTAPOOL 0x28 ;  /* 0x00000028000079c8 */ /* 0x001e0000080e0500 */
[----:B------:R-:W1:Y:S01]  /*7ae0*/  S2UR UR9, SR_CTAID.X ;  /* 0x00000000000979c3 */ /* 0x000e620000002500 */
[----:B0-----:R-:W-:Y:S01]  /*7af0*/  IMAD.MOV.U32 R0, RZ, RZ, 0x1 ;  /* 0x00000001ff007424 */ /* 0x001fe200078e00ff */
[----:B------:R-:W-:Y:S01]  /*7b00*/  MOV R22, RZ ;  /* 0x000000ff00167202 */ /* 0x000fe20000000f00 */
[----:B------:R-:W-:-:S05]  /*7b10*/  IMAD.MOV.U32 R25, RZ, RZ, 0x1 ;  /* 0x00000001ff197424 */ /* 0x000fca00078e00ff */
[----:B------:R-:W1:Y:S02]  /*7b20*/  LDC R2, c[0x0][0xc34] ;  /* 0x00030d00ff027b82 */ /* 0x000e640000000800 */
[----:B-1----:R-:W-:-:S13]  /*7b30*/  ISETP.LE.AND P0, PT, R2, UR9, PT ;  /* 0x0000000902007c0c */ /* 0x002fda000bf03270 */
[----:B------:R-:W-:Y:S05]  /*7b40*/  @P0 BRA `(.L_x_40) ;  /* 0x0000003000fc0947 */ /* 0x000fea0003800000 */
[----:B------:R-:W2:Y:S01]  /*7b50*/  LDL R4, [R1+0x4] ;  /* 0x0000040001047983 */ /* 0x000ea20000100800 */
[----:B------:R-:W-:Y:S01]  /*7b60*/  IMAD.SHL.U32 R27, R3, 0x8, RZ ;  /* 0x00000008031b7824 */ /* 0x000fe200078e00ff */
[----:B------:R-:W-:Y:S01]  /*7b70*/  ULDC.64 UR38, c[0x0][0x2f0] ;  /* 0x0000bc0000267ab9 */ /* 0x000fe20000000a00 */
[----:B------:R-:W-:Y:S01]  /*7b80*/  ULDC.64 UR4, c[0x0][0x418] ;  /* 0x0001060000047ab9 */ /* 0x000fe20000000a00 */
[----:B------:R-:W-:Y:S01]  /*7b90*/  ULDC UR7, c[0x0][0x320] ;  /* 0x0000c80000077ab9 */ /* 0x000fe20000000800 */
[----:B------:R-:W-:Y:S01]  /*7ba0*/  UISETP.NE.U32.AND UP0, UPT, UR4, URZ, UPT ;  /* 0x0000003f0400728c */ /* 0x000fe2000bf05070 */
[C---:B------:R-:W-:Y:S01]  /*7bb0*/  LOP3.LUT R0, R27.reuse, 0x1f8, RZ, 0xc0, !PT ;  /* 0x000001f81b007812 */ /* 0x040fe200078ec0ff */
[----:B------:R-:W-:Y:S01]  /*7bc0*/  ULDC UR8, c[0x0][0x2b8] ;  /* 0x0000ae0000087ab9 */ /* 0x000fe20000000800 */
[----:B------:R-:W-:Y:S01]  /*7bd0*/  LOP3.LUT R37, R27, 0x38, RZ, 0xc0, !PT ;  /* 0x000000381b257812 */ /* 0x000fe200078ec0ff */
[----:B------:R-:W-:Y:S01]  /*7be0*/  UISETP.NE.AND.EX UP0, UPT, UR5, URZ, UPT, UP0 ;  /* 0x0000003f0500728c */ /* 0x000fe2000bf05300 */
[----:B------:R-:W-:Y:S01]  /*7bf0*/  LOP3.LUT R0, R0, 0x38, R3, 0x78, !PT ;  /* 0x0000003800007812 */ /* 0x000fe200078e7803 */
[----:B------:R-:W-:Y:S01]  /*7c00*/  ULDC UR4, c[0x0][0x424] ;  /* 0x0001090000047ab9 */ /* 0x000fe20000000800 */
[----:B------:R-:W-:Y:S01]  /*7c10*/  LOP3.LUT R16, R16, 0xfffffffe, RZ, 0xc0, !PT ;  /* 0xfffffffe10107812 */ /* 0x000fe200078ec0ff */
[----:B------:R-:W-:Y:S01]  /*7c20*/  USEL UR4, UR4, 0x1, UP0 ;  /* 0x0000000104047887 */ /* 0x000fe20008000000 */
[----:B------:R-:W-:Y:S01]  /*7c30*/  LOP3.LUT R27, R0, 0x200, R27, 0xf8, !PT ;  /* 0x00000200001b7812 */ /* 0x000fe200078ef81b */
[----:B------:R-:W0:Y:S01]  /*7c40*/  S2UR UR6, SR_CgaCtaId ;  /* 0x00000000000679c3 */ /* 0x000e220000008800 */
[C---:B------:R-:W-:Y:S01]  /*7c50*/  LOP3.LUT R0, R37.reuse, 0x40, RZ, 0xfc, !PT ;  /* 0x0000004025007812 */ /* 0x040fe200078efcff */
[----:B------:R-:W-:Y:S01]  /*7c60*/  UIMAD UR38, UR4, UR38, URZ ;  /* 0x00000026042672a4 */ /* 0x000fe2000f8e023f */
[----:B------:R-:W-:Y:S01]  /*7c70*/  LOP3.LUT R16, R16, 0xfffffff7, RZ, 0xc0, !PT ;  /* 0xfffffff710107812 */ /* 0x000fe200078ec0ff */
[----:B------:R1:W-:Y:S01]  /*7c80*/  STL [R1], RZ ;  /* 0x000000ff01007387 */ /* 0x0003e20000100800 */
[C---:B------:R-:W-:Y:S01]  /*7c90*/  ISETP.GE.AND P0, PT, R0.reuse, UR39, PT ;  /* 0x0000002700007c0c */ /* 0x040fe2000bf06270 */
[----:B------:R-:W-:Y:S01]  /*7ca0*/  UIADD3 UR4, UR38, 0x5f, URZ ;  /* 0x0000005f26047890 */ /* 0x000fe2000fffe03f */
[----:B------:R-:W-:Y:S01]  /*7cb0*/  ISETP.GE.AND P1, PT, R0, UR7, PT ;  /* 0x0000000700007c0c */ /* 0x000fe2000bf26270 */
[----:B------:R-:W-:Y:S01]  /*7cc0*/  IMAD.U32 R36, RZ, RZ, UR9 ;  /* 0x00000009ff247e24 */ /* 0x000fe2000f8e00ff */
[----:B------:R-:W-:Y:S01]  /*7cd0*/  LOP3.LUT R2, R37, 0x80, RZ, 0xfc, !PT ;  /* 0x0000008025027812 */ /* 0x000fe200078efcff */
[----:B------:R-:W-:Y:S01]  /*7ce0*/  UIMAD.WIDE UR4, UR4, 0x2aaaaaab, URZ ;  /* 0x2aaaaaab040478a5 */ /* 0x000fe2000f8e023f */
[----:B------:R-:W-:Y:S01]  /*7cf0*/  SHF.R.U32.HI R34, RZ, 0x3, R3 ;  /* 0x00000003ff227819 */ /* 0x000fe20000011603 */
[----:B------:R-:W-:Y:S01]  /*7d00*/  IMAD.MOV.U32 R22, RZ, RZ, RZ ;  /* 0x000000ffff167224 */ /* 0x000fe200078e00ff */
[----:B------:R-:W-:Y:S01]  /*7d10*/  ISETP.GE.AND P2, PT, R2, UR39, PT ;  /* 0x0000002702007c0c */ /* 0x000fe2000bf46270 */
[----:B------:R-:W-:Y:S01]  /*7d20*/  USHF.R.U32.HI UR4, URZ, 0x1f, UR5 ;  /* 0x0000001f3f047899 */ /* 0x000fe20008011605 */
[----:B------:R-:W-:Y:S01]  /*7d30*/  SHF.L.U32 R3, R3, 0x4, RZ ;  /* 0x0000000403037819 */ /* 0x000fe200000006ff */
[----:B------:R-:W-:Y:S01]  /*7d40*/  ULDC UR40, c[0x0][0x448] ;  /* 0x0001120000287ab9 */ /* 0x000fe20000000800 */
[----:B------:R-:W-:Y:S01]  /*7d50*/  LOP3.LUT R34, R34, 0xf, RZ, 0xc0, !PT ;  /* 0x0000000f22227812 */ /* 0x000fe200078ec0ff */
[----:B------:R-:W-:Y:S01]  /*7d60*/  ULEA.HI.SX32 UR5, UR5, UR4, 0x1c ;  /* 0x0000000405057291 */ /* 0x000fe2000f8fe23f */
[----:B------:R-:W-:Y:S01]  /*7d70*/  @P0 LOP3.LUT R16, R16, 0x8, RZ, 0xfc, !PT ;  /* 0x0000000810100812 */ /* 0x000fe200078efcff */
[----:B------:R-:W-:Y:S01]  /*7d80*/  ULDC UR44, c[0x0][0xc] ;  /* 0x00000300002c7ab9 */ /* 0x000fe20000000800 */
[----:B------:R-:W-:Y:S01]  /*7d90*/  ISETP.GE.AND P0, PT, R0, UR8, PT ;  /* 0x0000000800007c0c */ /* 0x000fe2000bf06270 */
[----:B------:R-:W-:Y:S01]  /*7da0*/  UIADD3 UR43, UR5, -0x1, URZ ;  /* 0xffffffff052b7890 */ /* 0x000fe2000fffe03f */
[----:B------:R-:W-:Y:S01]  /*7db0*/  @P1 LOP3.LUT R16, R16, 0x1, RZ, 0xfc, !PT ;  /* 0x0000000110101812 */ /* 0x000fe200078efcff */
[----:B------:R-:W-:Y:S01]  /*7dc0*/  ULDC UR4, c[0x0][0x288] ;  /* 0x0000a20000047ab9 */ /* 0x000fe20000000800 */
[----:B------:R-:W-:Y:S01]  /*7dd0*/  ISETP.GE.AND P1, PT, R2, UR8, PT ;  /* 0x0000000802007c0c */ /* 0x000fe2000bf26270 */
[----:B------:R-:W-:Y:S01]  /*7de0*/  UIMAD UR40, UR40, UR4, URZ ;  /* 0x00000004282872a4 */ /* 0x000fe2000f8e023f */
[----:B------:R-:W-:Y:S01]  /*7df0*/  LOP3.LUT R16, R16, 0xfffffdff, RZ, 0xc0, !PT ;  /* 0xfffffdff10107812 */ /* 0x000fe200078ec0ff */
[----:B------:R-:W-:Y:S01]  /*7e00*/  UIADD3 UR41, UR5, -0x2, URZ ;  /* 0xfffffffe05297890 */ /* 0x000fe2000fffe03f */
[----:B------:R-:W-:Y:S01]  /*7e10*/  LOP3.LUT R26, R34, 0x70, R3, 0xf8, !PT ;  /* 0x00000070221a7812 */ /* 0x000fe200078ef803 */
[----:B------:R-:W-:Y:S01]  /*7e20*/  IMAD.U32 R3, RZ, RZ, UR43 ;  /* 0x0000002bff037e24 */ /* 0x000fe2000f8e00ff */
[----:B------:R-:W-:-:S03]  /*7e30*/  MOV R25, 0x1 ;  /* 0x0000000100197802 */ /* 0x000fc60000000f00 */
[----:B------:R-:W-:Y:S02]  /*7e40*/  @P0 LOP3.LUT R16, R16, 0x200, RZ, 0xfc, !PT ;  /* 0x0000020010100812 */ /* 0x000fe400078efcff */
[----:B------:R-:W-:Y:S01]  /*7e50*/  ISETP.GE.AND P0, PT, R37, UR39, PT ;  /* 0x0000002725007c0c */ /* 0x000fe2000bf06270 */
[----:B------:R-:W-:Y:S01]  /*7e60*/  UMOV UR39, 0x400 ;  /* 0x0000040000277882 */ /* 0x000fe20000000000 */
[----:B------:R-:W-:Y:S01]  /*7e70*/  LOP3.LUT R16, R16, 0xfffffffb, RZ, 0xc0, !PT ;  /* 0xfffffffb10107812 */ /* 0x000fe200078ec0ff */
[----:B0-----:R-:W-:Y:S02]  /*7e80*/  ULEA UR39, UR6, UR39, 0x18 ;  /* 0x0000002706277291 */ /* 0x001fe4000f8ec03f */
[----:B------:R-:W-:Y:S01]  /*7e90*/  UIMAD UR6, UR43, -0x60, UR38 ;  /* 0xffffffa02b0678a4 */ /* 0x000fe2000f8e0226 */
[----:B------:R-:W-:-:S03]  /*7ea0*/  @P2 LOP3.LUT R16, R16, 0x4, RZ, 0xfc, !PT ;  /* 0x0000000410102812 */ /* 0x000fc600078efcff */
[----:B------:R-:W-:Y:S02]  /*7eb0*/  LEA R0, R27, UR39, 0x1 ;  /* 0x000000271b007c11 */ /* 0x000fe4000f8e08ff */
[----:B------:R-:W-:Y:S02]  /*7ec0*/  LOP3.LUT R16, R16, 0xfffffeff, RZ, 0xc0, !PT ;  /* 0xfffffeff10107812 */ /* 0x000fe400078ec0ff */
[----:B------:R-:W-:Y:S02]  /*7ed0*/  IADD3 R33, -R34, UR6, RZ ;  /* 0x0000000622217c10 */ /* 0x000fe4000fffe1ff */
[----:B------:R-:W-:Y:S02]  /*7ee0*/  @P1 LOP3.LUT R16, R16, 0x100, RZ, 0xfc, !PT ;  /* 0x0000010010101812 */ /* 0x000fe400078efcff */
[----:B------:R-:W-:Y:S02]  /*7ef0*/  ISETP.GE.AND P1, PT, R37, UR7, PT ;  /* 0x0000000725007c0c */ /* 0x000fe4000bf26270 */
[----:B------:R-:W-:-:S04]  /*7f00*/  LOP3.LUT R16, R16, 0xffffffef, RZ, 0xc0, !PT ;  /* 0xffffffef10107812 */ /* 0x000fc800078ec0ff */
[----:B------:R-:W-:-:S04]  /*7f10*/  @P0 LOP3.LUT R16, R16, 0x10, RZ, 0xfc, !PT ;  /* 0x0000001010100812 */ /* 0x000fc800078efcff */
[----:B------:R-:W-:Y:S02]  /*7f20*/  LOP3.LUT R16, R16, 0xffffff7f, RZ, 0xc0, !PT ;  /* 0xffffff7f10107812 */ /* 0x000fe400078ec0ff */
[----:B--2---:R-:W-:Y:S01]  /*7f30*/  R2UR UR10, R4 ;  /* 0x00000000040a72ca */ /* 0x004fe200000e0000 */
[----:B------:R-:W-:-:S05]  /*7f40*/  IMAD R4, R3, 0x60, R26 ;  /* 0x0000006003047824 */ /* 0x000fca00078e021a */
[----:B------:R-:W-:-:S04]  /*7f50*/  ISETP.GE.AND P0, PT, R4, UR38, PT ;  /* 0x0000002604007c0c */ /* 0x000fc8000bf06270 */
[----:B------:R-:W-:Y:S02]  /*7f60*/  ISETP.LT.U32.AND P2, PT, R26, 0x60, !P0 ;  /* 0x000000601a00780c */ /* 0x000fe40004741070 */
[----:B------:R-:W-:Y:S01]  /*7f70*/  ISETP.GE.AND P0, PT, R37, UR8, PT ;  /* 0x0000000825007c0c */ /* 0x000fe2000bf06270 */
[----:B------:R-:W-:-:S10]  /*7f80*/  ULOP3.LUT UR42, UR10, 0x2, URZ, 0xfc, !UPT ;  /* 0x000000020a2a7892 */ /* 0x000fd4000f8efc3f */
[----:B------:R-:W-:-:S04]  /*7f90*/  @P2 LOP3.LUT R16, R16, 0x80, RZ, 0xfc, !PT ;  /* 0x0000008010102812 */ /* 0x000fc800078efcff */
[----:B------:R-:W-:-:S04]  /*7fa0*/  LOP3.LUT R16, R16, 0xfffffbff, RZ, 0xc0, !PT ;  /* 0xfffffbff10107812 */ /* 0x000fc800078ec0ff */
[----:B------:R-:W-:-:S04]  /*7fb0*/  LOP3.LUT R16, R16, 0xfffffffd, RZ, 0xc0, !PT ;  /* 0xfffffffd10107812 */ /* 0x000fc800078ec0ff */
[----:B------:R-:W-:-:S04]  /*7fc0*/  @P1 LOP3.LUT R16, R16, 0x2, RZ, 0xfc, !PT ;  /* 0x0000000210101812 */ /* 0x000fc800078efcff */
[----:B-1----:R-:W-:-:S07]  /*7fd0*/  @P0 LOP3.LUT R16, R16, 0x400, RZ, 0xfc, !PT ;  /* 0x0000040010100812 */ /* 0x002fce00078efcff */
.L_x_75:
[----:B0-----:R-:W0:Y:S01]  /*7fe0*/  LDC R0, c[0x0][0xc38] ;  /* 0x00030e00ff007b82 */ /* 0x001e220000000800 */
[----:B------:R-:W-:Y:S01]  /*7ff0*/  IMAD.MOV.U32 R24, RZ, RZ, R36 ;  /* 0x000000ffff187224 */ /* 0x000fe200078e0024 */
[----:B------:R-:W-:Y:S05]  /*8000*/  YIELD ;  /* 0x0000000000007946 */ /* 0x000fea0003800000 */
[----:B------:R-:W-:Y:S01]  /*8010*/  ULDC.64 UR4, c[0x0][0xa28] ;  /* 0x00028a0000047ab9 */ /* 0x000fe20000000a00 */
[----:B------:R-:W-:Y:S01]  /*8020*/  IMAD.MOV.U32 R31, RZ, RZ, RZ ;  /* 0x000000ffff1f7224 */ /* 0x000fe200078e00ff */
[----:B0-----:R-:W-:-:S13]  /*8030*/  ISETP.NE.AND P0, PT, R0, 0x1, PT ;  /* 0x000000010000780c */ /* 0x001fda0003f05270 */
[----:B------:R-:W0:Y:S08]  /*8040*/  @P0 LDC R3, c[0x0][0xc3c] ;  /* 0x00030f00ff030b82 */ /* 0x000e300000000800 */
[----:B------:R-:W1:Y:S01]  /*8050*/  @P0 LDC R5, c[0x0][0xc40] ;  /* 0x00031000ff050b82 */ /* 0x000e620000000800 */
[----:B0-----:R-:W-:-:S05]  /*8060*/  @P0 IMAD.HI.U32 R0, R36, R3, RZ ;  /* 0x0000000324000227 */ /* 0x001fca00078e00ff */
[----:B-1----:R-:W-:Y:S02]  /*8070*/  @P0 SHF.R.U32.HI R24, RZ, R5, R0 ;  /* 0x00000005ff180219 */ /* 0x002fe40000011600 */
[----:B------:R-:W0:Y:S02]  /*8080*/  LDC R0, c[0x0][0xc44] ;  /* 0x00031100ff007b82 */ /* 0x000e240000000800 */
[----:B------:R-:W-:Y:S02]  /*8090*/  MOV R23, R24 ;  /* 0x0000001800177202 */ /* 0x000fe40000000f00 */
[----:B0-----:R-:W-:-:S13]  /*80a0*/  ISETP.NE.AND P0, PT, R0, 0x1, PT ;  /* 0x000000010000780c */ /* 0x001fda0003f05270 */
[----:B------:R-:W0:Y:S02]  /*80b0*/  @P0 LDC.64 R2, c[0x0][0xc48] ;  /* 0x00031200ff020b82 */ /* 0x000e240000000a00 */
[----:B0-----:R-:W-:-:S05]  /*80c0*/  @P0 IMAD.HI.U32 R0, R24, R2, RZ ;  /* 0x0000000218000227 */ /* 0x001fca00078e00ff */
[----:B------:R-:W-:Y:S02]  /*80d0*/  @P0 SHF.R.U32.HI R23, RZ, R3, R0 ;  /* 0x00000003ff170219 */ /* 0x000fe40000011600 */
[----:B------:R-:W-:-:S04]  /*80e0*/  ISETP.NE.U32.AND P0, PT, RZ, UR4, PT ;  /* 0x00000004ff007c0c */ /* 0x000fc8000bf05070 */
[----:B------:R-:W-:-:S13]  /*80f0*/  ISETP.NE.AND.EX P0, PT, RZ, UR5, PT, P0 ;  /* 0x00000005ff007c0c */ /* 0x000fda000bf05300 */
[----:B------:R-:W0:Y:S01]  /*8100*/  @P0 LDC.64 R2, c[0x0][0xa28] ;  /* 0x00028a00ff020b82 */ /* 0x000e220000000a00 */
[----:B------:R-:W-:-:S04]  /*8110*/  UIADD3 UR4, UR39, 0x18400, URZ ;  /* 0x0001840027047890 */ /* 0x000fc8000fffe03f */
[----:B------:R-:W-:Y:S01]  /*8120*/  ULOP3.LUT UP0, URZ, UR4, 0x3ff, URZ, 0xc0, !UPT ;  /* 0x000003ff043f7892 */ /* 0x000fe2000f80c03f */
[----:B0-----:R-:W-:-:S05]  /*8130*/  @P0 IMAD.WIDE R2, R23, 0x4, R2 ;  /* 0x0000000417020825 */ /* 0x001fca00078e0202 */
[----:B------:R0:W5:Y:S01]  /*8140*/  @P0 LDG.E R31, desc[UR36][R2.64] ;  /* 0x00000024021f0981 */ /* 0x000162000c1e1900 */
[----:B------:R-:W-:-:S13]  /*8150*/  PLOP3.LUT P0, PT, PT, PT, UP0, 0x80, 0x0 ;  /* 0x000000000000781c */ /* 0x000fda0003f0f008 */
[----:B0-----:R-:W-:Y:S05]  /*8160*/  @!P0 BRA `(.L_x_41) ;  /* 0x0000000000408947 */ /* 0x001fea0003800000 */
[----:B------:R-:W-:Y:S01]  /*8170*/  MOV R2, 0x0 ;  /* 0x0000000000027802 */ /* 0x000fe20000000f00 */
[----:B------:R-:W-:Y:S01]  /*8180*/  ULDC.64 UR4, c[0x4][0x90] ;  /* 0x0100240000047ab9 */ /* 0x000fe20000000a00 */
[----:B------:R-:W-:Y:S01]  /*8190*/  ULDC.64 UR6, c[0x4][0x98] ;  /* 0x0100260000067ab9 */ /* 0x000fe20000000a00 */
[----:B------:R-:W-:Y:S01]  /*81a0*/  IMAD.U32 R4, RZ, RZ, UR4 ;  /* 0x00000004ff047e24 */ /* 0x000fe2000f8e00ff */
[----:B------:R-:W-:Y:S01]  /*81b0*/  MOV R5, UR5 ;  /* 0x0000000500057c02 */ /* 0x000fe20008000f00 */
[----:B------:R-:W-:Y:S01]  /*81c0*/  ULDC.64 UR4, c[0x4][0x8] ;  /* 0x0100020000047ab9 */ /* 0x000fe20000000a00 */
[----:B------:R-:W0:Y:S01]  /*81d0*/  LDC.64 R2, c[0x4][R2] ;  /* 0x0100000002027b82 */ /* 0x000e220000000a00 */
[----:B------:R-:W-:Y:S01]  /*81e0*/  IMAD.U32 R6, RZ, RZ, UR6 ;  /* 0x00000006ff067e24 */ /* 0x000fe2000f8e00ff */
[----:B------:R-:W-:Y:S01]  /*81f0*/  MOV R10, UR4 ;  /* 0x00000004000a7c02 */ /* 0x000fe20008000f00 */
[----:B------:R-:W-:Y:S01]  /*8200*/  IMAD.U32 R7, RZ, RZ, UR7 ;  /* 0x00000007ff077e24 */ /* 0x000fe2000f8e00ff */
[----:B------:R-:W-:Y:S01]  /*8210*/  MOV R12, 0x1 ;  /* 0x00000001000c7802 */ /* 0x000fe20000000f00 */
[----:B------:R-:W-:-:S02]  /*8220*/  IMAD.U32 R11, RZ, RZ, UR5 ;  /* 0x00000005ff0b7e24 */ /* 0x000fc4000f8e00ff */
[----:B------:R-:W-:Y:S02]  /*8230*/  IMAD.MOV.U32 R8, RZ, RZ, 0x70 ;  /* 0x00000070ff087424 */ /* 0x000fe400078e00ff */
[----:B------:R-:W-:-:S07]  /*8240*/  IMAD.MOV.U32 R13, RZ, RZ, RZ ;  /* 0x000000ffff0d7224 */ /* 0x000fce00078e00ff */
[----:B------:R-:W-:-:S07]  /*8250*/  LEPC R20, `(.L_x_41) ;  /* 0x000000001014794e */ /* 0x000fce0000000000 */
[----:B0----5:R-:W-:Y:S05]  /*8260*/  CALL.ABS.NOINC R2 ;  /* 0x0000000002007343 */ /* 0x021fea0003c00000 */
.L_x_41:
[----:B------:R-:W-:-:S04]  /*8270*/  UIADD3 UR4, UR39, 0x400, URZ ;  /* 0x0000040027047890 */ /* 0x000fc8000fffe03f */
[----:B------:R-:W-:-:S06]  /*8280*/  ULOP3.LUT UP0, URZ, UR4, 0x3ff, URZ, 0xc0, !UPT ;  /* 0x000003ff043f7892 */ /* 0x000fcc000f80c03f */
[----:B------:R-:W-:-:S13]  /*8290*/  PLOP3.LUT P0, PT, PT, PT, UP0, 0x80, 0x0 ;  /* 0x000000000000781c */ /* 0x000fda0003f0f008 */
[----:B------:R-:W-:Y:S05]  /*82a0*/  @!P0 BRA `(.L_x_42) ;  /* 0x00000000007c8947 */ /* 0x000fea0003800000 */
[----:B------:R-:W-:Y:S01]  /*82b0*/  MOV R17, 0x0 ;  /* 0x0000000000117802 */ /* 0x000fe20000000f00 */
[----:B------:R-:W-:Y:S01]  /*82c0*/  ULDC.64 UR6, c[0x4][0x90] ;  /* 0x0100240000067ab9 */ /* 0x000fe20000000a00 */
[----:B------:R-:W-:Y:S01]  /*82d0*/  ULDC.64 UR8, c[0x4][0x98] ;  /* 0x0100260000087ab9 */ /* 0x000fe20000000a00 */
[----:B------:R-:W-:Y:S01]  /*82e0*/  ULDC.64 UR4, c[0x4][0x10] ;  /* 0x0100040000047ab9 */ /* 0x000fe20000000a00 */
[----:B------:R0:W1:Y:S01]  /*82f0*/  LDC.64 R2, c[0x4][R17] ;  /* 0x0100000011027b82 */ /* 0x0000620000000a00 */
[----:B------:R-:W-:Y:S01]  /*8300*/  IMAD.U32 R4, RZ, RZ, UR6 ;  /* 0x00000006ff047e24 */ /* 0x000fe2000f8e00ff */
[----:B------:R-:W-:Y:S01]  /*8310*/  MOV R5, UR7 ;  /* 0x0000000700057c02 */ /* 0x000fe20008000f00 */
[----:B------:R-:W-:Y:S01]  /*8320*/  IMAD.U32 R6, RZ, RZ, UR8 ;  /* 0x00000008ff067e24 */ /* 0x000fe2000f8e00ff */
[----:B------:R-:W-:Y:S01]  /*8330*/  MOV R10, UR4 ;  /* 0x00000004000a7c02 */ /* 0x000fe20008000f00 */
[----:B------:R-:W-:Y:S01]  /*8340*/  IMAD.U32 R7, RZ, RZ, UR9 ;  /* 0x00000009ff077e24 */ /* 0x000fe2000f8e00ff */
[----:B------:R-:W-:Y:S01]  /*8350*/  MOV R12, 0x1 ;  /* 0x00000001000c7802 */ /* 0x000fe20000000f00 */
[----:B------:R-:W-:-:S02]  /*8360*/  IMAD.U32 R11, RZ, RZ, UR5 ;  /* 0x00000005ff0b7e24 */ /* 0x000fc4000f8e00ff */
[----:B------:R-:W-:Y:S02]  /*8370*/  IMAD.MOV.U32 R8, RZ, RZ, 0x70 ;  /* 0x00000070ff087424 */ /* 0x000fe400078e00ff */
[----:B0-----:R-:W-:-:S07]  /*8380*/  IMAD.MOV.U32 R13, RZ, RZ, RZ ;  /* 0x000000ffff0d7224 */ /* 0x001fce00078e00ff */
[----:B------:R-:W-:-:S07]  /*8390*/  LEPC R20, `(.L_x_43) ;  /* 0x000000001014794e */ /* 0x000fce0000000000 */
[----:B-1---5:R-:W-:Y:S05]  /*83a0*/  CALL.ABS.NOINC R2 ;  /* 0x0000000002007343 */ /* 0x022fea0003c00000 */
.L_x_43:
[----:B------:R0:W1:Y:S01]  /*83b0*/  LDC.64 R2, c[0x4][R17] ;  /* 0x0100000011027b82 */ /* 0x0000620000000a00 */
[----:B------:R-:W-:Y:S01]  /*83c0*/  ULDC.64 UR4, c[0x4][0x90] ;  /* 0x0100240000047ab9 */ /* 0x000fe20000000a00 */
[----:B------:R-:W-:Y:S01]  /*83d0*/  ULDC.64 UR6, c[0x4][0x98] ;  /* 0x0100260000067ab9 */ /* 0x000fe20000000a00 */
[----:B------:R-:W-:Y:S01]  /*83e0*/  IMAD.U32 R4, RZ, RZ, UR4 ;  /* 0x00000004ff047e24 */ /* 0x000fe2000f8e00ff */
[----:B------:R-:W-:Y:S01]  /*83f0*/  MOV R5, UR5 ;  /* 0x0000000500057c02 */ /* 0x000fe20008000f00 */
[----:B------:R-:W-:Y:S01]  /*8400*/  ULDC.64 UR4, c[0x4][0x18] ;  /* 0x0100060000047ab9 */ /* 0x000fe20000000a00 */
        /* <DEDUP_REMOVED lines=8> */
[----:B-1----:R-:W-:Y:S05]  /*8490*/  CALL.ABS.NOINC R2 ;  /* 0x0000000002007343 */ /* 0x002fea0003c00000 */
.L_x_42:
[----:B------:R-:W-:Y:S01]  /*84a0*/  ULDC.64 UR4, c[0x0][0x9f8] ;  /* 0x00027e0000047ab9 */ /* 0x000fe20000000a00 */
[----:B------:R-:W-:Y:S01]  /*84b0*/  IMAD.MOV.U32 R30, RZ, RZ, R23 ;  /* 0x000000ffff1e7224 */ /* 0x000fe200078e0017 */
[----:B------:R-:W-:Y:S01]  /*84c0*/  ISETP.NE.U32.AND P0, PT, RZ, UR4, PT ;  /* 0x00000004ff007c0c */ /* 0x000fe2000bf05070 */
[----:B------:R-:W0:Y:S01]  /*84d0*/  LDC R8, c[0x0][0x430] ;  /* 0x00010c00ff087b82 */ /* 0x000e220000000800 */
[----:B------:R-:W-:Y:S01]  /*84e0*/  IADD3 R19, -R23, RZ, RZ ;  /* 0x000000ff17137210 */ /* 0x000fe20007ffe1ff */
[----:B------:R-:W-:Y:S01]  /*84f0*/  ULDC UR4, c[0x0][0xc44] ;  /* 0x0003110000047ab9 */ /* 0x000fe20000000800 */
[----:B------:R-:W-:-:S13]  /*8500*/  ISETP.NE.AND.EX P0, PT, RZ, UR5, PT, P0 ;  /* 0x00000005ff007c0c */ /* 0x000fda000bf05300 */
[----:B------:R-:W1:Y:S02]  /*8510*/  @P0 LDC.64 R2, c[0x0][0x9f8] ;  /* 0x00027e00ff020b82 */ /* 0x000e640000000a00 */
[----:B-1----:R-:W-:-:S05]  /*8520*/  @P0 IMAD.WIDE R2, R23, 0x4, R2 ;  /* 0x0000000417020825 */ /* 0x002fca00078e0202 */
[----:B------:R1:W5:Y:S01]  /*8530*/  @P0 LDG.E R30, desc[UR36][R2.64] ;  /* 0x00000024021e0981 */ /* 0x000362000c1e1900 */
[----:B------:R-:W-:Y:S01]  /*8540*/  UMOV UR5, 0xffffffff ;  /* 0xffffffff00057882 */ /* 0x000fe20000000000 */
[----:B------:R-:W-:Y:S02]  /*8550*/  IMAD R19, R19, UR4, R24 ;  /* 0x0000000413137c24 */ /* 0x000fe4000f8e0218 */
[----:B0-----:R-:W-:Y:S05]  /*8560*/  BRA.DIV UR5, `(.L_x_44) ;  /* 0x0000002e05c47947 */ /* 0x001fea000b800000 */
.L_x_92:
[----:B------:R-:W-:Y:S01]  /*8570*/  ISETP.NE.AND P0, PT, R8, 0x1, PT ;  /* 0x000000010800780c */ /* 0x000fe20003f05270 */
[----:B------:R-:W-:Y:S01]  /*8580*/  IMAD.U32 R0, RZ, RZ, UR43 ;  /* 0x0000002bff007e24 */ /* 0x000fe2000f8e00ff */
[----:B------:R-:W-:Y:S02]  /*8590*/  LOP3.LUT P1, RZ, R16, 0x80, RZ, 0xc0, !PT ;  /* 0x0000008010ff7812 */ /* 0x000fe4000782c0ff */
[----:B-----5:R-:W-:Y:S01]  /*85a0*/  SHF.R.S32.HI R32, RZ, 0x1f, R30 ;  /* 0x0000001fff207819 */ /* 0x020fe2000001141e */
[----:B------:R-:W-:Y:S01]  /*85b0*/  IMAD R0, R0, 0x60, R26 ;  /* 0x0000006000007824 */ /* 0x000fe200078e021a */
[----:B------:R-:W-:-:S03]  /*85c0*/  LOP3.LUT R16, R16, 0xffffffbf, RZ, 0xc0, !PT ;  /* 0xffffffbf10107812 */ /* 0x000fc600078ec0ff */
[----:B------:R-:W-:-:S04]  /*85d0*/  IMAD.IADD R0, R0, 0x1, R31 ;  /* 0x0000000100007824 */ /* 0x000fc800078e021f */
[----:B-1----:R-:W0:Y:S01]  /*85e0*/  @P0 LDC R3, c[0x0][0x434] ;  /* 0x00010d00ff030b82 */ /* 0x002e220000000800 */
[----:B------:R-:W-:Y:S02]  /*85f0*/  MOV R9, R0 ;  /* 0x0000000000097202 */ /* 0x000fe40000000f00 */
[----:B------:R-:W-:-:S05]  /*8600*/  @P0 LOP3.LUT R16, R16, 0x40, RZ, 0xfc, !PT ;  /* 0x0000004010100812 */ /* 0x000fca00078efcff */
[----:B------:R-:W1:Y:S08]  /*8610*/  @P0 LDC R5, c[0x0][0x438] ;  /* 0x00010e00ff050b82 */ /* 0x000e700000000800 */
[----:B------:R-:W2:Y:S01]  /*8620*/  @P1 LDC.64 R6, c[0x0][0x428] ;  /* 0x00010a00ff061b82 */ /* 0x000ea20000000a00 */
[----:B0-----:R-:W-:-:S05]  /*8630*/  @P0 IMAD.HI.U32 R2, R0, R3, RZ ;  /* 0x0000000300020227 */ /* 0x001fca00078e00ff */
[----:B-1----:R-:W-:Y:S02]  /*8640*/  @P0 SHF.R.U32.HI R9, RZ, R5, R2 ;  /* 0x00000005ff090219 */ /* 0x002fe40000011602 */
[----:B------:R-:W0:Y:S02]  /*8650*/  @P1 LDC.64 R4, c[0x0][0x418] ;  /* 0x00010600ff041b82 */ /* 0x000e240000000a00 */
[----:B------:R-:W-:Y:S01]  /*8660*/  @P1 SHF.R.S32.HI R3, RZ, 0x1f, R9 ;  /* 0x0000001fff031819 */ /* 0x000fe20000011409 */
[----:B--2---:R-:W-:-:S04]  /*8670*/  @P1 IMAD R2, R32, R6, RZ ;  /* 0x0000000620021224 */ /* 0x004fc800078e02ff */
[----:B------:R-:W-:Y:S02]  /*8680*/  @P1 IMAD R7, R30, R7, R2 ;  /* 0x000000071e071224 */ /* 0x000fe400078e0202 */
[----:B------:R-:W-:-:S04]  /*8690*/  @P1 IMAD.MOV.U32 R2, RZ, RZ, R9 ;  /* 0x000000ffff021224 */ /* 0x000fc800078e0009 */
[----:B------:R-:W-:Y:S01]  /*86a0*/  @P1 IMAD.WIDE.U32 R2, R30, R6, R2 ;  /* 0x000000061e021225 */ /* 0x000fe200078e0002 */
[----:B------:R-:W-:-:S03]  /*86b0*/  MOV R6, RZ ;  /* 0x000000ff00067202 */ /* 0x000fc60000000f00 */
[----:B------:R-:W-:Y:S01]  /*86c0*/  @P1 IMAD.IADD R3, R3, 0x1, R7 ;  /* 0x0000000103031824 */ /* 0x000fe200078e0207 */
[----:B0-----:R-:W-:-:S04]  /*86d0*/  @P1 LEA R4, P0, R2, R4, 0x2 ;  /* 0x0000000402041211 */ /* 0x001fc800078010ff */
[----:B------:R-:W-:Y:S01]  /*86e0*/  @P1 LEA.HI.X R5, R2, R5, R3, 0x2, P0 ;  /* 0x0000000502051211 */ /* 0x000fe200000f1403 */
[----:B------:R-:W-:-:S04]  /*86f0*/  IMAD.MOV R3, RZ, RZ, -R9 ;  /* 0x000000ffff037224 */ /* 0x000fc800078e0a09 */
[----:B------:R0:W5:Y:S01]  /*8700*/  @P1 LDG.E R6, desc[UR36][R4.64] ;  /* 0x0000002404061981 */ /* 0x000162000c1e1900 */
[----:B------:R-:W-:Y:S02]  /*8710*/  LOP3.LUT R16, R16, 0xffffffdf, RZ, 0xc0, !PT ;  /* 0xffffffdf10107812 */ /* 0x000fe400078ec0ff */
[----:B------:R-:W-:Y:S01]  /*8720*/  SHF.R.S32.HI R29, RZ, 0x1f, R19 ;  /* 0x0000001fff1d7819 */ /* 0x000fe20000011413 */
[----:B0-----:R-:W-:Y:S02]  /*8730*/  IMAD R5, R8, R3, R0 ;  /* 0x0000000308057224 */ /* 0x001fe400078e0200 */
[----:B------:R-:W-:-:S05]  /*8740*/  IMAD.U32 R0, RZ, RZ, UR42 ;  /* 0x0000002aff007e24 */ /* 0x000fca000f8e00ff */
[----:B------:R-:W-:-:S13]  /*8750*/  ISETP.NE.AND P0, PT, R0, 0x3, PT ;  /* 0x000000030000780c */ /* 0x000fda0003f05270 */
[----:B------:R-:W-:Y:S01]  /*8760*/  @P0 LOP3.LUT R16, R16, 0x20, RZ, 0xfc, !PT ;  /* 0x0000002010100812 */ /* 0x000fe200078efcff */
[----:B------:R-:W-:Y:S06]  /*8770*/  @!P0 BRA `(.L_x_45) ;  /* 0x0000000000048947 */ /* 0x000fec0003800000 */
[----:B------:R-:W-:Y:S01]  /*8780*/  BPT.TRAP 0x1 ;  /* 0x000000040000795c */ /* 0x000fe20000300000 */
.L_x_45:
[----:B------:R-:W-:Y:S01]  /*8790*/  SHF.R.S32.HI R7, RZ, 0x1f, R5 ;  /* 0x0000001fff077819 */ /* 0x000fe20000011405 */
[----:B------:R-:W-:Y:S01]  /*87a0*/  ULDC.64 UR4, c[0x0][0x328] ;  /* 0x0000ca0000047ab9 */ /* 0x000fe20000000a00 */
[----:B-----5:R-:W-:Y:S01]  /*87b0*/  SHF.R.S32.HI R4, RZ, 0x1f, R6 ;  /* 0x0000001fff047819 */ /* 0x020fe20000011406 */
[----:B------:R-:W-:Y:S01]  /*87c0*/  IMAD.WIDE.U32 R2, R5, UR4, RZ ;  /* 0x0000000405027c25 */ /* 0x000fe2000f8e00ff */
[----:B------:R-:W-:Y:S03]  /*87d0*/  BSSY B0, `(.L_x_46) ;  /* 0x0000015000007945 */ /* 0x000fe60003800000 */
[----:B------:R-:W-:-:S04]  /*87e0*/  IMAD R0, R7, UR4, RZ ;  /* 0x0000000407007c24 */ /* 0x000fc8000f8e02ff */
[----:B------:R-:W-:Y:S01]  /*87f0*/  IMAD R9, R5, UR5, R0 ;  /* 0x0000000505097c24 */ /* 0x000fe2000f8e0200 */
[----:B------:R-:W-:-:S04]  /*8800*/  ULDC.64 UR4, c[0x0][0x338] ;  /* 0x0000ce0000047ab9 */ /* 0x000fc80000000a00 */
[----:B------:R-:W-:Y:S01]  /*8810*/  IADD3 R3, R3, R9, RZ ;  /* 0x0000000903037210 */ /* 0x000fe20007ffe0ff */
[----:B------:R-:W-:-:S04]  /*8820*/  IMAD R9, R4, UR4, RZ ;  /* 0x0000000404097c24 */ /* 0x000fc8000f8e02ff */
[C---:B------:R-:W-:Y:S02]  /*8830*/  IMAD R9, R6.reuse, UR5, R9 ;  /* 0x0000000506097c24 */ /* 0x040fe4000f8e0209 */
[----:B------:R-:W-:Y:S01]  /*8840*/  IMAD.WIDE.U32 R2, R6, UR4, R2 ;  /* 0x0000000406027c25 */ /* 0x000fe2000f8e0002 */
[----:B------:R-:W-:-:S03]  /*8850*/  ULDC.64 UR4, c[0x0][0x330] ;  /* 0x0000cc0000047ab9 */ /* 0x000fc60000000a00 */
[----:B------:R-:W-:Y:S02]  /*8860*/  IMAD.IADD R3, R3, 0x1, R9 ;  /* 0x0000000103037824 */ /* 0x000fe400078e0209 */
[----:B------:R-:W-:Y:S02]  /*8870*/  IMAD R0, R29, UR4, RZ ;  /* 0x000000041d007c24 */ /* 0x000fe4000f8e02ff */
[----:B------:R-:W-:-:S04]  /*8880*/  IMAD.WIDE.U32 R2, R19, UR4, R2 ;  /* 0x0000000413027c25 */ /* 0x000fc8000f8e0002 */
[----:B------:R-:W-:Y:S01]  /*8890*/  IMAD R9, R19, UR5, R0 ;  /* 0x0000000513097c24 */ /* 0x000fe2000f8e0200 */
[----:B------:R-:W-:Y:S01]  /*88a0*/  ULDC.64 UR4, c[0x0][0x318] ;  /* 0x0000c60000047ab9 */ /* 0x000fe20000000a00 */
[----:B------:R-:W-:Y:S02]  /*88b0*/  LEA R0, R22, UR39, 0x3 ;  /* 0x0000002716007c11 */ /* 0x000fe4000f8e18ff */
[----:B------:R-:W-:Y:S01]  /*88c0*/  LEA R17, P0, R2, UR4, 0x1 ;  /* 0x0000000402117c11 */ /* 0x000fe2000f8008ff */
[----:B------:R-:W-:-:S05]  /*88d0*/  IMAD.IADD R3, R3, 0x1, R9 ;  /* 0x0000000103037824 */ /* 0x000fca00078e0209 */
[----:B------:R-:W-:Y:S02]  /*88e0*/  LEA.HI.X R18, R2, UR5, R3, 0x1, P0 ;  /* 0x0000000502127c11 */ /* 0x000fe400080f0c03 */
[----:B------:R-:W-:-:S04]  /*88f0*/  SHF.L.U32 R3, R25, 0x1f, RZ ;  /* 0x0000001f19037819 */ /* 0x000fc800000006ff */
[----:B------:R-:W0:Y:S02]  /*8900*/  SYNCS.PHASECHK.TRANS64.TRYWAIT P0, [R0+URZ+0x2a840], R3 ;  /* 0x02a84003000075a7 */ /* 0x000e24000800017f */
[----:B0-----:R-:W-:Y:S05]  /*8910*/  @!P0 BRA `(.L_x_47) ;  /* 0x0000002c000c8947 */ /* 0x001fea0003800000 */
.L_x_93:
[----:B------:R-:W-:Y:S05]  /*8920*/  BSYNC B0 ;  /* 0x0000000000007941 */ /* 0x000fea0003800000 */
.L_x_46:
[----:B------:R-:W-:Y:S01]  /*8930*/  ULDC.64 UR4, c[0x0][0x300] ;  /* 0x0000c00000047ab9 */ /* 0x000fe20000000a00 */
[C---:B------:R-:W-:Y:S01]  /*8940*/  LOP3.LUT P4, RZ, R16.reuse, 0x10, RZ, 0xc0, !PT ;  /* 0x0000001010ff7812 */ /* 0x040fe2000788c0ff */
[----:B------:R-:W-:Y:S01]  /*8950*/  IMAD R2, R7, UR4, RZ ;  /* 0x0000000407027c24 */ /* 0x000fe2000f8e02ff */
[C---:B------:R-:W-:Y:S02]  /*8960*/  LOP3.LUT P3, RZ, R16.reuse, 0x8, RZ, 0xc0, !PT ;  /* 0x0000000810ff7812 */ /* 0x040fe4000786c0ff */
[----:B------:R-:W-:Y:S01]  /*8970*/  LOP3.LUT P2, RZ, R16, 0x4, RZ, 0xc0, !PT ;  /* 0x0000000410ff7812 */ /* 0x000fe2000784c0ff */
[C---:B------:R-:W-:Y:S02]  /*8980*/  IMAD R7, R5.reuse, UR5, R2 ;  /* 0x0000000505077c24 */ /* 0x040fe4000f8e0202 */
[----:B0-----:R-:W-:Y:S01]  /*8990*/  IMAD.WIDE.U32 R2, R5, UR4, RZ ;  /* 0x0000000405027c25 */ /* 0x001fe2000f8e00ff */
[----:B------:R-:W-:-:S03]  /*89a0*/  ULDC.64 UR4, c[0x0][0x310] ;  /* 0x0000c40000047ab9 */ /* 0x000fc60000000a00 */
[----:B------:R-:W-:Y:S01]  /*89b0*/  IMAD R5, R4, UR4, RZ ;  /* 0x0000000404057c24 */ /* 0x000fe2000f8e02ff */
[----:B------:R-:W-:-:S03]  /*89c0*/  IADD3 R3, R3, R7, RZ ;  /* 0x0000000703037210 */ /* 0x000fc60007ffe0ff */
[C---:B------:R-:W-:Y:S02]  /*89d0*/  IMAD R5, R6.reuse, UR5, R5 ;  /* 0x0000000506057c24 */ /* 0x040fe4000f8e0205 */
[----:B------:R-:W-:Y:S01]  /*89e0*/  IMAD.WIDE.U32 R2, R6, UR4, R2 ;  /* 0x0000000406027c25 */ /* 0x000fe2000f8e0002 */
[----:B------:R-:W-:-:S03]  /*89f0*/  ULDC.64 UR4, c[0x0][0x308] ;  /* 0x0000c20000047ab9 */ /* 0x000fc60000000a00 */
[----:B------:R-:W-:Y:S02]  /*8a00*/  IMAD.IADD R3, R3, 0x1, R5 ;  /* 0x0000000103037824 */ /* 0x000fe400078e0205 */
[----:B------:R-:W-:Y:S02]  /*8a10*/  IMAD R4, R29, UR4, RZ ;  /* 0x000000041d047c24 */ /* 0x000fe4000f8e02ff */
[----:B------:R-:W-:-:S04]  /*8a20*/  IMAD.WIDE.U32 R2, R19, UR4, R2 ;  /* 0x0000000413027c25 */ /* 0x000fc8000f8e0002 */
[----:B------:R-:W-:Y:S01]  /*8a30*/  IMAD R5, R19, UR5, R4 ;  /* 0x0000000513057c24 */ /* 0x000fe2000f8e0204 */
[----:B------:R-:W-:Y:S02]  /*8a40*/  ULDC.64 UR4, c[0x0][0x2e8] ;  /* 0x0000ba0000047ab9 */ /* 0x000fe40000000a00 */
[----:B------:R-:W-:Y:S01]  /*8a50*/  LEA R4, P0, R2, UR4, 0x1 ;  /* 0x0000000402047c11 */ /* 0x000fe2000f8008ff */
[----:B------:R-:W-:Y:S01]  /*8a60*/  IMAD.IADD R3, R3, 0x1, R5 ;  /* 0x0000000103037824 */ /* 0x000fe200078e0205 */
[----:B------:R-:W-:Y:S01]  /*8a70*/  UMOV UR4, 0xffffffff ;  /* 0xffffffff00047882 */ /* 0x000fe20000000000 */
[----:B------:R-:W-:-:S03]  /*8a80*/  IMAD R5, R22, 0x4800, R27 ;  /* 0x0000480016057824 */ /* 0x000fc600078e021b */
[----:B------:R-:W-:Y:S01]  /*8a90*/  LEA.HI.X R6, R2, UR5, R3, 0x1, P0 ;  /* 0x0000000502067c11 */ /* 0x000fe200080f0c03 */
[----:B------:R-:W-:Y:S06]  /*8aa0*/  BRA.DIV UR4, `(.L_x_48) ;  /* 0x0000002a04bc7947 */ /* 0x000fec000b800000 */
[----:B------:R-:W0:Y:S01]  /*8ab0*/  SHFL.IDX PT, R14, R4, RZ, 0x181f ;  /* 0x00181fff040e7589 */ /* 0x000e2200000e0000 */
[----:B------:R-:W-:-:S03]  /*8ac0*/  ISETP.GE.AND P0, PT, R33, 0x1, PT ;  /* 0x000000012100780c */ /* 0x000fc60003f06270 */
[----:B------:R-:W1:Y:S04]  /*8ad0*/  SHFL.IDX PT, R2, R6, RZ, 0x181f ;  /* 0x00181fff06027589 */ /* 0x000e6800000e0000 */
[----:B------:R-:W-:Y:S06]  /*8ae0*/  SHFL.IDX PT, R8, R6, 0x1, 0x181f ;  /* 0x00381f0006087f89 */ /* 0x000fec00000e0000 */
[----:B------:R-:W-:-:S02]  /*8af0*/  @P0 LEA R7, R5, UR39, 0x1 ;  /* 0x0000002705070c11 */ /* 0x000fc4000f8e08ff */
[----:B0-----:R-:W-:-:S04]  /*8b00*/  @P0 LEA R14, P1, R37, R14, 0x1 ;  /* 0x0000000e250e0211 */ /* 0x001fc800078208ff */
[----:B-1----:R-:W-:Y:S01]  /*8b10*/  @P0 IADD3.X R3, RZ, R2, RZ, P1, !PT ;  /* 0x00000002ff030210 */ /* 0x002fe20000ffe4ff */
[----:B------:R-:W-:Y:S02]  /*8b20*/  @P0 IMAD.MOV.U32 R2, RZ, RZ, R14 ;  /* 0x000000ffff020224 */ /* 0x000fe400078e000e */
[----:B------:R-:W0:Y:S04]  /*8b30*/  SHFL.IDX PT, R14, R4, 0x1, 0x181f ;  /* 0x00381f00040e7f89 */ /* 0x000e2800000e0000 */
[----:B------:R-:W-:Y:S04]  /*8b40*/  @P0 LDGSTS.E.BYPASS.LTC128B.128 [R7+0x18400], desc[UR36][R2.64], !P4 ;  /* 0x1840000002070fae */ /* 0x000fe8000e101d64 */
[----:B------:R-:W-:Y:S04]  /*8b50*/  @P0 LDGSTS.E.BYPASS.LTC128B.128 [R7+0x1b400], desc[UR36][R2.64+0x80], !P3 ;  /* 0x1b40008002070fae */ /* 0x000fe8000d901d64 */
[----:B------:R1:W-:Y:S01]  /*8b60*/  @P0 LDGSTS.E.BYPASS.LTC128B.128 [R7+0x1e400], desc[UR36][R2.64+0x100], !P2 ;  /* 0x1e40010002070fae */ /* 0x0003e2000d101d64 */
[----:B------:R-:W-:-:S03]  /*8b70*/  ISETP.GE.AND P0, PT, R33, 0x11, PT ;  /* 0x000000112100780c */ /* 0x000fc60003f06270 */
[----:B-1----:R-:W-:Y:S10]  /*8b80*/  SHFL.IDX PT, R7, R6, 0x2, 0x181f ;  /* 0x00581f0006077f89 */ /* 0x002ff400000e0000 */
[----:B0-----:R-:W-:-:S02]  /*8b90*/  @P0 LEA R14, P1, R37, R14, 0x1 ;  /* 0x0000000e250e0211 */ /* 0x001fc400078208ff */
[----:B------:R-:W-:Y:S02]  /*8ba0*/  @P0 LEA R21, R5, UR39, 0x1 ;  /* 0x0000002705150c11 */ /* 0x000fe4000f8e08ff */
[----:B------:R-:W-:Y:S01]  /*8bb0*/  @P0 MOV R2, R14 ;  /* 0x0000000e00020202 */ /* 0x000fe20000000f00 */
[----:B------:R-:W-:Y:S01]  /*8bc0*/  @P0 IMAD.X R9, RZ, RZ, R8, P1 ;  /* 0x000000ffff090224 */ /* 0x000fe200008e0608 */
[----:B------:R-:W0:Y:S03]  /*8bd0*/  SHFL.IDX PT, R14, R4, 0x2, 0x181f ;  /* 0x00581f00040e7f89 */ /* 0x000e2600000e0000 */
[----:B------:R-:W-:-:S05]  /*8be0*/  @P0 IMAD.MOV.U32 R3, RZ, RZ, R9 ;  /* 0x000000ffff030224 */ /* 0x000fca00078e0009 */
[----:B------:R-:W-:Y:S04]  /*8bf0*/  @P0 LDGSTS.E.BYPASS.LTC128B.128 [R21+0x18c00], desc[UR36][R2.64], !P4 ;  /* 0x18c0000002150fae */ /* 0x000fe8000e101d64 */
[----:B------:R-:W-:Y:S04]  /*8c00*/  @P0 LDGSTS.E.BYPASS.LTC128B.128 [R21+0x1bc00], desc[UR36][R2.64+0x80], !P3 ;  /* 0x1bc0008002150fae */ /* 0x000fe8000d901d64 */
[----:B------:R1:W-:Y:S01]  /*8c10*/  @P0 LDGSTS.E.BYPASS.LTC128B.128 [R21+0x1ec00], desc[UR36][R2.64+0x100], !P2 ;  /* 0x1ec0010002150fae */ /* 0x0003e2000d101d64 */
[----:B------:R-:W-:-:S13]  /*8c20*/  ISETP.GE.AND P0, PT, R33, 0x21, PT ;  /* 0x000000212100780c */ /* 0x000fda0003f06270 */
[----:B0-----:R-:W-:Y:S02]  /*8c30*/  @P0 LEA R14, P1, R37, R14, 0x1 ;  /* 0x0000000e250e0211 */ /* 0x001fe400078208ff */
[----:B------:R-:W-:Y:S02]  /*8c40*/  @P0 LEA R9, R5, UR39, 0x1 ;  /* 0x0000002705090c11 */ /* 0x000fe4000f8e08ff */
[----:B-1----:R-:W-:Y:S01]  /*8c50*/  @P0 MOV R2, R14 ;  /* 0x0000000e00020202 */ /* 0x002fe20000000f00 */
[----:B------:R-:W-:Y:S01]  /*8c60*/  @P0 IMAD.X R7, RZ, RZ, R7, P1 ;  /* 0x000000ffff070224 */ /* 0x000fe200008e0607 */
[----:B------:R-:W0:Y:S03]  /*8c70*/  SHFL.IDX PT, R14, R4, 0x3, 0x181f ;  /* 0x00781f00040e7f89 */ /* 0x000e2600000e0000 */
[----:B------:R-:W-:Y:S02]  /*8c80*/  @P0 IMAD.MOV.U32 R3, RZ, RZ, R7 ;  /* 0x000000ffff030224 */ /* 0x000fe400078e0007 */
[----:B------:R-:W1:Y:S04]  /*8c90*/  SHFL.IDX PT, R7, R6, 0x3, 0x181f ;  /* 0x00781f0006077f89 */ /* 0x000e6800000e0000 */
[----:B------:R-:W-:Y:S04]  /*8ca0*/  @P0 LDGSTS.E.BYPASS.LTC128B.128 [R9+0x19400], desc[UR36][R2.64], !P4 ;  /* 0x1940000002090fae */ /* 0x000fe8000e101d64 */
[----:B------:R-:W-:Y:S04]  /*8cb0*/  @P0 LDGSTS.E.BYPASS.LTC128B.128 [R9+0x1c400], desc[UR36][R2.64+0x80], !P3 ;  /* 0x1c40008002090fae */ /* 0x000fe8000d901d64 */
[----:B------:R2:W-:Y:S01]  /*8cc0*/  @P0 LDGSTS.E.BYPASS.LTC128B.128 [R9+0x1f400], desc[UR36][R2.64+0x100], !P2 ;  /* 0x1f40010002090fae */ /* 0x0005e2000d101d64 */
[----:B------:R-:W-:-:S13]  /*8cd0*/  ISETP.GE.AND P0, PT, R33, 0x31, PT ;  /* 0x000000312100780c */ /* 0x000fda0003f06270 */
[----:B0-----:R-:W-:Y:S02]  /*8ce0*/  @P0 LEA R14, P1, R37, R14, 0x1 ;  /* 0x0000000e250e0211 */ /* 0x001fe400078208ff */
[----:B------:R-:W-:Y:S02]  /*8cf0*/  @P0 LEA R21, R5, UR39, 0x1 ;  /* 0x0000002705150c11 */ /* 0x000fe4000f8e08ff */
[----:B--2---:R-:W-:Y:S01]  /*8d00*/  @P0 MOV R2, R14 ;  /* 0x0000000e00020202 */ /* 0x004fe20000000f00 */
[----:B-1----:R-:W-:Y:S01]  /*8d10*/  @P0 IMAD.X R7, RZ, RZ, R7, P1 ;  /* 0x000000ffff070224 */ /* 0x002fe200008e0607 */
        /* <DEDUP_REMOVED lines=11> */
[----:B------:R0:W1:Y:S03]  /*8dd0*/  SHFL.IDX PT, R14, R4, 0x5, 0x181f ;  /* 0x00b81f00040e7f89 */ /* 0x00006600000e0000 */
[----:B------:R-:W-:Y:S02]  /*8de0*/  @P0 IMAD.MOV.U32 R3, RZ, RZ, R7 ;  /* 0x000000ffff030224 */ /* 0x000fe400078e0007 */
[----:B------:R0:W2:Y:S04]  /*8df0*/  SHFL.IDX PT, R7, R6, 0x5, 0x181f ;  /* 0x00b81f0006077f89 */ /* 0x0000a800000e0000 */
[----:B------:R0:W-:Y:S04]  /*8e00*/  @P0 LDGSTS.E.BYPASS.LTC128B.128 [R9+0x1a400], desc[UR36][R2.64], !P4 ;  /* 0x1a40000002090fae */ /* 0x0001e8000e101d64 */
[----:B------:R0:W-:Y:S04]  /*8e10*/  @P0 LDGSTS.E.BYPASS.LTC128B.128 [R9+0x1d400], desc[UR36][R2.64+0x80], !P3 ;  /* 0x1d40008002090fae */ /* 0x0001e8000d901d64 */
[----:B------:R0:W-:Y:S02]  /*8e20*/  @P0 LDGSTS.E.BYPASS.LTC128B.128 [R9+0x20400], desc[UR36][R2.64+0x100], !P2 ;  /* 0x2040010002090fae */ /* 0x0001e4000d101d64 */
.L_x_107:
[----:B------:R-:W-:-:S13]  /*8e30*/  ISETP.GE.AND P0, PT, R33, 0x51, PT ;  /* 0x000000512100780c */ /* 0x000fda0003f06270 */
[----:B01----:R-:W-:Y:S02]  /*8e40*/  @P0 LEA R2, P1, R37, R14, 0x1 ;  /* 0x0000000e25020211 */ /* 0x003fe400078208ff */
[----:B------:R-:W-:-:S03]  /*8e50*/  @P0 LEA R5, R5, UR39, 0x1 ;  /* 0x0000002705050c11 */ /* 0x000fc6000f8e08ff */
[----:B--2---:R-:W-:-:S05]  /*8e60*/  @P0 IMAD.X R3, RZ, RZ, R7, P1 ;  /* 0x000000ffff030224 */ /* 0x004fca00008e0607 */
[----:B------:R-:W-:Y:S01]  /*8e70*/  @!PT LDS RZ, [RZ] ;  /* 0x00000000fffff984 */ /* 0x000fe20000000800 */
[----:B------:R-:W-:Y:S01]  /*8e80*/  @!PT LDS RZ, [RZ] ;  /* 0x00000000fffff984 */ /* 0x000fe20000000800 */
[----:B------:R-:W-:Y:S01]  /*8e90*/  @!PT LDS RZ, [RZ] ;  /* 0x00000000fffff984 */ /* 0x000fe20000000800 */
[----:B------:R0:W-:Y:S04]  /*8ea0*/  @P0 LDGSTS.E.BYPASS.LTC128B.128 [R5+0x1ac00], desc[UR36][R2.64], !P4 ;  /* 0x1ac0000002050fae */ /* 0x0001e8000e101d64 */
[----:B------:R0:W-:Y:S04]  /*8eb0*/  @P0 LDGSTS.E.BYPASS.LTC128B.128 [R5+0x1dc00], desc[UR36][R2.64+0x80], !P3 ;  /* 0x1dc0008002050fae */ /* 0x0001e8000d901d64 */
[----:B------:R0:W-:Y:S01]  /*8ec0*/  @P0 LDGSTS.E.BYPASS.LTC128B.128 [R5+0x20c00], desc[UR36][R2.64+0x100], !P2 ;  /* 0x20c0010002050fae */ /* 0x0001e2000d101d64 */
[----:B------:R-:W-:Y:S01]  /*8ed0*/  PLOP3.LUT P0, PT, PT, PT, PT, 0x80, 0x0 ;  /* 0x000000000000781c */ /* 0x000fe20003f0f070 */
[----:B------:R-:W-:-:S12]  /*8ee0*/  NOP ;  /* 0x0000000000007918 */ /* 0x000fd80000000000 */
.L_x_49:
[----:B------:R-:W-:Y:S02]  /*8ef0*/  PLOP3.LUT P1, PT, P1, P0, PT, 0xa2, 0x0 ;  /* 0x000000000000781c */ /* 0x000fe40000f21472 */
[----:B------:R-:W-:-:S08]  /*8f00*/  @P0 R2UR P1, UR4, R0 ;  /* 0x00000000000402ca */ /* 0x000fd00000020000 */
[----:B------:R-:W-:-:S05]  /*8f10*/  @P0 PLOP3.LUT P0, PT, P1, PT, PT, 0x80, 0x0 ;  /* 0x000000000000081c */ /* 0x000fca0000f0f070 */
[----:B------:R-:W-:Y:S01]  /*8f20*/  @!P1 SYNCS.ARRIVE.TRANS64.RED.A0T1 RZ, [UR4+0x2a830], RZ ;  /* 0x02a830ffffff99a7 */ /* 0x000fe20008200404 */
[----:B------:R-:W-:Y:S07]  /*8f30*/  @!P1 ARRIVES.LDGSTSBAR.64.TRANSCNT [UR4+0x2a830] ;  /* 0x02a83000ff0099b0 */ /* 0x000fee0008000a84 */
[----:B------:R-:W-:Y:S05]  /*8f40*/  @P0 BRA.U.ANY `(.L_x_49) ;  /* 0xfffffffd00e80947 */ /* 0x000fea000393ffff */
[----:B------:R-:W-:Y:S01]  /*8f50*/  NOP ;  /* 0x0000000000007918 */ /* 0x000fe20000000000 */
[----:B------:R-:W-:-:S13]  /*8f60*/  LOP3.LUT P2, RZ, R16, 0x20, RZ, 0xc0, !PT ;  /* 0x0000002010ff7812 */ /* 0x000fda000784c0ff */
[----:B------:R-:W-:Y:S05]  /*8f70*/  @!P2 BRA `(.L_x_50) ;  /* 0x000000000004a947 */ /* 0x000fea0003800000 */
[----:B------:R-:W-:Y:S01]  /*8f80*/  BPT.TRAP 0x1 ;  /* 0x000000040000795c */ /* 0x000fe20000300000 */
.L_x_50:
[----:B------:R1:W-:Y:S02]  /*8f90*/  SYNCS.ARRIVE.TRANS64.A1T0 RZ, [R0+URZ+0x2a830], RZ ;  /* 0x02a830ff00ff79a7 */ /* 0x0003e4000810003f */
[----:B------:R-:W-:Y:S05]  /*8fa0*/  WARPSYNC.ALL ;  /* 0x0000000000007948 */ /* 0x000fea0003800000 */
[----:B------:R-:W-:-:S04]  /*8fb0*/  UIADD3 UR4, UR39, 0xc400, URZ ;  /* 0x0000c40027047890 */ /* 0x000fc8000fffe03f */
[----:B------:R-:W-:Y:S01]  /*8fc0*/  ULOP3.LUT UP0, URZ, UR4, 0x3ff, URZ, 0xc0, !UPT ;  /* 0x000003ff043f7892 */ /* 0x000fe2000f80c03f */
[----:B------:R-:W-:Y:S05]  /*8fd0*/  BAR.SYNC.DEFER_BLOCKING 0x8, 0x180 ;  /* 0x0206000000007b1d */ /* 0x000fea0000010000 */
[----:B------:R-:W-:-:S13]  /*8fe0*/  PLOP3.LUT P0, PT, PT, PT, UP0, 0x80, 0x0 ;  /* 0x000000000000781c */ /* 0x000fda0003f0f008 */
[----:B------:R-:W-:Y:S05]  /*8ff0*/  @!P0 BRA `(.L_x_51) ;  /* 0x0000000000408947 */ /* 0x000fea0003800000 */
[----:B0-----:R-:W-:Y:S01]  /*9000*/  MOV R2, 0x0 ;  /* 0x0000000000027802 */ /* 0x001fe20000000f00 */
[----:B------:R-:W-:Y:S01]  /*9010*/  ULDC.64 UR6, c[0x4][0x90] ;  /* 0x0100240000067ab9 */ /* 0x000fe20000000a00 */
[----:B------:R-:W-:Y:S01]  /*9020*/  ULDC.64 UR8, c[0x4][0x98] ;  /* 0x0100260000087ab9 */ /* 0x000fe20000000a00 */
[----:B------:R-:W-:Y:S01]  /*9030*/  ULDC.64 UR4, c[0x4][0x20] ;  /* 0x0100080000047ab9 */ /* 0x000fe20000000a00 */
[----:B------:R-:W-:Y:S01]  /*9040*/  MOV R4, UR6 ;  /* 0x0000000600047c02 */ /* 0x000fe20008000f00 */
[----:B------:R-:W-:Y:S01]  /*9050*/  IMAD.U32 R5, RZ, RZ, UR7 ;  /* 0x00000007ff057e24 */ /* 0x000fe2000f8e00ff */
        /* <DEDUP_REMOVED lines=9> */
[----:B01----:R-:W-:Y:S05]  /*90f0*/  CALL.ABS.NOINC R2 ;  /* 0x0000000002007343 */ /* 0x003fea0003c00000 */
.L_x_51:
[----:B-1----:R-:W1:Y:S01]  /*9100*/  LDC R0, c[0x0][0x448] ;  /* 0x00011200ff007b82 */ /* 0x002e620000000800 */
[----:B0-----:R-:W-:Y:S01]  /*9110*/  IADD3 R3, -R24, RZ, RZ ;  /* 0x000000ff18037210 */ /* 0x001fe20007ffe1ff */
[----:B------:R-:W-:Y:S01]  /*9120*/  ULDC UR4, c[0x0][0xc38] ;  /* 0x00030e0000047ab9 */ /* 0x000fe20000000800 */
[----:B------:R-:W-:Y:S02]  /*9130*/  SHF.R.S32.HI R6, RZ, 0x1f, R23 ;  /* 0x0000001fff067819 */ /* 0x000fe40000011417 */
[C---:B------:R-:W-:Y:S01]  /*9140*/  LOP3.LUT P3, RZ, R16.reuse, 0x400, RZ, 0xc0, !PT ;  /* 0x0000040010ff7812 */ /* 0x040fe2000786c0ff */
[----:B------:R-:W-:Y:S01]  /*9150*/  IMAD R4, R3, UR4, R36 ;  /* 0x0000000403047c24 */ /* 0x000fe2000f8e0224 */
[----:B------:R-:W-:Y:S01]  /*9160*/  ULDC.64 UR4, c[0x0][0x2d8] ;  /* 0x0000b60000047ab9 */ /* 0x000fe20000000a00 */
[----:B------:R-:W-:Y:S02]  /*9170*/  LOP3.LUT P4, RZ, R16, 0x200, RZ, 0xc0, !PT ;  /* 0x0000020010ff7812 */ /* 0x000fe4000788c0ff */
[----:B------:R-:W-:Y:S01]  /*9180*/  IMAD.SHL.U32 R4, R4, 0x80, RZ ;  /* 0x0000008004047824 */ /* 0x000fe200078e00ff */
[----:B------:R-:W-:-:S02]  /*9190*/  LOP3.LUT P5, RZ, R16, 0x100, RZ, 0xc0, !PT ;  /* 0x0000010010ff7812 */ /* 0x000fc400078ac0ff */
[----:B------:R-:W-:Y:S02]  /*91a0*/  LEA R20, R27, UR39, 0x1 ;  /* 0x000000271b147c11 */ /* 0x000fe4000f8e08ff */
[----:B------:R-:W-:-:S05]  /*91b0*/  LOP3.LUT R7, R26, R4, RZ, 0xfc, !PT ;  /* 0x000000041a077212 */ /* 0x000fca00078efcff */
[----:B------:R-:W-:Y:S01]  /*91c0*/  IMAD.MOV.U32 R5, RZ, RZ, R7 ;  /* 0x000000ffff057224 */ /* 0x000fe200078e0007 */
[----:B-1----:R-:W-:-:S13]  /*91d0*/  ISETP.NE.AND P0, PT, R0, 0x1, PT ;  /* 0x000000010000780c */ /* 0x002fda0003f05270 */
[----:B------:R-:W0:Y:S08]  /*91e0*/  @P0 LDC R2, c[0x0][0x44c] ;  /* 0x00011300ff020b82 */ /* 0x000e300000000800 */
[----:B------:R-:W1:Y:S01]  /*91f0*/  @P0 LDC R9, c[0x0][0x450] ;  /* 0x00011400ff090b82 */ /* 0x000e620000000800 */
[----:B0-----:R-:W-:-:S05]  /*9200*/  @P0 IMAD.HI.U32 R2, R7, R2, RZ ;  /* 0x0000000207020227 */ /* 0x001fca00078e00ff */
[----:B-1----:R-:W-:Y:S01]  /*9210*/  @P0 SHF.R.U32.HI R5, RZ, R9, R2 ;  /* 0x00000009ff050219 */ /* 0x002fe20000011602 */
[----:B------:R-:W-:-:S04]  /*9220*/  IMAD R2, R29, UR4, RZ ;  /* 0x000000041d027c24 */ /* 0x000fc8000f8e02ff */
[C---:B------:R-:W-:Y:S02]  /*9230*/  IMAD R9, R19.reuse, UR5, R2 ;  /* 0x0000000513097c24 */ /* 0x040fe4000f8e0202 */
[----:B------:R-:W-:Y:S01]  /*9240*/  IMAD.WIDE.U32 R2, R19, UR4, RZ ;  /* 0x0000000413027c25 */ /* 0x000fe2000f8e00ff */
[----:B------:R-:W-:-:S03]  /*9250*/  ULDC.64 UR4, c[0x0][0x2e0] ;  /* 0x0000b80000047ab9 */ /* 0x000fc60000000a00 */
[----:B------:R-:W-:Y:S01]  /*9260*/  IMAD R6, R6, UR4, RZ ;  /* 0x0000000406067c24 */ /* 0x000fe2000f8e02ff */
[----:B------:R-:W-:-:S03]  /*9270*/  IADD3 R3, R3, R9, RZ ;  /* 0x0000000903037210 */ /* 0x000fc60007ffe0ff */
[C---:B------:R-:W-:Y:S02]  /*9280*/  IMAD R9, R23.reuse, UR5, R6 ;  /* 0x0000000517097c24 */ /* 0x040fe4000f8e0206 */
[----:B------:R-:W-:Y:S02]  /*9290*/  IMAD.MOV R6, RZ, RZ, -R5 ;  /* 0x000000ffff067224 */ /* 0x000fe400078e0a05 */
[----:B------:R-:W-:Y:S01]  /*92a0*/  IMAD.WIDE.U32 R2, R23, UR4, R2 ;  /* 0x0000000417027c25 */ /* 0x000fe2000f8e0002 */
[----:B------:R-:W-:-:S03]  /*92b0*/  ULDC.64 UR4, c[0x0][0x2d0] ;  /* 0x0000b40000047ab9 */ /* 0x000fc60000000a00 */
[----:B------:R-:W-:Y:S01]  /*92c0*/  IMAD R7, R0, R6, R7 ;  /* 0x0000000600077224 */ /* 0x000fe200078e0207 */
[----:B------:R-:W-:Y:S01]  /*92d0*/  SHF.R.S32.HI R0, RZ, 0x1f, R5 ;  /* 0x0000001fff007819 */ /* 0x000fe20000011405 */
[----:B------:R-:W-:-:S04]  /*92e0*/  IMAD.IADD R3, R3, 0x1, R9 ;  /* 0x0000000103037824 */ /* 0x000fc800078e0209 */
[----:B------:R-:W-:Y:S02]  /*92f0*/  IMAD R0, R0, UR4, RZ ;  /* 0x0000000400007c24 */ /* 0x000fe4000f8e02ff */
[----:B------:R-:W-:-:S04]  /*9300*/  IMAD.WIDE.U32 R2, R5, UR4, R2 ;  /* 0x0000000405027c25 */ /* 0x000fc8000f8e0002 */
[----:B------:R-:W-:Y:S01]  /*9310*/  IMAD R5, R5, UR5, R0 ;  /* 0x0000000505057c24 */ /* 0x000fe2000f8e0200 */
[----:B------:R-:W-:Y:S01]  /*9320*/  SHF.R.S32.HI R0, RZ, 0x1f, R7 ;  /* 0x0000001fff007819 */ /* 0x000fe20000011407 */
[----:B------:R-:W-:-:S03]  /*9330*/  ULDC.64 UR4, c[0x0][0x2c8] ;  /* 0x0000b20000047ab9 */ /* 0x000fc60000000a00 */
[----:B------:R-:W-:Y:S01]  /*9340*/  IADD3 R3, R3, R5, RZ ;  /* 0x0000000503037210 */ /* 0x000fe20007ffe0ff */
[----:B------:R-:W-:-:S04]  /*9350*/  IMAD R0, R0, UR4, RZ ;  /* 0x0000000400007c24 */ /* 0x000fc8000f8e02ff */
[C---:B------:R-:W-:Y:S02]  /*9360*/  IMAD R5, R7.reuse, UR5, R0 ;  /* 0x0000000507057c24 */ /* 0x040fe4000f8e0200 */
[----:B------:R-:W-:Y:S01]  /*9370*/  IMAD.WIDE.U32 R2, R7, UR4, R2 ;  /* 0x0000000407027c25 */ /* 0x000fe2000f8e0002 */
[----:B------:R-:W-:-:S03]  /*9380*/  ULDC.64 UR4, c[0x0][0x280] ;  /* 0x0000a00000047ab9 */ /* 0x000fc60000000a00 */
[----:B------:R-:W-:Y:S01]  /*9390*/  IMAD.IADD R5, R3, 0x1, R5 ;  /* 0x0000000103057824 */ /* 0x000fe200078e0205 */
[----:B------:R-:W-:Y:S01]  /*93a0*/  LEA R0, P0, R2, UR4, 0x1 ;  /* 0x0000000402007c11 */ /* 0x000fe2000f8008ff */
[----:B------:R-:W-:-:S03]  /*93b0*/  UMOV UR4, 0xffffffff ;  /* 0xffffffff00047882 */ /* 0x000fc60000000000 */
[----:B------:R-:W-:Y:S01]  /*93c0*/  LEA.HI.X R5, R2, UR5, R5, 0x1, P0 ;  /* 0x0000000502057c11 */ /* 0x000fe200080f0c05 */
[----:B------:R-:W-:Y:S08]  /*93d0*/  BRA.DIV UR4, `(.L_x_52) ;  /* 0x0000002a046c7947 */ /* 0x000ff0000b800000 */
[----:B------:R-:W0:Y:S01]  /*93e0*/  SHFL.IDX PT, R14, R0, RZ, 0x181f ;  /* 0x00181fff000e7589 */ /* 0x000e2200000e0000 */
[----:B------:R-:W-:-:S03]  /*93f0*/  IMAD.IADD R4, R34, 0x1, R4 ;  /* 0x0000000122047824 */ /* 0x000fc600078e0204 */
[----:B------:R-:W1:Y:S01]  /*9400*/  SHFL.IDX PT, R2, R5, RZ, 0x181f ;  /* 0x00181fff05027589 */ /* 0x000e6200000e0000 */
[C---:B------:R-:W-:Y:S01]  /*9410*/  VIADD R7, R4.reuse, 0x10 ;  /* 0x0000001004077836 */ /* 0x040fe20000000000 */
[----:B------:R-:W-:Y:S02]  /*9420*/  ISETP.GE.AND P0, PT, R4, UR40, PT ;  /* 0x0000002804007c0c */ /* 0x000fe4000bf06270 */
[----:B------:R-:W-:Y:S11]  /*9430*/  SHFL.IDX PT, R6, R5, 0x1, 0x181f ;  /* 0x00381f0005067f89 */ /* 0x000ff600000e0000 */
[----:B0-----:R-:W-:-:S04]  /*9440*/  @!P0 LEA R14, P1, R37, R14, 0x1 ;  /* 0x0000000e250e8211 */ /* 0x001fc800078208ff */
[----:B-1----:R-:W-:Y:S01]  /*9450*/  @!P0 IADD3.X R3, RZ, R2, RZ, P1, !PT ;  /* 0x00000002ff038210 */ /* 0x002fe20000ffe4ff */
[----:B------:R-:W-:Y:S02]  /*9460*/  @!P0 IMAD.MOV.U32 R2, RZ, RZ, R14 ;  /* 0x000000ffff028224 */ /* 0x000fe400078e000e */
[----:B------:R-:W0:Y:S04]  /*9470*/  SHFL.IDX PT, R14, R0, 0x1, 0x181f ;  /* 0x00381f00000e7f89 */ /* 0x000e2800000e0000 */
[----:B------:R-:W-:Y:S04]  /*9480*/  @!P0 LDGSTS.E.BYPASS.LTC128B.128 [R20+0xc400], desc[UR36][R2.64], !P3 ;  /* 0x0c40000002148fae */ /* 0x000fe8000d901d64 */
[----:B------:R-:W-:Y:S04]  /*9490*/  @!P0 LDGSTS.E.BYPASS.LTC128B.128 [R20+0x10400], desc[UR36][R2.64+0x80], !P4 ;  /* 0x1040008002148fae */ /* 0x000fe8000e101d64 */
[----:B------:R1:W-:Y:S01]  /*94a0*/  @!P0 LDGSTS.E.BYPASS.LTC128B.128 [R20+0x14400], desc[UR36][R2.64+0x100], !P5 ;  /* 0x1440010002148fae */ /* 0x0003e2000e901d64 */
[----:B------:R-:W-:-:S13]  /*94b0*/  ISETP.GE.AND P0, PT, R7, UR40, PT ;  /* 0x0000002807007c0c */ /* 0x000fda000bf06270 */
[----:B0-----:R-:W-:-:S04]  /*94c0*/  @!P0 LEA R14, P1, R37, R14, 0x1 ;  /* 0x0000000e250e8211 */ /* 0x001fc800078208ff */
[----:B------:R-:W-:Y:S01]  /*94d0*/  @!P0 IADD3.X R7, RZ, R6, RZ, P1, !PT ;  /* 0x00000006ff078210 */ /* 0x000fe20000ffe4ff */
[----:B-1----:R-:W-:Y:S01]  /*94e0*/  @!P0 IMAD.MOV.U32 R2, RZ, RZ, R14 ;  /* 0x000000ffff028224 */ /* 0x002fe200078e000e */
[----:B------:R-:W-:Y:S03]  /*94f0*/  SHFL.IDX PT, R6, R5, 0x2, 0x181f ;  /* 0x00581f0005067f89 */ /* 0x000fe600000e0000 */
[----:B------:R-:W-:Y:S01]  /*9500*/  @!P0 IMAD.MOV.U32 R3, RZ, RZ, R7 ;  /* 0x000000ffff038224 */ /* 0x000fe200078e0007 */
[----:B------:R-:W0:Y:S01]  /*9510*/  SHFL.IDX PT, R14, R0, 0x2, 0x181f ;  /* 0x00581f00000e7f89 */ /* 0x000e2200000e0000 */
[----:B------:R-:W-:-:S03]  /*9520*/  IADD3 R7, R4, 0x20, RZ ;  /* 0x0000002004077810 */ /* 0x000fc60007ffe0ff */
[----:B------:R-:W-:Y:S04]  /*9530*/  @!P0 LDGSTS.E.BYPASS.LTC128B.128 [R20+0xcc00], desc[UR36][R2.64], !P3 ;  /* 0x0cc0000002148fae */ /* 0x000fe8000d901d64 */
[----:B------:R-:W-:Y:S04]  /*9540*/  @!P0 LDGSTS.E.BYPASS.LTC128B.128 [R20+0x10c00], desc[UR36][R2.64+0x80], !P4 ;  /* 0x10c0008002148fae */ /* 0x000fe8000e101d64 */
[----:B------:R1:W-:Y:S01]  /*9550*/  @!P0 LDGSTS.E.BYPASS.LTC128B.128 [R20+0x14c00], desc[UR36][R2.64+0x100], !P5 ;  /* 0x14c0010002148fae */ /* 0x0003e2000e901d64 */
[----:B------:R-:W-:-:S13]  /*9560*/  ISETP.GE.AND P0, PT, R7, UR40, PT ;  /* 0x0000002807007c0c */ /* 0x000fda000bf06270 */
[----:B0-----:R-:W-:-:S05]  /*9570*/  @!P0 LEA R14, P1, R37, R14, 0x1 ;  /* 0x0000000e250e8211 */ /* 0x001fca00078208ff */
[----:B------:R-:W-:Y:S02]  /*9580*/  @!P0 IMAD.X R7, RZ, RZ, R6, P1 ;  /* 0x000000ffff078224 */ /* 0x000fe400008e0606 */
[----:B-1----:R-:W-:Y:S01]  /*9590*/  @!P0 IMAD.MOV.U32 R2, RZ, RZ, R14 ;  /* 0x000000ffff028224 */ /* 0x002fe200078e000e */
[----:B------:R-:W-:Y:S02]  /*95a0*/  SHFL.IDX PT, R6, R5, 0x3, 0x181f ;  /* 0x00781f0005067f89 */ /* 0x000fe400000e0000 */
[----:B------:R-:W-:Y:S01]  /*95b0*/  @!P0 MOV R3, R7 ;  /* 0x0000000700038202 */ /* 0x000fe20000000f00 */
[----:B------:R-:W-:Y:S01]  /*95c0*/  VIADD R7, R4, 0x30 ;  /* 0x0000003004077836 */ /* 0x000fe20000000000 */
[----:B------:R-:W0:Y:S04]  /*95d0*/  SHFL.IDX PT, R14, R0, 0x3, 0x181f ;  /* 0x00781f00000e7f89 */ /* 0x000e2800000e0000 */
[----:B------:R-:W-:Y:S04]  /*95e0*/  @!P0 LDGSTS.E.BYPASS.LTC128B.128 [R20+0xd400], desc[UR36][R2.64], !P3 ;  /* 0x0d40000002148fae */ /* 0x000fe8000d901d64 */
[----:B------:R-:W-:Y:S04]  /*95f0*/  @!P0 LDGSTS.E.BYPASS.LTC128B.128 [R20+0x11400], desc[UR36][R2.64+0x80], !P4 ;  /* 0x1140008002148fae */ /* 0x000fe8000e101d64 */
[----:B------:R1:W-:Y:S01]  /*9600*/  @!P0 LDGSTS.E.BYPASS.LTC128B.128 [R20+0x15400], desc[UR36][R2.64+0x100], !P5 ;  /* 0x1540010002148fae */ /* 0x0003e2000e901d64 */
[----:B------:R-:W-:-:S13]  /*9610*/  ISETP.GE.AND P0, PT, R7, UR40, PT ;  /* 0x0000002807007c0c */ /* 0x000fda000bf06270 */
[----:B0-----:R-:W-:-:S04]  /*9620*/  @!P0 LEA R14, P1, R37, R14, 0x1 ;  /* 0x0000000e250e8211 */ /* 0x001fc800078208ff */
[----:B-1----:R-:W-:Y:S01]  /*9630*/  @!P0 MOV R2, R14 ;  /* 0x0000000e00028202 */ /* 0x002fe20000000f00 */
[----:B------:R-:W-:Y:S01]  /*9640*/  @!P0 IMAD.X R7, RZ, RZ, R6, P1 ;  /* 0x000000ffff078224 */ /* 0x000fe200008e0606 */
[----:B------:R-:W0:Y:S03]  /*9650*/  SHFL.IDX PT, R14, R0, 0x4, 0x181f ;  /* 0x00981f00000e7f89 */ /* 0x000e2600000e0000 */
[----:B------:R-:W-:Y:S01]  /*9660*/  @!P0 IMAD.MOV.U32 R3, RZ, RZ, R7 ;  /* 0x000000ffff038224 */ /* 0x000fe200078e0007 */
[----:B------:R-:W1:Y:S01]  /*9670*/  SHFL.IDX PT, R6, R5, 0x4, 0x181f ;  /* 0x00981f0005067f89 */ /* 0x000e6200000e0000 */
[----:B------:R-:W-:-:S03]  /*9680*/  VIADD R7, R4, 0x40 ;  /* 0x0000004004077836 */ /* 0x000fc60000000000 */
[----:B------:R-:W-:Y:S04]  /*9690*/  @!P0 LDGSTS.E.BYPASS.LTC128B.128 [R20+0xdc00], desc[UR36][R2.64], !P3 ;  /* 0x0dc0000002148fae */ /* 0x000fe8000d901d64 */
[----:B------:R-:W-:Y:S04]  /*96a0*/  @!P0 LDGSTS.E.BYPASS.LTC128B.128 [R20+0x11c00], desc[UR36][R2.64+0x80], !P4 ;  /* 0x11c0008002148fae */ /* 0x000fe8000e101d64 */
[----:B------:R2:W-:Y:S01]  /*96b0*/  @!P0 LDGSTS.E.BYPASS.LTC128B.128 [R20+0x15c00], desc[UR36][R2.64+0x100], !P5 ;  /* 0x15c0010002148fae */ /* 0x0005e2000e901d64 */
[----:B------:R-:W-:-:S13]  /*96c0*/  ISETP.GE.AND P0, PT, R7, UR40, PT ;  /* 0x0000002807007c0c */ /* 0x000fda000bf06270 */
[----:B0-----:R-:W-:-:S04]  /*96d0*/  @!P0 LEA R14, P1, R37, R14, 0x1 ;  /* 0x0000000e250e8211 */ /* 0x001fc800078208ff */
[----:B-1----:R-:W-:Y:S01]  /*96e0*/  @!P0 IADD3.X R7, RZ, R6, RZ, P1, !PT ;  /* 0x00000006ff078210 */ /* 0x002fe20000ffe4ff */
[----:B--2---:R-:W-:Y:S01]  /*96f0*/  @!P0 IMAD.MOV.U32 R2, RZ, RZ, R14 ;  /* 0x000000ffff028224 */ /* 0x004fe200078e000e */
        /* <DEDUP_REMOVED lines=22> */
[----:B------:R0:W1:Y:S03]  /*9860*/  SHFL.IDX PT, R14, R0, 0x7, 0x181f ;  /* 0x00f81f00000e7f89 */ /* 0x00006600000e0000 */
[----:B------:R-:W-:Y:S01]  /*9870*/  @!P0 IMAD.MOV.U32 R3, RZ, RZ, R7 ;  /* 0x000000ffff038224 */ /* 0x000fe200078e0007 */
[----:B------:R0:W2:Y:S04]  /*9880*/  SHFL.IDX PT, R6, R5, 0x7, 0x181f ;  /* 0x00f81f0005067f89 */ /* 0x0000a800000e0000 */
[----:B------:R0:W-:Y:S04]  /*9890*/  @!P0 LDGSTS.E.BYPASS.LTC128B.128 [R20+0xf400], desc[UR36][R2.64], !P3 ;  /* 0x0f40000002148fae */ /* 0x0001e8000d901d64 */
[----:B------:R0:W-:Y:S04]  /*98a0*/  @!P0 LDGSTS.E.BYPASS.LTC128B.128 [R20+0x13400], desc[UR36][R2.64+0x80], !P4 ;  /* 0x1340008002148fae */ /* 0x0001e8000e101d64 */
[----:B------:R0:W-:Y:S02]  /*98b0*/  @!P0 LDGSTS.E.BYPASS.LTC128B.128 [R20+0x17400], desc[UR36][R2.64+0x100], !P5 ;  /* 0x1740010002148fae */ /* 0x0001e4000e901d64 */
.L_x_124:
[----:B0-----:R-:W3:Y:S01]  /*98c0*/  LDL R0, [R1] ;  /* 0x0000000001007983 */ /* 0x001ee20000100800 */
[----:B------:R-:W-:-:S05]  /*98d0*/  VIADD R4, R4, 0x70 ;  /* 0x0000007004047836 */ /* 0x000fca0000000000 */
[----:B------:R-:W-:-:S13]  /*98e0*/  ISETP.GE.AND P0, PT, R4, UR40, PT ;  /* 0x0000002804007c0c */ /* 0x000fda000bf06270 */
[----:B-1----:R-:W-:-:S04]  /*98f0*/  @!P0 LEA R2, P1, R37, R14, 0x1 ;  /* 0x0000000e25028211 */ /* 0x002fc800078208ff */
[----:B--2---:R-:W-:-:S05]  /*9900*/  @!P0 IADD3.X R3, RZ, R6, RZ, P1, !PT ;  /* 0x00000006ff038210 */ /* 0x004fca0000ffe4ff */
[----:B------:R-:W-:Y:S01]  /*9910*/  @!PT LDS RZ, [RZ] ;  /* 0x00000000fffff984 */ /* 0x000fe20000000800 */
[----:B------:R-:W-:Y:S01]  /*9920*/  @!PT LDS RZ, [RZ] ;  /* 0x00000000fffff984 */ /* 0x000fe20000000800 */
[----:B------:R-:W-:Y:S01]  /*9930*/  @!PT LDS RZ, [RZ] ;  /* 0x00000000fffff984 */ /* 0x000fe20000000800 */
[----:B------:R0:W-:Y:S04]  /*9940*/  @!P0 LDGSTS.E.BYPASS.LTC128B.128 [R20+0xfc00], desc[UR36][R2.64], !P3 ;  /* 0x0fc0000002148fae */ /* 0x0001e8000d901d64 */
[----:B------:R0:W-:Y:S04]  /*9950*/  @!P0 LDGSTS.E.BYPASS.LTC128B.128 [R20+0x13c00], desc[UR36][R2.64+0x80], !P4 ;  /* 0x13c0008002148fae */ /* 0x0001e8000e101d64 */
[----:B------:R0:W-:Y:S01]  /*9960*/  @!P0 LDGSTS.E.BYPASS.LTC128B.128 [R20+0x17c00], desc[UR36][R2.64+0x100], !P5 ;  /* 0x17c0010002148fae */ /* 0x0001e2000e901d64 */
[----:B------:R-:W-:Y:S01]  /*9970*/  NOP ;  /* 0x0000000000007918 */ /* 0x000fe20000000000 */
[----:B------:R-:W-:Y:S02]  /*9980*/  SYNCS.ARRIVE.TRANS64.RED.A0T1 RZ, [UR39+0x2a800], RZ ;  /* 0x02a800ffffff79a7 */ /* 0x000fe40008200427 */
[----:B------:R-:W-:Y:S01]  /*9990*/  ARRIVES.LDGSTSBAR.64.TRANSCNT [UR39+0x2a800] ;  /* 0x02a80000ff0079b0 */ /* 0x000fe20008000aa7 */
[----:B---3--:R-:W-:-:S04]  /*99a0*/  LOP3.LUT R0, R0, 0x1, RZ, 0xc, !PT ;  /* 0x0000000100007812 */ /* 0x008fc800078e0cff */
[----:B------:R-:W-:Y:S01]  /*99b0*/  SHF.L.U32 R0, R0, 0x1f, RZ ;  /* 0x0000001f00007819 */ /* 0x000fe200000006ff */
[----:B------:R-:W-:Y:S01]  /*99c0*/  NOP ;  /* 0x0000000000007918 */ /* 0x000fe20000000000 */
[----:B------:R-:W-:Y:S01]  /*99d0*/  SYNCS.ARRIVE.TRANS64.A1T0 RZ, [UR39+0x2a800], RZ ;  /* 0x02a800ffffff79a7 */ /* 0x000fe20008100027 */
[----:B------:R-:W-:Y:S01]  /*99e0*/  BSSY B0, `(.L_x_53) ;  /* 0x0000003000007945 */ /* 0x000fe20003800000 */
[----:B------:R-:W1:Y:S03]  /*99f0*/  SYNCS.PHASECHK.TRANS64.TRYWAIT P0, [UR39+0x2a820], R0 ;  /* 0x02a82000ff0075a7 */ /* 0x000e660008000167 */
[----:B01----:R-:W-:Y:S05]  /*9a00*/  @!P0 BRA `(.L_x_54) ;  /* 0x0000002c00788947 */ /* 0x003fea0003800000 */
.L_x_125:
[----:B------:R-:W-:Y:S05]  /*9a10*/  BSYNC B0 ;  /* 0x0000000000007941 */ /* 0x000fea0003800000 */
.L_x_53:
[----:B------:R-:W-:Y:S01]  /*9a20*/  UISETP.GE.AND UP0, UPT, UR38, 0x61, UPT ;  /* 0x000000612600788c */ /* 0x000fe2000bf06270 */
[----:B------:R-:W-:-:S05]  /*9a30*/  IMAD.U32 R20, RZ, RZ, UR43 ;  /* 0x0000002bff147e24 */ /* 0x000fca000f8e00ff */
[----:B------:R-:W-:-:S13]  /*9a40*/  PLOP3.LUT P0, PT, PT, PT, UP0, 0x40, 0x0 ;  /* 0x000000000000781c */ /* 0x000fda0003f0e808 */
[----:B------:R-:W-:Y:S05]  /*9a50*/  @P0 BRA `(.L_x_55) ;  /* 0x0000000c00b80947 */ /* 0x000fea0003800000 */
[----:B------:R-:W-:Y:S01]  /*9a60*/  BSSY B0, `(.L_x_55) ;  /* 0x00000ed000007945 */ /* 0x000fe20003800000 */
[----:B------:R-:W-:Y:S01]  /*9a70*/  IMAD.MOV.U32 R21, RZ, RZ, R25 ;  /* 0x000000ffff157224 */ /* 0x000fe200078e0019 */
[----:B------:R-:W-:Y:S01]  /*9a80*/  MOV R7, R22 ;  /* 0x0000001600077202 */ /* 0x000fe20000000f00 */
[----:B------:R-:W-:Y:S02]  /*9a90*/  IMAD.U32 R6, RZ, RZ, UR41 ;  /* 0x00000029ff067e24 */ /* 0x000fe4000f8e00ff */
[----:B------:R-:W-:-:S07]  /*9aa0*/  IMAD.U32 R28, RZ, RZ, UR43 ;  /* 0x0000002bff1c7e24 */ /* 0x000fce000f8e00ff */
.L_x_68:
[----:B0-----:R-:W0:Y:S01]  /*9ab0*/  LDC R0, c[0x0][0x430] ;  /* 0x00010c00ff007b82 */ /* 0x001e220000000800 */
[----:B------:R-:W-:Y:S01]  /*9ac0*/  ISETP.GT.U32.AND P0, PT, R26, 0x5f, PT ;  /* 0x0000005f1a00780c */ /* 0x000fe20003f04070 */
[----:B------:R-:W-:Y:S01]  /*9ad0*/  IMAD R3, R6, 0x60, R31 ;  /* 0x0000006006037824 */ /* 0x000fe200078e021f */
[----:B------:R-:W-:Y:S01]  /*9ae0*/  LOP3.LUT P2, RZ, R16, 0x20, RZ, 0xc0, !PT ;  /* 0x0000002010ff7812 */ /* 0x000fe2000784c0ff */
[----:B------:R-:W-:Y:S01]  /*9af0*/  VIADD R22, R7, 0x1 ;  /* 0x0000000107167836 */ /* 0x000fe20000000000 */
[----:B------:R-:W-:Y:S02]  /*9b00*/  ULDC UR4, c[0x0][0x430] ;  /* 0x00010c0000047ab9 */ /* 0x000fe40000000800 */
[----:B------:R-:W-:-:S05]  /*9b10*/  IADD3 R10, R26, R3, RZ ;  /* 0x000000031a0a7210 */ /* 0x000fca0007ffe0ff */
[----:B------:R-:W-:Y:S02]  /*9b20*/  IMAD.MOV.U32 R11, RZ, RZ, R10 ;  /* 0x000000ffff0b7224 */ /* 0x000fe400078e000a */
[----:B------:R-:W1:Y:S01]  /*9b30*/  @!P0 LDC.64 R8, c[0x0][0x428] ;  /* 0x00010a00ff088b82 */ /* 0x000e620000000a00 */
[----:B0-----:R-:W-:-:S13]  /*9b40*/  ISETP.NE.AND P1, PT, R0, 0x1, PT ;  /* 0x000000010000780c */ /* 0x001fda0003f25270 */
[----:B------:R-:W0:Y:S08]  /*9b50*/  @P1 LDC R5, c[0x0][0x434] ;  /* 0x00010d00ff051b82 */ /* 0x000e300000000800 */
[----:B------:R-:W2:Y:S01]  /*9b60*/  @P1 LDC R3, c[0x0][0x438] ;  /* 0x00010e00ff031b82 */ /* 0x000ea20000000800 */
[----:B0-----:R-:W-:-:S07]  /*9b70*/  @P1 IMAD.HI.U32 R0, R10, R5, RZ ;  /* 0x000000050a001227 */ /* 0x001fce00078e00ff */
[----:B------:R-:W0:Y:S01]  /*9b80*/  @!P0 LDC.64 R4, c[0x0][0x418] ;  /* 0x00010600ff048b82 */ /* 0x000e220000000a00 */
[----:B--2---:R-:W-:Y:S01]  /*9b90*/  @P1 SHF.R.U32.HI R11, RZ, R3, R0 ;  /* 0x00000003ff0b1219 */ /* 0x004fe20000011600 */
[----:B-1----:R-:W-:-:S03]  /*9ba0*/  @!P0 IMAD R0, R32, R8, RZ ;  /* 0x0000000820008224 */ /* 0x002fc600078e02ff */
[--C-:B------:R-:W-:Y:S01]  /*9bb0*/  @!P0 SHF.R.S32.HI R3, RZ, 0x1f, R11.reuse ;  /* 0x0000001fff038819 */ /* 0x100fe2000001140b */
[----:B------:R-:W-:Y:S02]  /*9bc0*/  @!P0 IMAD.MOV.U32 R2, RZ, RZ, R11 ;  /* 0x000000ffff028224 */ /* 0x000fe400078e000b */
[C---:B------:R-:W-:Y:S02]  /*9bd0*/  @!P0 IMAD R9, R30.reuse, R9, R0 ;  /* 0x000000091e098224 */ /* 0x040fe400078e0200 */
[----:B------:R-:W-:-:S05]  /*9be0*/  @!P0 IMAD.WIDE.U32 R2, R30, R8, R2 ;  /* 0x000000081e028225 */ /* 0x000fca00078e0002 */
[----:B------:R-:W-:Y:S02]  /*9bf0*/  @!P0 IADD3 R0, R9, R3, RZ ;  /* 0x0000000309008210 */ /* 0x000fe40007ffe0ff */
[----:B0-----:R-:W-:-:S04]  /*9c00*/  @!P0 LEA R4, P1, R2, R4, 0x2 ;  /* 0x0000000402048211 */ /* 0x001fc800078210ff */
[----:B------:R-:W-:Y:S01]  /*9c10*/  @!P0 LEA.HI.X R5, R2, R5, R0, 0x2, P1 ;  /* 0x0000000502058211 */ /* 0x000fe200008f1400 */
[----:B------:R-:W-:Y:S01]  /*9c20*/  IMAD.MOV.U32 R0, RZ, RZ, RZ ;  /* 0x000000ffff007224 */ /* 0x000fe200078e00ff */
[----:B------:R-:W-:-:S05]  /*9c30*/  IADD3 R3, -R11, RZ, RZ ;  /* 0x000000ff0b037210 */ /* 0x000fca0007ffe1ff */
[----:B------:R0:W5:Y:S01]  /*9c40*/  @!P0 LDG.E R0, desc[UR36][R4.64] ;  /* 0x0000002404008981 */ /* 0x000162000c1e1900 */
[----:B------:R-:W-:Y:S01]  /*9c50*/  ISETP.NE.AND P0, PT, R22, 0x2, PT ;  /* 0x000000021600780c */ /* 0x000fe20003f05270 */
[----:B------:R-:W-:-:S03]  /*9c60*/  IMAD.MOV.U32 R20, RZ, RZ, R6 ;  /* 0x000000ffff147224 */ /* 0x000fc600078e0006 */
[----:B------:R-:W-:Y:S02]  /*9c70*/  SEL R2, RZ, 0x1, P0 ;  /* 0x00000001ff027807 */ /* 0x000fe40000000000 */
[----:B------:R-:W-:Y:S02]  /*9c80*/  SEL R22, R22, RZ, P0 ;  /* 0x000000ff16167207 */ /* 0x000fe40000000000 */
[----:B------:R-:W-:Y:S01]  /*9c90*/  LOP3.LUT R25, R21, R2, RZ, 0x3c, !PT ;  /* 0x0000000215197212 */ /* 0x000fe200078e3cff */
[----:B0-----:R-:W-:Y:S01]  /*9ca0*/  IMAD R4, R3, UR4, R10 ;  /* 0x0000000403047c24 */ /* 0x001fe2000f8e020a */
[----:B------:R-:W-:Y:S06]  /*9cb0*/  @!P2 BRA `(.L_x_56) ;  /* 0x000000000004a947 */ /* 0x000fec0003800000 */
[----:B------:R-:W-:Y:S01]  /*9cc0*/  BPT.TRAP 0x1 ;  /* 0x000000040000795c */ /* 0x000fe20000300000 */
.L_x_56:
[----:B------:R-:W-:Y:S01]  /*9cd0*/  LEA R6, R22, UR39, 0x3 ;  /* 0x0000002716067c11 */ /* 0x000fe2000f8e18ff */
[----:B------:R-:W-:Y:S01]  /*9ce0*/  BSSY B1, `(.L_x_57) ;  /* 0x0000004000017945 */ /* 0x000fe20003800000 */
[----:B------:R-:W-:-:S04]  /*9cf0*/  SHF.L.U32 R3, R25, 0x1f, RZ ;  /* 0x0000001f19037819 */ /* 0x000fc800000006ff */
[----:B------:R-:W0:Y:S02]  /*9d00*/  SYNCS.PHASECHK.TRANS64.TRYWAIT P0, [R6+URZ+0x2a840], R3 ;  /* 0x02a84003060075a7 */ /* 0x000e24000800017f */
[----:B0-----:R-:W-:Y:S05]  /*9d10*/  @!P0 BRA `(.L_x_58) ;  /* 0x0000002800cc8947 */ /* 0x001fea0003800000 */
.L_x_126:
[----:B------:R-:W-:Y:S05]  /*9d20*/  BSYNC B1 ;  /* 0x0000000000017941 */ /* 0x000fea0003800000 */
.L_x_57:
[----:B------:R-:W-:Y:S01]  /*9d30*/  SHF.R.S32.HI R23, RZ, 0x1f, R4 ;  /* 0x0000001fff177819 */ /* 0x000fe20000011404 */
[----:B------:R-:W-:Y:S01]  /*9d40*/  ULDC.64 UR4, c[0x0][0x300] ;  /* 0x0000c00000047ab9 */ /* 0x000fe20000000a00 */
[----:B-----5:R-:W-:Y:S01]  /*9d50*/  SHF.R.S32.HI R24, RZ, 0x1f, R0 ;  /* 0x0000001fff187819 */ /* 0x020fe20000011400 */
[----:B------:R-:W-:Y:S01]  /*9d60*/  IMAD R9, R22, 0x4800, R27 ;  /* 0x0000480016097824 */ /* 0x000fe200078e021b */
[C---:B------:R-:W-:Y:S01]  /*9d70*/  LOP3.LUT P3, RZ, R16.reuse, 0x10, RZ, 0xc0, !PT ;  /* 0x0000001010ff7812 */ /* 0x040fe2000786c0ff */
[----:B0-----:R-:W-:Y:S01]  /*9d80*/  IMAD R3, R23, UR4, RZ ;  /* 0x0000000417037c24 */ /* 0x001fe2000f8e02ff */
[C---:B------:R-:W-:Y:S02]  /*9d90*/  LOP3.LUT P2, RZ, R16.reuse, 0x8, RZ, 0xc0, !PT ;  /* 0x0000000810ff7812 */ /* 0x040fe4000784c0ff */
[----:B------:R-:W-:Y:S01]  /*9da0*/  LOP3.LUT P1, RZ, R16, 0x4, RZ, 0xc0, !PT ;  /* 0x0000000410ff7812 */ /* 0x000fe2000782c0ff */
[C---:B------:R-:W-:Y:S02]  /*9db0*/  IMAD R5, R4.reuse, UR5, R3 ;  /* 0x0000000504057c24 */ /* 0x040fe4000f8e0203 */
[----:B------:R-:W-:Y:S01]  /*9dc0*/  IMAD.WIDE.U32 R2, R4, UR4, RZ ;  /* 0x0000000404027c25 */ /* 0x000fe2000f8e00ff */
[----:B------:R-:W-:-:S03]  /*9dd0*/  ULDC.64 UR4, c[0x0][0x310] ;  /* 0x0000c40000047ab9 */ /* 0x000fc60000000a00 */
[----:B------:R-:W-:Y:S02]  /*9de0*/  IMAD.IADD R3, R3, 0x1, R5 ;  /* 0x0000000103037824 */ /* 0x000fe400078e0205 */
[----:B------:R-:W-:Y:S02]  /*9df0*/  IMAD R5, R24, UR4, RZ ;  /* 0x0000000418057c24 */ /* 0x000fe4000f8e02ff */
[----:B------:R-:W-:-:S04]  /*9e00*/  IMAD.WIDE.U32 R2, R0, UR4, R2 ;  /* 0x0000000400027c25 */ /* 0x000fc8000f8e0002 */
[----:B------:R-:W-:Y:S01]  /*9e10*/  IMAD R5, R0, UR5, R5 ;  /* 0x0000000500057c24 */ /* 0x000fe2000f8e0205 */
[----:B------:R-:W-:Y:S02]  /*9e20*/  ULDC.64 UR4, c[0x0][0x308] ;  /* 0x0000c20000047ab9 */ /* 0x000fe40000000a00 */
[----:B------:R-:W-:Y:S02]  /*9e30*/  IMAD R8, R29, UR4, RZ ;  /* 0x000000041d087c24 */ /* 0x000fe4000f8e02ff */
[----:B------:R-:W-:Y:S02]  /*9e40*/  IADD3 R3, R3, R5, RZ ;  /* 0x0000000503037210 */ /* 0x000fe40007ffe0ff */
        /* <DEDUP_REMOVED lines=9> */
[----:B------:R-:W-:Y:S01]  /*9ee0*/  IMAD.SHL.U32 R5, R37, 0x2, RZ ;  /* 0x0000000225057824 */ /* 0x000fe200078e00ff */
[----:B------:R-:W-:Y:S02]  /*9ef0*/  LEA R9, R9, UR39, 0x1 ;  /* 0x0000002709097c11 */ /* 0x000fe4000f8e08ff */
[----:B------:R-:W1:Y:S04]  /*9f00*/  SHFL.IDX PT, R3, R10, RZ, 0x181f ;  /* 0x00181fff0a037589 */ /* 0x000e6800000e0000 */
[----:B------:R-:W-:Y:S01]  /*9f10*/  SHFL.IDX PT, R35, R10, 0x2, 0x181f ;  /* 0x00581f000a237f89 */ /* 0x000fe200000e0000 */
[----:B0-----:R-:W-:-:S03]  /*9f20*/  IADD3 R2, P0, R14, R5, RZ ;  /* 0x000000050e027210 */ /* 0x001fc60007f1e0ff */
[----:B------:R-:W0:Y:S01]  /*9f30*/  SHFL.IDX PT, R14, R8, 0x1, 0x181f ;  /* 0x00381f00080e7f89 */ /* 0x000e2200000e0000 */
[----:B-1----:R-:W-:-:S05]  /*9f40*/  IADD3.X R3, RZ, R3, RZ, P0, !PT ;  /* 0x00000003ff037210 */ /* 0x002fca00007fe4ff */
[----:B------:R-:W-:Y:S04]  /*9f50*/  LDGSTS.E.BYPASS.LTC128B.128 [R9+0x18400], desc[UR36][R2.64], !P3 ;  /* 0x1840000002097fae */ /* 0x000fe8000d901d64 */
[----:B------:R-:W-:Y:S04]  /*9f60*/  LDGSTS.E.BYPASS.LTC128B.128 [R9+0x1b400], desc[UR36][R2.64+0x80], !P2 ;  /* 0x1b40008002097fae */ /* 0x000fe8000d101d64 */
[----:B------:R1:W-:Y:S04]  /*9f70*/  LDGSTS.E.BYPASS.LTC128B.128 [R9+0x1e400], desc[UR36][R2.64+0x100], !P1 ;  /* 0x1e40010002097fae */ /* 0x0003e8000c901d64 */
[----:B-1----:R-:W1:Y:S01]  /*9f80*/  SHFL.IDX PT, R3, R10, 0x1, 0x181f ;  /* 0x00381f000a037f89 */ /* 0x002e6200000e0000 */
[----:B0-----:R-:W-:-:S03]  /*9f90*/  IADD3 R2, P0, R14, R5, RZ ;  /* 0x000000050e027210 */ /* 0x001fc60007f1e0ff */
[----:B------:R-:W0:Y:S02]  /*9fa0*/  SHFL.IDX PT, R14, R8, 0x2, 0x181f ;  /* 0x00581f00080e7f89 */ /* 0x000e2400000e0000 */
[----:B-1----:R-:W-:-:S05]  /*9fb0*/  IMAD.X R3, RZ, RZ, R3, P0 ;  /* 0x000000ffff037224 */ /* 0x002fca00000e0603 */
[----:B------:R-:W-:Y:S04]  /*9fc0*/  LDGSTS.E.BYPASS.LTC128B.128 [R9+0x18c00], desc[UR36][R2.64], !P3 ;  /* 0x18c0000002097fae */ /* 0x000fe8000d901d64 */
[----:B------:R-:W-:Y:S04]  /*9fd0*/  LDGSTS.E.BYPASS.LTC128B.128 [R9+0x1bc00], desc[UR36][R2.64+0x80], !P2 ;  /* 0x1bc0008002097fae */ /* 0x000fe8000d101d64 */
[----:B------:R0:W-:Y:S02]  /*9fe0*/  LDGSTS.E.BYPASS.LTC128B.128 [R9+0x1ec00], desc[UR36][R2.64+0x100], !P1 ;  /* 0x1ec0010002097fae */ /* 0x0001e4000c901d64 */
[----:B0-----:R-:W-:-:S02]  /*9ff0*/  IADD3 R2, P0, R14, R5, RZ ;  /* 0x000000050e027210 */ /* 0x001fc40007f1e0ff */
[----:B------:R-:W0:Y:S03]  /*a000*/  SHFL.IDX PT, R14, R8, 0x3, 0x181f ;  /* 0x00781f00080e7f89 */ /* 0x000e2600000e0000 */
[----:B------:R-:W-:Y:S02]  /*a010*/  IMAD.X R3, RZ, RZ, R35, P0 ;  /* 0x000000ffff037224 */ /* 0x000fe400000e0623 */
[----:B------:R-:W1:Y:S04]  /*a020*/  SHFL.IDX PT, R35, R10, 0x3, 0x181f ;  /* 0x00781f000a237f89 */ /* 0x000e6800000e0000 */
[----:B------:R-:W-:Y:S04]  /*a030*/  LDGSTS.E.BYPASS.LTC128B.128 [R9+0x19400], desc[UR36][R2.64], !P3 ;  /* 0x1940000002097fae */ /* 0x000fe8000d901d64 */
[----:B------:R-:W-:Y:S04]  /*a040*/  LDGSTS.E.BYPASS.LTC128B.128 [R9+0x1c400], desc[UR36][R2.64+0x80], !P2 ;  /* 0x1c40008002097fae */ /* 0x000fe8000d101d64 */
[----:B------:R0:W-:Y:S02]  /*a050*/  LDGSTS.E.BYPASS.LTC128B.128 [R9+0x1f400], desc[UR36][R2.64+0x100], !P1 ;  /* 0x1f40010002097fae */ /* 0x0001e4000c901d64 */
[----:B0-----:R-:W-:-:S02]  /*a060*/  IADD3 R2, P0, R14, R5, RZ ;  /* 0x000000050e027210 */ /* 0x001fc40007f1e0ff */
[----:B------:R-:W0:Y:S02]  /*a070*/  SHFL.IDX PT, R14, R8, 0x4, 0x181f ;  /* 0x00981f00080e7f89 */ /* 0x000e2400000e0000 */
[----:B-1----:R-:W-:Y:S02]  /*a080*/  IADD3.X R3, RZ, R35, RZ, P0, !PT ;  /* 0x00000023ff037210 */ /* 0x002fe400007fe4ff */
[----:B------:R-:W1:Y:S04]  /*a090*/  SHFL.IDX PT, R35, R10, 0x4, 0x181f ;  /* 0x00981f000a237f89 */ /* 0x000e6800000e0000 */
[----:B------:R-:W-:Y:S04]  /*a0a0*/  LDGSTS.E.BYPASS.LTC128B.128 [R9+0x19c00], desc[UR36][R2.64], !P3 ;  /* 0x19c0000002097fae */ /* 0x000fe8000d901d64 */
[----:B------:R-:W-:Y:S04]  /*a0b0*/  LDGSTS.E.BYPASS.LTC128B.128 [R9+0x1cc00], desc[UR36][R2.64+0x80], !P2 ;  /* 0x1cc0008002097fae */ /* 0x000fe8000d101d64 */
[----:B------:R0:W-:Y:S02]  /*a0c0*/  LDGSTS.E.BYPASS.LTC128B.128 [R9+0x1fc00], desc[UR36][R2.64+0x100], !P1 ;  /* 0x1fc0010002097fae */ /* 0x0001e4000c901d64 */
[----:B0-----:R-:W-:-:S02]  /*a0d0*/  IADD3 R2, P0, R14, R5, RZ ;  /* 0x000000050e027210 */ /* 0x001fc40007f1e0ff */
[----:B------:R0:W2:Y:S03]  /*a0e0*/  SHFL.IDX PT, R14, R8, 0x5, 0x181f ;  /* 0x00b81f00080e7f89 */ /* 0x0000a600000e0000 */
[----:B-1----:R-:W-:Y:S02]  /*a0f0*/  IMAD.X R3, RZ, RZ, R35, P0 ;  /* 0x000000ffff037224 */ /* 0x002fe400000e0623 */
[----:B------:R0:W1:Y:S04]  /*a100*/  SHFL.IDX PT, R35, R10, 0x5, 0x181f ;  /* 0x00b81f000a237f89 */ /* 0x00006800000e0000 */
[----:B------:R0:W-:Y:S04]  /*a110*/  LDGSTS.E.BYPASS.LTC128B.128 [R9+0x1a400], desc[UR36][R2.64], !P3 ;  /* 0x1a40000002097fae */ /* 0x0001e8000d901d64 */
[----:B------:R0:W-:Y:S04]  /*a120*/  LDGSTS.E.BYPASS.LTC128B.128 [R9+0x1d400], desc[UR36][R2.64+0x80], !P2 ;  /* 0x1d40008002097fae */ /* 0x0001e8000d101d64 */
[----:B------:R0:W-:Y:S02]  /*a130*/  LDGSTS.E.BYPASS.LTC128B.128 [R9+0x20400], desc[UR36][R2.64+0x100], !P1 ;  /* 0x2040010002097fae */ /* 0x0001e4000c901d64 */
.L_x_140:
[----:B0-2---:R-:W-:-:S05]  /*a140*/  IADD3 R2, P0, R14, R5, RZ ;  /* 0x000000050e027210 */ /* 0x005fca0007f1e0ff */
[----:B-1----:R-:W-:Y:S01]  /*a150*/  IMAD.X R3, RZ, RZ, R35, P0 ;  /* 0x000000ffff037224 */ /* 0x002fe200000e0623 */
[----:B------:R-:W-:-:S04]  /*a160*/  PLOP3.LUT P0, PT, PT, PT, PT, 0x80, 0x0 ;  /* 0x000000000000781c */ /* 0x000fc80003f0f070 */
[----:B------:R-:W-:Y:S01]  /*a170*/  @!PT LDS RZ, [RZ] ;  /* 0x00000000fffff984 */ /* 0x000fe20000000800 */
[----:B------:R-:W-:Y:S01]  /*a180*/  @!PT LDS RZ, [RZ] ;  /* 0x00000000fffff984 */ /* 0x000fe20000000800 */
[----:B------:R-:W-:Y:S01]  /*a190*/  @!PT LDS RZ, [RZ] ;  /* 0x00000000fffff984 */ /* 0x000fe20000000800 */
[----:B------:R0:W-:Y:S04]  /*a1a0*/  LDGSTS.E.BYPASS.LTC128B.128 [R9+0x1ac00], desc[UR36][R2.64], !P3 ;  /* 0x1ac0000002097fae */ /* 0x0001e8000d901d64 */
[----:B------:R0:W-:Y:S04]  /*a1b0*/  LDGSTS.E.BYPASS.LTC128B.128 [R9+0x1dc00], desc[UR36][R2.64+0x80], !P2 ;  /* 0x1dc0008002097fae */ /* 0x0001e8000d101d64 */
[----:B------:R0:W-:Y:S01]  /*a1c0*/  LDGSTS.E.BYPASS.LTC128B.128 [R9+0x20c00], desc[UR36][R2.64+0x100], !P1 ;  /* 0x20c0010002097fae */ /* 0x0001e2000c901d64 */
[----:B------:R-:W-:Y:S01]  /*a1d0*/  NOP ;  /* 0x0000000000007918 */ /* 0x000fe20000000000 */
.L_x_60:
        /* <DEDUP_REMOVED lines=10> */
.L_x_61:
[----:B------:R1:W-:Y:S01]  /*a280*/  SYNCS.ARRIVE.TRANS64.A1T0 RZ, [R6+URZ+0x2a830], RZ ;  /* 0x02a830ff06ff79a7 */ /* 0x0003e2000810003f */
[----:B------:R-:W-:Y:S05]  /*a290*/  @!P2 BRA `(.L_x_62) ;  /* 0x000000000004a947 */ /* 0x000fea0003800000 */
[----:B------:R-:W-:Y:S01]  /*a2a0*/  BPT.TRAP 0x1 ;  /* 0x000000040000795c */ /* 0x000fe20000300000 */
.L_x_62:
[----:B0-----:R-:W-:Y:S01]  /*a2b0*/  SHF.L.U32 R9, R21, 0x1f, RZ ;  /* 0x0000001f15097819 */ /* 0x001fe200000006ff */
[----:B------:R-:W-:Y:S01]  /*a2c0*/  BSSY B1, `(.L_x_63) ;  /* 0x0000006000017945 */ /* 0x000fe20003800000 */
[----:B-1----:R-:W-:Y:S02]  /*a2d0*/  LEA R6, R7, UR39, 0x3 ;  /* 0x0000002707067c11 */ /* 0x002fe4000f8e18ff */
[----:B------:R-:W-:Y:S02]  /*a2e0*/  MOV R3, 0xffffffa0 ;  /* 0xffffffa000037802 */ /* 0x000fe40000000f00 */
[----:B------:R-:W0:Y:S03]  /*a2f0*/  SYNCS.PHASECHK.TRANS64.TRYWAIT P0, [R6+URZ+0x2a860], R9 ;  /* 0x02a86009060075a7 */ /* 0x000e26000800017f */
[----:B------:R-:W-:Y:S01]  /*a300*/  IMAD R3, R28, R3, UR38 ;  /* 0x000000261c037e24 */ /* 0x000fe2000f8e0203 */
[----:B0-----:R-:W-:Y:S06]  /*a310*/  @!P0 BRA `(.L_x_64) ;  /* 0x0000002c00188947 */ /* 0x001fec0003800000 */
.L_x_141:
[----:B------:R-:W-:Y:S05]  /*a320*/  BSYNC B1 ;  /* 0x0000000000017941 */ /* 0x000fea0003800000 */
.L_x_63:
[----:B------:R-:W-:Y:S01]  /*a330*/  UMOV UR4, 0xffffffff ;  /* 0xffffffff00047882 */ /* 0x000fe20000000000 */
[C---:B------:R-:W-:Y:S01]  /*a340*/  LOP3.LUT P2, RZ, R16.reuse, 0x2, RZ, 0xc0, !PT ;  /* 0x0000000210ff7812 */ /* 0x040fe2000784c0ff */
[----:B------:R-:W-:Y:S01]  /*a350*/  IMAD R7, R7, 0x3000, R27 ;  /* 0x0000300007077824 */ /* 0x000fe200078e021b */
[----:B------:R-:W-:Y:S01]  /*a360*/  LOP3.LUT P1, RZ, R16, 0x1, RZ, 0xc0, !PT ;  /* 0x0000000110ff7812 */ /* 0x000fe2000782c0ff */
[----:B------:R-:W-:Y:S01]  /*a370*/  IMAD.IADD R8, R3, 0x1, -R34 ;  /* 0x0000000103087824 */ /* 0x000fe200078e0a22 */
[----:B------:R-:W-:Y:S11]  /*a380*/  BRA.DIV UR4, `(.L_x_65) ;  /* 0x0000002e04107947 */ /* 0x000ff6000b800000 */
[----:B------:R-:W1:Y:S01]  /*a390*/  SHFL.IDX PT, R14, R17, RZ, 0x181f ;  /* 0x00181fff110e7589 */ /* 0x000e6200000e0000 */
[----:B------:R-:W-:-:S03]  /*a3a0*/  LEA R7, R7, UR39, 0x1 ;  /* 0x0000002707077c11 */ /* 0x000fc6000f8e08ff */
[----:B------:R-:W2:Y:S01]  /*a3b0*/  SHFL.IDX PT, R3, R18, RZ, 0x181f ;  /* 0x00181fff12037589 */ /* 0x000ea200000e0000 */
[----:B-1----:R-:W-:-:S03]  /*a3c0*/  IADD3 R2, P0, R14, R5, RZ ;  /* 0x000000050e027210 */ /* 0x002fc60007f1e0ff */
[----:B------:R-:W1:Y:S02]  /*a3d0*/  SHFL.IDX PT, R14, R17, 0x1, 0x181f ;  /* 0x00381f00110e7f89 */ /* 0x000e6400000e0000 */
[----:B--2---:R-:W-:Y:S01]  /*a3e0*/  IMAD.X R3, RZ, RZ, R3, P0 ;  /* 0x000000ffff037224 */ /* 0x004fe200000e0603 */
[----:B------:R-:W-:-:S13]  /*a3f0*/  ISETP.LT.OR P0, PT, R8, 0x1, P2 ;  /* 0x000000010800780c */ /* 0x000fda0001701670 */
[----:B------:R-:W-:Y:S01]  /*a400*/  LDGSTS.E.BYPASS.LTC128B.128 [R7+0x400], desc[UR36][R2.64], !P0 ;  /* 0x0040000002077fae */ /* 0x000fe2000c101d64 */
[----:B------:R-:W-:-:S13]  /*a410*/  ISETP.LT.OR P0, PT, R8, 0x1, P1 ;  /* 0x000000010800780c */ /* 0x000fda0000f01670 */
[----:B------:R2:W-:Y:S04]  /*a420*/  LDGSTS.E.BYPASS.LTC128B.128 [R7+0x3400], desc[UR36][R2.64+0x80], !P0 ;  /* 0x0340008002077fae */ /* 0x0005e8000c101d64 */
[----:B--2---:R-:W2:Y:S01]  /*a430*/  SHFL.IDX PT, R3, R18, 0x1, 0x181f ;  /* 0x00381f0012037f89 */ /* 0x004ea200000e0000 */
[----:B-1----:R-:W-:-:S03]  /*a440*/  IADD3 R2, P0, R14, R5, RZ ;  /* 0x000000050e027210 */ /* 0x002fc60007f1e0ff */
[----:B------:R-:W1:Y:S01]  /*a450*/  SHFL.IDX PT, R14, R17, 0x2, 0x181f ;  /* 0x00581f00110e7f89 */ /* 0x000e6200000e0000 */
[----:B--2---:R-:W-:Y:S02]  /*a460*/  IADD3.X R3, RZ, R3, RZ, P0, !PT ;  /* 0x00000003ff037210 */ /* 0x004fe400007fe4ff */
[----:B------:R-:W-:-:S13]  /*a470*/  ISETP.LT.OR P0, PT, R8, 0x11, P2 ;  /* 0x000000110800780c */ /* 0x000fda0001701670 */
[----:B------:R-:W-:Y:S01]  /*a480*/  LDGSTS.E.BYPASS.LTC128B.128 [R7+0xc00], desc[UR36][R2.64], !P0 ;  /* 0x00c0000002077fae */ /* 0x000fe2000c101d64 */
[----:B------:R-:W-:-:S13]  /*a490*/  ISETP.LT.OR P0, PT, R8, 0x11, P1 ;  /* 0x000000110800780c */ /* 0x000fda0000f01670 */
[----:B------:R2:W-:Y:S04]  /*a4a0*/  LDGSTS.E.BYPASS.LTC128B.128 [R7+0x3c00], desc[UR36][R2.64+0x80], !P0 ;  /* 0x03c0008002077fae */ /* 0x0005e8000c101d64 */
[----:B--2---:R-:W2:Y:S01]  /*a4b0*/  SHFL.IDX PT, R3, R18, 0x2, 0x181f ;  /* 0x00581f0012037f89 */ /* 0x004ea200000e0000 */
        /* <DEDUP_REMOVED lines=17> */
[----:B------:R-:W1:Y:S04]  /*a5d0*/  SHFL.IDX PT, R18, R18, 0x5, 0x181f ;  /* 0x00b81f0012127f89 */ /* 0x000e6800000e0000 */
[----:B------:R3:W4:Y:S01]  /*a5e0*/  SHFL.IDX PT, R14, R17, 0x5, 0x181f ;  /* 0x00b81f00110e7f89 */ /* 0x00072200000e0000 */
[----:B--2---:R-:W-:Y:S02]  /*a5f0*/  IADD3.X R3, RZ, R3, RZ, P0, !PT ;  /* 0x00000003ff037210 */ /* 0x004fe400007fe4ff */
[----:B------:R-:W-:-:S13]  /*a600*/  ISETP.LT.OR P0, PT, R8, 0x41, P2 ;  /* 0x000000410800780c */ /* 0x000fda0001701670 */
[----:B------:R3:W-:Y:S01]  /*a610*/  LDGSTS.E.BYPASS.LTC128B.128 [R7+0x2400], desc[UR36][R2.64], !P0 ;  /* 0x0240000002077fae */ /* 0x0007e2000c101d64 */
[----:B------:R-:W-:-:S13]  /*a620*/  ISETP.LT.OR P0, PT, R8, 0x41, P1 ;  /* 0x000000410800780c */ /* 0x000fda0000f01670 */
[----:B-1--4-:R3:W-:Y:S02]  /*a630*/  LDGSTS.E.BYPASS.LTC128B.128 [R7+0x5400], desc[UR36][R2.64+0x80], !P0 ;  /* 0x0540008002077fae */ /* 0x0127e4000c101d64 */
.L_x_155:
[----:B0--3--:R-:W-:Y:S01]  /*a640*/  IADD3 R2, P0, R14, R5, RZ ;  /* 0x000000050e027210 */ /* 0x009fe20007f1e0ff */
[----:B------:R-:W-:Y:S02]  /*a650*/  ULDC.64 UR4, c[0x0][0x328] ;  /* 0x0000ca0000047ab9 */ /* 0x000fe40000000a00 */
[----:B------:R-:W-:Y:S02]  /*a660*/  IMAD R23, R23, UR4, RZ ;  /* 0x0000000417177c24 */ /* 0x000fe4000f8e02ff */
[----:B------:R-:W-:Y:S01]  /*a670*/  IMAD.X R3, RZ, RZ, R18, P0 ;  /* 0x000000ffff037224 */ /* 0x000fe200000e0612 */
[----:B------:R-:W-:Y:S01]  /*a680*/  ISETP.LT.OR P0, PT, R8, 0x51, P2 ;  /* 0x000000510800780c */ /* 0x000fe20001701670 */
[----:B------:R-:W-:-:S12]  /*a690*/  IMAD R23, R4, UR5, R23 ;  /* 0x0000000504177c24 */ /* 0x000fd8000f8e0217 */
[----:B------:R-:W-:Y:S01]  /*a6a0*/  @!PT LDS RZ, [RZ] ;  /* 0x00000000fffff984 */ /* 0x000fe20000000800 */
[----:B------:R-:W-:Y:S01]  /*a6b0*/  @!PT LDS RZ, [RZ] ;  /* 0x00000000fffff984 */ /* 0x000fe20000000800 */
[----:B------:R-:W-:Y:S01]  /*a6c0*/  @!PT LDS RZ, [RZ] ;  /* 0x00000000fffff984 */ /* 0x000fe20000000800 */
[----:B------:R-:W-:Y:S01]  /*a6d0*/  LDGSTS.E.BYPASS.LTC128B.128 [R7+0x2c00], desc[UR36][R2.64], !P0 ;  /* 0x02c0000002077fae */ /* 0x000fe2000c101d64 */
[----:B------:R-:W-:-:S13]  /*a6e0*/  ISETP.LT.OR P0, PT, R8, 0x51, P1 ;  /* 0x000000510800780c */ /* 0x000fda0000f01670 */
[----:B------:R0:W-:Y:S01]  /*a6f0*/  LDGSTS.E.BYPASS.LTC128B.128 [R7+0x5c00], desc[UR36][R2.64+0x80], !P0 ;  /* 0x05c0008002077fae */ /* 0x0001e2000c101d64 */
[----:B------:R-:W-:Y:S01]  /*a700*/  PLOP3.LUT P0, PT, PT, PT, PT, 0x80, 0x0 ;  /* 0x000000000000781c */ /* 0x000fe20003f0f070 */
[----:B------:R-:W-:Y:S01]  /*a710*/  NOP ;  /* 0x0000000000007918 */ /* 0x000fe20000000000 */
[----:B0-----:R-:W-:Y:S01]  /*a720*/  IMAD.WIDE.U32 R2, R4, UR4, RZ ;  /* 0x0000000404027c25 */ /* 0x001fe2000f8e00ff */
[----:B------:R-:W-:-:S03]  /*a730*/  ULDC.64 UR4, c[0x0][0x338] ;  /* 0x0000ce0000047ab9 */ /* 0x000fc60000000a00 */
[----:B------:R-:W-:Y:S02]  /*a740*/  IMAD.IADD R3, R3, 0x1, R23 ;  /* 0x0000000103037824 */ /* 0x000fe400078e0217 */
[----:B------:R-:W-:Y:S02]  /*a750*/  IMAD R5, R24, UR4, RZ ;  /* 0x0000000418057c24 */ /* 0x000fe4000f8e02ff */
[----:B------:R-:W-:-:S04]  /*a760*/  IMAD.WIDE.U32 R2, R0, UR4, R2 ;  /* 0x0000000400027c25 */ /* 0x000fc8000f8e0002 */
[----:B------:R-:W-:-:S05]  /*a770*/  IMAD R5, R0, UR5, R5 ;  /* 0x0000000500057c24 */ /* 0x000fca000f8e0205 */
[----:B------:R-:W-:-:S07]  /*a780*/  IADD3 R5, R3, R5, RZ ;  /* 0x0000000503057210 */ /* 0x000fce0007ffe0ff */
.L_x_66:
        /* <DEDUP_REMOVED lines=10> */
.L_x_67:
[----:B------:R-:W-:Y:S01]  /*a830*/  ULDC.64 UR4, c[0x0][0x330] ;  /* 0x0000cc0000047ab9 */ /* 0x000fe20000000a00 */
[----:B------:R-:W-:Y:S01]  /*a840*/  IMAD.MOV.U32 R3, RZ, RZ, R5 ;  /* 0x000000ffff037224 */ /* 0x000fe200078e0005 */
[----:B------:R0:W-:Y:S01]  /*a850*/  SYNCS.ARRIVE.TRANS64.A1T0 RZ, [R6+URZ+0x2a850], RZ ;  /* 0x02a850ff06ff79a7 */ /* 0x0001e2000810003f */
[----:B------:R-:W-:Y:S01]  /*a860*/  IMAD R0, R29, UR4, RZ ;  /* 0x000000041d007c24 */ /* 0x000fe2000f8e02ff */
[----:B------:R-:W-:Y:S01]  /*a870*/  MOV R28, R20 ;  /* 0x00000014001c7202 */ /* 0x000fe20000000f00 */
[----:B------:R-:W-:-:S04]  /*a880*/  IMAD.WIDE.U32 R2, R19, UR4, R2 ;  /* 0x0000000413027c25 */ /* 0x000fc8000f8e0002 */
[----:B------:R-:W-:Y:S01]  /*a890*/  IMAD R5, R19, UR5, R0 ;  /* 0x0000000513057c24 */ /* 0x000fe2000f8e0200 */
[----:B------:R-:W-:Y:S01]  /*a8a0*/  ULDC.64 UR4, c[0x0][0x318] ;  /* 0x0000c60000047ab9 */ /* 0x000fe20000000a00 */
[----:B0-----:R-:W-:Y:S01]  /*a8b0*/  IADD3 R6, R20, -0x1, RZ ;  /* 0xffffffff14067810 */ /* 0x001fe20007ffe0ff */
[----:B------:R-:W-:Y:S01]  /*a8c0*/  IMAD.MOV.U32 R21, RZ, RZ, R25 ;  /* 0x000000ffff157224 */ /* 0x000fe200078e0019 */
[----:B------:R-:W-:Y:S01]  /*a8d0*/  LEA R17, P0, R2, UR4, 0x1 ;  /* 0x0000000402117c11 */ /* 0x000fe2000f8008ff */
[----:B------:R-:W-:Y:S02]  /*a8e0*/  IMAD.IADD R3, R5, 0x1, R3 ;  /* 0x0000000105037824 */ /* 0x000fe400078e0203 */
[----:B------:R-:W-:-:S03]  /*a8f0*/  IMAD.MOV.U32 R7, RZ, RZ, R22 ;  /* 0x000000ffff077224 */ /* 0x000fc600078e0016 */
[----:B------:R-:W-:Y:S02]  /*a900*/  LEA.HI.X R18, R2, UR5, R3, 0x1, P0 ;  /* 0x0000000502127c11 */ /* 0x000fe400080f0c03 */
[----:B------:R-:W-:-:S13]  /*a910*/  ISETP.GT.AND P0, PT, R20, RZ, PT ;  /* 0x000000ff1400720c */ /* 0x000fda0003f04270 */
[----:B------:R-:W-:Y:S05]  /*a920*/  @P0 BRA `(.L_x_68) ;  /* 0xfffffff000600947 */ /* 0x000fea000383ffff */
[----:B------:R-:W-:Y:S05]  /*a930*/  BSYNC B0 ;  /* 0x0000000000007941 */ /* 0x000fea0003800000 */
.L_x_55:
[----:B------:R-:W-:-:S13]  /*a940*/  LOP3.LUT P0, RZ, R16, 0x20, RZ, 0xc0, !PT ;  /* 0x0000002010ff7812 */ /* 0x000fda000780c0ff */
[----:B------:R-:W-:Y:S05]  /*a950*/  @!P0 BRA `(.L_x_69) ;  /* 0x0000000000048947 */ /* 0x000fea0003800000 */
[----:B------:R-:W-:Y:S01]  /*a960*/  BPT.TRAP 0x1 ;  /* 0x000000040000795c */ /* 0x000fe20000300000 */
.L_x_69:
[----:B------:R-:W-:Y:S01]  /*a970*/  LEA R4, R22, UR39, 0x3 ;  /* 0x0000002716047c11 */ /* 0x000fe2000f8e18ff */
[----:B------:R-:W-:Y:S01]  /*a980*/  IMAD.MOV.U32 R5, RZ, RZ, -0x60 ;  /* 0xffffffa0ff057424 */ /* 0x000fe200078e00ff */
[----:B0-----:R-:W-:Y:S01]  /*a990*/  SHF.L.U32 R3, R25, 0x1f, RZ ;  /* 0x0000001f19037819 */ /* 0x001fe200000006ff */
[----:B------:R-:W-:Y:S02]  /*a9a0*/  BSSY B0, `(.L_x_70) ;  /* 0x0000004000007945 */ /* 0x000fe40003800000 */
[----:B------:R-:W-:Y:S01]  /*a9b0*/  IMAD R5, R20, R5, UR38 ;  /* 0x0000002614057e24 */ /* 0x000fe2000f8e0205 */
[----:B------:R-:W0:Y:S02]  /*a9c0*/  SYNCS.PHASECHK.TRANS64.TRYWAIT P0, [R4+URZ+0x2a860], R3 ;  /* 0x02a86003040075a7 */ /* 0x000e24000800017f */
[----:B0-----:R-:W-:Y:S05]  /*a9d0*/  @!P0 BRA `(.L_x_71) ;  /* 0x0000002c00508947 */ /* 0x001fea0003800000 */
.L_x_156:
[----:B------:R-:W-:Y:S05]  /*a9e0*/  BSYNC B0 ;  /* 0x0000000000007941 */ /* 0x000fea0003800000 */
.L_x_70:
[----:B------:R-:W-:Y:S01]  /*a9f0*/  UMOV UR4, 0xffffffff ;  /* 0xffffffff00047882 */ /* 0x000fe20000000000 */
[----:B------:R-:W-:Y:S01]  /*aa00*/  LOP3.LUT P2, RZ, R16, 0x2, RZ, 0xc0, !PT ;  /* 0x0000000210ff7812 */ /* 0x000fe2000784c0ff */
[----:B------:R-:W-:Y:S01]  /*aa10*/  IMAD R7, R22, 0x3000, R27 ;  /* 0x0000300016077824 */ /* 0x000fe200078e021b */
[----:B------:R-:W-:Y:S01]  /*aa20*/  LOP3.LUT P1, RZ, R16, 0x1, RZ, 0xc0, !PT ;  /* 0x0000000110ff7812 */ /* 0x000fe2000782c0ff */
[----:B------:R-:W-:Y:S01]  /*aa30*/  IMAD.IADD R5, R5, 0x1, -R34 ;  /* 0x0000000105057824 */ /* 0x000fe200078e0a22 */
[----:B------:R-:W-:Y:S11]  /*aa40*/  BRA.DIV UR4, `(.L_x_72) ;  /* 0x0000002e04487947 */ /* 0x000ff6000b800000 */
[----:B------:R-:W1:Y:S01]  /*aa50*/  SHFL.IDX PT, R14, R17, RZ, 0x181f ;  /* 0x00181fff110e7589 */ /* 0x000e6200000e0000 */
[----:B------:R-:W-:-:S03]  /*aa60*/  SHF.L.U32 R6, R37, 0x1, RZ ;  /* 0x0000000125067819 */ /* 0x000fc600000006ff */
[----:B------:R-:W0:Y:S01]  /*aa70*/  SHFL.IDX PT, R0, R18, RZ, 0x181f ;  /* 0x00181fff12007589 */ /* 0x000e2200000e0000 */
[----:B-1----:R-:W-:-:S03]  /*aa80*/  IADD3 R2, P0, R14, R6, RZ ;  /* 0x000000060e027210 */ /* 0x002fc60007f1e0ff */
[----:B------:R-:W1:Y:S02]  /*aa90*/  SHFL.IDX PT, R14, R17, 0x1, 0x181f ;  /* 0x00381f00110e7f89 */ /* 0x000e6400000e0000 */
[----:B0-----:R-:W-:Y:S01]  /*aaa0*/  IMAD.X R3, RZ, RZ, R0, P0 ;  /* 0x000000ffff037224 */ /* 0x001fe200000e0600 */
[----:B------:R-:W-:Y:S02]  /*aab0*/  ISETP.LT.OR P0, PT, R5, 0x1, P2 ;  /* 0x000000010500780c */ /* 0x000fe40001701670 */
[----:B------:R-:W-:Y:S02]  /*aac0*/  LEA R0, R7, UR39, 0x1 ;  /* 0x0000002707007c11 */ /* 0x000fe4000f8e08ff */
[----:B------:R-:W0:Y:S09]  /*aad0*/  SHFL.IDX PT, R7, R18, 0x1, 0x181f ;  /* 0x00381f0012077f89 */ /* 0x000e3200000e0000 */
[----:B------:R-:W-:Y:S01]  /*aae0*/  LDGSTS.E.BYPASS.LTC128B.128 [R0+0x400], desc[UR36][R2.64], !P0 ;  /* 0x0040000002007fae */ /* 0x000fe2000c101d64 */
[----:B------:R-:W-:-:S13]  /*aaf0*/  ISETP.LT.OR P0, PT, R5, 0x1, P1 ;  /* 0x000000010500780c */ /* 0x000fda0000f01670 */
[----:B------:R1:W-:Y:S02]  /*ab00*/  LDGSTS.E.BYPASS.LTC128B.128 [R0+0x3400], desc[UR36][R2.64+0x80], !P0 ;  /* 0x0340008002007fae */ /* 0x0003e4000c101d64 */
[----:B-1----:R-:W-:Y:S02]  /*ab10*/  IADD3 R2, P0, R14, R6, RZ ;  /* 0x000000060e027210 */ /* 0x002fe40007f1e0ff */
[----:B------:R-:W1:Y:S03]  /*ab20*/  SHFL.IDX PT, R14, R17, 0x2, 0x181f ;  /* 0x00581f00110e7f89 */ /* 0x000e6600000e0000 */
[----:B0-----:R-:W-:Y:S01]  /*ab30*/  IMAD.X R3, RZ, RZ, R7, P0 ;  /* 0x000000ffff037224 */ /* 0x001fe200000e0607 */
[----:B------:R-:W-:Y:S01]  /*ab40*/  ISETP.LT.OR P0, PT, R5, 0x11, P2 ;  /* 0x000000110500780c */ /* 0x000fe20001701670 */
[----:B------:R-:W0:-:S12]  /*ab50*/  SHFL.IDX PT, R7, R18, 0x2, 0x181f ;  /* 0x00581f0012077f89 */ /* 0x000e1800000e0000 */
[----:B------:R-:W-:Y:S01]  /*ab60*/  LDGSTS.E.BYPASS.LTC128B.128 [R0+0xc00], desc[UR36][R2.64], !P0 ;  /* 0x00c0000002007fae */ /* 0x000fe2000c101d64 */
[----:B------:R-:W-:-:S13]  /*ab70*/  ISETP.LT.OR P0, PT, R5, 0x11, P1 ;  /* 0x000000110500780c */ /* 0x000fda0000f01670 */
[----:B------:R1:W-:Y:S02]  /*ab80*/  LDGSTS.E.BYPASS.LTC128B.128 [R0+0x3c00], desc[UR36][R2.64+0x80], !P0 ;  /* 0x03c0008002007fae */ /* 0x0003e4000c101d64 */
[----:B-1----:R-:W-:Y:S02]  /*ab90*/  IADD3 R2, P0, R14, R6, RZ ;  /* 0x000000060e027210 */ /* 0x002fe40007f1e0ff */
[----:B------:R-:W1:Y:S02]  /*aba0*/  SHFL.IDX PT, R14, R17, 0x3, 0x181f ;  /* 0x00781f00110e7f89 */ /* 0x000e6400000e0000 */
[----:B0-----:R-:W-:Y:S02]  /*abb0*/  IADD3.X R3, RZ, R7, RZ, P0, !PT ;  /* 0x00000007ff037210 */ /* 0x001fe400007fe4ff */
[----:B------:R-:W-:Y:S01]  /*abc0*/  ISETP.LT.OR P0, PT, R5, 0x21, P2 ;  /* 0x000000210500780c */ /* 0x000fe20001701670 */
[----:B------:R-:W0:-:S12]  /*abd0*/  SHFL.IDX PT, R7, R18, 0x3, 0x181f ;  /* 0x00781f0012077f89 */ /* 0x000e1800000e0000 */
        /* <DEDUP_REMOVED lines=12> */
[----:B------:R1:W2:Y:S03]  /*aca0*/  SHFL.IDX PT, R14, R17, 0x5, 0x181f ;  /* 0x00b81f00110e7f89 */ /* 0x0002a600000e0000 */
[----:B0-----:R-:W-:Y:S01]  /*acb0*/  IMAD.X R3, RZ, RZ, R7, P0 ;  /* 0x000000ffff037224 */ /* 0x001fe200000e0607 */
[----:B------:R-:W-:Y:S01]  /*acc0*/  ISETP.LT.OR P0, PT, R5, 0x41, P2 ;  /* 0x000000410500780c */ /* 0x000fe20001701670 */
[----:B------:R1:W3:-:S12]  /*acd0*/  SHFL.IDX PT, R7, R18, 0x5, 0x181f ;  /* 0x00b81f0012077f89 */ /* 0x0002d800000e0000 */
[----:B------:R1:W-:Y:S01]  /*ace0*/  LDGSTS.E.BYPASS.LTC128B.128 [R0+0x2400], desc[UR36][R2.64], !P0 ;  /* 0x0240000002007fae */ /* 0x0003e2000c101d64 */
[----:B------:R-:W-:-:S13]  /*acf0*/  ISETP.LT.OR P0, PT, R5, 0x41, P1 ;  /* 0x000000410500780c */ /* 0x000fda0000f01670 */
[----:B--23--:R1:W-:Y:S02]  /*ad00*/  LDGSTS.E.BYPASS.LTC128B.128 [R0+0x5400], desc[UR36][R2.64+0x80], !P0 ;  /* 0x0540008002007fae */ /* 0x00c3e4000c101d64 */
.L_x_170:
[----:B01----:R-:W-:-:S04]  /*ad10*/  IADD3 R2, P0, R14, R6, RZ ;  /* 0x000000060e027210 */ /* 0x003fc80007f1e0ff */
[----:B------:R-:W-:Y:S02]  /*ad20*/  IADD3.X R3, RZ, R7, RZ, P0, !PT ;  /* 0x00000007ff037210 */ /* 0x000fe400007fe4ff */
[----:B------:R-:W-:-:S13]  /*ad30*/  ISETP.LT.OR P0, PT, R5, 0x51, P2 ;  /* 0x000000510500780c */ /* 0x000fda0001701670 */
[----:B------:R-:W-:Y:S01]  /*ad40*/  @!PT LDS RZ, [RZ] ;  /* 0x00000000fffff984 */ /* 0x000fe20000000800 */
[----:B------:R-:W-:Y:S01]  /*ad50*/  @!PT LDS RZ, [RZ] ;  /* 0x00000000fffff984 */ /* 0x000fe20000000800 */
[----:B------:R-:W-:Y:S01]  /*ad60*/  @!PT LDS RZ, [RZ] ;  /* 0x00000000fffff984 */ /* 0x000fe20000000800 */
[----:B------:R0:W-:Y:S01]  /*ad70*/  LDGSTS.E.BYPASS.LTC128B.128 [R0+0x2c00], desc[UR36][R2.64], !P0 ;  /* 0x02c0000002007fae */ /* 0x0001e2000c101d64 */
[----:B------:R-:W-:-:S13]  /*ad80*/  ISETP.LT.OR P0, PT, R5, 0x51, P1 ;  /* 0x000000510500780c */ /* 0x000fda0000f01670 */
[----:B------:R0:W-:Y:S01]  /*ad90*/  LDGSTS.E.BYPASS.LTC128B.128 [R0+0x5c00], desc[UR36][R2.64+0x80], !P0 ;  /* 0x05c0008002007fae */ /* 0x0001e2000c101d64 */
[----:B------:R-:W-:Y:S01]  /*ada0*/  PLOP3.LUT P0, PT, PT, PT, PT, 0x80, 0x0 ;  /* 0x000000000000781c */ /* 0x000fe20003f0f070 */
[----:B------:R-:W-:-:S12]  /*adb0*/  NOP ;  /* 0x0000000000007918 */ /* 0x000fd80000000000 */
.L_x_73:
        /* <DEDUP_REMOVED lines=10> */
.L_x_74:
[----:B0-----:R-:W2:Y:S01]  /*ae60*/  LDL.LU R2, [R1] ;  /* 0x0000000001027983 */ /* 0x001ea20000300800 */
[----:B------:R-:W-:Y:S01]  /*ae70*/  VIADD R22, R22, 0x1 ;  /* 0x0000000116167836 */ /* 0x000fe20000000000 */
[----:B------:R-:W-:Y:S01]  /*ae80*/  ULDC UR4, c[0x0][0xc34] ;  /* 0x00030d0000047ab9 */ /* 0x000fe20000000800 */
[----:B------:R-:W-:Y:S01]  /*ae90*/  VIADD R36, R36, UR44 ;  /* 0x0000002c24247c36 */ /* 0x000fe20008000000 */
[----:B------:R0:W-:Y:S02]  /*aea0*/  SYNCS.ARRIVE.TRANS64.A1T0 RZ, [R4+URZ+0x2a850], RZ ;  /* 0x02a850ff04ff79a7 */ /* 0x0001e4000810003f */
[----:B------:R-:W-:-:S04]  /*aeb0*/  ISETP.NE.AND P0, PT, R22, 0x2, PT ;  /* 0x000000021600780c */ /* 0x000fc80003f05270 */
[----:B------:R-:W-:Y:S02]  /*aec0*/  SEL R22, R22, RZ, P0 ;  /* 0x000000ff16167207 */ /* 0x000fe40000000000 */
[----:B------:R-:W-:Y:S02]  /*aed0*/  SEL R0, RZ, 0x1, P0 ;  /* 0x00000001ff007807 */ /* 0x000fe40000000000 */
[----:B------:R-:W-:Y:S02]  /*aee0*/  ISETP.GE.AND P0, PT, R36, UR4, PT ;  /* 0x0000000424007c0c */ /* 0x000fe4000bf06270 */
[----:B------:R-:W-:Y:S02]  /*aef0*/  LOP3.LUT R25, R25, R0, RZ, 0x3c, !PT ;  /* 0x0000000019197212 */ /* 0x000fe400078e3cff */
[----:B--2---:R-:W-:-:S05]  /*af00*/  IADD3 R2, R2, 0x1, RZ ;  /* 0x0000000102027810 */ /* 0x004fca0007ffe0ff */
[----:B------:R0:W-:Y:S04]  /*af10*/  STL [R1], R2 ;  /* 0x0000000201007387 */ /* 0x0001e80000100800 */
[----:B------:R-:W-:Y:S05]  /*af20*/  @!P0 BRA `(.L_x_75) ;  /* 0xffffffd0002c8947 */ /* 0x000fea000383ffff */
[----:B------:R-:W-:-:S07]  /*af30*/  LOP3.LUT R0, R2, 0x1, RZ, 0xc, !PT ;  /* 0x0000000102007812 */ /* 0x000fce00078e0cff */
.L_x_40:
[----:B------:R-:W1:Y:S01]  /*af40*/  S2R R3, SR_CgaCtaId ;  /* 0x0000000000037919 */ /* 0x000e620000008800 */
[----:B0-----:R-:W-:Y:S01]  /*af50*/  MOV R2, 0x400 ;  /* 0x0000040000027802 */ /* 0x001fe20000000f00 */
[----:B------:R-:W-:Y:S01]  /*af60*/  BSSY B0, `(.L_x_76) ;  /* 0x0000005000007945 */ /* 0x000fe20003800000 */
[----:B------:R-:W-:Y:S02]  /*af70*/  SHF.L.U32 R0, R0, 0x1f, RZ ;  /* 0x0000001f00007819 */ /* 0x000fe400000006ff */
[----:B-1----:R-:W-:-:S04]  /*af80*/  LEA R5, R3, R2, 0x18 ;  /* 0x0000000203057211 */ /* 0x002fc800078ec0ff */
[----:B------:R-:W0:Y:S02]  /*af90*/  SYNCS.PHASECHK.TRANS64.TRYWAIT P0, [R5+URZ+0x2a820], R0 ;  /* 0x02a82000050075a7 */ /* 0x000e24000800017f */
[----:B0-----:R-:W-:Y:S05]  /*afa0*/  @!P0 BRA `(.L_x_77) ;  /* 0x0000002c00f88947 */ /* 0x001fea0003800000 */
.L_x_171:
[----:B------:R-:W-:Y:S05]  /*afb0*/  BSYNC B0 ;  /* 0x0000000000007941 */ /* 0x000fea0003800000 */
.L_x_76:
[----:B------:R-:W-:-:S03]  /*afc0*/  UMOV UR4, 0xffffffff ;  /* 0xffffffff00047882 */ /* 0x000fc60000000000 */
[----:B------:R-:W-:Y:S05]  /*afd0*/  BRA.DIV UR4, `(.L_x_78) ;  /* 0x0000003204007947 */ /* 0x000fea000b800000 */
[----:B0-----:R-:W0:Y:S02]  /*afe0*/  S2R R0, SR_TID.X ;  /* 0x0000000000007919 */ /* 0x001e240000002100 */
[----:B0-----:R-:W-:-:S04]  /*aff0*/  SHF.R.U32.HI R0, RZ, 0x5, R0 ;  /* 0x00000005ff007819 */ /* 0x001fc80000011600 */
[----:B------:R-:W-:-:S05]  /*b000*/  LOP3.LUT R0, R0, 0x3, RZ, 0xc0, !PT ;  /* 0x0000000300007812 */ /* 0x000fca00078ec0ff */
[----:B------:R0:W1:Y:S02]  /*b010*/  SHFL.IDX PT, R14, R0, RZ, 0x1f ;  /* 0x00001fff000e7589 */ /* 0x00006400000e0000 */
.L_x_174:
[----:B-1----:R-:W-:Y:S01]  /*b020*/  ISETP.NE.AND P0, PT, R14, RZ, PT ;  /* 0x000000ff0e00720c */ /* 0x002fe20003f05270 */
[----:B------:R-:W-:-:S12]  /*b030*/  BSSY B0, `(.L_x_79) ;  /* 0x0000026000007945 */ /* 0x000fd80003800000 */
[----:B------:R-:W-:Y:S05]  /*b040*/  @P0 BRA `(.L_x_80) ;  /* 0x0000000000900947 */ /* 0x000fea0003800000 */
[----:B------:R-:W-:-:S03]  /*b050*/  UMOV UR4, 0xffffffff ;  /* 0xffffffff00047882 */ /* 0x000fc60000000000 */
[----:B------:R-:W-:Y:S05]  /*b060*/  BRA.DIV UR4, `(.L_x_81) ;  /* 0x0000003204107947 */ /* 0x000fea000b800000 */
[----:B------:R-:W-:-:S13]  /*b070*/  ELECT P6, URZ, PT ;  /* 0x00000000003f782f */ /* 0x000fda00038c0000 */
.L_x_177:
[----:B------:R-:W-:Y:S05]  /*b080*/  @!P6 BRA `(.L_x_80) ;  /* 0x000000000080e947 */ /* 0x000fea0003800000 */
[----:B0-----:R-:W2:Y:S02]  /*b090*/  LDL R0, [R1+0x4] ;  /* 0x0000040001007983 */ /* 0x001ea40000100800 */
[----:B--2---:R-:W-:-:S13]  /*b0a0*/  R2UR UR4, R0 ;  /* 0x00000000000472ca */ /* 0x004fda00000e0000 */
[----:B------:R-:W-:-:S06]  /*b0b0*/  ULOP3.LUT UR4, UR4, 0x2, URZ, 0xfc, !UPT ;  /* 0x0000000204047892 */ /* 0x000fcc000f8efc3f */
[----:B------:R-:W-:-:S05]  /*b0c0*/  IMAD.U32 R0, RZ, RZ, UR4 ;  /* 0x00000004ff007e24 */ /* 0x000fca000f8e00ff */
[----:B------:R-:W-:-:S13]  /*b0d0*/  ISETP.NE.AND P0, PT, R0, 0x3, PT ;  /* 0x000000030000780c */ /* 0x000fda0003f05270 */
[----:B------:R-:W-:Y:S05]  /*b0e0*/  @!P0 BRA `(.L_x_82) ;  /* 0x0000000000048947 */ /* 0x000fea0003800000 */
[----:B------:R-:W-:Y:S01]  /*b0f0*/  BPT.TRAP 0x1 ;  /* 0x000000040000795c */ /* 0x000fe20000300000 */
.L_x_82:
[C---:B------:R-:W-:Y:S01]  /*b100*/  IMAD R3, R22.reuse, 0x8, R5 ;  /* 0x0000000816037824 */ /* 0x040fe200078e0205 */
[----:B------:R-:W-:Y:S02]  /*b110*/  SHF.L.U32 R2, R25, 0x1f, RZ ;  /* 0x0000001f19027819 */ /* 0x000fe400000006ff */
[----:B------:R-:W-:Y:S02]  /*b120*/  IADD3 R22, R22, 0x1, RZ ;  /* 0x0000000116167810 */ /* 0x000fe40007ffe0ff */
[----:B------:R-:W0:Y:S02]  /*b130*/  SYNCS.PHASECHK.TRANS64.TRYWAIT P1, [R3+URZ+0x2a840], R2 ;  /* 0x02a84002030075a7 */ /* 0x000e24000802017f */
[----:B------:R-:W-:-:S04]  /*b140*/  ISETP.NE.AND P2, PT, R22, 0x2, PT ;  /* 0x000000021600780c */ /* 0x000fc80003f45270 */
[----:B------:R-:W-:Y:S01]  /*b150*/  SEL R0, RZ, 0x1, P2 ;  /* 0x00000001ff007807 */ /* 0x000fe20001000000 */
[----:B0-----:R-:W-:Y:S08]  /*b160*/  @!P1 BRA `(.L_x_83) ;  /* 0x0000002c00f09947 */ /* 0x001ff00003800000 */
.L_x_178:
[----:B------:R-:W-:Y:S02]  /*b170*/  SEL R22, R22, RZ, P2 ;  /* 0x000000ff16167207 */ /* 0x000fe40001000000 */
[----:B------:R-:W-:Y:S01]  /*b180*/  LOP3.LUT R0, R25, R0, RZ, 0x3c, !PT ;  /* 0x0000000019007212 */ /* 0x000fe200078e3cff */
[----:B------:R-:W-:Y:S06]  /*b190*/  @!P0 BRA `(.L_x_84) ;  /* 0x0000000000048947 */ /* 0x000fec0003800000 */
[----:B------:R-:W-:Y:S01]  /*b1a0*/  BPT.TRAP 0x1 ;  /* 0x000000040000795c */ /* 0x000fe20000300000 */
.L_x_84:
[----:B------:R-:W-:Y:S01]  /*b1b0*/  IMAD R5, R22, 0x8, R5 ;  /* 0x0000000816057824 */ /* 0x000fe200078e0205 */
[----:B------:R-:W-:-:S04]  /*b1c0*/  SHF.L.U32 R0, R0, 0x1f, RZ ;  /* 0x0000001f00007819 */ /* 0x000fc800000006ff */
[----:B------:R-:W1:Y:S02]  /*b1d0*/  SYNCS.PHASECHK.TRANS64.TRYWAIT P1, [R5+URZ+0x2a840], R0 ;  /* 0x02a84000050075a7 */ /* 0x000e64000802017f */
[----:B-1----:R-:W-:Y:S05]  /*b1e0*/  @!P1 BRA `(.L_x_85) ;  /* 0x0000002c00e49947 */ /* 0x002fea0003800000 */
.L_x_179:
[----:B------:R-:W-:Y:S05]  /*b1f0*/  @!P0 BRA `(.L_x_86) ;  /* 0x0000000000048947 */ /* 0x000fea0003800000 */
[----:B------:R-:W-:Y:S01]  /*b200*/  BPT.TRAP 0x1 ;  /* 0x000000040000795c */ /* 0x000fe20000300000 */
.L_x_86:
[----:B------:R-:W2:Y:S02]  /*b210*/  SYNCS.PHASECHK.TRANS64.TRYWAIT P1, [R3+URZ+0x2a860], R2 ;  /* 0x02a86002030075a7 */ /* 0x000ea4000802017f */
[----:B--2---:R-:W-:Y:S05]  /*b220*/  @!P1 BRA `(.L_x_87) ;  /* 0x0000002c00e89947 */ /* 0x004fea0003800000 */
.L_x_180:
[----:B------:R-:W-:Y:S05]  /*b230*/  @!P0 BRA `(.L_x_88) ;  /* 0x0000000000048947 */ /* 0x000fea0003800000 */
[----:B------:R-:W-:Y:S01]  /*b240*/  BPT.TRAP 0x1 ;  /* 0x000000040000795c */ /* 0x000fe20000300000 */
.L_x_88:
[----:B---3--:R3:W4:Y:S02]  /*b250*/  SYNCS.PHASECHK.TRANS64.TRYWAIT P0, [R5+URZ+0x2a860], R0 ;  /* 0x02a86000050075a7 */ /* 0x008724000800017f */
[----:B----4-:R-:W-:Y:S05]  /*b260*/  @!P0 NANOSLEEP.SYNCS 0x989680 ;  /* 0x009896800000895d */ /* 0x010fea0003900000 */
[----:B------:R-:W4:Y:S02]  /*b270*/  @!P0 SYNCS.PHASECHK.TRANS64 P0, [R5+URZ+0x2a860], R0 ;  /* 0x02a86000050085a7 */ /* 0x000f24000800007f */
[----:B----4-:R-:W-:Y:S05]  /*b280*/  @!P0 BRA `(.L_x_88) ;  /* 0xfffffffc00f08947 */ /* 0x010fea000383ffff */
.L_x_80:
[----:B------:R-:W-:Y:S05]  /*b290*/  BSYNC B0 ;  /* 0x0000000000007941 */ /* 0x000fea0003800000 */
.L_x_79:
[----:B------:R-:W-:Y:S05]  /*b2a0*/  EXIT ;  /* 0x000000000000794d */ /* 0x000fea0003800000 */
.L_x_8:
[----:B0-----:R-:W-:-:S04]  /*b2b0*/  IMAD.U32 R3, RZ, RZ, UR41 ;  /* 0x00000029ff037e24 */ /* 0x001fc8000f8e00ff */
[----:B------:R0:W1:Y:S03]  /*b2c0*/  SYNCS.PHASECHK.TRANS64.TRYWAIT P1, [R3+URZ+0x2a800], R0 ;  /* 0x02a80000030075a7 */ /* 0x000066000802017f */
[----:B-1----:R-:W-:Y:S05]  /*b2d0*/  @!P1 NANOSLEEP.SYNCS 0x989680 ;  /* 0x009896800000995d */ /* 0x002fea0003900000 */
[----:B------:R-:W1:Y:S02]  /*b2e0*/  @!P1 SYNCS.PHASECHK.TRANS64 P1, [R3+URZ+0x2a800], R0 ;  /* 0x02a80000030095a7 */ /* 0x000e64000802007f */
[----:B-1----:R-:W-:Y:S05]  /*b2f0*/  @!P1 BRA `(.L_x_8) ;  /* 0xfffffffc00ec9947 */ /* 0x002fea000383ffff */
[----:B------:R-:W-:Y:S05]  /*b300*/  BRA `(.L_x_89) ;  /* 0xffffff5c00707947 */ /* 0x000fea000383ffff */
.L_x_12:
[----:B-1----:R1:W2:Y:S02]  /*b310*/  SYNCS.PHASECHK.TRANS64.TRYWAIT P1, [R0+URZ+0x2a830], R3 ;  /* 0x02a83003000075a7 */ /* 0x0022a4000802017f */
[----:B--2---:R-:W-:Y:S05]  /*b320*/  @!P1 NANOSLEEP.SYNCS 0x989680 ;  /* 0x009896800000995d */ /* 0x004fea0003900000 */
[----:B------:R-:W2:Y:S02]  /*b330*/  @!P1 SYNCS.PHASECHK.TRANS64 P1, [R0+URZ+0x2a830], R3 ;  /* 0x02a83003000095a7 */ /* 0x000ea4000802007f */
[----:B--2---:R-:W-:Y:S05]  /*b340*/  @!P1 BRA `(.L_x_12) ;  /* 0xfffffffc00f09947 */ /* 0x004fea000383ffff */
[----:B------:R-:W-:Y:S05]  /*b350*/  BRA `(.L_x_11) ;  /* 0xffffff5c00907947 */ /* 0x000fea000383ffff */
.L_x_18:
[----:B-1----:R-:W-:-:S04]  /*b360*/  MOV R7, UR8 ;  /* 0x0000000800077c02 */ /* 0x002fc80008000f00 */
[----:B------:R1:W2:Y:S03]  /*b370*/  SYNCS.PHASECHK.TRANS64.TRYWAIT P1, [R7+URZ+0x2a830], R6 ;  /* 0x02a83006070075a7 */ /* 0x0002a6000802017f */
[----:B--2---:R-:W-:Y:S05]  /*b380*/  @!P1 NANOSLEEP.SYNCS 0x989680 ;  /* 0x009896800000995d */ /* 0x004fea0003900000 */
[----:B------:R-:W2:Y:S02]  /*b390*/  @!P1 SYNCS.PHASECHK.TRANS64 P1, [R7+URZ+0x2a830], R6 ;  /* 0x02a83006070095a7 */ /* 0x000ea4000802007f */
[----:B--2---:R-:W-:Y:S05]  /*b3a0*/  @!P1 BRA `(.L_x_18) ;  /* 0xfffffffc00ec9947 */ /* 0x004fea000383ffff */
[----:B------:R-:W-:Y:S05]  /*b3b0*/  BRA `(.L_x_17) ;  /* 0xffffff8400507947 */ /* 0x000fea000383ffff */
.L_x_22:
[----:B---3--:R-:W-:-:S04]  /*b3c0*/  IMAD.U32 R5, RZ, RZ, UR9 ;  /* 0x00000009ff057e24 */ /* 0x008fc8000f8e00ff */
[----:B------:R3:W4:Y:S03]  /*b3d0*/  SYNCS.PHASECHK.TRANS64.TRYWAIT P1, [R5+URZ+0x2a850], R4 ;  /* 0x02a85004050075a7 */ /* 0x000726000802017f */
[----:B----4-:R-:W-:Y:S05]  /*b3e0*/  @!P1 NANOSLEEP.SYNCS 0x989680 ;  /* 0x009896800000995d */ /* 0x010fea0003900000 */
[----:B------:R-:W4:Y:S02]  /*b3f0*/  @!P1 SYNCS.PHASECHK.TRANS64 P1, [R5+URZ+0x2a850], R4 ;  /* 0x02a85004050095a7 */ /* 0x000f24000802007f */
[----:B----4-:R-:W-:Y:S05]  /*b400*/  @!P1 BRA `(.L_x_22) ;  /* 0xfffffffc00ec9947 */ /* 0x010fea000383ffff */
[----:B------:R-:W-:Y:S05]  /*b410*/  BRA `(.L_x_21) ;  /* 0xffffff8c00887947 */ /* 0x000fea000383ffff */
.L_x_29:
[----:B-1----:R-:W-:-:S04]  /*b420*/  IMAD.U32 R5, RZ, RZ, UR10 ;  /* 0x0000000aff057e24 */ /* 0x002fc8000f8e00ff */
[----:B------:R1:W2:Y:S03]  /*b430*/  SYNCS.PHASECHK.TRANS64.TRYWAIT P1, [R5+URZ+0x2a850], R4 ;  /* 0x02a85004050075a7 */ /* 0x0002a6000802017f */
[----:B--2---:R-:W-:Y:S05]  /*b440*/  @!P1 NANOSLEEP.SYNCS 0x989680 ;  /* 0x009896800000995d */ /* 0x004fea0003900000 */
[----:B------:R-:W2:Y:S02]  /*b450*/  @!P1 SYNCS.PHASECHK.TRANS64 P1, [R5+URZ+0x2a850], R4 ;  /* 0x02a85004050095a7 */ /* 0x000ea4000802007f */
[----:B--2---:R-:W-:Y:S05]  /*b460*/  @!P1 BRA `(.L_x_29) ;  /* 0xfffffffc00ec9947 */ /* 0x004fea000383ffff */
[----:B------:R-:W-:Y:S05]  /*b470*/  BRA `(.L_x_28) ;  /* 0xffffffa800a07947 */ /* 0x000fea000383ffff */
.L_x_44:
[----:B------:R-:W0:Y:S01]  /*b480*/  S2R R17, SR_TID.X ;  /* 0x0000000000117919 */ /* 0x000e220000002100 */
[----:B------:R-:W-:Y:S01]  /*b490*/  BSSY B0, `(.L_x_90) ;  /* 0x000000a000007945 */ /* 0x000fe20003800000 */
[----:B------:R-:W-:Y:S01]  /*b4a0*/  IMAD.MOV.U32 R12, RZ, RZ, RZ ;  /* 0x000000ffff0c7224 */ /* 0x000fe200078e00ff */
[----:B------:R-:W-:Y:S01]  /*b4b0*/  MOV R15, 0xffffffff ;  /* 0xffffffff000f7802 */ /* 0x000fe20000000f00 */
[----:B------:R-:W-:Y:S01]  /*b4c0*/  IMAD.MOV.U32 R11, RZ, RZ, 0x1f ;  /* 0x0000001fff0b7424 */ /* 0x000fe200078e00ff */
[----:B0-----:R-:W-:-:S04]  /*b4d0*/  SHF.R.U32.HI R17, RZ, 0x5, R17 ;  /* 0x00000005ff117819 */ /* 0x001fc80000011611 */
[----:B------:R-:W-:-:S04]  /*b4e0*/  LOP3.LUT R17, R17, 0x3, RZ, 0xc0, !PT ;  /* 0x0000000311117812 */ /* 0x000fc800078ec0ff */
[----:B------:R-:W-:-:S07]  /*b4f0*/  MOV R13, R17 ;  /* 0x00000011000d7202 */ /* 0x000fce0000000f00 */
[----:B-1---5:R-:W-:Y:S05]  /*b500*/  WARPSYNC.COLLECTIVE R15, `(.L_x_91) ;  /* 0x000000000f087348 */ /* 0x022fea0003c00000 */
[----:B------:R0:W2:Y:S02]  /*b510*/  SHFL.IDX P6, R14, R13, R12, R11 ;  /* 0x0000000c0d0e7389 */ /* 0x0000a400000c000b */
[----:B012--5:R-:W-:Y:S01]  /*b520*/  ENDCOLLECTIVE ;  /* 0x000000000000791b */ /* 0x027fe20003800000 */
.L_x_91:
[----:B------:R-:W-:Y:S05]  /*b530*/  BSYNC B0 ;  /* 0x0000000000007941 */ /* 0x000fea0003800000 */
.L_x_90:
[----:B------:R-:W-:Y:S05]  /*b540*/  BRA `(.L_x_92) ;  /* 0xffffffd000087947 */ /* 0x000fea000383ffff */
.L_x_47:
[----:B0-----:R0:W1:Y:S02]  /*b550*/  SYNCS.PHASECHK.TRANS64.TRYWAIT P0, [R0+URZ+0x2a840], R3 ;  /* 0x02a84003000075a7 */ /* 0x001064000800017f */
[----:B-1----:R-:W-:Y:S05]  /*b560*/  @!P0 NANOSLEEP.SYNCS 0x989680 ;  /* 0x009896800000895d */ /* 0x002fea0003900000 */
[----:B------:R-:W1:Y:S02]  /*b570*/  @!P0 SYNCS.PHASECHK.TRANS64 P0, [R0+URZ+0x2a840], R3 ;  /* 0x02a84003000085a7 */ /* 0x000e64000800007f */
[----:B-1----:R-:W-:Y:S05]  /*b580*/  @!P0 BRA `(.L_x_47) ;  /* 0xfffffffc00f08947 */ /* 0x002fea000383ffff */
[----:B------:R-:W-:Y:S05]  /*b590*/  BRA `(.L_x_93) ;  /* 0xffffffd000e07947 */ /* 0x000fea000383ffff */
.L_x_48:
[----:B------:R-:W-:Y:S01]  /*b5a0*/  BSSY B0, `(.L_x_94) ;  /* 0x0000008000007945 */ /* 0x000fe20003800000 */
[----:B------:R-:W-:Y:S01]  /*b5b0*/  IMAD.MOV.U32 R13, RZ, RZ, R6 ;  /* 0x000000ffff0d7224 */ /* 0x000fe200078e0006 */
[----:B------:R-:W-:Y:S01]  /*b5c0*/  MOV R11, 0x181f ;  /* 0x0000181f000b7802 */ /* 0x000fe20000000f00 */
[----:B------:R-:W-:Y:S02]  /*b5d0*/  IMAD.MOV.U32 R12, RZ, RZ, RZ ;  /* 0x000000ffff0c7224 */ /* 0x000fe400078e00ff */
[----:B------:R-:W-:-:S07]  /*b5e0*/  IMAD.MOV.U32 R15, RZ, RZ, -0x1 ;  /* 0xffffffffff0f7424 */ /* 0x000fce00078e00ff */
[----:B------:R-:W-:Y:S05]  /*b5f0*/  WARPSYNC.COLLECTIVE R15, `(.L_x_95) ;  /* 0x000000000f087348 */ /* 0x000fea0003c00000 */
[----:B------:R0:W1:Y:S02]  /*b600*/  SHFL.IDX P6, R14, R13, R12, R11 ;  /* 0x0000000c0d0e7389 */ /* 0x00006400000c000b */
[----:B01----:R-:W-:Y:S01]  /*b610*/  ENDCOLLECTIVE ;  /* 0x000000000000791b */ /* 0x003fe20003800000 */
.L_x_95:
[----:B------:R-:W-:Y:S05]  /*b620*/  BSYNC B0 ;  /* 0x0000000000007941 */ /* 0x000fea0003800000 */
.L_x_94:
[----:B------:R-:W-:Y:S01]  /*b630*/  MOV R13, R4 ;  /* 0x00000004000d7202 */ /* 0x000fe20000000f00 */
[----:B------:R-:W-:Y:S01]  /*b640*/  IMAD.MOV.U32 R12, RZ, RZ, RZ ;  /* 0x000000ffff0c7224 */ /* 0x000fe200078e00ff */
[----:B------:R-:W-:Y:S01]  /*b650*/  MOV R15, 0xffffffff ;  /* 0xffffffff000f7802 */ /* 0x000fe20000000f00 */
[----:B------:R-:W-:Y:S01]  /*b660*/  IMAD.MOV.U32 R11, RZ, RZ, 0x181f ;  /* 0x0000181fff0b7424 */ /* 0x000fe200078e00ff */
[----:B------:R-:W-:Y:S01]  /*b670*/  ISETP.GE.AND P0, PT, R33, 0x1, PT ;  /* 0x000000012100780c */ /* 0x000fe20003f06270 */
[----:B------:R-:W-:-:S12]  /*b680*/  IMAD.MOV.U32 R2, RZ, RZ, R14 ;  /* 0x000000ffff027224 */ /* 0x000fd800078e000e */
[----:B------:R-:W-:Y:S05]  /*b690*/  WARPSYNC.COLLECTIVE R15, `(.L_x_96) ;  /* 0x000000000f087348 */ /* 0x000fea0003c00000 */
[----:B------:R0:W1:Y:S02]  /*b6a0*/  SHFL.IDX P6, R14, R13, R12, R11 ;  /* 0x0000000c0d0e7389 */ /* 0x00006400000c000b */
[----:B01----:R-:W-:Y:S01]  /*b6b0*/  ENDCOLLECTIVE ;  /* 0x000000000000791b */ /* 0x003fe20003800000 */
.L_x_96:
[----:B------:R-:W-:Y:S02]  /*b6c0*/  @P0 LEA R7, R5, UR39, 0x1 ;  /* 0x0000002705070c11 */ /* 0x000fe4000f8e08ff */
[----:B------:R-:W-:Y:S01]  /*b6d0*/  MOV R13, R6 ;  /* 0x00000006000d7202 */ /* 0x000fe20000000f00 */
[----:B------:R-:W-:Y:S01]  /*b6e0*/  IMAD.MOV.U32 R12, RZ, RZ, 0x1 ;  /* 0x00000001ff0c7424 */ /* 0x000fe200078e00ff */
[----:B------:R-:W-:-:S05]  /*b6f0*/  @P0 LEA R14, P1, R37, R14, 0x1 ;  /* 0x0000000e250e0211 */ /* 0x000fca00078208ff */
[----:B------:R-:W-:Y:S02]  /*b700*/  @P0 IMAD.X R3, RZ, RZ, R2, P1 ;  /* 0x000000ffff030224 */ /* 0x000fe400008e0602 */
[----:B------:R-:W-:-:S07]  /*b710*/  @P0 IMAD.MOV.U32 R2, RZ, RZ, R14 ;  /* 0x000000ffff020224 */ /* 0x000fce00078e000e */
[----:B------:R-:W-:Y:S05]  /*b720*/  WARPSYNC.COLLECTIVE R15, `(.L_x_97) ;  /* 0x000000000f087348 */ /* 0x000fea0003c00000 */
[----:B------:R0:W1:Y:S02]  /*b730*/  SHFL.IDX P6, R14, R13, R12, R11 ;  /* 0x0000000c0d0e7389 */ /* 0x00006400000c000b */
[----:B01----:R-:W-:Y:S01]  /*b740*/  ENDCOLLECTIVE ;  /* 0x000000000000791b */ /* 0x003fe20003800000 */
.L_x_97:
[----:B------:R-:W-:Y:S01]  /*b750*/  @!PT LDS RZ, [RZ] ;  /* 0x00000000fffff984 */ /* 0x000fe20000000800 */
[----:B------:R-:W-:Y:S01]  /*b760*/  @!PT LDS RZ, [RZ] ;  /* 0x00000000fffff984 */ /* 0x000fe20000000800 */
[----:B------:R-:W-:Y:S01]  /*b770*/  @!PT LDS RZ, [RZ] ;  /* 0x00000000fffff984 */ /* 0x000fe20000000800 */
[----:B------:R0:W-:Y:S04]  /*b780*/  @P0 LDGSTS.E.BYPASS.LTC128B.128 [R7+0x18400], desc[UR36][R2.64], !P4 ;  /* 0x1840000002070fae */ /* 0x0001e8000e101d64 */
[----:B------:R0:W-:Y:S04]  /*b790*/  @P0 LDGSTS.E.BYPASS.LTC128B.128 [R7+0x1b400], desc[UR36][R2.64+0x80], !P3 ;  /* 0x1b40008002070fae */ /* 0x0001e8000d901d64 */
[----:B------:R0:W-:Y:S01]  /*b7a0*/  @P0 LDGSTS.E.BYPASS.LTC128B.128 [R7+0x1e400], desc[UR36][R2.64+0x100], !P2 ;  /* 0x1e40010002070fae */ /* 0x0001e2000d101d64 */
[----:B------:R-:W-:Y:S02]  /*b7b0*/  ISETP.GE.AND P0, PT, R33, 0x11, PT ;  /* 0x000000112100780c */ /* 0x000fe40003f06270 */
[----:B------:R-:W-:Y:S01]  /*b7c0*/  MOV R13, R4 ;  /* 0x00000004000d7202 */ /* 0x000fe20000000f00 */
[----:B------:R-:W-:-:S10]  /*b7d0*/  IMAD.MOV.U32 R8, RZ, RZ, R14 ;  /* 0x000000ffff087224 */ /* 0x000fd400078e000e */
[----:B0-----:R-:W-:Y:S05]  /*b7e0*/  WARPSYNC.COLLECTIVE R15, `(.L_x_98) ;  /* 0x000000000f087348 */ /* 0x001fea0003c00000 */
[----:B------:R1:W2:Y:S02]  /*b7f0*/  SHFL.IDX P6, R14, R13, R12, R11 ;  /* 0x0000000c0d0e7389 */ /* 0x0002a400000c000b */
[----:B012---:R-:W-:Y:S01]  /*b800*/  ENDCOLLECTIVE ;  /* 0x000000000000791b */ /* 0x007fe20003800000 */
.L_x_98:
[----:B------:R-:W-:Y:S01]  /*b810*/  @P0 LEA R21, R5, UR39, 0x1 ;  /* 0x0000002705150c11 */ /* 0x000fe2000f8e08ff */
[----:B------:R-:W-:Y:S02]  /*b820*/  IMAD.MOV.U32 R13, RZ, RZ, R6 ;  /* 0x000000ffff0d7224 */ /* 0x000fe400078e0006 */
[----:B------:R-:W-:Y:S01]  /*b830*/  IMAD.MOV.U32 R12, RZ, RZ, 0x2 ;  /* 0x00000002ff0c7424 */ /* 0x000fe200078e00ff */
[----:B------:R-:W-:-:S05]  /*b840*/  @P0 LEA R14, P1, R37, R14, 0x1 ;  /* 0x0000000e250e0211 */ /* 0x000fca00078208ff */
[----:B------:R-:W-:-:S08]  /*b850*/  @P0 IMAD.MOV.U32 R2, RZ, RZ, R14 ;  /* 0x000000ffff020224 */ /* 0x000fd000078e000e */
[----:B------:R-:W-:Y:S05]  /*b860*/  WARPSYNC.COLLECTIVE R15, `(.L_x_99) ;  /* 0x000000000f087348 */ /* 0x000fea0003c00000 */
[----:B------:R0:W1:Y:S02]  /*b870*/  SHFL.IDX P6, R14, R13, R12, R11 ;  /* 0x0000000c0d0e7389 */ /* 0x00006400000c000b */
[----:B01----:R-:W-:Y:S01]  /*b880*/  ENDCOLLECTIVE ;  /* 0x000000000000791b */ /* 0x003fe20003800000 */
.L_x_99:
[----:B------:R-:W-:-:S05]  /*b890*/  @P0 IMAD.X R9, RZ, RZ, R8, P1 ;  /* 0x000000ffff090224 */ /* 0x000fca00008e0608 */
[----:B------:R-:W-:-:S05]  /*b8a0*/  @P0 MOV R3, R9 ;  /* 0x0000000900030202 */ /* 0x000fca0000000f00 */
[----:B------:R-:W-:Y:S01]  /*b8b0*/  @!PT LDS RZ, [RZ] ;  /* 0x00000000fffff984 */ /* 0x000fe20000000800 */
[----:B------:R-:W-:Y:S01]  /*b8c0*/  @!PT LDS RZ, [RZ] ;  /* 0x00000000fffff984 */ /* 0x000fe20000000800 */
[----:B------:R-:W-:Y:S01]  /*b8d0*/  @!PT LDS RZ, [RZ] ;  /* 0x00000000fffff984 */ /* 0x000fe20000000800 */
[----:B------:R0:W-:Y:S01]  /*b8e0*/  @P0 LDGSTS.E.BYPASS.LTC128B.128 [R21+0x18c00], desc[UR36][R2.64], !P4 ;  /* 0x18c0000002150fae */ /* 0x0001e2000e101d64 */
[----:B------:R-:W-:-:S03]  /*b8f0*/  IMAD.MOV.U32 R13, RZ, RZ, R4 ;  /* 0x000000ffff0d7224 */ /* 0x000fc600078e0004 */
[----:B------:R0:W-:Y:S04]  /*b900*/  @P0 LDGSTS.E.BYPASS.LTC128B.128 [R21+0x1bc00], desc[UR36][R2.64+0x80], !P3 ;  /* 0x1bc0008002150fae */ /* 0x0001e8000d901d64 */
[----:B------:R0:W-:Y:S01]  /*b910*/  @P0 LDGSTS.E.BYPASS.LTC128B.128 [R21+0x1ec00], desc[UR36][R2.64+0x100], !P2 ;  /* 0x1ec0010002150fae */ /* 0x0001e2000d101d64 */
[----:B------:R-:W-:Y:S02]  /*b920*/  ISETP.GE.AND P0, PT, R33, 0x21, PT ;  /* 0x000000212100780c */ /* 0x000fe40003f06270 */
[----:B------:R-:W-:-:S11]  /*b930*/  MOV R7, R14 ;  /* 0x0000000e00077202 */ /* 0x000fd60000000f00 */
[----:B0-----:R-:W-:Y:S05]  /*b940*/  WARPSYNC.COLLECTIVE R15, `(.L_x_100) ;  /* 0x000000000f087348 */ /* 0x001fea0003c00000 */
[----:B------:R1:W2:Y:S02]  /*b950*/  SHFL.IDX P6, R14, R13, R12, R11 ;  /* 0x0000000c0d0e7389 */ /* 0x0002a400000c000b */
[----:B012---:R-:W-:Y:S01]  /*b960*/  ENDCOLLECTIVE ;  /* 0x000000000000791b */ /* 0x007fe20003800000 */
.L_x_100:
[----:B------:R-:W-:Y:S01]  /*b970*/  @P0 LEA R9, R5, UR39, 0x1 ;  /* 0x0000002705090c11 */ /* 0x000fe2000f8e08ff */
[----:B------:R-:W-:Y:S01]  /*b980*/  IMAD.MOV.U32 R13, RZ, RZ, R6 ;  /* 0x000000ffff0d7224 */ /* 0x000fe200078e0006 */
[----:B------:R-:W-:Y:S02]  /*b990*/  MOV R12, 0x3 ;  /* 0x00000003000c7802 */ /* 0x000fe40000000f00 */
[----:B------:R-:W-:-:S04]  /*b9a0*/  @P0 LEA R14, P1, R37, R14, 0x1 ;  /* 0x0000000e250e0211 */ /* 0x000fc800078208ff */
[----:B------:R-:W-:Y:S01]  /*b9b0*/  @P0 MOV R2, R14 ;  /* 0x0000000e00020202 */ /* 0x000fe20000000f00 */
[----:B------:R-:W-:-:S08]  /*b9c0*/  @P0 IMAD.X R7, RZ, RZ, R7, P1 ;  /* 0x000000ffff070224 */ /* 0x000fd000008e0607 */
[----:B------:R-:W-:Y:S05]  /*b9d0*/  WARPSYNC.COLLECTIVE R15, `(.L_x_101) ;  /* 0x000000000f087348 */ /* 0x000fea0003c00000 */
[----:B------:R0:W1:Y:S02]  /*b9e0*/  SHFL.IDX P6, R14, R13, R12, R11 ;  /* 0x0000000c0d0e7389 */ /* 0x00006400000c000b */
[----:B01----:R-:W-:Y:S01]  /*b9f0*/  ENDCOLLECTIVE ;  /* 0x000000000000791b */ /* 0x003fe20003800000 */
.L_x_101:
[----:B------:R-:W-:-:S05]  /*ba00*/  @P0 IMAD.MOV.U32 R3, RZ, RZ, R7 ;  /* 0x000000ffff030224 */ /* 0x000fca00078e0007 */
[----:B------:R-:W-:Y:S01]  /*ba10*/  @!PT LDS RZ, [RZ] ;  /* 0x00000000fffff984 */ /* 0x000fe20000000800 */
[----:B------:R-:W-:Y:S01]  /*ba20*/  @!PT LDS RZ, [RZ] ;  /* 0x00000000fffff984 */ /* 0x000fe20000000800 */
[----:B------:R-:W-:Y:S01]  /*ba30*/  @!PT LDS RZ, [RZ] ;  /* 0x00000000fffff984 */ /* 0x000fe20000000800 */
[----:B------:R0:W-:Y:S04]  /*ba40*/  @P0 LDGSTS.E.BYPASS.LTC128B.128 [R9+0x19400], desc[UR36][R2.64], !P4 ;  /* 0x1940000002090fae */ /* 0x0001e8000e101d64 */
[----:B------:R0:W-:Y:S01]  /*ba50*/  @P0 LDGSTS.E.BYPASS.LTC128B.128 [R9+0x1c400], desc[UR36][R2.64+0x80], !P3 ;  /* 0x1c40008002090fae */ /* 0x0001e2000d901d64 */
[----:B------:R-:W-:-:S03]  /*ba60*/  IMAD.MOV.U32 R13, RZ, RZ, R4 ;  /* 0x000000ffff0d7224 */ /* 0x000fc600078e0004 */
[----:B------:R0:W-:Y:S01]  /*ba70*/  @P0 LDGSTS.E.BYPASS.LTC128B.128 [R9+0x1f400], desc[UR36][R2.64+0x100], !P2 ;  /* 0x1f40010002090fae */ /* 0x0001e2000d101d64 */
[----:B------:R-:W-:Y:S01]  /*ba80*/  ISETP.GE.AND P0, PT, R33, 0x31, PT ;  /* 0x000000312100780c */ /* 0x000fe20003f06270 */
[----:B------:R-:W-:-:S12]  /*ba90*/  IMAD.MOV.U32 R7, RZ, RZ, R14 ;  /* 0x000000ffff077224 */ /* 0x000fd800078e000e */
[----:B0-----:R-:W-:Y:S05]  /*baa0*/  WARPSYNC.COLLECTIVE R15, `(.L_x_102) ;  /* 0x000000000f087348 */ /* 0x001fea0003c00000 */
[----:B------:R1:W2:Y:S02]  /*bab0*/  SHFL.IDX P6, R14, R13, R12, R11 ;  /* 0x0000000c0d0e7389 */ /* 0x0002a400000c000b */
[----:B012---:R-:W-:Y:S01]  /*bac0*/  ENDCOLLECTIVE ;  /* 0x000000000000791b */ /* 0x007fe20003800000 */
.L_x_102:
[----:B------:R-:W-:Y:S02]  /*bad0*/  @P0 LEA R21, R5, UR39, 0x1 ;  /* 0x0000002705150c11 */ /* 0x000fe4000f8e08ff */
[----:B------:R-:W-:Y:S01]  /*bae0*/  MOV R13, R6 ;  /* 0x00000006000d7202 */ /* 0x000fe20000000f00 */
[----:B------:R-:W-:Y:S01]  /*baf0*/  IMAD.MOV.U32 R12, RZ, RZ, 0x4 ;  /* 0x00000004ff0c7424 */ /* 0x000fe200078e00ff */
[----:B------:R-:W-:-:S04]  /*bb00*/  @P0 LEA R14, P1, R37, R14, 0x1 ;  /* 0x0000000e250e0211 */ /* 0x000fc800078208ff */
[----:B------:R-:W-:Y:S01]  /*bb10*/  @P0 IADD3.X R7, RZ, R7, RZ, P1, !PT ;  /* 0x00000007ff070210 */ /* 0x000fe20000ffe4ff */
[----:B------:R-:W-:-:S08]  /*bb20*/  @P0 IMAD.MOV.U32 R2, RZ, RZ, R14 ;  /* 0x000000ffff020224 */ /* 0x000fd000078e000e */
[----:B------:R-:W-:Y:S05]  /*bb30*/  WARPSYNC.COLLECTIVE R15, `(.L_x_103) ;  /* 0x000000000f087348 */ /* 0x000fea0003c00000 */
[----:B------:R0:W1:Y:S02]  /*bb40*/  SHFL.IDX P6, R14, R13, R12, R11 ;  /* 0x0000000c0d0e7389 */ /* 0x00006400000c000b */
[----:B01----:R-:W-:Y:S01]  /*bb50*/  ENDCOLLECTIVE ;  /* 0x000000000000791b */ /* 0x003fe20003800000 */
.L_x_103:
[----:B------:R-:W-:-:S05]  /*bb60*/  @P0 IMAD.MOV.U32 R3, RZ, RZ, R7 ;  /* 0x000000ffff030224 */ /* 0x000fca00078e0007 */
[----:B------:R-:W-:Y:S01]  /*bb70*/  @!PT LDS RZ, [RZ] ;  /* 0x00000000fffff984 */ /* 0x000fe20000000800 */
[----:B------:R-:W-:Y:S01]  /*bb80*/  @!PT LDS RZ, [RZ] ;  /* 0x00000000fffff984 */ /* 0x000fe20000000800 */
[----:B------:R-:W-:Y:S01]  /*bb90*/  @!PT LDS RZ, [RZ] ;  /* 0x00000000fffff984 */ /* 0x000fe20000000800 */
[----:B------:R0:W-:Y:S04]  /*bba0*/  @P0 LDGSTS.E.BYPASS.LTC128B.128 [R21+0x19c00], desc[UR36][R2.64], !P4 ;  /* 0x19c0000002150fae */ /* 0x0001e8000e101d64 */
[----:B------:R0:W-:Y:S01]  /*bbb0*/  @P0 LDGSTS.E.BYPASS.LTC128B.128 [R21+0x1cc00], desc[UR36][R2.64+0x80], !P3 ;  /* 0x1cc0008002150fae */ /* 0x0001e2000d901d64 */
[----:B------:R-:W-:-:S03]  /*bbc0*/  MOV R13, R4 ;  /* 0x00000004000d7202 */ /* 0x000fc60000000f00 */
[----:B------:R0:W-:Y:S01]  /*bbd0*/  @P0 LDGSTS.E.BYPASS.LTC128B.128 [R21+0x1fc00], desc[UR36][R2.64+0x100], !P2 ;  /* 0x1fc0010002150fae */ /* 0x0001e2000d101d64 */
[----:B------:R-:W-:Y:S01]  /*bbe0*/  ISETP.GE.AND P0, PT, R33, 0x41, PT ;  /* 0x000000412100780c */ /* 0x000fe20003f06270 */
[----:B------:R-:W-:-:S12]  /*bbf0*/  IMAD.MOV.U32 R7, RZ, RZ, R14 ;  /* 0x000000ffff077224 */ /* 0x000fd800078e000e */
[----:B0-----:R-:W-:Y:S05]  /*bc00*/  WARPSYNC.COLLECTIVE R15, `(.L_x_104) ;  /* 0x000000000f087348 */ /* 0x001fea0003c00000 */
[----:B------:R1:W2:Y:S02]  /*bc10*/  SHFL.IDX P6, R14, R13, R12, R11 ;  /* 0x0000000c0d0e7389 */ /* 0x0002a400000c000b */
[----:B012---:R-:W-:Y:S01]  /*bc20*/  ENDCOLLECTIVE ;  /* 0x000000000000791b */ /* 0x007fe20003800000 */
.L_x_104:
        /* <DEDUP_REMOVED lines=8> */
.L_x_105:
        /* <DEDUP_REMOVED lines=9> */
[----:B------:R-:W-:-:S07]  /*bd40*/  MOV R7, R14 ;  /* 0x0000000e00077202 */ /* 0x000fce0000000f00 */
[----:B0-----:R-:W-:Y:S05]  /*bd50*/  WARPSYNC.COLLECTIVE R15, `(.L_x_106) ;  /* 0x000000000f087348 */ /* 0x001fea0003c00000 */
[----:B------:R1:W2:Y:S02]  /*bd60*/  SHFL.IDX P6, R14, R13, R12, R11 ;  /* 0x0000000c0d0e7389 */ /* 0x0002a400000c000b */
[----:B012---:R-:W-:Y:S01]  /*bd70*/  ENDCOLLECTIVE ;  /* 0x000000000000791b */ /* 0x007fe20003800000 */
.L_x_106:
[----:B------:R-:W-:Y:S05]  /*bd80*/  BRA `(.L_x_107) ;  /* 0xffffffd000287947 */ /* 0x000fea000383ffff */
.L_x_52:
[----:B------:R-:W-:Y:S01]  /*bd90*/  IMAD.MOV.U32 R13, RZ, RZ, R5 ;  /* 0x000000ffff0d7224 */ /* 0x000fe200078e0005 */
[----:B------:R-:W-:Y:S01]  /*bda0*/  MOV R12, RZ ;  /* 0x000000ff000c7202 */ /* 0x000fe20000000f00 */
[----:B------:R-:W-:Y:S02]  /*bdb0*/  IMAD.MOV.U32 R11, RZ, RZ, 0x181f ;  /* 0x0000181fff0b7424 */ /* 0x000fe400078e00ff */
[----:B------:R-:W-:Y:S02]  /*bdc0*/  IMAD.MOV.U32 R15, RZ, RZ, -0x1 ;  /* 0xffffffffff0f7424 */ /* 0x000fe400078e00ff */
[----:B------:R-:W-:-:S07]  /*bdd0*/  IMAD.IADD R4, R34, 0x1, R4 ;  /* 0x0000000122047824 */ /* 0x000fce00078e0204 */
[----:B------:R-:W-:Y:S05]  /*bde0*/  WARPSYNC.COLLECTIVE R15, `(.L_x_108) ;  /* 0x000000000f087348 */ /* 0x000fea0003c00000 */
[----:B------:R0:W1:Y:S02]  /*bdf0*/  SHFL.IDX P6, R14, R13, R12, R11 ;  /* 0x0000000c0d0e7389 */ /* 0x00006400000c000b */
[----:B01----:R-:W-:Y:S01]  /*be00*/  ENDCOLLECTIVE ;  /* 0x000000000000791b */ /* 0x003fe20003800000 */
.L_x_108:
[C---:B------:R-:W-:Y:S01]  /*be10*/  VIADD R6, R4.reuse, 0x10 ;  /* 0x0000001004067836 */ /* 0x040fe20000000000 */
[----:B------:R-:W-:Y:S01]  /*be20*/  ISETP.GE.AND P0, PT, R4, UR40, PT ;  /* 0x0000002804007c0c */ /* 0x000fe2000bf06270 */
[----:B------:R-:W-:Y:S01]  /*be30*/  IMAD.MOV.U32 R13, RZ, RZ, R0 ;  /* 0x000000ffff0d7224 */ /* 0x000fe200078e0000 */
[----:B------:R-:W-:-:S11]  /*be40*/  MOV R2, R14 ;  /* 0x0000000e00027202 */ /* 0x000fd60000000f00 */
[----:B------:R-:W-:Y:S05]  /*be50*/  WARPSYNC.COLLECTIVE R15, `(.L_x_109) ;  /* 0x000000000f087348 */ /* 0x000fea0003c00000 */
[----:B------:R0:W1:Y:S02]  /*be60*/  SHFL.IDX P6, R14, R13, R12, R11 ;  /* 0x0000000c0d0e7389 */ /* 0x00006400000c000b */
[----:B01----:R-:W-:Y:S01]  /*be70*/  ENDCOLLECTIVE ;  /* 0x000000000000791b */ /* 0x003fe20003800000 */
.L_x_109:
[----:B------:R-:W-:Y:S01]  /*be80*/  MOV R13, R5 ;  /* 0x00000005000d7202 */ /* 0x000fe20000000f00 */
[----:B------:R-:W-:Y:S01]  /*be90*/  IMAD.MOV.U32 R12, RZ, RZ, 0x1 ;  /* 0x00000001ff0c7424 */ /* 0x000fe200078e00ff */
[----:B------:R-:W-:-:S04]  /*bea0*/  @!P0 LEA R14, P1, R37, R14, 0x1 ;  /* 0x0000000e250e8211 */ /* 0x000fc800078208ff */
[----:B------:R-:W-:Y:S01]  /*beb0*/  @!P0 IADD3.X R3, RZ, R2, RZ, P1, !PT ;  /* 0x00000002ff038210 */ /* 0x000fe20000ffe4ff */
[----:B------:R-:W-:-:S08]  /*bec0*/  @!P0 IMAD.MOV.U32 R2, RZ, RZ, R14 ;  /* 0x000000ffff028224 */ /* 0x000fd000078e000e */
[----:B------:R-:W-:Y:S05]  /*bed0*/  WARPSYNC.COLLECTIVE R15, `(.L_x_110) ;  /* 0x000000000f087348 */ /* 0x000fea0003c00000 */
[----:B------:R0:W1:Y:S02]  /*bee0*/  SHFL.IDX P6, R14, R13, R12, R11 ;  /* 0x0000000c0d0e7389 */ /* 0x00006400000c000b */
[----:B01----:R-:W-:Y:S01]  /*bef0*/  ENDCOLLECTIVE ;  /* 0x000000000000791b */ /* 0x003fe20003800000 */
.L_x_110:
[----:B------:R-:W-:Y:S01]  /*bf00*/  @!PT LDS RZ, [RZ] ;  /* 0x00000000fffff984 */ /* 0x000fe20000000800 */
[----:B------:R-:W-:Y:S01]  /*bf10*/  @!PT LDS RZ, [RZ] ;  /* 0x00000000fffff984 */ /* 0x000fe20000000800 */
[----:B------:R-:W-:Y:S01]  /*bf20*/  @!PT LDS RZ, [RZ] ;  /* 0x00000000fffff984 */ /* 0x000fe20000000800 */
[----:B------:R0:W-:Y:S04]  /*bf30*/  @!P0 LDGSTS.E.BYPASS.LTC128B.128 [R20+0xc400], desc[UR36][R2.64], !P3 ;  /* 0x0c40000002148fae */ /* 0x0001e8000d901d64 */
[----:B------:R0:W-:Y:S04]  /*bf40*/  @!P0 LDGSTS.E.BYPASS.LTC128B.128 [R20+0x10400], desc[UR36][R2.64+0x80], !P4 ;  /* 0x1040008002148fae */ /* 0x0001e8000e101d64 */
[----:B------:R0:W-:Y:S01]  /*bf50*/  @!P0 LDGSTS.E.BYPASS.LTC128B.128 [R20+0x14400], desc[UR36][R2.64+0x100], !P5 ;  /* 0x1440010002148fae */ /* 0x0001e2000e901d64 */
[----:B------:R-:W-:Y:S02]  /*bf60*/  ISETP.GE.AND P0, PT, R6, UR40, PT ;  /* 0x0000002806007c0c */ /* 0x000fe4000bf06270 */
[----:B------:R-:W-:Y:S01]  /*bf70*/  MOV R13, R0 ;  /* 0x00000000000d7202 */ /* 0x000fe20000000f00 */
[----:B------:R-:W-:-:S10]  /*bf80*/  IMAD.MOV.U32 R6, RZ, RZ, R14 ;  /* 0x000000ffff067224 */ /* 0x000fd400078e000e */
[----:B0-----:R-:W-:Y:S05]  /*bf90*/  WARPSYNC.COLLECTIVE R15, `(.L_x_111) ;  /* 0x000000000f087348 */ /* 0x001fea0003c00000 */
[----:B------:R1:W2:Y:S02]  /*bfa0*/  SHFL.IDX P6, R14, R13, R12, R11 ;  /* 0x0000000c0d0e7389 */ /* 0x0002a400000c000b */
[----:B012---:R-:W-:Y:S01]  /*bfb0*/  ENDCOLLECTIVE ;  /* 0x000000000000791b */ /* 0x007fe20003800000 */
.L_x_111:
[----:B------:R-:W-:Y:S01]  /*bfc0*/  IMAD.MOV.U32 R13, RZ, RZ, R5 ;  /* 0x000000ffff0d7224 */ /* 0x000fe200078e0005 */
[----:B------:R-:W-:Y:S02]  /*bfd0*/  MOV R12, 0x2 ;  /* 0x00000002000c7802 */ /* 0x000fe40000000f00 */
[----:B------:R-:W-:-:S05]  /*bfe0*/  @!P0 LEA R14, P1, R37, R14, 0x1 ;  /* 0x0000000e250e8211 */ /* 0x000fca00078208ff */
[----:B------:R-:W-:-:S08]  /*bff0*/  @!P0 IMAD.MOV.U32 R2, RZ, RZ, R14 ;  /* 0x000000ffff028224 */ /* 0x000fd000078e000e */
[----:B------:R-:W-:Y:S05]  /*c000*/  WARPSYNC.COLLECTIVE R15, `(.L_x_112) ;  /* 0x000000000f087348 */ /* 0x000fea0003c00000 */
[----:B------:R0:W1:Y:S02]  /*c010*/  SHFL.IDX P6, R14, R13, R12, R11 ;  /* 0x0000000c0d0e7389 */ /* 0x00006400000c000b */
[----:B01----:R-:W-:Y:S01]  /*c020*/  ENDCOLLECTIVE ;  /* 0x000000000000791b */ /* 0x003fe20003800000 */
.L_x_112:
[----:B------:R-:W-:Y:S02]  /*c030*/  @!P0 IMAD.X R7, RZ, RZ, R6, P1 ;  /* 0x000000ffff078224 */ /* 0x000fe400008e0606 */
[----:B------:R-:W-:-:S03]  /*c040*/  VIADD R6, R4, 0x20 ;  /* 0x0000002004067836 */ /* 0x000fc60000000000 */
[----:B------:R-:W-:-:S05]  /*c050*/  @!P0 MOV R3, R7 ;  /* 0x0000000700038202 */ /* 0x000fca0000000f00 */
[----:B------:R-:W-:Y:S01]  /*c060*/  @!PT LDS RZ, [RZ] ;  /* 0x00000000fffff984 */ /* 0x000fe20000000800 */
[----:B------:R-:W-:Y:S01]  /*c070*/  @!PT LDS RZ, [RZ] ;  /* 0x00000000fffff984 */ /* 0x000fe20000000800 */
[----:B------:R-:W-:Y:S01]  /*c080*/  @!PT LDS RZ, [RZ] ;  /* 0x00000000fffff984 */ /* 0x000fe20000000800 */
[----:B------:R0:W-:Y:S01]  /*c090*/  @!P0 LDGSTS.E.BYPASS.LTC128B.128 [R20+0xcc00], desc[UR36][R2.64], !P3 ;  /* 0x0cc0000002148fae */ /* 0x0001e2000d901d64 */
[----:B------:R-:W-:-:S03]  /*c0a0*/  IMAD.MOV.U32 R13, RZ, RZ, R0 ;  /* 0x000000ffff0d7224 */ /* 0x000fc600078e0000 */
[----:B------:R0:W-:Y:S04]  /*c0b0*/  @!P0 LDGSTS.E.BYPASS.LTC128B.128 [R20+0x10c00], desc[UR36][R2.64+0x80], !P4 ;  /* 0x10c0008002148fae */ /* 0x0001e8000e101d64 */
[----:B------:R0:W-:Y:S01]  /*c0c0*/  @!P0 LDGSTS.E.BYPASS.LTC128B.128 [R20+0x14c00], desc[UR36][R2.64+0x100], !P5 ;  /* 0x14c0010002148fae */ /* 0x0001e2000e901d64 */
[----:B------:R-:W-:Y:S01]  /*c0d0*/  ISETP.GE.AND P0, PT, R6, UR40, PT ;  /* 0x0000002806007c0c */ /* 0x000fe2000bf06270 */
[----:B------:R-:W-:-:S12]  /*c0e0*/  IMAD.MOV.U32 R6, RZ, RZ, R14 ;  /* 0x000000ffff067224 */ /* 0x000fd800078e000e */
[----:B0-----:R-:W-:Y:S05]  /*c0f0*/  WARPSYNC.COLLECTIVE R15, `(.L_x_113) ;  /* 0x000000000f087348 */ /* 0x001fea0003c00000 */
[----:B------:R1:W2:Y:S02]  /*c100*/  SHFL.IDX P6, R14, R13, R12, R11 ;  /* 0x0000000c0d0e7389 */ /* 0x0002a400000c000b */
[----:B012---:R-:W-:Y:S01]  /*c110*/  ENDCOLLECTIVE ;  /* 0x000000000000791b */ /* 0x007fe20003800000 */
.L_x_113:
[----:B------:R-:W-:Y:S02]  /*c120*/  IMAD.MOV.U32 R13, RZ, RZ, R5 ;  /* 0x000000ffff0d7224 */ /* 0x000fe400078e0005 */
[----:B------:R-:W-:Y:S01]  /*c130*/  IMAD.MOV.U32 R12, RZ, RZ, 0x3 ;  /* 0x00000003ff0c7424 */ /* 0x000fe200078e00ff */
[----:B------:R-:W-:-:S04]  /*c140*/  @!P0 LEA R14, P1, R37, R14, 0x1 ;  /* 0x0000000e250e8211 */ /* 0x000fc800078208ff */
[----:B------:R-:W-:Y:S01]  /*c150*/  @!P0 IADD3.X R7, RZ, R6, RZ, P1, !PT ;  /* 0x00000006ff078210 */ /* 0x000fe20000ffe4ff */
[----:B------:R-:W-:Y:S01]  /*c160*/  @!P0 IMAD.MOV.U32 R2, RZ, RZ, R14 ;  /* 0x000000ffff028224 */ /* 0x000fe200078e000e */
[----:B------:R-:W-:-:S07]  /*c170*/  IADD3 R6, R4, 0x30, RZ ;  /* 0x0000003004067810 */ /* 0x000fce0007ffe0ff */
[----:B------:R-:W-:Y:S05]  /*c180*/  WARPSYNC.COLLECTIVE R15, `(.L_x_114) ;  /* 0x000000000f087348 */ /* 0x000fea0003c00000 */
[----:B------:R0:W1:Y:S02]  /*c190*/  SHFL.IDX P6, R14, R13, R12, R11 ;  /* 0x0000000c0d0e7389 */ /* 0x00006400000c000b */
[----:B01----:R-:W-:Y:S01]  /*c1a0*/  ENDCOLLECTIVE ;  /* 0x000000000000791b */ /* 0x003fe20003800000 */
.L_x_114:
[----:B------:R-:W-:-:S05]  /*c1b0*/  @!P0 IMAD.MOV.U32 R3, RZ, RZ, R7 ;  /* 0x000000ffff038224 */ /* 0x000fca00078e0007 */
[----:B------:R-:W-:Y:S01]  /*c1c0*/  @!PT LDS RZ, [RZ] ;  /* 0x00000000fffff984 */ /* 0x000fe20000000800 */
[----:B------:R-:W-:Y:S01]  /*c1d0*/  @!PT LDS RZ, [RZ] ;  /* 0x00000000fffff984 */ /* 0x000fe20000000800 */
[----:B------:R-:W-:Y:S01]  /*c1e0*/  @!PT LDS RZ, [RZ] ;  /* 0x00000000fffff984 */ /* 0x000fe20000000800 */
[----:B------:R0:W-:Y:S04]  /*c1f0*/  @!P0 LDGSTS.E.BYPASS.LTC128B.128 [R20+0xd400], desc[UR36][R2.64], !P3 ;  /* 0x0d40000002148fae */ /* 0x0001e8000d901d64 */
[----:B------:R0:W-:Y:S01]  /*c200*/  @!P0 LDGSTS.E.BYPASS.LTC128B.128 [R20+0x11400], desc[UR36][R2.64+0x80], !P4 ;  /* 0x1140008002148fae */ /* 0x0001e2000e101d64 */
[----:B------:R-:W-:-:S03]  /*c210*/  IMAD.MOV.U32 R13, RZ, RZ, R0 ;  /* 0x000000ffff0d7224 */ /* 0x000fc600078e0000 */
[----:B------:R0:W-:Y:S01]  /*c220*/  @!P0 LDGSTS.E.BYPASS.LTC128B.128 [R20+0x15400], desc[UR36][R2.64+0x100], !P5 ;  /* 0x1540010002148fae */ /* 0x0001e2000e901d64 */
[----:B------:R-:W-:Y:S02]  /*c230*/  ISETP.GE.AND P0, PT, R6, UR40, PT ;  /* 0x0000002806007c0c */ /* 0x000fe4000bf06270 */
[----:B------:R-:W-:-:S11]  /*c240*/  MOV R6, R14 ;  /* 0x0000000e00067202 */ /* 0x000fd60000000f00 */
[----:B0-----:R-:W-:Y:S05]  /*c250*/  WARPSYNC.COLLECTIVE R15, `(.L_x_115) ;  /* 0x000000000f087348 */ /* 0x001fea0003c00000 */
[----:B------:R1:W2:Y:S02]  /*c260*/  SHFL.IDX P6, R14, R13, R12, R11 ;  /* 0x0000000c0d0e7389 */ /* 0x0002a400000c000b */
[----:B012---:R-:W-:Y:S01]  /*c270*/  ENDCOLLECTIVE ;  /* 0x000000000000791b */ /* 0x007fe20003800000 */
.L_x_115:
[----:B------:R-:W-:Y:S01]  /*c280*/  MOV R13, R5 ;  /* 0x00000005000d7202 */ /* 0x000fe20000000f00 */
[----:B------:R-:W-:Y:S01]  /*c290*/  IMAD.MOV.U32 R12, RZ, RZ, 0x4 ;  /* 0x00000004ff0c7424 */ /* 0x000fe200078e00ff */
[----:B------:R-:W-:-:S04]  /*c2a0*/  @!P0 LEA R14, P1, R37, R14, 0x1 ;  /* 0x0000000e250e8211 */ /* 0x000fc800078208ff */
[----:B------:R-:W-:Y:S01]  /*c2b0*/  @!P0 MOV R2, R14 ;  /* 0x0000000e00028202 */ /* 0x000fe20000000f00 */
[----:B------:R-:W-:-:S08]  /*c2c0*/  @!P0 IMAD.X R7, RZ, RZ, R6, P1 ;  /* 0x000000ffff078224 */ /* 0x000fd000008e0606 */
[----:B------:R-:W-:Y:S05]  /*c2d0*/  WARPSYNC.COLLECTIVE R15, `(.L_x_116) ;  /* 0x000000000f087348 */ /* 0x000fea0003c00000 */
[----:B------:R0:W1:Y:S02]  /*c2e0*/  SHFL.IDX P6, R14, R13, R12, R11 ;  /* 0x0000000c0d0e7389 */ /* 0x00006400000c000b */
[----:B01----:R-:W-:Y:S01]  /*c2f0*/  ENDCOLLECTIVE ;  /* 0x000000000000791b */ /* 0x003fe20003800000 */
.L_x_116:
[----:B------:R-:W-:Y:S02]  /*c300*/  VIADD R6, R4, 0x40 ;  /* 0x0000004004067836 */ /* 0x000fe40000000000 */
[----:B------:R-:W-:-:S05]  /*c310*/  @!P0 IMAD.MOV.U32 R3, RZ, RZ, R7 ;  /* 0x000000ffff038224 */ /* 0x000fca00078e0007 */
[----:B------:R-:W-:Y:S01]  /*c320*/  @!PT LDS RZ, [RZ] ;  /* 0x00000000fffff984 */ /* 0x000fe20000000800 */
[----:B------:R-:W-:Y:S01]  /*c330*/  @!PT LDS RZ, [RZ] ;  /* 0x00000000fffff984 */ /* 0x000fe20000000800 */
[----:B------:R-:W-:Y:S01]  /*c340*/  @!PT LDS RZ, [RZ] ;  /* 0x00000000fffff984 */ /* 0x000fe20000000800 */
[----:B------:R0:W-:Y:S04]  /*c350*/  @!P0 LDGSTS.E.BYPASS.LTC128B.128 [R20+0xdc00], desc[UR36][R2.64], !P3 ;  /* 0x0dc0000002148fae */ /* 0x0001e8000d901d64 */
[----:B------:R0:W-:Y:S01]  /*c360*/  @!P0 LDGSTS.E.BYPASS.LTC128B.128 [R20+0x11c00], desc[UR36][R2.64+0x80], !P4 ;  /* 0x11c0008002148fae */ /* 0x0001e2000e101d64 */
[----:B------:R-:W-:-:S03]  /*c370*/  MOV R13, R0 ;  /* 0x00000000000d7202 */ /* 0x000fc60000000f00 */
[----:B------:R0:W-:Y:S01]  /*c380*/  @!P0 LDGSTS.E.BYPASS.LTC128B.128 [R20+0x15c00], desc[UR36][R2.64+0x100], !P5 ;  /* 0x15c0010002148fae */ /* 0x0001e2000e901d64 */
[----:B------:R-:W-:Y:S01]  /*c390*/  ISETP.GE.AND P0, PT, R6, UR40, PT ;  /* 0x0000002806007c0c */ /* 0x000fe2000bf06270 */
[----:B------:R-:W-:-:S12]  /*c3a0*/  IMAD.MOV.U32 R6, RZ, RZ, R14 ;  /* 0x000000ffff067224 */ /* 0x000fd800078e000e */
[----:B0-----:R-:W-:Y:S05]  /*c3b0*/  WARPSYNC.COLLECTIVE R15, `(.L_x_117) ;  /* 0x000000000f087348 */ /* 0x001fea0003c00000 */
[----:B------:R1:W2:Y:S02]  /*c3c0*/  SHFL.IDX P6, R14, R13, R12, R11 ;  /* 0x0000000c0d0e7389 */ /* 0x0002a400000c000b */
[----:B012---:R-:W-:Y:S01]  /*c3d0*/  ENDCOLLECTIVE ;  /* 0x000000000000791b */ /* 0x007fe20003800000 */
.L_x_117:
[----:B------:R-:W-:Y:S01]  /*c3e0*/  IMAD.MOV.U32 R13, RZ, RZ, R5 ;  /* 0x000000ffff0d7224 */ /* 0x000fe200078e0005 */
[----:B------:R-:W-:Y:S02]  /*c3f0*/  MOV R12, 0x5 ;  /* 0x00000005000c7802 */ /* 0x000fe40000000f00 */
[----:B------:R-:W-:-:S05]  /*c400*/  @!P0 LEA R14, P1, R37, R14, 0x1 ;  /* 0x0000000e250e8211 */ /* 0x000fca00078208ff */
[----:B------:R-:W-:-:S08]  /*c410*/  @!P0 IMAD.MOV.U32 R2, RZ, RZ, R14 ;  /* 0x000000ffff028224 */ /* 0x000fd000078e000e */
[----:B------:R-:W-:Y:S05]  /*c420*/  WARPSYNC.COLLECTIVE R15, `(.L_x_118) ;  /* 0x000000000f087348 */ /* 0x000fea0003c00000 */
[----:B------:R0:W1:Y:S02]  /*c430*/  SHFL.IDX P6, R14, R13, R12, R11 ;  /* 0x0000000c0d0e7389 */ /* 0x00006400000c000b */
[----:B01----:R-:W-:Y:S01]  /*c440*/  ENDCOLLECTIVE ;  /* 0x000000000000791b */ /* 0x003fe20003800000 */
.L_x_118:
        /* <DEDUP_REMOVED lines=15> */
.L_x_119:
        /* <DEDUP_REMOVED lines=9> */
.L_x_120:
        /* <DEDUP_REMOVED lines=13> */
.L_x_121:
[----:B------:R-:W-:Y:S01]  /*c6a0*/  IMAD.MOV.U32 R13, RZ, RZ, R5 ;  /* 0x000000ffff0d7224 */ /* 0x000fe200078e0005 */
[----:B------:R-:W-:Y:S02]  /*c6b0*/  MOV R12, 0x7 ;  /* 0x00000007000c7802 */ /* 0x000fe40000000f00 */
[----:B------:R-:W-:-:S04]  /*c6c0*/  @!P0 LEA R14, P1, R37, R14, 0x1 ;  /* 0x0000000e250e8211 */ /* 0x000fc800078208ff */
[----:B------:R-:W-:Y:S01]  /*c6d0*/  @!P0 MOV R2, R14 ;  /* 0x0000000e00028202 */ /* 0x000fe20000000f00 */
[----:B------:R-:W-:-:S08]  /*c6e0*/  @!P0 IMAD.X R7, RZ, RZ, R6, P1 ;  /* 0x000000ffff078224 */ /* 0x000fd000008e0606 */
[----:B------:R-:W-:Y:S05]  /*c6f0*/  WARPSYNC.COLLECTIVE R15, `(.L_x_122) ;  /* 0x000000000f087348 */ /* 0x000fea0003c00000 */
[----:B------:R0:W1:Y:S02]  /*c700*/  SHFL.IDX P6, R14, R13, R12, R11 ;  /* 0x0000000c0d0e7389 */ /* 0x00006400000c000b */
[----:B01----:R-:W-:Y:S01]  /*c710*/  ENDCOLLECTIVE ;  /* 0x000000000000791b */ /* 0x003fe20003800000 */
.L_x_122:
        /* <DEDUP_REMOVED lines=8> */
[----:B------:R-:W-:-:S07]  /*c7a0*/  IMAD.MOV.U32 R6, RZ, RZ, R14 ;  /* 0x000000ffff067224 */ /* 0x000fce00078e000e */
[----:B0-----:R-:W-:Y:S05]  /*c7b0*/  WARPSYNC.COLLECTIVE R15, `(.L_x_123) ;  /* 0x000000000f087348 */ /* 0x001fea0003c00000 */
[----:B------:R1:W2:Y:S02]  /*c7c0*/  SHFL.IDX P6, R14, R13, R12, R11 ;  /* 0x0000000c0d0e7389 */ /* 0x0002a400000c000b */
[----:B012---:R-:W-:Y:S01]  /*c7d0*/  ENDCOLLECTIVE ;  /* 0x000000000000791b */ /* 0x007fe20003800000 */
.L_x_123:
[----:B------:R-:W-:Y:S05]  /*c7e0*/  BRA `(.L_x_124) ;  /* 0xffffffd000347947 */ /* 0x000fea000383ffff */
.L_x_54:
[----:B0-----:R-:W-:-:S04]  /*c7f0*/  MOV R3, UR39 ;  /* 0x0000002700037c02 */ /* 0x001fc80008000f00 */
[----:B------:R0:W1:Y:S03]  /*c800*/  SYNCS.PHASECHK.TRANS64.TRYWAIT P0, [R3+URZ+0x2a820], R0 ;  /* 0x02a82000030075a7 */ /* 0x000066000800017f */
[----:B-1----:R-:W-:Y:S05]  /*c810*/  @!P0 NANOSLEEP.SYNCS 0x989680 ;  /* 0x009896800000895d */ /* 0x002fea0003900000 */
[----:B------:R-:W1:Y:S02]  /*c820*/  @!P0 SYNCS.PHASECHK.TRANS64 P0, [R3+URZ+0x2a820], R0 ;  /* 0x02a82000030085a7 */ /* 0x000e64000800007f */
[----:B-1----:R-:W-:Y:S05]  /*c830*/  @!P0 BRA `(.L_x_54) ;  /* 0xfffffffc00ec8947 */ /* 0x002fea000383ffff */
[----:B------:R-:W-:Y:S05]  /*c840*/  BRA `(.L_x_125) ;  /* 0xffffffd000707947 */ /* 0x000fea000383ffff */
.L_x_58:
[----:B0-----:R0:W1:Y:S02]  /*c850*/  SYNCS.PHASECHK.TRANS64.TRYWAIT P0, [R6+URZ+0x2a840], R3 ;  /* 0x02a84003060075a7 */ /* 0x001064000800017f */
[----:B-1----:R-:W-:Y:S05]  /*c860*/  @!P0 NANOSLEEP.SYNCS 0x989680 ;  /* 0x009896800000895d */ /* 0x002fea0003900000 */
[----:B------:R-:W1:Y:S02]  /*c870*/  @!P0 SYNCS.PHASECHK.TRANS64 P0, [R6+URZ+0x2a840], R3 ;  /* 0x02a84003060085a7 */ /* 0x000e64000800007f */
[----:B-1----:R-:W-:Y:S05]  /*c880*/  @!P0 BRA `(.L_x_58) ;  /* 0xfffffffc00f08947 */ /* 0x002fea000383ffff */
[----:B------:R-:W-:Y:S05]  /*c890*/  BRA `(.L_x_126) ;  /* 0xffffffd400207947 */ /* 0x000fea000383ffff */
.L_x_59:
        /* <DEDUP_REMOVED lines=8> */
.L_x_128:
[----:B------:R-:W-:Y:S05]  /*c920*/  BSYNC B1 ;  /* 0x0000000000017941 */ /* 0x000fea0003800000 */
.L_x_127:
[----:B------:R-:W-:Y:S01]  /*c930*/  MOV R13, R8 ;  /* 0x00000008000d7202 */ /* 0x000fe20000000f00 */
[----:B------:R-:W-:Y:S01]  /*c940*/  IMAD.MOV.U32 R12, RZ, RZ, RZ ;  /* 0x000000ffff0c7224 */ /* 0x000fe200078e00ff */
[----:B------:R-:W-:Y:S01]  /*c950*/  MOV R15, 0xffffffff ;  /* 0xffffffff000f7802 */ /* 0x000fe20000000f00 */
[----:B------:R-:W-:Y:S01]  /*c960*/  IMAD.MOV.U32 R11, RZ, RZ, 0x181f ;  /* 0x0000181fff0b7424 */ /* 0x000fe200078e00ff */
[----:B------:R-:W-:Y:S01]  /*c970*/  LEA R9, R9, UR39, 0x1 ;  /* 0x0000002709097c11 */ /* 0x000fe2000f8e08ff */
[----:B------:R-:W-:Y:S02]  /*c980*/  IMAD.MOV.U32 R3, RZ, RZ, R14 ;  /* 0x000000ffff037224 */ /* 0x000fe400078e000e */
[----:B------:R-:W-:-:S07]  /*c990*/  IMAD.SHL.U32 R5, R37, 0x2, RZ ;  /* 0x0000000225057824 */ /* 0x000fce00078e00ff */
[----:B------:R-:W-:Y:S05]  /*c9a0*/  WARPSYNC.COLLECTIVE R15, `(.L_x_129) ;  /* 0x000000000f087348 */ /* 0x000fea0003c00000 */
[----:B------:R0:W1:Y:S02]  /*c9b0*/  SHFL.IDX P6, R14, R13, R12, R11 ;  /* 0x0000000c0d0e7389 */ /* 0x00006400000c000b */
[----:B01----:R-:W-:Y:S01]  /*c9c0*/  ENDCOLLECTIVE ;  /* 0x000000000000791b */ /* 0x003fe20003800000 */
.L_x_129:
[----:B------:R-:W-:Y:S01]  /*c9d0*/  MOV R13, R10 ;  /* 0x0000000a000d7202 */ /* 0x000fe20000000f00 */
[----:B------:R-:W-:Y:S01]  /*c9e0*/  IMAD.MOV.U32 R12, RZ, RZ, 0x1 ;  /* 0x00000001ff0c7424 */ /* 0x000fe200078e00ff */
[----:B------:R-:W-:-:S13]  /*c9f0*/  IADD3 R2, P0, R14, R5, RZ ;  /* 0x000000050e027210 */ /* 0x000fda0007f1e0ff */
[----:B------:R-:W-:Y:S05]  /*ca00*/  WARPSYNC.COLLECTIVE R15, `(.L_x_130) ;  /* 0x000000000f087348 */ /* 0x000fea0003c00000 */
[----:B------:R0:W1:Y:S02]  /*ca10*/  SHFL.IDX P6, R14, R13, R12, R11 ;  /* 0x0000000c0d0e7389 */ /* 0x00006400000c000b */
[----:B01----:R-:W-:Y:S01]  /*ca20*/  ENDCOLLECTIVE ;  /* 0x000000000000791b */ /* 0x003fe20003800000 */
.L_x_130:
[----:B------:R-:W-:-:S05]  /*ca30*/  IMAD.X R3, RZ, RZ, R3, P0 ;  /* 0x000000ffff037224 */ /* 0x000fca00000e0603 */
[----:B------:R-:W-:Y:S01]  /*ca40*/  @!PT LDS RZ, [RZ] ;  /* 0x00000000fffff984 */ /* 0x000fe20000000800 */
[----:B------:R-:W-:Y:S01]  /*ca50*/  @!PT LDS RZ, [RZ] ;  /* 0x00000000fffff984 */ /* 0x000fe20000000800 */
[----:B------:R-:W-:Y:S01]  /*ca60*/  @!PT LDS RZ, [RZ] ;  /* 0x00000000fffff984 */ /* 0x000fe20000000800 */
[----:B------:R-:W-:Y:S04]  /*ca70*/  LDGSTS.E.BYPASS.LTC128B.128 [R9+0x18400], desc[UR36][R2.64], !P3 ;  /* 0x1840000002097fae */ /* 0x000fe8000d901d64 */
[----:B------:R-:W-:Y:S01]  /*ca80*/  LDGSTS.E.BYPASS.LTC128B.128 [R9+0x1b400], desc[UR36][R2.64+0x80], !P2 ;  /* 0x1b40008002097fae */ /* 0x000fe2000d101d64 */
[----:B------:R-:W-:-:S03]  /*ca90*/  MOV R13, R8 ;  /* 0x00000008000d7202 */ /* 0x000fc60000000f00 */
[----:B------:R0:W-:Y:S02]  /*caa0*/  LDGSTS.E.BYPASS.LTC128B.128 [R9+0x1e400], desc[UR36][R2.64+0x100], !P1 ;  /* 0x1e40010002097fae */ /* 0x0001e4000c901d64 */
[----:B0-----:R-:W-:-:S07]  /*cab0*/  IMAD.MOV.U32 R3, RZ, RZ, R14 ;  /* 0x000000ffff037224 */ /* 0x001fce00078e000e */
[----:B------:R-:W-:Y:S05]  /*cac0*/  WARPSYNC.COLLECTIVE R15, `(.L_x_131) ;  /* 0x000000000f087348 */ /* 0x000fea0003c00000 */
[----:B------:R0:W1:Y:S02]  /*cad0*/  SHFL.IDX P6, R14, R13, R12, R11 ;  /* 0x0000000c0d0e7389 */ /* 0x00006400000c000b */
[----:B01----:R-:W-:Y:S01]  /*cae0*/  ENDCOLLECTIVE ;  /* 0x000000000000791b */ /* 0x003fe20003800000 */
.L_x_131:
[----:B------:R-:W-:Y:S01]  /*caf0*/  IMAD.MOV.U32 R13, RZ, RZ, R10 ;  /* 0x000000ffff0d7224 */ /* 0x000fe200078e000a */
[----:B------:R-:W-:Y:S02]  /*cb00*/  MOV R12, 0x2 ;  /* 0x00000002000c7802 */ /* 0x000fe40000000f00 */
[----:B------:R-:W-:-:S13]  /*cb10*/  IADD3 R2, P0, R14, R5, RZ ;  /* 0x000000050e027210 */ /* 0x000fda0007f1e0ff */
[----:B------:R-:W-:Y:S05]  /*cb20*/  WARPSYNC.COLLECTIVE R15, `(.L_x_132) ;  /* 0x000000000f087348 */ /* 0x000fea0003c00000 */
[----:B------:R0:W1:Y:S02]  /*cb30*/  SHFL.IDX P6, R14, R13, R12, R11 ;  /* 0x0000000c0d0e7389 */ /* 0x00006400000c000b */
[----:B01----:R-:W-:Y:S01]  /*cb40*/  ENDCOLLECTIVE ;  /* 0x000000000000791b */ /* 0x003fe20003800000 */
.L_x_132:
[----:B------:R-:W-:-:S05]  /*cb50*/  IMAD.X R3, RZ, RZ, R3, P0 ;  /* 0x000000ffff037224 */ /* 0x000fca00000e0603 */
[----:B------:R-:W-:Y:S01]  /*cb60*/  @!PT LDS RZ, [RZ] ;  /* 0x00000000fffff984 */ /* 0x000fe20000000800 */
[----:B------:R-:W-:Y:S01]  /*cb70*/  @!PT LDS RZ, [RZ] ;  /* 0x00000000fffff984 */ /* 0x000fe20000000800 */
[----:B------:R-:W-:Y:S01]  /*cb80*/  @!PT LDS RZ, [RZ] ;  /* 0x00000000fffff984 */ /* 0x000fe20000000800 */
[----:B------:R0:W-:Y:S04]  /*cb90*/  LDGSTS.E.BYPASS.LTC128B.128 [R9+0x18c00], desc[UR36][R2.64], !P3 ;  /* 0x18c0000002097fae */ /* 0x0001e8000d901d64 */
[----:B------:R0:W-:Y:S01]  /*cba0*/  LDGSTS.E.BYPASS.LTC128B.128 [R9+0x1bc00], desc[UR36][R2.64+0x80], !P2 ;  /* 0x1bc0008002097fae */ /* 0x0001e2000d101d64 */
[----:B------:R-:W-:-:S03]  /*cbb0*/  IMAD.MOV.U32 R13, RZ, RZ, R8 ;  /* 0x000000ffff0d7224 */ /* 0x000fc600078e0008 */
[----:B------:R0:W-:Y:S01]  /*cbc0*/  LDGSTS.E.BYPASS.LTC128B.128 [R9+0x1ec00], desc[UR36][R2.64+0x100], !P1 ;  /* 0x1ec0010002097fae */ /* 0x0001e2000c901d64 */
[----:B------:R-:W-:-:S07]  /*cbd0*/  IMAD.MOV.U32 R35, RZ, RZ, R14 ;  /* 0x000000ffff237224 */ /* 0x000fce00078e000e */
[----:B0-----:R-:W-:Y:S05]  /*cbe0*/  WARPSYNC.COLLECTIVE R15, `(.L_x_133) ;  /* 0x000000000f087348 */ /* 0x001fea0003c00000 */
[----:B------:R1:W2:Y:S02]  /*cbf0*/  SHFL.IDX P6, R14, R13, R12, R11 ;  /* 0x0000000c0d0e7389 */ /* 0x0002a400000c000b */
[----:B012---:R-:W-:Y:S01]  /*cc00*/  ENDCOLLECTIVE ;  /* 0x000000000000791b */ /* 0x007fe20003800000 */
.L_x_133:
[----:B------:R-:W-:Y:S02]  /*cc10*/  IMAD.MOV.U32 R13, RZ, RZ, R10 ;  /* 0x000000ffff0d7224 */ /* 0x000fe400078e000a */
[----:B------:R-:W-:Y:S01]  /*cc20*/  IMAD.MOV.U32 R12, RZ, RZ, 0x3 ;  /* 0x00000003ff0c7424 */ /* 0x000fe200078e00ff */
[----:B------:R-:W-:-:S13]  /*cc30*/  IADD3 R2, P0, R14, R5, RZ ;  /* 0x000000050e027210 */ /* 0x000fda0007f1e0ff */
[----:B------:R-:W-:Y:S05]  /*cc40*/  WARPSYNC.COLLECTIVE R15, `(.L_x_134) ;  /* 0x000000000f087348 */ /* 0x000fea0003c00000 */
[----:B------:R0:W1:Y:S02]  /*cc50*/  SHFL.IDX P6, R14, R13, R12, R11 ;  /* 0x0000000c0d0e7389 */ /* 0x00006400000c000b */
[----:B01----:R-:W-:Y:S01]  /*cc60*/  ENDCOLLECTIVE ;  /* 0x000000000000791b */ /* 0x003fe20003800000 */
.L_x_134:
[----:B------:R-:W-:-:S05]  /*cc70*/  IADD3.X R3, RZ, R35, RZ, P0, !PT ;  /* 0x00000023ff037210 */ /* 0x000fca00007fe4ff */
[----:B------:R-:W-:Y:S01]  /*cc80*/  @!PT LDS RZ, [RZ] ;  /* 0x00000000fffff984 */ /* 0x000fe20000000800 */
[----:B------:R-:W-:Y:S01]  /*cc90*/  @!PT LDS RZ, [RZ] ;  /* 0x00000000fffff984 */ /* 0x000fe20000000800 */
[----:B------:R-:W-:Y:S01]  /*cca0*/  @!PT LDS RZ, [RZ] ;  /* 0x00000000fffff984 */ /* 0x000fe20000000800 */
[----:B------:R0:W-:Y:S04]  /*ccb0*/  LDGSTS.E.BYPASS.LTC128B.128 [R9+0x19400], desc[UR36][R2.64], !P3 ;  /* 0x1940000002097fae */ /* 0x0001e8000d901d64 */
[----:B------:R0:W-:Y:S01]  /*ccc0*/  LDGSTS.E.BYPASS.LTC128B.128 [R9+0x1c400], desc[UR36][R2.64+0x80], !P2 ;  /* 0x1c40008002097fae */ /* 0x0001e2000d101d64 */
[----:B------:R-:W-:-:S03]  /*ccd0*/  IMAD.MOV.U32 R13, RZ, RZ, R8 ;  /* 0x000000ffff0d7224 */ /* 0x000fc600078e0008 */
[----:B------:R0:W-:Y:S01]  /*cce0*/  LDGSTS.E.BYPASS.LTC128B.128 [R9+0x1f400], desc[UR36][R2.64+0x100], !P1 ;  /* 0x1f40010002097fae */ /* 0x0001e2000c901d64 */
[----:B------:R-:W-:-:S07]  /*ccf0*/  MOV R35, R14 ;  /* 0x0000000e00237202 */ /* 0x000fce0000000f00 */
[----:B0-----:R-:W-:Y:S05]  /*cd00*/  WARPSYNC.COLLECTIVE R15, `(.L_x_135) ;  /* 0x000000000f087348 */ /* 0x001fea0003c00000 */
[----:B------:R1:W2:Y:S02]  /*cd10*/  SHFL.IDX P6, R14, R13, R12, R11 ;  /* 0x0000000c0d0e7389 */ /* 0x0002a400000c000b */
[----:B012---:R-:W-:Y:S01]  /*cd20*/  ENDCOLLECTIVE ;  /* 0x000000000000791b */ /* 0x007fe20003800000 */
.L_x_135:
[----:B------:R-:W-:Y:S01]  /*cd30*/  MOV R13, R10 ;  /* 0x0000000a000d7202 */ /* 0x000fe20000000f00 */
[----:B------:R-:W-:Y:S01]  /*cd40*/  IMAD.MOV.U32 R12, RZ, RZ, 0x4 ;  /* 0x00000004ff0c7424 */ /* 0x000fe200078e00ff */
[----:B------:R-:W-:-:S13]  /*cd50*/  IADD3 R2, P0, R14, R5, RZ ;  /* 0x000000050e027210 */ /* 0x000fda0007f1e0ff */
[----:B------:R-:W-:Y:S05]  /*cd60*/  WARPSYNC.COLLECTIVE R15, `(.L_x_136) ;  /* 0x000000000f087348 */ /* 0x000fea0003c00000 */
[----:B------:R0:W1:Y:S02]  /*cd70*/  SHFL.IDX P6, R14, R13, R12, R11 ;  /* 0x0000000c0d0e7389 */ /* 0x00006400000c000b */
[----:B01----:R-:W-:Y:S01]  /*cd80*/  ENDCOLLECTIVE ;  /* 0x000000000000791b */ /* 0x003fe20003800000 */
.L_x_136:
[----:B------:R-:W-:-:S05]  /*cd90*/  IMAD.X R3, RZ, RZ, R35, P0 ;  /* 0x000000ffff037224 */ /* 0x000fca00000e0623 */
[----:B------:R-:W-:Y:S01]  /*cda0*/  @!PT LDS RZ, [RZ] ;  /* 0x00000000fffff984 */ /* 0x000fe20000000800 */
[----:B------:R-:W-:Y:S01]  /*cdb0*/  @!PT LDS RZ, [RZ] ;  /* 0x00000000fffff984 */ /* 0x000fe20000000800 */
[----:B------:R-:W-:Y:S01]  /*cdc0*/  @!PT LDS RZ, [RZ] ;  /* 0x00000000fffff984 */ /* 0x000fe20000000800 */
[----:B------:R0:W-:Y:S04]  /*cdd0*/  LDGSTS.E.BYPASS.LTC128B.128 [R9+0x19c00], desc[UR36][R2.64], !P3 ;  /* 0x19c0000002097fae */ /* 0x0001e8000d901d64 */
[----:B------:R0:W-:Y:S01]  /*cde0*/  LDGSTS.E.BYPASS.LTC128B.128 [R9+0x1cc00], desc[UR36][R2.64+0x80], !P2 ;  /* 0x1cc0008002097fae */ /* 0x0001e2000d101d64 */
[----:B------:R-:W-:-:S03]  /*cdf0*/  MOV R13, R8 ;  /* 0x00000008000d7202 */ /* 0x000fc60000000f00 */
[----:B------:R0:W-:Y:S01]  /*ce00*/  LDGSTS.E.BYPASS.LTC128B.128 [R9+0x1fc00], desc[UR36][R2.64+0x100], !P1 ;  /* 0x1fc0010002097fae */ /* 0x0001e2000c901d64 */
[----:B------:R-:W-:-:S07]  /*ce10*/  IMAD.MOV.U32 R35, RZ, RZ, R14 ;  /* 0x000000ffff237224 */ /* 0x000fce00078e000e */
[----:B0-----:R-:W-:Y:S05]  /*ce20*/  WARPSYNC.COLLECTIVE R15, `(.L_x_137) ;  /* 0x000000000f087348 */ /* 0x001fea0003c00000 */
[----:B------:R1:W2:Y:S02]  /*ce30*/  SHFL.IDX P6, R14, R13, R12, R11 ;  /* 0x0000000c0d0e7389 */ /* 0x0002a400000c000b */
[----:B012---:R-:W-:Y:S01]  /*ce40*/  ENDCOLLECTIVE ;  /* 0x000000000000791b */ /* 0x007fe20003800000 */
.L_x_137:
[----:B------:R-:W-:Y:S01]  /*ce50*/  IMAD.MOV.U32 R13, RZ, RZ, R10 ;  /* 0x000000ffff0d7224 */ /* 0x000fe200078e000a */
[----:B------:R-:W-:Y:S02]  /*ce60*/  MOV R12, 0x5 ;  /* 0x00000005000c7802 */ /* 0x000fe40000000f00 */
[----:B------:R-:W-:-:S13]  /*ce70*/  IADD3 R2, P0, R14, R5, RZ ;  /* 0x000000050e027210 */ /* 0x000fda0007f1e0ff */
[----:B------:R-:W-:Y:S05]  /*ce80*/  WARPSYNC.COLLECTIVE R15, `(.L_x_138) ;  /* 0x000000000f087348 */ /* 0x000fea0003c00000 */
[----:B------:R0:W1:Y:S02]  /*ce90*/  SHFL.IDX P6, R14, R13, R12, R11 ;  /* 0x0000000c0d0e7389 */ /* 0x00006400000c000b */
[----:B01----:R-:W-:Y:S01]  /*cea0*/  ENDCOLLECTIVE ;  /* 0x000000000000791b */ /* 0x003fe20003800000 */
.L_x_138:
        /* <DEDUP_REMOVED lines=12> */
.L_x_139:
[----:B------:R-:W-:Y:S05]  /*cf70*/  BRA `(.L_x_140) ;  /* 0xffffffd000707947 */ /* 0x000fea000383ffff */
.L_x_64:
[----:B0-----:R0:W1:Y:S02]  /*cf80*/  SYNCS.PHASECHK.TRANS64.TRYWAIT P0, [R6+URZ+0x2a860], R9 ;  /* 0x02a86009060075a7 */ /* 0x001064000800017f */
[----:B-1----:R-:W-:Y:S05]  /*cf90*/  @!P0 NANOSLEEP.SYNCS 0x989680 ;  /* 0x009896800000895d */ /* 0x002fea0003900000 */
[----:B------:R-:W1:Y:S02]  /*cfa0*/  @!P0 SYNCS.PHASECHK.TRANS64 P0, [R6+URZ+0x2a860], R9 ;  /* 0x02a86009060085a7 */ /* 0x000e64000800007f */
[----:B-1----:R-:W-:Y:S05]  /*cfb0*/  @!P0 BRA `(.L_x_64) ;  /* 0xfffffffc00f08947 */ /* 0x002fea000383ffff */
[----:B------:R-:W-:Y:S05]  /*cfc0*/  BRA `(.L_x_141) ;  /* 0xffffffd000d47947 */ /* 0x000fea000383ffff */
.L_x_65:
[----:B------:R-:W-:Y:S01]  /*cfd0*/  BSSY B1, `(.L_x_142) ;  /* 0x0000008000017945 */ /* 0x000fe20003800000 */
[----:B------:R-:W-:Y:S01]  /*cfe0*/  MOV R13, R18 ;  /* 0x00000012000d7202 */ /* 0x000fe20000000f00 */
[----:B------:R-:W-:Y:S01]  /*cff0*/  IMAD.MOV.U32 R12, RZ, RZ, RZ ;  /* 0x000000ffff0c7224 */ /* 0x000fe200078e00ff */
[----:B------:R-:W-:Y:S01]  /*d000*/  MOV R15, 0xffffffff ;  /* 0xffffffff000f7802 */ /* 0x000fe20000000f00 */
[----:B------:R-:W-:-:S07]  /*d010*/  IMAD.MOV.U32 R11, RZ, RZ, 0x181f ;  /* 0x0000181fff0b7424 */ /* 0x000fce00078e00ff */
[----:B0-----:R-:W-:Y:S05]  /*d020*/  WARPSYNC.COLLECTIVE R15, `(.L_x_143) ;  /* 0x000000000f087348 */ /* 0x001fea0003c00000 */
[----:B------:R1:W2:Y:S02]  /*d030*/  SHFL.IDX P6, R14, R13, R12, R11 ;  /* 0x0000000c0d0e7389 */ /* 0x0002a400000c000b */
[----:B012---:R-:W-:Y:S01]  /*d040*/  ENDCOLLECTIVE ;  /* 0x000000000000791b */ /* 0x007fe20003800000 */
.L_x_143:
[----:B------:R-:W-:Y:S05]  /*d050*/  BSYNC B1 ;  /* 0x0000000000017941 */ /* 0x000fea0003800000 */
.L_x_142:
[----:B------:R-:W-:Y:S01]  /*d060*/  IMAD.MOV.U32 R13, RZ, RZ, R17 ;  /* 0x000000ffff0d7224 */ /* 0x000fe200078e0011 */
[----:B------:R-:W-:Y:S01]  /*d070*/  MOV R12, RZ ;  /* 0x000000ff000c7202 */ /* 0x000fe20000000f00 */
[----:B------:R-:W-:Y:S01]  /*d080*/  IMAD.MOV.U32 R11, RZ, RZ, 0x181f ;  /* 0x0000181fff0b7424 */ /* 0x000fe200078e00ff */
[----:B------:R-:W-:Y:S01]  /*d090*/  LEA R7, R7, UR39, 0x1 ;  /* 0x0000002707077c11 */ /* 0x000fe2000f8e08ff */
[----:B------:R-:W-:Y:S02]  /*d0a0*/  IMAD.MOV.U32 R15, RZ, RZ, -0x1 ;  /* 0xffffffffff0f7424 */ /* 0x000fe400078e00ff */
[----:B------:R-:W-:-:S07]  /*d0b0*/  IMAD.MOV.U32 R3, RZ, RZ, R14 ;  /* 0x000000ffff037224 */ /* 0x000fce00078e000e */
[----:B------:R-:W-:Y:S05]  /*d0c0*/  WARPSYNC.COLLECTIVE R15, `(.L_x_144) ;  /* 0x000000000f087348 */ /* 0x000fea0003c00000 */
[----:B------:R0:W1:Y:S02]  /*d0d0*/  SHFL.IDX P6, R14, R13, R12, R11 ;  /* 0x0000000c0d0e7389 */ /* 0x00006400000c000b */
[----:B01----:R-:W-:Y:S01]  /*d0e0*/  ENDCOLLECTIVE ;  /* 0x000000000000791b */ /* 0x003fe20003800000 */
.L_x_144:
[----:B------:R-:W-:Y:S02]  /*d0f0*/  IMAD.MOV.U32 R13, RZ, RZ, R18 ;  /* 0x000000ffff0d7224 */ /* 0x000fe400078e0012 */
[----:B------:R-:W-:Y:S01]  /*d100*/  IMAD.MOV.U32 R12, RZ, RZ, 0x1 ;  /* 0x00000001ff0c7424 */ /* 0x000fe200078e00ff */
[----:B------:R-:W-:-:S13]  /*d110*/  IADD3 R2, P0, R14, R5, RZ ;  /* 0x000000050e027210 */ /* 0x000fda0007f1e0ff */
[----:B------:R-:W-:Y:S05]  /*d120*/  WARPSYNC.COLLECTIVE R15, `(.L_x_145) ;  /* 0x000000000f087348 */ /* 0x000fea0003c00000 */
[----:B------:R0:W1:Y:S02]  /*d130*/  SHFL.IDX P6, R14, R13, R12, R11 ;  /* 0x0000000c0d0e7389 */ /* 0x00006400000c000b */
[----:B01----:R-:W-:Y:S01]  /*d140*/  ENDCOLLECTIVE ;  /* 0x000000000000791b */ /* 0x003fe20003800000 */
.L_x_145:
[----:B------:R-:W-:Y:S02]  /*d150*/  IADD3.X R3, RZ, R3, RZ, P0, !PT ;  /* 0x00000003ff037210 */ /* 0x000fe400007fe4ff */
[----:B------:R-:W-:Y:S01]  /*d160*/  ISETP.LT.OR P0, PT, R8, 0x1, P2 ;  /* 0x000000010800780c */ /* 0x000fe20001701670 */
[----:B------:R-:W-:-:S12]  /*d170*/  IMAD.MOV.U32 R13, RZ, RZ, R17 ;  /* 0x000000ffff0d7224 */ /* 0x000fd800078e0011 */
[----:B------:R-:W-:Y:S01]  /*d180*/  @!PT LDS RZ, [RZ] ;  /* 0x00000000fffff984 */ /* 0x000fe20000000800 */
[----:B------:R-:W-:Y:S01]  /*d190*/  @!PT LDS RZ, [RZ] ;  /* 0x00000000fffff984 */ /* 0x000fe20000000800 */
[----:B------:R-:W-:Y:S01]  /*d1a0*/  @!PT LDS RZ, [RZ] ;  /* 0x00000000fffff984 */ /* 0x000fe20000000800 */
[----:B------:R-:W-:Y:S01]  /*d1b0*/  LDGSTS.E.BYPASS.LTC128B.128 [R7+0x400], desc[UR36][R2.64], !P0 ;  /* 0x0040000002077fae */ /* 0x000fe2000c101d64 */
[----:B------:R-:W-:-:S13]  /*d1c0*/  ISETP.LT.OR P0, PT, R8, 0x1, P1 ;  /* 0x000000010800780c */ /* 0x000fda0000f01670 */
[----:B------:R0:W-:Y:S02]  /*d1d0*/  LDGSTS.E.BYPASS.LTC128B.128 [R7+0x3400], desc[UR36][R2.64+0x80], !P0 ;  /* 0x0340008002077fae */ /* 0x0001e4000c101d64 */
[----:B0-----:R-:W-:-:S07]  /*d1e0*/  MOV R3, R14 ;  /* 0x0000000e00037202 */ /* 0x001fce0000000f00 */
[----:B------:R-:W-:Y:S05]  /*d1f0*/  WARPSYNC.COLLECTIVE R15, `(.L_x_146) ;  /* 0x000000000f087348 */ /* 0x000fea0003c00000 */
[----:B------:R0:W1:Y:S02]  /*d200*/  SHFL.IDX P6, R14, R13, R12, R11 ;  /* 0x0000000c0d0e7389 */ /* 0x00006400000c000b */
[----:B01----:R-:W-:Y:S01]  /*d210*/  ENDCOLLECTIVE ;  /* 0x000000000000791b */ /* 0x003fe20003800000 */
.L_x_146:
[----:B------:R-:W-:Y:S01]  /*d220*/  MOV R13, R18 ;  /* 0x00000012000d7202 */ /* 0x000fe20000000f00 */
[----:B------:R-:W-:Y:S01]  /*d230*/  IMAD.MOV.U32 R12, RZ, RZ, 0x2 ;  /* 0x00000002ff0c7424 */ /* 0x000fe200078e00ff */
[----:B------:R-:W-:-:S13]  /*d240*/  IADD3 R2, P0, R14, R5, RZ ;  /* 0x000000050e027210 */ /* 0x000fda0007f1e0ff */
[----:B------:R-:W-:Y:S05]  /*d250*/  WARPSYNC.COLLECTIVE R15, `(.L_x_147) ;  /* 0x000000000f087348 */ /* 0x000fea0003c00000 */
[----:B------:R0:W1:Y:S02]  /*d260*/  SHFL.IDX P6, R14, R13, R12, R11 ;  /* 0x0000000c0d0e7389 */ /* 0x00006400000c000b */
[----:B01----:R-:W-:Y:S01]  /*d270*/  ENDCOLLECTIVE ;  /* 0x000000000000791b */ /* 0x003fe20003800000 */
.L_x_147:
[----:B------:R-:W-:Y:S01]  /*d280*/  IMAD.X R3, RZ, RZ, R3, P0 ;  /* 0x000000ffff037224 */ /* 0x000fe200000e0603 */
[----:B------:R-:W-:Y:S02]  /*d290*/  ISETP.LT.OR P0, PT, R8, 0x11, P2 ;  /* 0x000000110800780c */ /* 0x000fe40001701670 */
[----:B------:R-:W-:-:S11]  /*d2a0*/  MOV R13, R17 ;  /* 0x00000011000d7202 */ /* 0x000fd60000000f00 */
[----:B------:R-:W-:Y:S01]  /*d2b0*/  @!PT LDS RZ, [RZ] ;  /* 0x00000000fffff984 */ /* 0x000fe20000000800 */
[----:B------:R-:W-:Y:S01]  /*d2c0*/  @!PT LDS RZ, [RZ] ;  /* 0x00000000fffff984 */ /* 0x000fe20000000800 */
[----:B------:R-:W-:Y:S01]  /*d2d0*/  @!PT LDS RZ, [RZ] ;  /* 0x00000000fffff984 */ /* 0x000fe20000000800 */
[----:B------:R-:W-:Y:S01]  /*d2e0*/  LDGSTS.E.BYPASS.LTC128B.128 [R7+0xc00], desc[UR36][R2.64], !P0 ;  /* 0x00c0000002077fae */ /* 0x000fe2000c101d64 */
[----:B------:R-:W-:-:S13]  /*d2f0*/  ISETP.LT.OR P0, PT, R8, 0x11, P1 ;  /* 0x000000110800780c */ /* 0x000fda0000f01670 */
[----:B------:R0:W-:Y:S02]  /*d300*/  LDGSTS.E.BYPASS.LTC128B.128 [R7+0x3c00], desc[UR36][R2.64+0x80], !P0 ;  /* 0x03c0008002077fae */ /* 0x0001e4000c101d64 */
[----:B0-----:R-:W-:-:S07]  /*d310*/  IMAD.MOV.U32 R3, RZ, RZ, R14 ;  /* 0x000000ffff037224 */ /* 0x001fce00078e000e */
[----:B------:R-:W-:Y:S05]  /*d320*/  WARPSYNC.COLLECTIVE R15, `(.L_x_148) ;  /* 0x000000000f087348 */ /* 0x000fea0003c00000 */
[----:B------:R0:W1:Y:S02]  /*d330*/  SHFL.IDX P6, R14, R13, R12, R11 ;  /* 0x0000000c0d0e7389 */ /* 0x00006400000c000b */
[----:B01----:R-:W-:Y:S01]  /*d340*/  ENDCOLLECTIVE ;  /* 0x000000000000791b */ /* 0x003fe20003800000 */
.L_x_148:
[----:B------:R-:W-:Y:S01]  /*d350*/  IMAD.MOV.U32 R13, RZ, RZ, R18 ;  /* 0x000000ffff0d7224 */ /* 0x000fe200078e0012 */
[----:B------:R-:W-:Y:S02]  /*d360*/  MOV R12, 0x3 ;  /* 0x00000003000c7802 */ /* 0x000fe40000000f00 */
[----:B------:R-:W-:-:S13]  /*d370*/  IADD3 R2, P0, R14, R5, RZ ;  /* 0x000000050e027210 */ /* 0x000fda0007f1e0ff */
[----:B------:R-:W-:Y:S05]  /*d380*/  WARPSYNC.COLLECTIVE R15, `(.L_x_149) ;  /* 0x000000000f087348 */ /* 0x000fea0003c00000 */
[----:B------:R0:W1:Y:S02]  /*d390*/  SHFL.IDX P6, R14, R13, R12, R11 ;  /* 0x0000000c0d0e7389 */ /* 0x00006400000c000b */
[----:B01----:R-:W-:Y:S01]  /*d3a0*/  ENDCOLLECTIVE ;  /* 0x000000000000791b */ /* 0x003fe20003800000 */
.L_x_149:
[----:B------:R-:W-:Y:S01]  /*d3b0*/  IMAD.X R3, RZ, RZ, R3, P0 ;  /* 0x000000ffff037224 */ /* 0x000fe200000e0603 */
        /* <DEDUP_REMOVED lines=12> */
.L_x_150:
[----:B------:R-:W-:Y:S02]  /*d480*/  IMAD.MOV.U32 R13, RZ, RZ, R18 ;  /* 0x000000ffff0d7224 */ /* 0x000fe400078e0012 */
[----:B------:R-:W-:Y:S01]  /*d490*/  IMAD.MOV.U32 R12, RZ, RZ, 0x4 ;  /* 0x00000004ff0c7424 */ /* 0x000fe200078e00ff */
[----:B------:R-:W-:-:S13]  /*d4a0*/  IADD3 R2, P0, R14, R5, RZ ;  /* 0x000000050e027210 */ /* 0x000fda0007f1e0ff */
[----:B------:R-:W-:Y:S05]  /*d4b0*/  WARPSYNC.COLLECTIVE R15, `(.L_x_151) ;  /* 0x000000000f087348 */ /* 0x000fea0003c00000 */
[----:B------:R0:W1:Y:S02]  /*d4c0*/  SHFL.IDX P6, R14, R13, R12, R11 ;  /* 0x0000000c0d0e7389 */ /* 0x00006400000c000b */
[----:B01----:R-:W-:Y:S01]  /*d4d0*/  ENDCOLLECTIVE ;  /* 0x000000000000791b */ /* 0x003fe20003800000 */
.L_x_151:
        /* <DEDUP_REMOVED lines=13> */
.L_x_152:
[----:B------:R-:W-:Y:S01]  /*d5b0*/  MOV R13, R18 ;  /* 0x00000012000d7202 */ /* 0x000fe20000000f00 */
[----:B------:R-:W-:Y:S01]  /*d5c0*/  IMAD.MOV.U32 R12, RZ, RZ, 0x5 ;  /* 0x00000005ff0c7424 */ /* 0x000fe200078e00ff */
[----:B------:R-:W-:-:S13]  /*d5d0*/  IADD3 R2, P0, R14, R5, RZ ;  /* 0x000000050e027210 */ /* 0x000fda0007f1e0ff */
[----:B------:R-:W-:Y:S05]  /*d5e0*/  WARPSYNC.COLLECTIVE R15, `(.L_x_153) ;  /* 0x000000000f087348 */ /* 0x000fea0003c00000 */
[----:B------:R0:W1:Y:S02]  /*d5f0*/  SHFL.IDX P6, R14, R13, R12, R11 ;  /* 0x0000000c0d0e7389 */ /* 0x00006400000c000b */
[----:B01----:R-:W-:Y:S01]  /*d600*/  ENDCOLLECTIVE ;  /* 0x000000000000791b */ /* 0x003fe20003800000 */
.L_x_153:
[----:B------:R-:W-:Y:S01]  /*d610*/  IMAD.X R3, RZ, RZ, R3, P0 ;  /* 0x000000ffff037224 */ /* 0x000fe200000e0603 */
[----:B------:R-:W-:Y:S02]  /*d620*/  ISETP.LT.OR P0, PT, R8, 0x41, P2 ;  /* 0x000000410800780c */ /* 0x000fe40001701670 */
[----:B------:R-:W-:-:S11]  /*d630*/  MOV R13, R17 ;  /* 0x00000011000d7202 */ /* 0x000fd60000000f00 */
[----:B------:R-:W-:Y:S01]  /*d640*/  @!PT LDS RZ, [RZ] ;  /* 0x00000000fffff984 */ /* 0x000fe20000000800 */
[----:B------:R-:W-:Y:S01]  /*d650*/  @!PT LDS RZ, [RZ] ;  /* 0x00000000fffff984 */ /* 0x000fe20000000800 */
[----:B------:R-:W-:Y:S01]  /*d660*/  @!PT LDS RZ, [RZ] ;  /* 0x00000000fffff984 */ /* 0x000fe20000000800 */
[----:B------:R0:W-:Y:S01]  /*d670*/  LDGSTS.E.BYPASS.LTC128B.128 [R7+0x2400], desc[UR36][R2.64], !P0 ;  /* 0x0240000002077fae */ /* 0x0001e2000c101d64 */
[----:B------:R-:W-:Y:S01]  /*d680*/  ISETP.LT.OR P0, PT, R8, 0x41, P1 ;  /* 0x000000410800780c */ /* 0x000fe20000f01670 */
[----:B------:R-:W-:-:S12]  /*d690*/  IMAD.MOV.U32 R18, RZ, RZ, R14 ;  /* 0x000000ffff127224 */ /* 0x000fd800078e000e */
[----:B0-----:R-:W-:Y:S05]  /*d6a0*/  WARPSYNC.COLLECTIVE R15, `(.L_x_154) ;  /* 0x000000000f087348 */ /* 0x001fea0003c00000 */
[----:B------:R1:W2:Y:S02]  /*d6b0*/  SHFL.IDX P6, R14, R13, R12, R11 ;  /* 0x0000000c0d0e7389 */ /* 0x0002a400000c000b */
[----:B012---:R-:W-:Y:S01]  /*d6c0*/  ENDCOLLECTIVE ;  /* 0x000000000000791b */ /* 0x007fe20003800000 */
.L_x_154:
[----:B------:R-:W-:Y:S01]  /*d6d0*/  @!PT LDS RZ, [RZ] ;  /* 0x00000000fffff984 */ /* 0x000fe20000000800 */
[----:B------:R-:W-:Y:S01]  /*d6e0*/  @!PT LDS RZ, [RZ] ;  /* 0x00000000fffff984 */ /* 0x000fe20000000800 */
[----:B------:R-:W-:Y:S01]  /*d6f0*/  @!PT LDS RZ, [RZ] ;  /* 0x00000000fffff984 */ /* 0x000fe20000000800 */
[----:B------:R0:W-:Y:S01]  /*d700*/  LDGSTS.E.BYPASS.LTC128B.128 [R7+0x5400], desc[UR36][R2.64+0x80], !P0 ;  /* 0x0540008002077fae */ /* 0x0001e2000c101d64 */
[----:B------:R-:W-:Y:S05]  /*d710*/  BRA `(.L_x_155) ;  /* 0xffffffcc00c87947 */ /* 0x000fea000383ffff */
.L_x_71:
[----:B0-----:R0:W1:Y:S02]  /*d720*/  SYNCS.PHASECHK.TRANS64.TRYWAIT P0, [R4+URZ+0x2a860], R3 ;  /* 0x02a86003040075a7 */ /* 0x001064000800017f */
[----:B-1----:R-:W-:Y:S05]  /*d730*/  @!P0 NANOSLEEP.SYNCS 0x989680 ;  /* 0x009896800000895d */ /* 0x002fea0003900000 */
[----:B------:R-:W1:Y:S02]  /*d740*/  @!P0 SYNCS.PHASECHK.TRANS64 P0, [R4+URZ+0x2a860], R3 ;  /* 0x02a86003040085a7 */ /* 0x000e64000800007f */
[----:B-1----:R-:W-:Y:S05]  /*d750*/  @!P0 BRA `(.L_x_71) ;  /* 0xfffffffc00f08947 */ /* 0x002fea000383ffff */
[----:B------:R-:W-:Y:S05]  /*d760*/  BRA `(.L_x_156) ;  /* 0xffffffd0009c7947 */ /* 0x000fea000383ffff */
.L_x_72:
[----:B------:R-:W-:Y:S01]  /*d770*/  BSSY B0, `(.L_x_157) ;  /* 0x0000008000007945 */ /* 0x000fe20003800000 */
[----:B------:R-:W-:Y:S01]  /*d780*/  IMAD.MOV.U32 R13, RZ, RZ, R18 ;  /* 0x000000ffff0d7224 */ /* 0x000fe200078e0012 */
[----:B------:R-:W-:Y:S01]  /*d790*/  MOV R11, 0x181f ;  /* 0x0000181f000b7802 */ /* 0x000fe20000000f00 */
[----:B------:R-:W-:Y:S02]  /*d7a0*/  IMAD.MOV.U32 R12, RZ, RZ, RZ ;  /* 0x000000ffff0c7224 */ /* 0x000fe400078e00ff */
[----:B------:R-:W-:-:S07]  /*d7b0*/  IMAD.MOV.U32 R15, RZ, RZ, -0x1 ;  /* 0xffffffffff0f7424 */ /* 0x000fce00078e00ff */
[----:B0-----:R-:W-:Y:S05]  /*d7c0*/  WARPSYNC.COLLECTIVE R15, `(.L_x_158) ;  /* 0x000000000f087348 */ /* 0x001fea0003c00000 */
[----:B------:R1:W2:Y:S02]  /*d7d0*/  SHFL.IDX P6, R14, R13, R12, R11 ;  /* 0x0000000c0d0e7389 */ /* 0x0002a400000c000b */
[----:B012---:R-:W-:Y:S01]  /*d7e0*/  ENDCOLLECTIVE ;  /* 0x000000000000791b */ /* 0x007fe20003800000 */
.L_x_158:
[----:B------:R-:W-:Y:S05]  /*d7f0*/  BSYNC B0 ;  /* 0x0000000000007941 */ /* 0x000fea0003800000 */
.L_x_157:
[----:B------:R-:W-:Y:S01]  /*d800*/  MOV R13, R17 ;  /* 0x00000011000d7202 */ /* 0x000fe20000000f00 */
[----:B------:R-:W-:Y:S01]  /*d810*/  IMAD.MOV.U32 R12, RZ, RZ, RZ ;  /* 0x000000ffff0c7224 */ /* 0x000fe200078e00ff */
[----:B------:R-:W-:Y:S01]  /*d820*/  MOV R15, 0xffffffff ;  /* 0xffffffff000f7802 */ /* 0x000fe20000000f00 */
[----:B------:R-:W-:Y:S02]  /*d830*/  IMAD.MOV.U32 R11, RZ, RZ, 0x181f ;  /* 0x0000181fff0b7424 */ /* 0x000fe400078e00ff */
[----:B------:R-:W-:Y:S02]  /*d840*/  IMAD.MOV.U32 R0, RZ, RZ, R14 ;  /* 0x000000ffff007224 */ /* 0x000fe400078e000e */
[----:B------:R-:W-:-:S07]  /*d850*/  IMAD.SHL.U32 R6, R37, 0x2, RZ ;  /* 0x0000000225067824 */ /* 0x000fce00078e00ff */
[----:B------:R-:W-:Y:S05]  /*d860*/  WARPSYNC.COLLECTIVE R15, `(.L_x_159) ;  /* 0x000000000f087348 */ /* 0x000fea0003c00000 */
[----:B------:R0:W1:Y:S02]  /*d870*/  SHFL.IDX P6, R14, R13, R12, R11 ;  /* 0x0000000c0d0e7389 */ /* 0x00006400000c000b */
[----:B01----:R-:W-:Y:S01]  /*d880*/  ENDCOLLECTIVE ;  /* 0x000000000000791b */ /* 0x003fe20003800000 */
.L_x_159:
[----:B------:R-:W-:Y:S01]  /*d890*/  MOV R13, R18 ;  /* 0x00000012000d7202 */ /* 0x000fe20000000f00 */
[----:B------:R-:W-:Y:S01]  /*d8a0*/  IMAD.MOV.U32 R12, RZ, RZ, 0x1 ;  /* 0x00000001ff0c7424 */ /* 0x000fe200078e00ff */
[----:B------:R-:W-:-:S13]  /*d8b0*/  IADD3 R2, P0, R14, R6, RZ ;  /* 0x000000060e027210 */ /* 0x000fda0007f1e0ff */
[----:B------:R-:W-:Y:S05]  /*d8c0*/  WARPSYNC.COLLECTIVE R15, `(.L_x_160) ;  /* 0x000000000f087348 */ /* 0x000fea0003c00000 */
[----:B------:R0:W1:Y:S02]  /*d8d0*/  SHFL.IDX P6, R14, R13, R12, R11 ;  /* 0x0000000c0d0e7389 */ /* 0x00006400000c000b */
[----:B01----:R-:W-:Y:S01]  /*d8e0*/  ENDCOLLECTIVE ;  /* 0x000000000000791b */ /* 0x003fe20003800000 */
.L_x_160:
[----:B------:R-:W-:Y:S01]  /*d8f0*/  IMAD.X R3, RZ, RZ, R0, P0 ;  /* 0x000000ffff037224 */ /* 0x000fe200000e0600 */
[----:B------:R-:W-:Y:S02]  /*d900*/  ISETP.LT.OR P0, PT, R5, 0x1, P2 ;  /* 0x000000010500780c */ /* 0x000fe40001701670 */
[----:B------:R-:W-:Y:S02]  /*d910*/  LEA R0, R7, UR39, 0x1 ;  /* 0x0000002707007c11 */ /* 0x000fe4000f8e08ff */
[----:B------:R-:W-:-:S09]  /*d920*/  MOV R13, R17 ;  /* 0x00000011000d7202 */ /* 0x000fd20000000f00 */
        /* <DEDUP_REMOVED lines=9> */
.L_x_161:
[----:B------:R-:W-:Y:S01]  /*d9c0*/  @!PT LDS RZ, [RZ] ;  /* 0x00000000fffff984 */ /* 0x000fe20000000800 */
[----:B------:R-:W-:Y:S01]  /*d9d0*/  @!PT LDS RZ, [RZ] ;  /* 0x00000000fffff984 */ /* 0x000fe20000000800 */
[----:B------:R-:W-:Y:S01]  /*d9e0*/  @!PT LDS RZ, [RZ] ;  /* 0x00000000fffff984 */ /* 0x000fe20000000800 */
[----:B------:R0:W-:Y:S01]  /*d9f0*/  LDGSTS.E.BYPASS.LTC128B.128 [R0+0x3400], desc[UR36][R2.64+0x80], !P0 ;  /* 0x0340008002007fae */ /* 0x0001e2000c101d64 */
[----:B------:R-:W-:Y:S01]  /*da00*/  IMAD.MOV.U32 R13, RZ, RZ, R18 ;  /* 0x000000ffff0d7224 */ /* 0x000fe200078e0012 */
[----:B------:R-:W-:Y:S02]  /*da10*/  MOV R12, 0x2 ;  /* 0x00000002000c7802 */ /* 0x000fe40000000f00 */
[----:B0-----:R-:W-:-:S13]  /*da20*/  IADD3 R2, P0, R14, R6, RZ ;  /* 0x000000060e027210 */ /* 0x001fda0007f1e0ff */
[----:B------:R-:W-:Y:S05]  /*da30*/  WARPSYNC.COLLECTIVE R15, `(.L_x_162) ;  /* 0x000000000f087348 */ /* 0x000fea0003c00000 */
[----:B------:R0:W1:Y:S02]  /*da40*/  SHFL.IDX P6, R14, R13, R12, R11 ;  /* 0x0000000c0d0e7389 */ /* 0x00006400000c000b */
[----:B01----:R-:W-:Y:S01]  /*da50*/  ENDCOLLECTIVE ;  /* 0x000000000000791b */ /* 0x003fe20003800000 */
.L_x_162:
[----:B------:R-:W-:Y:S01]  /*da60*/  IMAD.X R3, RZ, RZ, R7, P0 ;  /* 0x000000ffff037224 */ /* 0x000fe200000e0607 */
[----:B------:R-:W-:Y:S01]  /*da70*/  ISETP.LT.OR P0, PT, R5, 0x11, P2 ;  /* 0x000000110500780c */ /* 0x000fe20001701670 */
[----:B------:R-:W-:-:S12]  /*da80*/  IMAD.MOV.U32 R13, RZ, RZ, R17 ;  /* 0x000000ffff0d7224 */ /* 0x000fd800078e0011 */
        /* <DEDUP_REMOVED lines=9> */
.L_x_163:
[----:B------:R-:W-:Y:S01]  /*db20*/  @!PT LDS RZ, [RZ] ;  /* 0x00000000fffff984 */ /* 0x000fe20000000800 */
[----:B------:R-:W-:Y:S01]  /*db30*/  @!PT LDS RZ, [RZ] ;  /* 0x00000000fffff984 */ /* 0x000fe20000000800 */
[----:B------:R-:W-:Y:S01]  /*db40*/  @!PT LDS RZ, [RZ] ;  /* 0x00000000fffff984 */ /* 0x000fe20000000800 */
[----:B------:R0:W-:Y:S01]  /*db50*/  LDGSTS.E.BYPASS.LTC128B.128 [R0+0x3c00], desc[UR36][R2.64+0x80], !P0 ;  /* 0x03c0008002007fae */ /* 0x0001e2000c101d64 */
[----:B------:R-:W-:Y:S02]  /*db60*/  IMAD.MOV.U32 R13, RZ, RZ, R18 ;  /* 0x000000ffff0d7224 */ /* 0x000fe400078e0012 */
[----:B------:R-:W-:Y:S01]  /*db70*/  IMAD.MOV.U32 R12, RZ, RZ, 0x3 ;  /* 0x00000003ff0c7424 */ /* 0x000fe200078e00ff */
[----:B0-----:R-:W-:-:S13]  /*db80*/  IADD3 R2, P0, R14, R6, RZ ;  /* 0x000000060e027210 */ /* 0x001fda0007f1e0ff */
[----:B------:R-:W-:Y:S05]  /*db90*/  WARPSYNC.COLLECTIVE R15, `(.L_x_164) ;  /* 0x000000000f087348 */ /* 0x000fea0003c00000 */
[----:B------:R0:W1:Y:S02]  /*dba0*/  SHFL.IDX P6, R14, R13, R12, R11 ;  /* 0x0000000c0d0e7389 */ /* 0x00006400000c000b */
[----:B01----:R-:W-:Y:S01]  /*dbb0*/  ENDCOLLECTIVE ;  /* 0x000000000000791b */ /* 0x003fe20003800000 */
.L_x_164:
[----:B------:R-:W-:Y:S02]  /*dbc0*/  IADD3.X R3, RZ, R7, RZ, P0, !PT ;  /* 0x00000007ff037210 */ /* 0x000fe400007fe4ff */
[----:B------:R-:W-:Y:S01]  /*dbd0*/  ISETP.LT.OR P0, PT, R5, 0x21, P2 ;  /* 0x000000210500780c */ /* 0x000fe20001701670 */
[----:B------:R-:W-:-:S12]  /*dbe0*/  IMAD.MOV.U32 R13, RZ, RZ, R17 ;  /* 0x000000ffff0d7224 */ /* 0x000fd800078e0011 */
[----:B------:R-:W-:Y:S01]  /*dbf0*/  @!PT LDS RZ, [RZ] ;  /* 0x00000000fffff984 */ /* 0x000fe20000000800 */
[----:B------:R-:W-:Y:S01]  /*dc00*/  @!PT LDS RZ, [RZ] ;  /* 0x00000000fffff984 */ /* 0x000fe20000000800 */
[----:B------:R-:W-:Y:S01]  /*dc10*/  @!PT LDS RZ, [RZ] ;  /* 0x00000000fffff984 */ /* 0x000fe20000000800 */
[----:B------:R0:W-:Y:S01]  /*dc20*/  LDGSTS.E.BYPASS.LTC128B.128 [R0+0x1400], desc[UR36][R2.64], !P0 ;  /* 0x0140000002007fae */ /* 0x0001e2000c101d64 */
[----:B------:R-:W-:Y:S02]  /*dc30*/  ISETP.LT.OR P0, PT, R5, 0x21, P1 ;  /* 0x000000210500780c */ /* 0x000fe40000f01670 */
[----:B------:R-:W-:-:S11]  /*dc40*/  MOV R7, R14 ;  /* 0x0000000e00077202 */ /* 0x000fd60000000f00 */
[----:B0-----:R-:W-:Y:S05]  /*dc50*/  WARPSYNC.COLLECTIVE R15, `(.L_x_165) ;  /* 0x000000000f087348 */ /* 0x001fea0003c00000 */
[----:B------:R1:W2:Y:S02]  /*dc60*/  SHFL.IDX P6, R14, R13, R12, R11 ;  /* 0x0000000c0d0e7389 */ /* 0x0002a400000c000b */
[----:B012---:R-:W-:Y:S01]  /*dc70*/  ENDCOLLECTIVE ;  /* 0x000000000000791b */ /* 0x007fe20003800000 */
.L_x_165:
[----:B------:R-:W-:Y:S01]  /*dc80*/  @!PT LDS RZ, [RZ] ;  /* 0x00000000fffff984 */ /* 0x000fe20000000800 */
[----:B------:R-:W-:Y:S01]  /*dc90*/  @!PT LDS RZ, [RZ] ;  /* 0x00000000fffff984 */ /* 0x000fe20000000800 */
[----:B------:R-:W-:Y:S01]  /*dca0*/  @!PT LDS RZ, [RZ] ;  /* 0x00000000fffff984 */ /* 0x000fe20000000800 */
[----:B------:R0:W-:Y:S01]  /*dcb0*/  LDGSTS.E.BYPASS.LTC128B.128 [R0+0x4400], desc[UR36][R2.64+0x80], !P0 ;  /* 0x0440008002007fae */ /* 0x0001e2000c101d64 */
[----:B------:R-:W-:Y:S01]  /*dcc0*/  MOV R13, R18 ;  /* 0x00000012000d7202 */ /* 0x000fe20000000f00 */
[----:B------:R-:W-:Y:S01]  /*dcd0*/  IMAD.MOV.U32 R12, RZ, RZ, 0x4 ;  /* 0x00000004ff0c7424 */ /* 0x000fe200078e00ff */
[----:B0-----:R-:W-:-:S13]  /*dce0*/  IADD3 R2, P0, R14, R6, RZ ;  /* 0x000000060e027210 */ /* 0x001fda0007f1e0ff */
[----:B------:R-:W-:Y:S05]  /*dcf0*/  WARPSYNC.COLLECTIVE R15, `(.L_x_166) ;  /* 0x000000000f087348 */ /* 0x000fea0003c00000 */
[----:B------:R0:W1:Y:S02]  /*dd00*/  SHFL.IDX P6, R14, R13, R12, R11 ;  /* 0x0000000c0d0e7389 */ /* 0x00006400000c000b */
[----:B01----:R-:W-:Y:S01]  /*dd10*/  ENDCOLLECTIVE ;  /* 0x000000000000791b */ /* 0x003fe20003800000 */
.L_x_166:
        /* <DEDUP_REMOVED lines=12> */
.L_x_167:
        /* <DEDUP_REMOVED lines=10> */
.L_x_168:
        /* <DEDUP_REMOVED lines=12> */
.L_x_169:
[----:B------:R-:W-:Y:S01]  /*df40*/  @!PT LDS RZ, [RZ] ;  /* 0x00000000fffff984 */ /* 0x000fe20000000800 */
[----:B------:R-:W-:Y:S01]  /*df50*/  @!PT LDS RZ, [RZ] ;  /* 0x00000000fffff984 */ /* 0x000fe20000000800 */
[----:B------:R-:W-:Y:S01]  /*df60*/  @!PT LDS RZ, [RZ] ;  /* 0x00000000fffff984 */ /* 0x000fe20000000800 */
[----:B------:R0:W-:Y:S01]  /*df70*/  LDGSTS.E.BYPASS.LTC128B.128 [R0+0x5400], desc[UR36][R2.64+0x80], !P0 ;  /* 0x0540008002007fae */ /* 0x0001e2000c101d64 */
[----:B------:R-:W-:Y:S05]  /*df80*/  BRA `(.L_x_170) ;  /* 0xffffffcc00607947 */ /* 0x000fea000383ffff */
.L_x_77:
[----:B0-----:R0:W1:Y:S02]  /*df90*/  SYNCS.PHASECHK.TRANS64.TRYWAIT P0, [R5+URZ+0x2a820], R0 ;  /* 0x02a82000050075a7 */ /* 0x001064000800017f */
[----:B-1----:R-:W-:Y:S05]  /*dfa0*/  @!P0 NANOSLEEP.SYNCS 0x989680 ;  /* 0x009896800000895d */ /* 0x002fea0003900000 */
[----:B------:R-:W1:Y:S02]  /*dfb0*/  @!P0 SYNCS.PHASECHK.TRANS64 P0, [R5+URZ+0x2a820], R0 ;  /* 0x02a82000050085a7 */ /* 0x000e64000800007f */
[----:B-1----:R-:W-:Y:S05]  /*dfc0*/  @!P0 BRA `(.L_x_77) ;  /* 0xfffffffc00f08947 */ /* 0x002fea000383ffff */
[----:B------:R-:W-:Y:S05]  /*dfd0*/  BRA `(.L_x_171) ;  /* 0xffffffcc00f47947 */ /* 0x000fea000383ffff */
.L_x_78:
[----:B------:R-:W1:Y:S01]  /*dfe0*/  S2R R2, SR_TID.X ;  /* 0x0000000000027919 */ /* 0x000e620000002100 */
[----:B------:R-:W-:Y:S01]  /*dff0*/  BSSY B0, `(.L_x_172) ;  /* 0x000000a000007945 */ /* 0x000fe20003800000 */
[----:B------:R-:W-:Y:S01]  /*e000*/  IMAD.MOV.U32 R12, RZ, RZ, RZ ;  /* 0x000000ffff0c7224 */ /* 0x000fe200078e00ff */
[----:B------:R-:W-:Y:S01]  /*e010*/  MOV R15, 0xffffffff ;  /* 0xffffffff000f7802 */ /* 0x000fe20000000f00 */
[----:B------:R-:W-:Y:S01]  /*e020*/  IMAD.MOV.U32 R11, RZ, RZ, 0x1f ;  /* 0x0000001fff0b7424 */ /* 0x000fe200078e00ff */
[----:B-1----:R-:W-:-:S04]  /*e030*/  SHF.R.U32.HI R2, RZ, 0x5, R2 ;  /* 0x00000005ff027819 */ /* 0x002fc80000011602 */
[----:B------:R-:W-:-:S04]  /*e040*/  LOP3.LUT R2, R2, 0x3, RZ, 0xc0, !PT ;  /* 0x0000000302027812 */ /* 0x000fc800078ec0ff */
[----:B------:R-:W-:-:S07]  /*e050*/  MOV R13, R2 ;  /* 0x00000002000d7202 */ /* 0x000fce0000000f00 */
[----:B0-----:R-:W-:Y:S05]  /*e060*/  WARPSYNC.COLLECTIVE R15, `(.L_x_173) ;  /* 0x000000000f087348 */ /* 0x001fea0003c00000 */
[----:B------:R1:W2:Y:S02]  /*e070*/  SHFL.IDX P6, R14, R13, R12, R11 ;  /* 0x0000000c0d0e7389 */ /* 0x0002a400000c000b */
[----:B012---:R-:W-:Y:S01]  /*e080*/  ENDCOLLECTIVE ;  /* 0x000000000000791b */ /* 0x007fe20003800000 */
.L_x_173:
[----:B------:R-:W-:Y:S05]  /*e090*/  BSYNC B0 ;  /* 0x0000000000007941 */ /* 0x000fea0003800000 */
.L_x_172:
[----:B------:R-:W-:Y:S05]  /*e0a0*/  BRA `(.L_x_174) ;  /* 0xffffffcc00dc7947 */ /* 0x000fea000383ffff */
.L_x_81:
[----:B------:R-:W-:Y:S01]  /*e0b0*/  BSSY B1, `(.L_x_175) ;  /* 0x0000006000017945 */ /* 0x000fe20003800000 */
[----:B------:R-:W-:-:S07]  /*e0c0*/  IMAD.MOV.U32 R15, RZ, RZ, -0x1 ;  /* 0xffffffffff0f7424 */ /* 0x000fce00078e00ff */
[----:B0-----:R-:W-:Y:S05]  /*e0d0*/  WARPSYNC.COLLECTIVE R15, `(.L_x_176) ;  /* 0x000000000f0c7348 */ /* 0x001fea0003c00000 */
[----:B------:R-:W-:Y:S02]  /*e0e0*/  ELECT P6, UR62, PT ;  /* 0x00000000003e782f */ /* 0x000fe400038c0000 */
[----:B------:R-:W-:Y:S01]  /*e0f0*/  MOV R14, UR62 ;  /* 0x0000003e000e7c02 */ /* 0x000fe20008000f00 */
[----:B0-----:R-:W-:Y:S10]  /*e100*/  ENDCOLLECTIVE ;  /* 0x000000000000791b */ /* 0x001ff40003800000 */
.L_x_176:
[----:B------:R-:W-:Y:S05]  /*e110*/  BSYNC B1 ;  /* 0x0000000000017941 */ /* 0x000fea0003800000 */
.L_x_175:
[----:B------:R-:W-:Y:S05]  /*e120*/  BRA `(.L_x_177) ;  /* 0xffffffcc00d47947 */ /* 0x000fea000383ffff */
.L_x_83:
[----:B0-----:R0:W1:Y:S02]  /*e130*/  SYNCS.PHASECHK.TRANS64.TRYWAIT P1, [R3+URZ+0x2a840], R2 ;  /* 0x02a84002030075a7 */ /* 0x001064000802017f */
[----:B-1----:R-:W-:Y:S05]  /*e140*/  @!P1 NANOSLEEP.SYNCS 0x989680 ;  /* 0x009896800000995d */ /* 0x002fea0003900000 */
[----:B------:R-:W1:Y:S02]  /*e150*/  @!P1 SYNCS.PHASECHK.TRANS64 P1, [R3+URZ+0x2a840], R2 ;  /* 0x02a84002030095a7 */ /* 0x000e64000802007f */
[----:B-1----:R-:W-:Y:S05]  /*e160*/  @!P1 BRA `(.L_x_83) ;  /* 0xfffffffc00f09947 */ /* 0x002fea000383ffff */
[----:B------:R-:W-:Y:S05]  /*e170*/  BRA `(.L_x_178) ;  /* 0xffffffcc00fc7947 */ /* 0x000fea000383ffff */
.L_x_85:
[----:B-1----:R1:W2:Y:S02]  /*e180*/  SYNCS.PHASECHK.TRANS64.TRYWAIT P1, [R5+URZ+0x2a840], R0 ;  /* 0x02a84000050075a7 */ /* 0x0022a4000802017f */
[----:B--2---:R-:W-:Y:S05]  /*e190*/  @!P1 NANOSLEEP.SYNCS 0x989680 ;  /* 0x009896800000995d */ /* 0x004fea0003900000 */
[----:B------:R-:W2:Y:S02]  /*e1a0*/  @!P1 SYNCS.PHASECHK.TRANS64 P1, [R5+URZ+0x2a840], R0 ;  /* 0x02a84000050095a7 */ /* 0x000ea4000802007f */
[----:B--2---:R-:W-:Y:S05]  /*e1b0*/  @!P1 BRA `(.L_x_85) ;  /* 0xfffffffc00f09947 */ /* 0x004fea000383ffff */
[----:B------:R-:W-:Y:S05]  /*e1c0*/  BRA `(.L_x_179) ;  /* 0xffffffd000087947 */ /* 0x000fea000383ffff */
.L_x_87:
[----:B--2---:R2:W3:Y:S02]  /*e1d0*/  SYNCS.PHASECHK.TRANS64.TRYWAIT P1, [R3+URZ+0x2a860], R2 ;  /* 0x02a86002030075a7 */ /* 0x0044e4000802017f */
[----:B---3--:R-:W-:Y:S05]  /*e1e0*/  @!P1 NANOSLEEP.SYNCS 0x989680 ;  /* 0x009896800000995d */ /* 0x008fea0003900000 */
[----:B------:R-:W3:Y:S02]  /*e1f0*/  @!P1 SYNCS.PHASECHK.TRANS64 P1, [R3+URZ+0x2a860], R2 ;  /* 0x02a86002030095a7 */ /* 0x000ee4000802007f */
[----:B---3--:R-:W-:Y:S05]  /*e200*/  @!P1 BRA `(.L_x_87) ;  /* 0xfffffffc00f09947 */ /* 0x008fea000383ffff */
[----:B------:R-:W-:Y:S05]  /*e210*/  BRA `(.L_x_180) ;  /* 0xffffffd000047947 */ /* 0x000fea000383ffff */
.L_x_181:
[----:B------:R-:W-:-:S00]  /*e220*/  BRA `(.L_x_181) ;  /* 0xfffffffc00fc7947 */ /* 0x000fc0000383ffff */
[----:B------:R-:W-:-:S00]  /*e230*/  NOP ;  /* 0x0000000000007918 */ /* 0x000fc00000000000 */
        /* <DEDUP_REMOVED lines=12> */
.L_x_3226:


//--------------------- .text._ZN7cutlass13device_kernelIN5flash11enable_sm90INS1_16FlashAttnFwdSm90INS1_25CollectiveMainloopFwdSm90ILi2EN4cute5tupleIJNS5_1CILi1EEES8_S8_EEENS6_IJNS7_ILi128EEENS7_ILi96EEENS7_ILi192EEEEEELi128ENS_6half_tEfNS_4arch4Sm90ELb0ELb0ELb1ELb1ELb1ELb0ELb0ELb1ELb1ELb1ELb0ELb0EEENS1_21CollectiveEpilogueFwdINS6_IJSA_SA_SB_EEES9_SE_SG_Li256ELb1ELb1ELb0ELb0EEENS1_36VarlenDynamicPersistentTileSchedulerILi128ELi96ELi256ELi128ELb0ELb1ELb1ELb0ELb1ELb1EEEEEEEEEvNT_6ParamsE --------------------------
	.section	.text._ZN7cutlass13device_kernelIN5flash11enable_sm90INS1_16FlashAttnFwdSm90INS1_25CollectiveMainloopFwdSm90ILi2EN4cute5tupleIJNS5_1CILi1EEES8_S8_EEENS6_IJNS7_ILi128EEENS7_ILi96EEENS7_ILi192EEEEEELi128ENS_6half_tEfNS_4arch4Sm90ELb0ELb0ELb1ELb1ELb1ELb0ELb0ELb1ELb1ELb1ELb0ELb0EEENS1_21CollectiveEpilogueFwdINS6_IJSA_SA_SB_EEES9_SE_SG_Li256ELb1ELb1ELb0ELb0EEENS1_36VarlenDynamicPersistentTileSchedulerILi128ELi96ELi256ELi128ELb0ELb1ELb1ELb0ELb1ELb1EEEEEEEEEvNT_6ParamsE,"ax",@progbits
	.align	128
.text._ZN7cutlass13device_kernelIN5flash11enable_sm90INS1_16FlashAttnFwdSm90INS1_25CollectiveMainloopFwdSm90ILi2EN4cute5tupleIJNS5_1CILi1EEES8_S8_EEENS6_IJNS7_ILi128EEENS7_ILi96EEENS7_ILi192EEEEEELi128ENS_6half_tEfNS_4arch4Sm90ELb0ELb0ELb1ELb1ELb1ELb0ELb0ELb1ELb1ELb1ELb0ELb0EEENS1_21CollectiveEpilogueFwdINS6_IJSA_SA_SB_EEES9_SE_SG_Li256ELb1ELb1ELb0ELb0EEENS1_36VarlenDynamicPersistentTileSchedulerILi128ELi96ELi256ELi128ELb0ELb1ELb1ELb0ELb1ELb1EEEEEEEEEvNT_6ParamsE:
        .type           _ZN7cutlass13device_kernelIN5flash11enable_sm90INS1_16FlashAttnFwdSm90INS1_25CollectiveMainloopFwdSm90ILi2EN4cute5tupleIJNS5_1CILi1EEES8_S8_EEENS6_IJNS7_ILi128EEENS7_ILi96EEENS7_ILi192EEEEEELi128ENS_6half_tEfNS_4arch4Sm90ELb0ELb0ELb1ELb1ELb1ELb0ELb0ELb1ELb1ELb1ELb0ELb0EEENS1_21CollectiveEpilogueFwdINS6_IJSA_SA_SB_EEES9_SE_SG_Li256ELb1ELb1ELb0ELb0EEENS1_36VarlenDynamicPersistentTileSchedulerILi128ELi96ELi256ELi128ELb0ELb1ELb1ELb0ELb1ELb1EEEEEEEEEvNT_6ParamsE,@function
        .size           _ZN7cutlass13device_kernelIN5flash11enable_sm90INS1_16FlashAttnFwdSm90INS1_25CollectiveMainloopFwdSm90ILi2EN4cute5tupleIJNS5_1CILi1EEES8_S8_EEENS6_IJNS7_ILi128EEENS7_ILi96EEENS7_ILi192EEEEEELi128ENS_6half_tEfNS_4arch4Sm90ELb0ELb0ELb1ELb1ELb1ELb0ELb0ELb1ELb1ELb1ELb0ELb0EEENS1_21CollectiveEpilogueFwdINS6_IJSA_SA_SB_EEES9_SE_SG_Li256ELb1ELb1ELb0ELb0EEENS1_36VarlenDynamicPersistentTileSchedulerILi128ELi96ELi256ELi128ELb0ELb1ELb1ELb0ELb1ELb1EEEEEEEEEvNT_6ParamsE,(.L_x_3227 - _ZN7cutlass13device_kernelIN5flash11enable_sm90INS1_16FlashAttnFwdSm90INS1_25CollectiveMainloopFwdSm90ILi2EN4cute5tupleIJNS5_1CILi1EEES8_S8_EEENS6_IJNS7_ILi128EEENS7_ILi96EEENS7_ILi192EEEEEELi128ENS_6half_tEfNS_4arch4Sm90ELb0ELb0ELb1ELb1ELb1ELb0ELb0ELb1ELb1ELb1ELb0ELb0EEENS1_21CollectiveEpilogueFwdINS6_IJSA_SA_SB_EEES9_SE_SG_Li256ELb1ELb1ELb0ELb0EEENS1_36VarlenDynamicPersistentTileSchedulerILi128ELi96ELi256ELi128ELb0ELb1ELb1ELb0ELb1ELb1EEEEEEEEEvNT_6ParamsE)
        .other          _ZN7cutlass13device_kernelIN5flash11enable_sm90INS1_16FlashAttnFwdSm90INS1_25CollectiveMainloopFwdSm90ILi2EN4cute5tupleIJNS5_1CILi1EEES8_S8_EEENS6_IJNS7_ILi128EEENS7_ILi96EEENS7_ILi192EEEEEELi128ENS_6half_tEfNS_4arch4Sm90ELb0ELb0ELb1ELb1ELb1ELb0ELb0ELb1ELb1ELb1ELb0ELb0EEENS1_21CollectiveEpilogueFwdINS6_IJSA_SA_SB_EEES9_SE_SG_Li256ELb1ELb1ELb0ELb0EEENS1_36VarlenDynamicPersistentTileSchedulerILi128ELi96ELi256ELi128ELb0ELb1ELb1ELb0ELb1ELb1EEEEEEEEEvNT_6ParamsE,@"STO_CUDA_ENTRY STV_DEFAULT"
_ZN7cutlass13device_kernelIN5flash11enable_sm90INS1_16FlashAttnFwdSm90INS1_25CollectiveMainloopFwdSm90ILi2EN4cute5tupleIJNS5_1CILi1EEES8_S8_EEENS6_IJNS7_ILi128EEENS7_ILi96EEENS7_ILi192EEEEEELi128ENS_6half_tEfNS_4arch4Sm90ELb0ELb0ELb1ELb1ELb1ELb0ELb0ELb1ELb1ELb1ELb0ELb0EEENS1_21CollectiveEpilogueFwdINS6_IJSA_SA_SB_EEES9_SE_SG_Li256ELb1ELb1ELb0ELb0EEENS1_36VarlenDynamicPersistentTileSchedulerILi128ELi96ELi256ELi128ELb0ELb1ELb1ELb0ELb1ELb1EEEEEEEEEvNT_6ParamsE:
        /* <DEDUP_REMOVED lines=45> */
.L_x_182:
        /* <DEDUP_REMOVED lines=22> */
.L_x_183:
        /* <DEDUP_REMOVED lines=18> */
.L_x_184:
        /* <DEDUP_REMOVED lines=22> */
.L_x_185:
        /* <DEDUP_REMOVED lines=22> */
.L_x_186:
[----:B------:R-:W-:Y:S01]  /*0810*/  ISETP.NE.AND P0, PT, R2, RZ, PT ;  /* 0x000000ff0200720c */ /* 0x000fe20003f05270 */
[----:B------:R-:W-:Y:S01]  /*0820*/  IMAD.MOV.U32 R2, RZ, RZ, 0x1 ;  /* 0x00000001ff027424 */ /* 0x000fe200078e00ff */
[----:B------:R-:W-:Y:S01]  /*0830*/  NOP ;  /* 0x0000000000007918 */ /* 0x000fe20000000000 */
[----:B------:R-:W-:-:S03]  /*0840*/  ULDC.64 UR36, c[0x0][0x208] ;  /* 0x0000820000247ab9 */ /* 0x000fc60000000a00 */
[----:B------:R-:W-:-:S05]  /*0850*/  SEL R2, R2, 0x2, !P0 ;  /* 0x0000000202027807 */ /* 0x000fca0004000000 */
[----:B------:R0:W-:Y:S02]  /*0860*/  STL [R1+0x4], R2 ;  /* 0x0000040201007387 */ /* 0x0001e40000100800 */
[----:B01234-:R-:W-:Y:S06]  /*0870*/  BAR.SYNC.DEFER_BLOCKING 0x0 ;  /* 0x0000000000007b1d */ /* 0x01ffec0000010000 */
[----:B------:R-:W-:Y:S05]  /*0880*/  @!P0 BRA `(.L_x_187) ;  /* 0x0000008000ac8947 */ /* 0x000fea0003800000 */
.L_x_188:
[----:B------:R-:W-:-:S08]  /*0890*/  NOP ;  /* 0x0000000000007918 */ /* 0x000fd00000000000 */
[----:B------:R-:W0:Y:S02]  /*08a0*/  USETMAXREG.TRY_ALLOC.CTAPOOL UP0, 0xe8 ;  /* 0x000000e8000079c8 */ /* 0x000e240008000600 */
[----:B0-----:R-:W-:-:S13]  /*08b0*/  PLOP3.LUT P0, PT, PT, PT, UP0, 0x80, 0x0 ;  /* 0x000000000000781c */ /* 0x001fda0003f0f008 */
[----:B------:R-:W-:Y:S05]  /*08c0*/  @!P0 BRA `(.L_x_188) ;  /* 0xfffffffc00f08947 */ /* 0x000fea000383ffff */
[----:B------:R-:W0:Y:S08]  /*08d0*/  S2UR UR5, SR_CgaCtaId ;  /* 0x00000000000579c3 */ /* 0x000e300000008800 */
[----:B------:R-:W-:Y:S06]  /*08e0*/  BAR.ARV 0x8, 0x180 ;  /* 0x0206000000007b1d */ /* 0x000fec0000002000 */
[----:B------:R-:W-:-:S02]  /*08f0*/  UMOV UR4, 0x400 ;  /* 0x0000040000047882 */ /* 0x000fc40000000000 */
[----:B------:R-:W-:Y:S01]  /*0900*/  BAR.SYNC.DEFER_BLOCKING 0x5, 0x180 ;  /* 0x0146000000007b1d */ /* 0x000fe20000010000 */
[----:B0-----:R-:W-:-:S09]  /*0910*/  ULEA UR4, UR5, UR4, 0x18 ;  /* 0x0000000405047291 */ /* 0x001fd2000f8ec03f */
[----:B------:R-:W0:Y:S01]  /*0920*/  LDS.128 R48, [UR4+0x2a8d0] ;  /* 0x02a8d004ff307984 */ /* 0x000e220008000c00 */
[----:B------:R-:W-:Y:S01]  /*0930*/  ULDC UR4, c[0x0][0xc3c] ;  /* 0x00030f0000047ab9 */ /* 0x000fe20000000800 */
[----:B------:R-:W-:Y:S06]  /*0940*/  BAR.ARV 0x4, 0x180 ;  /* 0x0106000000007b1d */ /* 0x000fec0000002000 */
[----:B0-----:R-:W-:-:S13]  /*0950*/  ISETP.GE.AND P0, PT, R51, UR4, PT ;  /* 0x0000000433007c0c */ /* 0x001fda000bf06270 */
[----:B------:R-:W-:Y:S05]  /*0960*/  @P0 EXIT ;  /* 0x000000000000094d */ /* 0x000fea0003800000 */
[----:B------:R-:W2:Y:S01]  /*0970*/  LDL.LU R10, [R1+0x4] ;  /* 0x00000400010a7983 */ /* 0x000ea20000300800 */
[----:B------:R-:W0:Y:S02]  /*0980*/  S2R R0, SR_TID.X ;  /* 0x0000000000007919 */ /* 0x000e240000002100 */
[----:B0-----:R-:W-:-:S05]  /*0990*/  VIADD R171, R0, 0xffffff80 ;  /* 0xffffff8000ab7836 */ /* 0x001fca0000000000 */
[----:B------:R-:W-:-:S04]  /*09a0*/  SHF.R.S32.HI R0, RZ, 0x1f, R171 ;  /* 0x0000001fff007819 */ /* 0x000fc800000114ab */
[----:B------:R-:W-:-:S04]  /*09b0*/  LEA.HI R3, R0, R171, RZ, 0x7 ;  /* 0x000000ab00037211 */ /* 0x000fc800078f38ff */
[----:B------:R-:W-:Y:S02]  /*09c0*/  LOP3.LUT R2, R3, 0xffffff80, RZ, 0xc0, !PT ;  /* 0xffffff8003027812 */ /* 0x000fe400078ec0ff */
[----:B------:R-:W-:-:S03]  /*09d0*/  LEA.HI R4, R0, R171, RZ, 0x5 ;  /* 0x000000ab00047211 */ /* 0x000fc600078f28ff */
[C---:B------:R-:W-:Y:S01]  /*09e0*/  IMAD.IADD R163, R171.reuse, 0x1, -R2 ;  /* 0x00000001aba37824 */ /* 0x040fe200078e0a02 */
[----:B------:R-:W-:Y:S02]  /*09f0*/  LEA.HI R2, R0, R171, RZ, 0x4 ;  /* 0x000000ab00027211 */ /* 0x000fe400078f20ff */
[----:B------:R-:W-:Y:S02]  /*0a00*/  SHF.L.U32 R6, R4, 0x5, RZ ;  /* 0x0000000504067819 */ /* 0x000fe400000006ff */
[----:B------:R-:W-:Y:S02]  /*0a10*/  LOP3.LUT R4, R2, 0x3fffff0, RZ, 0xc0, !PT ;  /* 0x03fffff002047812 */ /* 0x000fe400078ec0ff */
[----:B------:R-:W-:Y:S02]  /*0a20*/  SHF.R.S32.HI R5, RZ, 0x4, R2 ;  /* 0x00000004ff057819 */ /* 0x000fe40000011402 */
[----:B------:R-:W-:Y:S01]  /*0a30*/  SHF.R.S32.HI R8, RZ, 0x1f, R163 ;  /* 0x0000001fff087819 */ /* 0x000fe200000114a3 */
[----:B------:R-:W-:Y:S01]  /*0a40*/  IMAD.IADD R4, R171, 0x1, -R4 ;  /* 0x00000001ab047824 */ /* 0x000fe200078e0a04 */
[----:B------:R-:W-:-:S02]  /*0a50*/  LOP3.LUT R7, R6, 0xfffffc00, RZ, 0xc0, !PT ;  /* 0xfffffc0006077812 */ /* 0x000fc400078ec0ff */
[----:B------:R-:W-:Y:S02]  /*0a60*/  LEA.HI R2, R2, R5, RZ, 0x1 ;  /* 0x0000000502027211 */ /* 0x000fe400078f08ff */
[----:B------:R-:W-:Y:S01]  /*0a70*/  LEA.HI R9, R8, R163, RZ, 0x2 ;  /* 0x000000a308097211 */ /* 0x000fe200078f10ff */
[----:B------:R-:W-:Y:S01]  /*0a80*/  IMAD R7, R4, 0x40, R7 ;  /* 0x0000004004077824 */ /* 0x000fe200078e0207 */
[----:B------:R-:W-:Y:S02]  /*0a90*/  LOP3.LUT R2, R2, 0x1ffffffe, RZ, 0xc0, !PT ;  /* 0x1ffffffe02027812 */ /* 0x000fe400078ec0ff */
[----:B------:R-:W-:Y:S02]  /*0aa0*/  LEA.HI R4, R0, R171, RZ, 0x2 ;  /* 0x000000ab00047211 */ /* 0x000fe400078f10ff */
[--C-:B------:R-:W-:Y:S02]  /*0ab0*/  SHF.R.S32.HI R6, RZ, 0x2, R9.reuse ;  /* 0x00000002ff067819 */ /* 0x100fe40000011409 */
[----:B------:R-:W-:Y:S01]  /*0ac0*/  SHF.R.S32.HI R11, RZ, 0x1f, R9 ;  /* 0x0000001fff0b7819 */ /* 0x000fe20000011409 */
[----:B------:R-:W-:Y:S01]  /*0ad0*/  IMAD.IADD R2, R5, 0x1, -R2 ;  /* 0x0000000105027824 */ /* 0x000fe200078e0a02 */
[----:B------:R-:W-:-:S02]  /*0ae0*/  LOP3.LUT R4, R4, 0xfffffffc, RZ, 0xc0, !PT ;  /* 0xfffffffc04047812 */ /* 0x000fc400078ec0ff */
[----:B------:R-:W-:Y:S02]  /*0af0*/  LEA.HI R0, R0, R171, RZ, 0x3 ;  /* 0x000000ab00007211 */ /* 0x000fe400078f18ff */
[----:B------:R-:W-:Y:S02]  /*0b00*/  LEA.HI R11, R11, R6, RZ, 0x3 ;  /* 0x000000060b0b7211 */ /* 0x000fe400078f18ff */
[----:B------:R-:W-:Y:S01]  /*0b10*/  SHF.R.S32.HI R164, RZ, 0x7, R3 ;  /* 0x00000007ffa47819 */ /* 0x000fe20000011403 */
[----:B------:R-:W-:Y:S01]  /*0b20*/  IMAD R168, R2, 0x8, R7 ;  /* 0x0000000802a87824 */ /* 0x000fe200078e0207 */
[----:B------:R-:W-:Y:S01]  /*0b30*/  LOP3.LUT R2, R0, 0xfffffff8, RZ, 0xc0, !PT ;  /* 0xfffffff800027812 */ /* 0x000fe200078ec0ff */
[----:B------:R-:W-:Y:S01]  /*0b40*/  IMAD.IADD R4, R171, 0x1, -R4 ;  /* 0x00000001ab047824 */ /* 0x000fe200078e0a04 */
[----:B------:R-:W-:Y:S02]  /*0b50*/  LOP3.LUT R11, R11, 0xfffffff8, RZ, 0xc0, !PT ;  /* 0xfffffff80b0b7812 */ /* 0x000fe400078ec0ff */
[----:B------:R-:W-:-:S02]  /*0b60*/  LEA.HI R8, R8, R163, RZ, 0x5 ;  /* 0x000000a308087211 */ /* 0x000fc400078f28ff */
[----:B------:R-:W-:Y:S01]  /*0b70*/  LEA.HI R3, R3, R164, RZ, 0x1 ;  /* 0x000000a403037211 */ /* 0x000fe200078f08ff */
[----:B------:R-:W-:Y:S01]  /*0b80*/  IMAD.IADD R19, R171, 0x1, -R2 ;  /* 0x00000001ab137824 */ /* 0x000fe200078e0a02 */
[----:B------:R-:W-:Y:S02]  /*0b90*/  IADD3 R11, R6, -R11, RZ ;  /* 0x8000000b060b7210 */ /* 0x000fe40007ffe0ff */
[----:B------:R-:W-:Y:S02]  /*0ba0*/  LEA.HI R5, R4, R4, RZ, 0x1 ;  /* 0x0000000404057211 */ /* 0x000fe400078f08ff */
[----:B------:R-:W-:Y:S02]  /*0bb0*/  SHF.R.S32.HI R8, RZ, 0x5, R8 ;  /* 0x00000005ff087819 */ /* 0x000fe40000011408 */
[----:B------:R-:W-:Y:S01]  /*0bc0*/  LOP3.LUT R3, R3, 0x3fffffe, RZ, 0xc0, !PT ;  /* 0x03fffffe03037812 */ /* 0x000fe200078ec0ff */
[----:B------:R-:W-:Y:S01]  /*0bd0*/  IMAD.SHL.U32 R2, R19, 0x8, RZ ;  /* 0x0000000813027824 */ /* 0x000fe200078e00ff */
[----:B------:R-:W-:Y:S01]  /*0be0*/  LOP3.LUT R6, R9, 0x7ffffffc, RZ, 0xc0, !PT ;  /* 0x7ffffffc09067812 */ /* 0x000fe200078ec0ff */
[----:B------:R-:W-:Y:S01]  /*0bf0*/  IMAD R8, R8, 0x10, R11 ;  /* 0x0000001008087824 */ /* 0x000fe200078e020b */
[----:B------:R-:W-:-:S02]  /*0c00*/  LOP3.LUT R5, R5, 0x1ffffffe, RZ, 0xc0, !PT ;  /* 0x1ffffffe05057812 */ /* 0x000fc400078ec0ff */
[----:B------:R-:W-:Y:S01]  /*0c10*/  IADD3 R3, R164, -R3, RZ ;  /* 0x80000003a4037210 */ /* 0x000fe20007ffe0ff */
[----:B------:R-:W-:Y:S01]  /*0c20*/  IMAD.MOV.U32 R167, RZ, RZ, -0x2 ;  /* 0xfffffffeffa77424 */ /* 0x000fe200078e00ff */
[----:B------:R-:W-:Y:S01]  /*0c30*/  IADD3 R17, R2, 0x40, RZ ;  /* 0x0000004002117810 */ /* 0x000fe20007ffe0ff */
[----:B------:R-:W-:Y:S02]  /*0c40*/  IMAD.IADD R6, R163, 0x1, -R6 ;  /* 0x00000001a3067824 */ /* 0x000fe400078e0a06 */
[----:B------:R-:W-:Y:S02]  /*0c50*/  IMAD.IADD R166, R4, 0x1, -R5 ;  /* 0x0000000104a67824 */ /* 0x000fe400078e0a05 */
[----:B------:R-:W-:Y:S01]  /*0c60*/  IMAD R165, R3, 0x40, R8 ;  /* 0x0000004003a57824 */ /* 0x000fe200078e0208 */
[----:B------:R-:W-:Y:S01]  /*0c70*/  SHF.R.S32.HI R161, RZ, 0x3, R0 ;  /* 0x00000003ffa17819 */ /* 0x000fe20000011400 */
[----:B------:R-:W-:Y:S01]  /*0c80*/  IMAD R167, R6, R167, 0x60 ;  /* 0x0000006006a77424 */ /* 0x000fe200078e02a7 */
[----:B------:R-:W-:Y:S01]  /*0c90*/  SHF.R.S32.HI R170, RZ, 0x1f, R2 ;  /* 0x0000001fffaa7819 */ /* 0x000fe20000011402 */
[----:B------:R-:W-:Y:S01]  /*0ca0*/  IMAD.MOV.U32 R162, RZ, RZ, RZ ;  /* 0x000000ffffa27224 */ /* 0x000fe200078e00ff */
[----:B------:R-:W-:Y:S01]  /*0cb0*/  SHF.R.S32.HI R169, RZ, 0x1f, R17 ;  /* 0x0000001fffa97819 */ /* 0x000fe20000011411 */
[----:B------:R-:W-:Y:S01]  /*0cc0*/  IMAD R166, R166, 0x8, R165 ;  /* 0x00000008a6a67824 */ /* 0x000fe200078e02a5 */
[----:B------:R-:W-:Y:S01]  /*0cd0*/  UMOV UR39, URZ ;  /* 0x0000003f00277c82 */ /* 0x000fe20008000000 */
[----:B------:R-:W-:Y:S01]  /*0ce0*/  UMOV UR38, URZ ;  /* 0x0000003f00267c82 */ /* 0x000fe20008000000 */
[----:B--2---:R-:W-:-:S07]  /*0cf0*/  LOP3.LUT R16, R10, 0x1, RZ, 0xfc, !PT ;  /* 0x000000010a107812 */ /* 0x004fce00078efcff */
.L_x_234:
[----:B0-2-4-:R-:W0:Y:S01]  /*0d00*/  LDC.64 R4, c[0x0][0xc88] ;  /* 0x00032200ff047b82 */ /* 0x015e220000000a00 */
[----:B------:R-:W-:Y:S01]  /*0d10*/  ULDC.64 UR4, c[0x0][0xa28] ;  /* 0x00028a0000047ab9 */ /* 0x000fe20000000a00 */
[----:B------:R-:W-:Y:S01]  /*0d20*/  IMAD.MOV.U32 R3, RZ, RZ, RZ ;  /* 0x000000ffff037224 */ /* 0x000fe200078e00ff */
[----:B------:R-:W-:Y:S01]  /*0d30*/  ULDC.64 UR6, c[0x0][0xa20] ;  /* 0x0002880000067ab9 */ /* 0x000fe20000000a00 */
[----:B0-----:R-:W-:-:S05]  /*0d40*/  IMAD.WIDE R4, R51, 0x4, R4 ;  /* 0x0000000433047825 */ /* 0x001fca00078e0204 */
[----:B------:R-:W2:Y:S01]  /*0d50*/  LDG.E R18, desc[UR36][R4.64] ;  /* 0x0000002404127981 */ /* 0x000ea2000c1e1900 */
[----:B------:R-:W-:-:S04]  /*0d60*/  ISETP.NE.U32.AND P0, PT, RZ, UR4, PT ;  /* 0x00000004ff007c0c */ /* 0x000fc8000bf05070 */
[----:B------:R-:W-:Y:S02]  /*0d70*/  ISETP.NE.AND.EX P0, PT, RZ, UR5, PT, P0 ;  /* 0x00000005ff007c0c */ /* 0x000fe4000bf05300 */
[----:B--2---:R-:W-:-:S11]  /*0d80*/  SHF.R.S32.HI R160, RZ, 0x1f, R18 ;  /* 0x0000001fffa07819 */ /* 0x004fd60000011412 */
[----:B---3--:R-:W-:-:S04]  /*0d90*/  @P0 LEA R6, P1, R18, UR4, 0x2 ;  /* 0x0000000412060c11 */ /* 0x008fc8000f8210ff */
[----:B------:R-:W-:Y:S01]  /*0da0*/  @P0 LEA.HI.X R7, R18, UR5, R160, 0x2, P1 ;  /* 0x0000000512070c11 */ /* 0x000fe200088f14a0 */
[----:B------:R-:W-:-:S04]  /*0db0*/  ULDC.64 UR4, c[0x0][0x418] ;  /* 0x0001060000047ab9 */ /* 0x000fc80000000a00 */
[----:B------:R0:W5:Y:S01]  /*0dc0*/  @P0 LDG.E R3, desc[UR36][R6.64] ;  /* 0x0000002406030981 */ /* 0x000162000c1e1900 */
[----:B------:R-:W-:Y:S01]  /*0dd0*/  ISETP.NE.U32.AND P0, PT, RZ, UR6, PT ;  /* 0x00000006ff007c0c */ /* 0x000fe2000bf05070 */
[----:B------:R-:W-:-:S03]  /*0de0*/  UISETP.NE.U32.AND UP0, UPT, UR4, URZ, UPT ;  /* 0x0000003f0400728c */ /* 0x000fc6000bf05070 */
[----:B------:R-:W-:Y:S01]  /*0df0*/  ISETP.NE.AND.EX P0, PT, RZ, UR7, PT, P0 ;  /* 0x00000007ff007c0c */ /* 0x000fe2000bf05300 */
[----:B------:R-:W-:Y:S01]  /*0e00*/  UISETP.NE.AND.EX UP0, UPT, UR5, URZ, UPT, UP0 ;  /* 0x0000003f0500728c */ /* 0x000fe2000bf05300 */
[----:B------:R-:W-:Y:S02]  /*0e10*/  ULDC UR4, c[0x0][0x424] ;  /* 0x0001090000047ab9 */ /* 0x000fe40000000800 */
[----:B------:R-:W-:Y:S01]  /*0e20*/  ULDC UR5, c[0x0][0x2f0] ;  /* 0x0000bc0000057ab9 */ /* 0x000fe20000000800 */
[----:B------:R-:W-:-:S04]  /*0e30*/  USEL UR4, UR4, 0x1, UP0 ;  /* 0x0000000104047887 */ /* 0x000fc80008000000 */
[----:B------:R-:W-:-:S04]  /*0e40*/  UIMAD UR4, UR4, UR5, URZ ;  /* 0x00000005040472a4 */ /* 0x000fc8000f8e023f */
[C---:B------:R-:W-:Y:S02]  /*0e50*/  @P0 LEA R4, P1, R18.reuse, UR6, 0x2 ;  /* 0x0000000612040c11 */ /* 0x040fe4000f8210ff */
[----:B------:R-:W-:Y:S02]  /*0e60*/  IMAD.U32 R72, RZ, RZ, UR4 ;  /* 0x00000004ff487e24 */ /* 0x000fe4000f8e00ff */
[----:B------:R-:W-:-:S05]  /*0e70*/  @P0 LEA.HI.X R5, R18, UR7, R160, 0x2, P1 ;  /* 0x0000000712050c11 */ /* 0x000fca00088f14a0 */
[----:B------:R0:W5:Y:S01]  /*0e80*/  @P0 LDG.E R72, desc[UR36][R4.64] ;  /* 0x0000002404480981 */ /* 0x000162000c1e1900 */
[----:B------:R-:W-:Y:S05]  /*0e90*/  @P0 BRA `(.L_x_189) ;  /* 0x0000000000240947 */ /* 0x000fea0003800000 */
[----:B------:R-:W-:Y:S02]  /*0ea0*/  ULDC.64 UR4, c[0x0][0xa08] ;  /* 0x0002820000047ab9 */ /* 0x000fe40000000a00 */
[----:B------:R-:W-:-:S04]  /*0eb0*/  ISETP.NE.U32.AND P0, PT, RZ, UR4, PT ;  /* 0x00000004ff007c0c */ /* 0x000fc8000bf05070 */
[----:B------:R-:W-:-:S13]  /*0ec0*/  ISETP.NE.AND.EX P0, PT, RZ, UR5, PT, P0 ;  /* 0x00000005ff007c0c */ /* 0x000fda000bf05300 */
[----:B------:R-:W-:Y:S05]  /*0ed0*/  @!P0 BRA `(.L_x_189) ;  /* 0x0000000000148947 */ /* 0x000fea0003800000 */
[----:B0-----:R-:W0:Y:S02]  /*0ee0*/  LDC.64 R4, c[0x0][0xa08] ;  /* 0x00028200ff047b82 */ /* 0x001e240000000a00 */
[----:B0-----:R-:W-:-:S05]  /*0ef0*/  IMAD.WIDE R4, R18, 0x4, R4 ;  /* 0x0000000412047825 */ /* 0x001fca00078e0204 */
[----:B-----5:R-:W2:Y:S04]  /*0f00*/  LDG.E R72, desc[UR36][R4.64] ;  /* 0x0000002404487981 */ /* 0x020ea8000c1e1900 */
[----:B------:R-:W2:Y:S02]  /*0f10*/  LDG.E R7, desc[UR36][R4.64+0x4] ;  /* 0x0000042404077981 */ /* 0x000ea4000c1e1900 */
[----:B--2---:R-:W-:-:S07]  /*0f20*/  IADD3 R72, -R72, R7, RZ ;  /* 0x0000000748487210 */ /* 0x004fce0007ffe1ff */
.L_x_189:
[----:B-----5:R-:W-:Y:S01]  /*0f30*/  IMAD.IADD R72, R72, 0x1, -R3 ;  /* 0x0000000148487824 */ /* 0x020fe200078e0a03 */
[----:B------:R-:W-:Y:S01]  /*0f40*/  PLOP3.LUT P0, PT, PT, PT, PT, 0x80, 0x0 ;  /* 0x000000000000781c */ /* 0x000fe20003f0f070 */
[----:B------:R-:W-:Y:S01]  /*0f50*/  IMAD.MOV.U32 R23, RZ, RZ, R49 ;  /* 0x000000ffff177224 */ /* 0x000fe200078e0031 */
[----:B------:R-:W-:Y:S01]  /*0f60*/  CS2R R86, SRZ ;  /* 0x0000000000567805 */ /* 0x000fe2000001ff00 */
[C---:B------:R-:W-:Y:S01]  /*0f70*/  VIADD R0, R72.reuse, 0x5f ;  /* 0x0000005f48007836 */ /* 0x040fe20000000000 */
[----:B------:R-:W-:Y:S01]  /*0f80*/  ISETP.GE.AND P1, PT, R72, 0x1, PT ;  /* 0x000000014800780c */ /* 0x000fe20003f26270 */
[----:B------:R-:W-:Y:S01]  /*0f90*/  IMAD.MOV.U32 R22, RZ, RZ, R50 ;  /* 0x000000ffff167224 */ /* 0x000fe200078e0032 */
[----:B------:R-:W-:Y:S01]  /*0fa0*/  CS2R R84, SRZ ;  /* 0x0000000000547805 */ /* 0x000fe2000001ff00 */
[----:B------:R-:W-:Y:S01]  /*0fb0*/  IMAD.HI R0, R0, 0x2aaaaaab, RZ ;  /* 0x2aaaaaab00007827 */ /* 0x000fe200078e02ff */
[----:B------:R-:W-:Y:S02]  /*0fc0*/  CS2R R82, SRZ ;  /* 0x0000000000527805 */ /* 0x000fe4000001ff00 */
[----:B------:R-:W-:-:S02]  /*0fd0*/  CS2R R80, SRZ ;  /* 0x0000000000507805 */ /* 0x000fc4000001ff00 */
[----:B------:R-:W-:Y:S02]  /*0fe0*/  CS2R R78, SRZ ;  /* 0x00000000004e7805 */ /* 0x000fe4000001ff00 */
[----:B------:R-:W-:Y:S02]  /*0ff0*/  CS2R R76, SRZ ;  /* 0x00000000004c7805 */ /* 0x000fe4000001ff00 */
[----:B------:R-:W-:Y:S02]  /*1000*/  SHF.R.U32.HI R3, RZ, 0x1f, R0 ;  /* 0x0000001fff037819 */ /* 0x000fe40000011600 */
[----:B------:R-:W-:Y:S01]  /*1010*/  CS2R R74, SRZ ;  /* 0x00000000004a7805 */ /* 0x000fe2000001ff00 */
[----:B------:R-:W-:Y:S01]  /*1020*/  IMAD.MOV.U32 R73, RZ, RZ, RZ ;  /* 0x000000ffff497224 */ /* 0x000fe200078e00ff */
[----:B------:R-:W-:Y:S02]  /*1030*/  CS2R R36, SRZ ;  /* 0x0000000000247805 */ /* 0x000fe4000001ff00 */
[----:B------:R-:W-:Y:S01]  /*1040*/  LEA.HI.SX32 R88, R0, R3, 0x1c ;  /* 0x0000000300587211 */ /* 0x000fe200078fe2ff */
[----:B------:R-:W-:Y:S01]  /*1050*/  IMAD.MOV.U32 R0, RZ, RZ, RZ ;  /* 0x000000ffff007224 */ /* 0x000fe200078e00ff */
[----:B------:R-:W-:-:S02]  /*1060*/  MOV R3, RZ ;  /* 0x000000ff00037202 */ /* 0x000fc40000000f00 */
[----:B------:R-:W-:Y:S01]  /*1070*/  CS2R R34, SRZ ;  /* 0x0000000000227805 */ /* 0x000fe2000001ff00 */
[----:B------:R-:W-:Y:S01]  /*1080*/  IMAD.MOV.U32 R70, RZ, RZ, RZ ;  /* 0x000000ffff467224 */ /* 0x000fe200078e00ff */
[----:B------:R-:W-:Y:S02]  /*1090*/  CS2R R68, SRZ ;  /* 0x0000000000447805 */ /* 0x000fe4000001ff00 */
[----:B------:R-:W-:Y:S01]  /*10a0*/  CS2R R32, SRZ ;  /* 0x0000000000207805 */ /* 0x000fe2000001ff00 */
[----:B------:R-:W-:Y:S01]  /*10b0*/  IMAD.MOV.U32 R66, RZ, RZ, RZ ;  /* 0x000000ffff427224 */ /* 0x000fe200078e00ff */
[----:B------:R-:W-:Y:S02]  /*10c0*/  MOV R29, RZ ;  /* 0x000000ff001d7202 */ /* 0x000fe40000000f00 */
        /* <DEDUP_REMOVED lines=9> */
[----:B------:R-:W-:Y:S01]  /*1160*/  CS2R R42, SRZ ;  /* 0x00000000002a7805 */ /* 0x000fe2000001ff00 */
[----:B------:R-:W-:Y:S01]  /*1170*/  IMAD.MOV.U32 R89, RZ, RZ, RZ ;  /* 0x000000ffff597224 */ /* 0x000fe200078e00ff */
[----:B------:R-:W-:Y:S02]  /*1180*/  CS2R R90, SRZ ;  /* 0x00000000005a7805 */ /* 0x000fe4000001ff00 */
[----:B------:R-:W-:Y:S02]  /*1190*/  CS2R R38, SRZ ;  /* 0x0000000000267805 */ /* 0x000fe4000001ff00 */
[----:B------:R-:W-:Y:S02]  /*11a0*/  CS2R R92, SRZ ;  /* 0x00000000005c7805 */ /* 0x000fe4000001ff00 */
[----:B------:R-:W-:-:S02]  /*11b0*/  CS2R R64, SRZ ;  /* 0x0000000000407805 */ /* 0x000fc4000001ff00 */
[----:B------:R-:W-:Y:S02]  /*11c0*/  CS2R R94, SRZ ;  /* 0x00000000005e7805 */ /* 0x000fe4000001ff00 */
[----:B0-----:R-:W-:Y:S01]  /*11d0*/  CS2R R6, SRZ ;  /* 0x0000000000067805 */ /* 0x001fe2000001ff00 */
[----:B------:R-:W-:Y:S01]  /*11e0*/  IMAD.MOV.U32 R30, RZ, RZ, RZ ;  /* 0x000000ffff1e7224 */ /* 0x000fe200078e00ff */
[----:B------:R-:W-:Y:S01]  /*11f0*/  MOV R10, RZ ;  /* 0x000000ff000a7202 */ /* 0x000fe20000000f00 */
[----:B------:R-:W-:Y:S02]  /*1200*/  IMAD.MOV.U32 R8, RZ, RZ, RZ ;  /* 0x000000ffff087224 */ /* 0x000fe400078e00ff */
[----:B------:R-:W-:Y:S02]  /*1210*/  IMAD.MOV.U32 R97, RZ, RZ, RZ ;  /* 0x000000ffff617224 */ /* 0x000fe400078e00ff */
[----:B------:R-:W-:Y:S01]  /*1220*/  IMAD.MOV.U32 R99, RZ, RZ, RZ ;  /* 0x000000ffff637224 */ /* 0x000fe200078e00ff */
[----:B------:R-:W-:Y:S06]  /*1230*/  @!P1 BRA `(.L_x_190) ;  /* 0x0000005800589947 */ /* 0x000fec0003800000 */
[----:B------:R-:W0:Y:S01]  /*1240*/  SHFL.IDX PT, R0, R164, RZ, 0x1f ;  /* 0x00001fffa4007589 */ /* 0x000e2200000e0000 */
[----:B------:R-:W1:Y:S01]  /*1250*/  S2UR UR40, SR_CgaCtaId ;  /* 0x00000000002879c3 */ /* 0x000e620000008800 */
[----:B------:R-:W-:Y:S01]  /*1260*/  UMOV UR6, 0x400 ;  /* 0x0000040000067882 */ /* 0x000fe20000000000 */
[----:B0-----:R-:W-:Y:S01]  /*1270*/  R2UR UR4, R0 ;  /* 0x00000000000472ca */ /* 0x001fe200000e0000 */
[----:B-1----:R-:W-:-:S04]  /*1280*/  ULEA UR42, UR40, UR6, 0x18 ;  /* 0x00000006282a7291 */ /* 0x002fc8000f8ec03f */
[----:B------:R-:W-:-:S04]  /*1290*/  UIADD3 UR6, UR42, 0xc400, URZ ;  /* 0x0000c4002a067890 */ /* 0x000fc8000fffe03f */
[----:B------:R-:W-:-:S04]  /*12a0*/  ULOP3.LUT UP0, URZ, UR6, 0x1bf, URZ, 0xc0, !UPT ;  /* 0x000001bf063f7892 */ /* 0x000fc8000f80c03f */
[----:B------:R-:W-:Y:S02]  /*12b0*/  ULEA.HI UR5, UR4, UR4, URZ, 0x1 ;  /* 0x0000000404057291 */ /* 0x000fe4000f8f083f */
[----:B------:R-:W-:Y:S02]  /*12c0*/  PLOP3.LUT P0, PT, PT, PT, UP0, 0x80, 0x0 ;  /* 0x000000000000781c */ /* 0x000fe40003f0f008 */
[----:B------:R-:W-:-:S04]  /*12d0*/  ULOP3.LUT UR5, UR5, 0x1e, URZ, 0xc0, !UPT ;  /* 0x0000001e05057892 */ /* 0x000fc8000f8ec03f */
[----:B------:R-:W-:-:S04]  /*12e0*/  UIADD3 UR5, UR4, -UR5, URZ ;  /* 0x8000000504057290 */ /* 0x000fc8000fffe03f */
[----:B------:R-:W-:-:S04]  /*12f0*/  ULEA UR5, UR5, UR6, 0xd ;  /* 0x0000000605057291 */ /* 0x000fc8000f8e683f */
[----:B------:R-:W-:-:S04]  /*1300*/  USHF.R.U32.HI UR5, URZ, 0x4, UR5 ;  /* 0x000000043f057899 */ /* 0x000fc80008011605 */
[----:B------:R-:W-:Y:S01]  /*1310*/  ULOP3.LUT UR41, UR5, 0x3fff, URZ, 0xc0, !UPT ;  /* 0x00003fff05297892 */ /* 0x000fe2000f8ec03f */
[----:B------:R-:W-:Y:S11]  /*1320*/  @!P0 BRA `(.L_x_191) ;  /* 0x0000000000408947 */ /* 0x000ff60003800000 */
        /* <DEDUP_REMOVED lines=10> */
[----:B------:R-:W-:Y:S01]  /*13d0*/  MOV R13, RZ ;  /* 0x000000ff000d7202 */ /* 0x000fe20000000f00 */
[----:B------:R-:W-:-:S02]  /*13e0*/  IMAD.U32 R11, RZ, RZ, UR7 ;  /* 0x00000007ff0b7e24 */ /* 0x000fc4000f8e00ff */
[----:B------:R-:W-:Y:S02]  /*13f0*/  IMAD.MOV.U32 R8, RZ, RZ, 0x70 ;  /* 0x00000070ff087424 */ /* 0x000fe400078e00ff */
[----:B0-----:R-:W-:-:S07]  /*1400*/  IMAD.MOV.U32 R12, RZ, RZ, 0x1 ;  /* 0x00000001ff0c7424 */ /* 0x001fce00078e00ff */
[----:B------:R-:W-:-:S07]  /*1410*/  LEPC R20, `(.L_x_191) ;  /* 0x000000001014794e */ /* 0x000fce0000000000 */
[----:B-1----:R-:W-:Y:S05]  /*1420*/  CALL.ABS.NOINC R14 ;  /* 0x000000000e007343 */ /* 0x002fea0003c00000 */
.L_x_191:
[----:B------:R-:W-:Y:S02]  /*1430*/  LEA.HI R0, R162, R162, RZ, 0x1 ;  /* 0x000000a2a2007211 */ /* 0x000fe400078f08ff */
[----:B------:R-:W-:Y:S02]  /*1440*/  ISETP.NE.AND P0, PT, R16, 0x3, PT ;  /* 0x000000031000780c */ /* 0x000fe40003f05270 */
[----:B------:R-:W-:-:S05]  /*1450*/  LOP3.LUT R3, R0, 0xfffffffe, RZ, 0xc0, !PT ;  /* 0xfffffffe00037812 */ /* 0x000fca00078ec0ff */
[----:B------:R-:W-:-:S05]  /*1460*/  IMAD.IADD R0, R162, 0x1, -R3 ;  /* 0x00000001a2007824 */ /* 0x000fca00078e0a03 */
[----:B------:R-:W-:-:S04]  /*1470*/  SHF.L.U32 R0, R0, 0x1f, RZ ;  /* 0x0000001f00007819 */ /* 0x000fc800000006ff */
[----:B------:R-:W0:Y:S02]  /*1480*/  SYNCS.PHASECHK.TRANS64.TRYWAIT P1, [UR42+0x2a800], R0 ;  /* 0x02a80000ff0075a7 */ /* 0x000e24000802016a */
[----:B0-----:R-:W-:Y:S05]  /*1490*/  @!P1 BRA `(.L_x_192) ;  /* 0x000000c8009c9947 */ /* 0x001fea0003800000 */
.L_x_321:
[----:B------:R-:W-:Y:S05]  /*14a0*/  @!P0 BRA `(.L_x_193) ;  /* 0x0000000000048947 */ /* 0x000fea0003800000 */
[----:B------:R-:W-:Y:S01]  /*14b0*/  BPT.TRAP 0x1 ;  /* 0x000000040000795c */ /* 0x000fe20000300000 */
.L_x_193:
[----:B0-----:R-:W-:Y:S02]  /*14c0*/  IMAD.U32 R0, RZ, RZ, UR38 ;  /* 0x00000026ff007e24 */ /* 0x001fe4000f8e00ff */
[----:B------:R-:W-:-:S03]  /*14d0*/  IMAD.U32 R3, RZ, RZ, UR39 ;  /* 0x00000027ff037e24 */ /* 0x000fc6000f8e00ff */
[----:B------:R-:W-:Y:S02]  /*14e0*/  LEA R0, R0, UR42, 0x3 ;  /* 0x0000002a00007c11 */ /* 0x000fe4000f8e18ff */
[----:B------:R-:W-:-:S04]  /*14f0*/  SHF.L.U32 R3, R3, 0x1f, RZ ;  /* 0x0000001f03037819 */ /* 0x000fc800000006ff */
[----:B------:R0:W1:Y:S01]  /*1500*/  SYNCS.PHASECHK.TRANS64.TRYWAIT P1, [R0+URZ+0x2a830], R3 ;  /* 0x02a83003000075a7 */ /* 0x000062000802017f */
[----:B------:R-:W-:Y:S05]  /*1510*/  @!P0 BRA `(.L_x_194) ;  /* 0x0000000000048947 */ /* 0x000fea0003800000 */
[----:B------:R-:W-:Y:S01]  /*1520*/  BPT.TRAP 0x1 ;  /* 0x000000040000795c */ /* 0x000fe20000300000 */
.L_x_194:
[----:B------:R-:W-:Y:S01]  /*1530*/  IMAD.MOV.U32 R87, RZ, RZ, RZ ;  /* 0x000000ffff577224 */ /* 0x000fe200078e00ff */
[----:B-1----:R-:W-:Y:S06]  /*1540*/  @P1 BRA `(.L_x_195) ;  /* 0x0000000000081947 */ /* 0x002fec0003800000 */
[----:B------:R-:W1:Y:S02]  /*1550*/  SYNCS.PHASECHK.TRANS64.TRYWAIT P1, [R0+URZ+0x2a830], R3 ;  /* 0x02a83003000075a7 */ /* 0x000e64000802017f */
[----:B-1----:R-:W-:Y:S05]  /*1560*/  @!P1 BRA `(.L_x_196) ;  /* 0x000000c800809947 */ /* 0x002fea0003800000 */
.L_x_195:
        /* <DEDUP_REMOVED lines=8> */
[----:B------:R-:W-:Y:S01]  /*15f0*/  IMAD.U32 R7, RZ, RZ, UR13 ;  /* 0x0000000dff077e24 */ /* 0x000fe2000f8e00ff */
[----:B------:R-:W-:Y:S01]  /*1600*/  UMOV UR12, UR5 ;  /* 0x00000005000c7c82 */ /* 0x000fe20008000000 */
[----:B------:R-:W-:Y:S01]  /*1610*/  UIADD3 UR6, UR5, 0x2, URZ ;  /* 0x0000000205067890 */ /* 0x000fe2000fffe03f */
[----:B------:R-:W-:Y:S01]  /*1620*/  MOV R6, UR12 ;  /* 0x0000000c00067c02 */ /* 0x000fe20008000f00 */
        /* <DEDUP_REMOVED lines=87> */
.L_x_197:
[----:B------:R-:W-:Y:S01]  /*1ba0*/  ULDC UR4, c[0x0][0x9d8] ;  /* 0x0002760000047ab9 */ /* 0x000fe20000000800 */
[----:B------:R-:W-:Y:S02]  /*1bb0*/  IMAD.IADD R9, R167, 0x1, R72 ;  /* 0x00000001a7097824 */ /* 0x000fe400078e0248 */
        /* <DEDUP_REMOVED lines=15> */
[C---:B------:R-:W-:Y:S01]  /*1cb0*/  ISETP.GT.AND P4, PT, R9.reuse, 0x8, PT ;  /* 0x000000080900780c */ /* 0x040fe20003f84270 */
[----:B------:R-:W-:Y:S01]  /*1cc0*/  FMUL.FTZ R30, R30, UR4 ;  /* 0x000000041e1e7c20 */ /* 0x000fe20008410000 */
[----:B------:R-:W-:Y:S01]  /*1cd0*/  ISETP.GT.AND P3, PT, R9, 0x9, PT ;  /* 0x000000090900780c */ /* 0x000fe20003f64270 */
[----:B------:R-:W-:Y:S01]  /*1ce0*/  FMUL.FTZ R40, R40, UR4 ;  /* 0x0000000428287c20 */ /* 0x000fe20008410000 */
[----:B------:R-:W-:Y:S01]  /*1cf0*/  FMUL.FTZ R31, R31, UR4 ;  /* 0x000000041f1f7c20 */ /* 0x000fe20008410000 */
[----:B------:R-:W-:Y:S01]  /*1d00*/  FMUL.FTZ R34, R34, UR4 ;  /* 0x0000000422227c20 */ /* 0x000fe20008410000 */
[----:B------:R-:W-:Y:S01]  /*1d10*/  ISETP.GT.AND P2, PT, R9, 0x10, PT ;  /* 0x000000100900780c */ /* 0x000fe20003f44270 */
[----:B------:R-:W4:Y:S01]  /*1d20*/  MUFU.TANH R28, R28 ;  /* 0x0000001c001c7308 */ /* 0x000f220000002400 */
[----:B--2---:R-:W-:Y:S01]  /*1d30*/  FSEL R12, R24, -INF , P6 ;  /* 0xff800000180c7808 */ /* 0x004fe20003000000 */
[----:B------:R-:W-:Y:S01]  /*1d40*/  FMUL.FTZ R41, R41, UR4 ;  /* 0x0000000429297c20 */ /* 0x000fe20008410000 */
[----:B------:R-:W-:Y:S01]  /*1d50*/  ISETP.GT.AND P1, PT, R9, 0x11, PT ;  /* 0x000000110900780c */ /* 0x000fe20003f24270 */
[----:B------:R-:W-:Y:S01]  /*1d60*/  FMUL.FTZ R44, R44, UR4 ;  /* 0x000000042c2c7c20 */ /* 0x000fe20008410000 */
        /* <DEDUP_REMOVED lines=42> */
[----:B------:R-:W-:Y:S01]  /*2010*/  ULDC UR5, c[0x0][0x988] ;  /* 0x0002620000057ab9 */ /* 0x000fe20000000800 */
[----:B------:R-:W1:Y:S01]  /*2020*/  MUFU.TANH R36, R36 ;  /* 0x0000002400247308 */ /* 0x000e620000002400 */
[----:B--2---:R-:W-:Y:S01]  /*2030*/  FSEL R80, R33, -INF , P1 ;  /* 0xff80000021507808 */ /* 0x004fe20000800000 */
[----:B------:R-:W-:Y:S01]  /*2040*/  FMUL.FTZ R63, R63, UR4 ;  /* 0x000000043f3f7c20 */ /* 0x000fe20008410000 */
[----:B------:R-:W-:Y:S01]  /*2050*/  FMUL.FTZ R66, R66, UR4 ;  /* 0x0000000442427c20 */ /* 0x000fe20008410000 */
[----:B------:R-:W-:Y:S01]  /*2060*/  P2R R13, PR, RZ, 0x1 ;  /* 0x00000001ff0d7803 */ /* 0x000fe20000000000 */
[----:B------:R-:W-:Y:S01]  /*2070*/  FMUL.FTZ R67, R67, UR4 ;  /* 0x0000000443437c20 */ /* 0x000fe20008410000 */
[----:B------:R-:W-:Y:S01]  /*2080*/  FMNMX.FTZ R11, R80, R11, !PT ;  /* 0x0000000b500b7209 */ /* 0x000fe20007810000 */
[----:B------:R-:W-:Y:S01]  /*2090*/  FMUL.FTZ R70, R70, UR4 ;  /* 0x0000000446467c20 */ /* 0x000fe20008410000 */
[----:B------:R-:W2:Y:S01]  /*20a0*/  MUFU.TANH R14, R30 ;  /* 0x0000001e000e7308 */ /* 0x000ea20000002400 */
[----:B0-----:R-:W-:Y:S01]  /*20b0*/  FSEL R3, R3, -INF , P5 ;  /* 0xff80000003037808 */ /* 0x001fe20002800000 */
[----:B------:R-:W-:Y:S01]  /*20c0*/  FMUL.FTZ R71, R71, UR4 ;  /* 0x0000000447477c20 */ /* 0x000fe20008410000 */
[----:B------:R-:W-:Y:S01]  /*20d0*/  ISETP.GT.AND P5, PT, R9, 0x19, PT ;  /* 0x000000190900780c */ /* 0x000fe20003fa4270 */
[--C-:B------:R-:W-:Y:S01]  /*20e0*/  IMAD.MOV.U32 R85, RZ, RZ, R87.reuse ;  /* 0x000000ffff557224 */ /* 0x100fe200078e0057 */
[----:B------:R-:W-:Y:S01]  /*20f0*/  R2UR UR4, R0 ;  /* 0x00000000000472ca */ /* 0x000fe200000e0000 */
[--C-:B------:R-:W-:Y:S01]  /*2100*/  IMAD.MOV.U32 R83, RZ, RZ, R87.reuse ;  /* 0x000000ffff537224 */ /* 0x100fe200078e0057 */
[----:B------:R-:W-:Y:S01]  /*2110*/  MOV R79, R87 ;  /* 0x00000057004f7202 */ /* 0x000fe20000000f00 */
[----:B------:R-:W0:Y:S01]  /*2120*/  MUFU.TANH R37, R37 ;  /* 0x0000002500257308 */ /* 0x000e220000002400 */
[----:B-1----:R-:W-:Y:S01]  /*2130*/  FSEL R36, R36, -INF , P6 ;  /* 0xff80000024247808 */ /* 0x002fe20003000000 */
[----:B------:R-:W-:-:S02]  /*2140*/  IMAD.MOV.U32 R81, RZ, RZ, R87 ;  /* 0x000000ffff517224 */ /* 0x000fc400078e0057 */
[--C-:B------:R-:W-:Y:S01]  /*2150*/  IMAD.MOV.U32 R77, RZ, RZ, R87.reuse ;  /* 0x000000ffff4d7224 */ /* 0x100fe200078e0057 */
[----:B------:R-:W-:Y:S01]  /*2160*/  FMNMX.FTZ R11, R36, R11, !PT ;  /* 0x0000000b240b7209 */ /* 0x000fe20007810000 */
[--C-:B------:R-:W-:Y:S02]  /*2170*/  IMAD.MOV.U32 R75, RZ, RZ, R87.reuse ;  /* 0x000000ffff4b7224 */ /* 0x100fe400078e0057 */
[----:B------:R-:W1:Y:S01]  /*2180*/  MUFU.TANH R20, R31 ;  /* 0x0000001f00147308 */ /* 0x000e620000002400 */
[----:B--2---:R-:W-:Y:S01]  /*2190*/  FSEL R14, R14, -INF , P4 ;  /* 0xff8000000e0e7808 */ /* 0x004fe20002000000 */
[----:B------:R-:W-:Y:S01]  /*21a0*/  UIADD3 UR4, UR4, 0x2a840, URZ ;  /* 0x0002a84004047890 */ /* 0x000fe2000fffe03f */
[----:B------:R-:W-:Y:S01]  /*21b0*/  ISETP.GT.AND P4, PT, R9, 0x20, PT ;  /* 0x000000200900780c */ /* 0x000fe20003f84270 */
[----:B------:R-:W-:Y:S02]  /*21c0*/  IMAD.MOV.U32 R73, RZ, RZ, R87 ;  /* 0x000000ffff497224 */ /* 0x000fe400078e0057 */
[----:B------:R-:W-:-:S02]  /*21d0*/  UPRMT UR4, UR40, 0x654, UR4 ;  /* 0x0000065428047896 */ /* 0x000fc40008000004 */
[----:B------:R-:W2:Y:S01]  /*21e0*/  MUFU.TANH R40, R40 ;  /* 0x0000002800287308 */ /* 0x000ea20000002400 */
[----:B0-----:R-:W-:-:S04]  /*21f0*/  FSEL R82, R37, -INF , P5 ;  /* 0xff80000025527808 */ /* 0x001fc80002800000 */
[----:B------:R-:W-:Y:S02]  /*2200*/  FMNMX.FTZ R11, R82, R11, !PT ;  /* 0x0000000b520b7209 */ /* 0x000fe40007810000 */
[----:B------:R-:W-:Y:S01]  /*2210*/  SYNCS.ARRIVE.TRANS64.RED.A1T0 RZ, [UR4], RZ ;  /* 0x000000ffffff79a7 */ /* 0x000fe20008100404 */
        /* <DEDUP_REMOVED lines=22> */
[----:B--2---:R-:W-:Y:S01]  /*2380*/  FSEL R86, R45, -INF , P1 ;  /* 0xff8000002d567808 */ /* 0x004fe20000800000 */
[----:B------:R-:W-:-:S03]  /*2390*/  IMAD.MOV.U32 R45, RZ, RZ, R87 ;  /* 0x000000ffff2d7224 */ /* 0x000fc600078e0057 */
        /* <DEDUP_REMOVED lines=11> */
[----:B0-----:R-:W-:Y:S02]  /*2450*/  FSEL R92, R49, -INF , P5 ;  /* 0xff800000315c7808 */ /* 0x001fe40002800000 */
[----:B------:R-:W-:Y:S02]  /*2460*/  MOV R49, R87 ;  /* 0x0000005700317202 */ /* 0x000fe40000000f00 */
        /* <DEDUP_REMOVED lines=29> */
[----:B0-----:R-:W-:Y:S01]  /*2640*/  FSEL R52, R51, -INF , P5 ;  /* 0xff80000033347808 */ /* 0x001fe20002800000 */
[----:B------:R-:W-:Y:S01]  /*2650*/  IMAD.MOV.U32 R51, RZ, RZ, R87 ;  /* 0x000000ffff337224 */ /* 0x000fe200078e0057 */
        /* <DEDUP_REMOVED lines=26> */
[----:B--2---:R-:W-:Y:S02]  /*2800*/  FSEL R32, R59, -INF , P1 ;  /* 0xff8000003b207808 */ /* 0x004fe40000800000 */
[----:B------:R-:W-:Y:S02]  /*2810*/  ISETP.GT.AND P1, PT, R9, 0x59, PT ;  /* 0x000000590900780c */ /* 0x000fe40003f24270 */
[----:B------:R-:W-:-:S03]  /*2820*/  MOV R59, R87 ;  /* 0x00000057003b7202 */ /* 0x000fc60000000f00 */
[----:B------:R-:W2:Y:S01]  /*2830*/  MUFU.TANH R62, R62 ;  /* 0x0000003e003e7308 */ /* 0x000ea20000002400 */
[----:B0-----:R-:W-:-:S04]  /*2840*/  FSEL R68, R68, -INF , P2 ;  /* 0xff80000044447808 */ /* 0x001fc80001000000 */
[----:B------:R-:W-:-:S03]  /*2850*/  FMNMX.FTZ R11, R68, R11, !PT ;  /* 0x0000000b440b7209 */ /* 0x000fc60007810000 */
[----:B------:R-:W-:Y:S01]  /*2860*/  MUFU.TANH R63, R63 ;  /* 0x0000003f003f7308 */ /* 0x000fe20000002400 */
[----:B-1----:R-:W-:Y:S02]  /*2870*/  FSEL R104, R69, -INF , P1 ;  /* 0xff80000045687808 */ /* 0x002fe40000800000 */
[----:B------:R-:W-:Y:S02]  /*2880*/  MOV R69, R87 ;  /* 0x0000005700457202 */ /* 0x000fe40000000f00 */
[----:B------:R-:W-:Y:S02]  /*2890*/  FMNMX.FTZ R9, R104, R11, !PT ;  /* 0x0000000b68097209 */ /* 0x000fe40007810000 */
[----:B------:R-:W-:Y:S01]  /*28a0*/  MOV R11, UR5 ;  /* 0x00000005000b7c02 */ /* 0x000fe20008000f00 */
        /* <DEDUP_REMOVED lines=28> */
[--C-:B------:R-:W-:Y:S01]  /*2a70*/  FFMA.FTZ R13, R40, R11, -R21.reuse ;  /* 0x0000000b280d7223 */ /* 0x100fe20000010815 */
[----:B------:R-:W-:Y:S01]  /*2a80*/  FSEL R40, R67, -INF , P3 ;  /* 0xff80000043287808 */ /* 0x000fe20001800000 */
        /* <DEDUP_REMOVED lines=10> */
[-CC-:B-1----:R-:W-:Y:S01]  /*2b30*/  FFMA.FTZ R12, R36, R11.reuse, -R21.reuse ;  /* 0x0000000b240c7223 */ /* 0x182fe20000010815 */
[----:B------:R-:W-:Y:S01]  /*2b40*/  FSEL R36, R63, -INF , P5 ;  /* 0xff8000003f247808 */ /* 0x000fe20002800000 */
        /* <DEDUP_REMOVED lines=28> */
[----:B------:R0:W-:Y:S01]  /*2d10*/  MUFU.EX2 R15, R76 ;  /* 0x0000004c000f7308 */ /* 0x0001e20000000800 */
[----:B------:R-:W-:Y:S01]  /*2d20*/  FMNMX.FTZ R9, R74, R9, !PT ;  /* 0x000000094a097209 */ /* 0x000fe20007810000 */
[----:B------:R-:W-:-:S02]  /*2d30*/  IMAD.MOV.U32 R67, RZ, RZ, R87 ;  /* 0x000000ffff437224 */ /* 0x000fc400078e0057 */
[--C-:B------:R-:W-:Y:S02]  /*2d40*/  IMAD.MOV.U32 R63, RZ, RZ, R87.reuse ;  /* 0x000000ffff3f7224 */ /* 0x100fe400078e0057 */
[----:B-1----:R-:W1:Y:S02]  /*2d50*/  SHFL.BFLY PT, R12, R9, 0x2, 0x1f ;  /* 0x0c401f00090c7f89 */ /* 0x002e6400000e0000 */
[----:B------:R-:W-:Y:S01]  /*2d60*/  MUFU.EX2 R78, R78 ;  /* 0x0000004e004e7308 */ /* 0x000fe20000000800 */
[----:B0-----:R-:W-:-:S07]  /*2d70*/  IMAD.MOV.U32 R76, RZ, RZ, R87 ;  /* 0x000000ffff4c7224 */ /* 0x001fce00078e0057 */
[----:B------:R0:W2:Y:S08]  /*2d80*/  MUFU.EX2 R27, R80 ;  /* 0x00000050001b7308 */ /* 0x0000b00000000800 */
[----:B------:R3:W-:Y:S01]  /*2d90*/  MUFU.EX2 R29, R82 ;  /* 0x00000052001d7308 */ /* 0x0007e20000000800 */
[----:B0-----:R-:W-:Y:S01]  /*2da0*/  IMAD.MOV.U32 R80, RZ, RZ, R87 ;  /* 0x000000ffff507224 */ /* 0x001fe200078e0057 */
[----:B-1----:R-:W-:-:S06]  /*2db0*/  FMNMX.FTZ R13, R9, R12, !PT ;  /* 0x0000000c090d7209 */ /* 0x002fcc0007810000 */
[----:B------:R0:W-:Y:S01]  /*2dc0*/  MUFU.EX2 R31, R84 ;  /* 0x00000054001f7308 */ /* 0x0001e20000000800 */
[----:B--2---:R-:W-:Y:S01]  /*2dd0*/  F2FP.F16.F32.PACK_AB R140, R27, R78 ;  /* 0x0000004e1b8c723e */ /* 0x004fe200000000ff */
[----:B---3--:R-:W-:Y:S01]  /*2de0*/  IMAD.MOV.U32 R82, RZ, RZ, R87 ;  /* 0x000000ffff527224 */ /* 0x008fe200078e0057 */
[----:B------:R-:W1:Y:S05]  /*2df0*/  SHFL.BFLY PT, R12, R13, 0x1, 0x1f ;  /* 0x0c201f000d0c7f89 */ /* 0x000e6a00000e0000 */
[----:B------:R-:W-:Y:S01]  /*2e00*/  MUFU.EX2 R44, R44 ;  /* 0x0000002c002c7308 */ /* 0x000fe20000000800 */
[----:B0-----:R-:W-:-:S07]  /*2e10*/  MOV R84, R87 ;  /* 0x0000005700547202 */ /* 0x001fce0000000f00 */
[----:B------:R0:W2:Y:S08]  /*2e20*/  MUFU.EX2 R33, R86 ;  /* 0x0000005600217308 */ /* 0x0000b00000000800 */
[----:B------:R-:W-:Y:S01]  /*2e30*/  MUFU.EX2 R90, R90 ;  /* 0x0000005a005a7308 */ /* 0x000fe20000000800 */
[----:B0-----:R-:W-:Y:S01]  /*2e40*/  IMAD.MOV.U32 R86, RZ, RZ, R87 ;  /* 0x000000ffff567224 */ /* 0x001fe200078e0057 */
[----:B-1----:R-:W-:-:S04]  /*2e50*/  FMNMX.FTZ R12, R13, R12, !PT ;  /* 0x0000000c0d0c7209 */ /* 0x002fc80007810000 */
[C---:B------:R-:W-:Y:S01]  /*2e60*/  FSETP.NEU.FTZ.AND P1, PT, R12.reuse, -INF , PT ;  /* 0xff8000000c00780b */ /* 0x040fe20003f3d000 */
[----:B------:R-:W-:Y:S01]  /*2e70*/  FMUL.FTZ R41, R12, R11 ;  /* 0x0000000b0c297220 */ /* 0x000fe20000410000 */
[----:B------:R-:W0:Y:S01]  /*2e80*/  MUFU.EX2 R35, R92 ;  /* 0x0000005c00237308 */ /* 0x000e220000000800 */
[----:B--2---:R-:W-:-:S03]  /*2e90*/  F2FP.F16.F32.PACK_AB R146, R33, R44 ;  /* 0x0000002c2192723e */ /* 0x004fc600000000ff */
        /* <DEDUP_REMOVED lines=33> */
[----:B------:R-:W-:Y:S01]  /*30b0*/  IMAD.MOV.U32 R25, RZ, RZ, R87 ;  /* 0x000000ffff197224 */ /* 0x000fe200078e0057 */
[----:B0-----:R-:W-:Y:S01]  /*30c0*/  F2FP.F16.F32.PACK_AB R148, R35, R90 ;  /* 0x0000005a2394723e */ /* 0x001fe200000000ff */
[----:B------:R0:W1:Y:S01]  /*30d0*/  MUFU.EX2 R139, R20 ;  /* 0x00000014008b7308 */ /* 0x0000620000000800 */
[----:B------:R-:W-:-:S07]  /*30e0*/  MOV R74, R87 ;  /* 0x00000057004a7202 */ /* 0x000fce0000000f00 */
        /* <DEDUP_REMOVED lines=8> */
[----:B------:R-:W-:Y:S02]  /*3170*/  IMAD.MOV.U32 R10, RZ, RZ, 0x3f800000 ;  /* 0x3f800000ff0a7424 */ /* 0x000fe400078e00ff */
[----:B------:R-:W-:Y:S01]  /*3180*/  FADD.FTZ R43, R27, R20 ;  /* 0x000000141b2b7221 */ /* 0x000fe20000010000 */
[----:B---3--:R-:W-:Y:S01]  /*3190*/  FADD.FTZ R20, R14, R3 ;  /* 0x000000030e147221 */ /* 0x008fe20000010000 */
[----:B------:R-:W-:Y:S01]  /*31a0*/  IMAD.MOV.U32 R78, RZ, RZ, R87 ;  /* 0x000000ffff4e7224 */ /* 0x000fe200078e0057 */
[----:B------:R-:W2:Y:S01]  /*31b0*/  MUFU.EX2 R28, R28 ;  /* 0x0000001c001c7308 */ /* 0x000ea20000000800 */
[----:B0-----:R-:W-:Y:S01]  /*31c0*/  FADD.FTZ R26, R142, R43 ;  /* 0x0000002b8e1a7221 */ /* 0x001fe20000010000 */
[----:B-1----:R-:W-:Y:S01]  /*31d0*/  FADD.FTZ R3, R139, R20 ;  /* 0x000000148b037221 */ /* 0x002fe20000010000 */
[----:B------:R-:W-:Y:S01]  /*31e0*/  F2FP.F16.F32.PACK_AB R142, R29, R142 ;  /* 0x0000008e1d8e723e */ /* 0x000fe200000000ff */
[----:B------:R-:W-:-:S02]  /*31f0*/  IMAD.MOV.U32 R27, RZ, RZ, R87 ;  /* 0x000000ffff1b7224 */ /* 0x000fc400078e0057 */
[----:B------:R-:W-:Y:S01]  /*3200*/  FADD.FTZ R43, R29, R26 ;  /* 0x0000001a1d2b7221 */ /* 0x000fe20000010000 */
[----:B----4-:R-:W-:Y:S01]  /*3210*/  FADD.FTZ R20, R24, R3 ;  /* 0x0000000318147221 */ /* 0x010fe20000010000 */
[----:B------:R-:W-:Y:S01]  /*3220*/  F2FP.F16.F32.PACK_AB R139, R139, R14 ;  /* 0x0000000e8b8b723e */ /* 0x000fe200000000ff */
[----:B------:R0:W1:Y:S01]  /*3230*/  MUFU.EX2 R143, R30 ;  /* 0x0000001e008f7308 */ /* 0x0000620000000800 */
[----:B------:R-:W-:Y:S01]  /*3240*/  FADD.FTZ R26, R144, R43 ;  /* 0x0000002b901a7221 */ /* 0x000fe20000010000 */
[----:B-----5:R-:W-:Y:S01]  /*3250*/  FADD.FTZ R3, R141, R20 ;  /* 0x000000148d037221 */ /* 0x020fe20000010000 */
[C---:B------:R-:W-:Y:S02]  /*3260*/  F2FP.F16.F32.PACK_AB R144, R31.reuse, R144 ;  /* 0x000000901f90723e */ /* 0x040fe400000000ff */
[----:B------:R-:W-:Y:S01]  /*3270*/  FADD.FTZ R43, R31, R26 ;  /* 0x0000001a1f2b7221 */ /* 0x000fe20000010000 */
[----:B------:R-:W-:Y:S01]  /*3280*/  F2FP.F16.F32.PACK_AB R141, R141, R24 ;  /* 0x000000188d8d723e */ /* 0x000fe200000000ff */
[----:B------:R-:W-:Y:S01]  /*3290*/  IMAD.MOV.U32 R31, RZ, RZ, R87 ;  /* 0x000000ffff1f7224 */ /* 0x000fe200078e0057 */
[----:B------:R-:W3:Y:S01]  /*32a0*/  MUFU.EX2 R42, R42 ;  /* 0x0000002a002a7308 */ /* 0x000ee20000000800 */
[----:B--2---:R-:W-:Y:S01]  /*32b0*/  FADD.FTZ R20, R28, R3 ;  /* 0x000000031c147221 */ /* 0x004fe20000010000 */
[----:B------:R-:W-:Y:S01]  /*32c0*/  FADD.FTZ R26, R44, R43 ;  /* 0x0000002b2c1a7221 */ /* 0x000fe20000010000 */
[-C--:B------:R-:W-:Y:S01]  /*32d0*/  MOV R44, R87.reuse ;  /* 0x00000057002c7202 */ /* 0x080fe20000000f00 */
[--C-:B0-----:R-:W-:Y:S01]  /*32e0*/  IMAD.MOV.U32 R30, RZ, RZ, R87.reuse ;  /* 0x000000ffff1e7224 */ /* 0x101fe200078e0057 */
[-C--:B------:R-:W-:Y:S01]  /*32f0*/  MOV R29, R87.reuse ;  /* 0x00000057001d7202 */ /* 0x080fe20000000f00 */
[----:B------:R-:W-:Y:S01]  /*3300*/  FADD.FTZ R43, R33, R26 ;  /* 0x0000001a212b7221 */ /* 0x000fe20000010000 */
[----:B------:R-:W-:Y:S01]  /*3310*/  IMAD.MOV.U32 R33, RZ, RZ, R87 ;  /* 0x000000ffff217224 */ /* 0x000fe200078e0057 */
[----:B------:R0:W2:Y:S01]  /*3320*/  MUFU.EX2 R145, R38 ;  /* 0x0000002600917308 */ /* 0x0000a20000000800 */
[C---:B-1----:R-:W-:Y:S01]  /*3330*/  FADD.FTZ R3, R143.reuse, R20 ;  /* 0x000000148f037221 */ /* 0x042fe20000010000 */
[----:B------:R-:W-:Y:S01]  /*3340*/  FADD.FTZ R20, R90, R43 ;  /* 0x0000002b5a147221 */ /* 0x000fe20000010000 */
[----:B------:R-:W-:Y:S01]  /*3350*/  F2FP.F16.F32.PACK_AB R143, R143, R28 ;  /* 0x0000001c8f8f723e */ /* 0x000fe200000000ff */
[--C-:B------:R-:W-:Y:S01]  /*3360*/  IMAD.MOV.U32 R28, RZ, RZ, R87.reuse ;  /* 0x000000ffff1c7224 */ /* 0x100fe200078e0057 */
[----:B------:R-:W-:Y:S01]  /*3370*/  MOV R24, R87 ;  /* 0x0000005700187202 */ /* 0x000fe20000000f00 */
[----:B------:R-:W-:Y:S01]  /*3380*/  FADD.FTZ R43, R35, R20 ;  /* 0x00000014232b7221 */ /* 0x000fe20000010000 */
[----:B------:R-:W-:Y:S01]  /*3390*/  IMAD.MOV.U32 R35, RZ, RZ, R87 ;  /* 0x000000ffff237224 */ /* 0x000fe200078e0057 */
[----:B------:R-:W1:Y:S01]  /*33a0*/  MUFU.EX2 R46, R46 ;  /* 0x0000002e002e7308 */ /* 0x000e620000000800 */
[----:B---3--:R-:W-:Y:S01]  /*33b0*/  FADD.FTZ R0, R42, R3 ;  /* 0x000000032a007221 */ /* 0x008fe20000010000 */
[----:B------:R-:W-:Y:S01]  /*33c0*/  FADD.FTZ R20, R94, R43 ;  /* 0x0000002b5e147221 */ /* 0x000fe20000010000 */
[----:B0-----:R-:W-:-:S02]  /*33d0*/  IMAD.MOV.U32 R38, RZ, RZ, R87 ;  /* 0x000000ffff267224 */ /* 0x001fc400078e0057 */
[----:B------:R-:W-:-:S03]  /*33e0*/  IMAD.MOV.U32 R26, RZ, RZ, R87 ;  /* 0x000000ffff1a7224 */ /* 0x000fc600078e0057 */
[----:B------:R0:W3:Y:S01]  /*33f0*/  MUFU.EX2 R147, R48 ;  /* 0x0000003000937308 */ /* 0x0000e20000000800 */
[C---:B--2---:R-:W-:Y:S01]  /*3400*/  FADD.FTZ R3, R145.reuse, R0 ;  /* 0x0000000091037221 */ /* 0x044fe20000010000 */
[----:B------:R-:W-:Y:S01]  /*3410*/  F2FP.F16.F32.PACK_AB R145, R145, R42 ;  /* 0x0000002a9191723e */ /* 0x000fe200000000ff */
[----:B------:R-:W-:-:S05]  /*3420*/  IMAD.MOV.U32 R42, RZ, RZ, R87 ;  /* 0x000000ffff2a7224 */ /* 0x000fca00078e0057 */
[----:B------:R-:W2:Y:S01]  /*3430*/  MUFU.EX2 R50, R50 ;  /* 0x0000003200327308 */ /* 0x000ea20000000800 */
[----:B-1----:R-:W-:Y:S01]  /*3440*/  FADD.FTZ R0, R46, R3 ;  /* 0x000000032e007221 */ /* 0x002fe20000010000 */
[----:B0-----:R-:W-:-:S06]  /*3450*/  IMAD.MOV.U32 R48, RZ, RZ, R87 ;  /* 0x000000ffff307224 */ /* 0x001fcc00078e0057 */
        /* <DEDUP_REMOVED lines=21> */
[----:B------:R-:W-:-:S05]  /*35b0*/  IMAD.MOV.U32 R37, RZ, RZ, R87 ;  /* 0x000000ffff257224 */ /* 0x000fca00078e0057 */
[----:B------:R1:W3:Y:S01]  /*35c0*/  MUFU.EX2 R153, R32 ;  /* 0x0000002000997308 */ /* 0x0002e20000000800 */
[----:B0-----:R-:W-:-:S07]  /*35d0*/  FADD.FTZ R0, R34, R3 ;  /* 0x0000000322007221 */ /* 0x001fce0000010000 */
[----:B------:R-:W0:Y:S01]  /*35e0*/  MUFU.EX2 R9, R100 ;  /* 0x0000006400097308 */ /* 0x000e220000000800 */
[----:B--2---:R-:W-:Y:S01]  /*35f0*/  FADD.FTZ R20, R98, R43 ;  /* 0x0000002b62147221 */ /* 0x004fe20000010000 */
[--C-:B------:R-:W-:Y:S02]  /*3600*/  IMAD.MOV.U32 R43, RZ, RZ, R87.reuse ;  /* 0x000000ffff2b7224 */ /* 0x100fe400078e0057 */
[----:B-1----:R-:W-:-:S04]  /*3610*/  IMAD.MOV.U32 R32, RZ, RZ, R87 ;  /* 0x000000ffff207224 */ /* 0x002fc800078e0057 */
[----:B------:R-:W1:Y:S01]  /*3620*/  MUFU.EX2 R62, R62 ;  /* 0x0000003e003e7308 */ /* 0x000e620000000800 */
[C---:B---3--:R-:W-:Y:S01]  /*3630*/  FADD.FTZ R3, R153.reuse, R0 ;  /* 0x0000000099037221 */ /* 0x048fe20000010000 */
[----:B------:R-:W-:Y:S02]  /*3640*/  F2FP.F16.F32.PACK_AB R153, R153, R34 ;  /* 0x000000229999723e */ /* 0x000fe400000000ff */
[----:B------:R-:W-:-:S04]  /*3650*/  MOV R34, R87 ;  /* 0x0000005700227202 */ /* 0x000fc80000000f00 */
[----:B------:R-:W2:Y:S01]  /*3660*/  MUFU.EX2 R60, R60 ;  /* 0x0000003c003c7308 */ /* 0x000ea20000000800 */
[C---:B0-----:R-:W-:Y:S01]  /*3670*/  FADD.FTZ R15, R9.reuse, R20 ;  /* 0x00000014090f7221 */ /* 0x041fe20000010000 */
[----:B------:R-:W-:-:S06]  /*3680*/  F2FP.F16.F32.PACK_AB R152, R9, R98 ;  /* 0x000000620998723e */ /* 0x000fcc00000000ff */
[----:B------:R0:W3:Y:S01]  /*3690*/  MUFU.EX2 R155, R36 ;  /* 0x00000024009b7308 */ /* 0x0000e20000000800 */
[----:B-1----:R-:W-:-:S07]  /*36a0*/  FADD.FTZ R0, R62, R3 ;  /* 0x000000033e007221 */ /* 0x002fce0000010000 */
[----:B------:R-:W1:Y:S01]  /*36b0*/  MUFU.EX2 R39, R102 ;  /* 0x0000006600277308 */ /* 0x000e620000000800 */
[----:B--2---:R-:W-:Y:S01]  /*36c0*/  FADD.FTZ R20, R60, R15 ;  /* 0x0000000f3c147221 */ /* 0x004fe20000010000 */
[----:B0-----:R-:W-:-:S06]  /*36d0*/  IMAD.MOV.U32 R36, RZ, RZ, R87 ;  /* 0x000000ffff247224 */ /* 0x001fcc00078e0057 */
[----:B------:R-:W0:Y:S01]  /*36e0*/  MUFU.EX2 R66, R66 ;  /* 0x0000004200427308 */ /* 0x000e220000000800 */
[C---:B---3--:R-:W-:Y:S01]  /*36f0*/  FADD.FTZ R9, R155.reuse, R0 ;  /* 0x000000009b097221 */ /* 0x048fe20000010000 */
[----:B------:R-:W-:Y:S01]  /*3700*/  F2FP.F16.F32.PACK_AB R155, R155, R62 ;  /* 0x0000003e9b9b723e */ /* 0x000fe200000000ff */
[----:B------:R-:W-:-:S05]  /*3710*/  IMAD.MOV.U32 R62, RZ, RZ, R87 ;  /* 0x000000ffff3e7224 */ /* 0x000fca00078e0057 */
[----:B------:R-:W2:Y:S01]  /*3720*/  MUFU.EX2 R64, R64 ;  /* 0x0000004000407308 */ /* 0x000ea20000000800 */
[C---:B-1----:R-:W-:Y:S01]  /*3730*/  FADD.FTZ R15, R39.reuse, R20 ;  /* 0x00000014270f7221 */ /* 0x042fe20000010000 */
[----:B------:R-:W-:Y:S01]  /*3740*/  F2FP.F16.F32.PACK_AB R154, R39, R60 ;  /* 0x0000003c279a723e */ /* 0x000fe200000000ff */
[----:B------:R-:W-:Y:S01]  /*3750*/  IMAD.MOV.U32 R60, RZ, RZ, R87 ;  /* 0x000000ffff3c7224 */ /* 0x000fe200078e0057 */
[----:B------:R-:W-:-:S04]  /*3760*/  MOV R39, R87 ;  /* 0x0000005700277202 */ /* 0x000fc80000000f00 */
[----:B------:R1:W3:Y:S01]  /*3770*/  MUFU.EX2 R157, R40 ;  /* 0x00000028009d7308 */ /* 0x0002e20000000800 */
[----:B0-----:R-:W-:-:S07]  /*3780*/  FADD.FTZ R0, R66, R9 ;  /* 0x0000000942007221 */ /* 0x001fce0000010000 */
[----:B------:R0:W4:Y:S01]  /*3790*/  MUFU.EX2 R13, R58 ;  /* 0x0000003a000d7308 */ /* 0x0001220000000800 */
[----:B--2---:R-:W-:Y:S01]  /*37a0*/  FADD.FTZ R20, R64, R15 ;  /* 0x0000000f40147221 */ /* 0x004fe20000010000 */
[----:B-1----:R-:W-:-:S06]  /*37b0*/  IMAD.MOV.U32 R40, RZ, RZ, R87 ;  /* 0x000000ffff287224 */ /* 0x002fcc00078e0057 */
[----:B------:R-:W1:Y:S01]  /*37c0*/  MUFU.EX2 R70, R70 ;  /* 0x0000004600467308 */ /* 0x000e620000000800 */
[C---:B---3--:R-:W-:Y:S01]  /*37d0*/  FADD.FTZ R9, R157.reuse, R0 ;  /* 0x000000009d097221 */ /* 0x048fe20000010000 */
[----:B------:R-:W-:Y:S01]  /*37e0*/  F2FP.F16.F32.PACK_AB R157, R157, R66 ;  /* 0x000000429d9d723e */ /* 0x000fe200000000ff */
[--C-:B------:R-:W-:Y:S02]  /*37f0*/  IMAD.MOV.U32 R66, RZ, RZ, R87.reuse ;  /* 0x000000ffff427224 */ /* 0x100fe400078e0057 */
[----:B0-----:R-:W-:-:S03]  /*3800*/  IMAD.MOV.U32 R58, RZ, RZ, R87 ;  /* 0x000000ffff3a7224 */ /* 0x001fc600078e0057 */
[----:B------:R-:W0:Y:S01]  /*3810*/  MUFU.EX2 R68, R68 ;  /* 0x0000004400447308 */ /* 0x000e220000000800 */
[C---:B----4-:R-:W-:Y:S01]  /*3820*/  FADD.FTZ R15, R13.reuse, R20 ;  /* 0x000000140d0f7221 */ /* 0x050fe20000010000 */
[----:B------:R-:W-:Y:S02]  /*3830*/  F2FP.F16.F32.PACK_AB R156, R13, R64 ;  /* 0x000000400d9c723e */ /* 0x000fe400000000ff */
[----:B------:R-:W-:-:S04]  /*3840*/  MOV R64, R87 ;  /* 0x0000005700407202 */ /* 0x000fc80000000f00 */
[----:B------:R-:W2:Y:S01]  /*3850*/  MUFU.EX2 R21, R21 ;  /* 0x0000001500157308 */ /* 0x000ea20000000800 */
[----:B-1----:R-:W-:Y:S01]  /*3860*/  FADD.FTZ R0, R70, R9 ;  /* 0x0000000946007221 */ /* 0x002fe20000010000 */
[----:B------:R-:W-:-:S06]  /*3870*/  IMAD.MOV.U32 R9, RZ, RZ, 0x3f800000 ;  /* 0x3f800000ff097424 */ /* 0x000fcc00078e00ff */
[----:B------:R-:W1:Y:S01]  /*3880*/  MUFU.EX2 R41, R41 ;  /* 0x0000002900297308 */ /* 0x000e620000000800 */
[----:B0-----:R-:W-:Y:S01]  /*3890*/  FADD.FTZ R20, R68, R15 ;  /* 0x0000000f44147221 */ /* 0x001fe20000010000 */
[----:B--2---:R-:W-:-:S03]  /*38a0*/  F2FP.F16.F32.PACK_AB R158, R21, R68 ;  /* 0x00000044159e723e */ /* 0x004fc600000000ff */
[----:B------:R-:W-:Y:S01]  /*38b0*/  FADD.FTZ R3, R21, R20 ;  /* 0x0000001415037221 */ /* 0x000fe20000010000 */
[--C-:B------:R-:W-:Y:S02]  /*38c0*/  IMAD.MOV.U32 R68, RZ, RZ, R87.reuse ;  /* 0x000000ffff447224 */ /* 0x100fe400078e0057 */
[C---:B-1----:R-:W-:Y:S01]  /*38d0*/  FADD.FTZ R0, R41.reuse, R0 ;  /* 0x0000000029007221 */ /* 0x042fe20000010000 */
[----:B------:R-:W-:Y:S01]  /*38e0*/  F2FP.F16.F32.PACK_AB R159, R41, R70 ;  /* 0x00000046299f723e */ /* 0x000fe200000000ff */
[--C-:B------:R-:W-:Y:S02]  /*38f0*/  IMAD.MOV.U32 R70, RZ, RZ, R87.reuse ;  /* 0x000000ffff467224 */ /* 0x100fe400078e0057 */
[----:B------:R-:W-:Y:S01]  /*3900*/  IMAD.MOV.U32 R41, RZ, RZ, R87 ;  /* 0x000000ffff297224 */ /* 0x000fe200078e0057 */
[----:B------:R-:W-:Y:S06]  /*3910*/  @!P1 BRA `(.L_x_198) ;  /* 0x0000002400349947 */ /* 0x000fec0003800000 */
[----:B------:R-:W-:Y:S01]  /*3920*/  VIADD R13, R88, 0xfffffffe ;  /* 0xfffffffe580d7836 */ /* 0x000fe20000000000 */
[----:B------:R-:W-:Y:S01]  /*3930*/  CS2R R86, SRZ ;  /* 0x0000000000567805 */ /* 0x000fe2000001ff00 */
[----:B------:R-:W-:Y:S01]  /*3940*/  IMAD.MOV.U32 R21, RZ, RZ, R12 ;  /* 0x000000ffff157224 */ /* 0x000fe200078e000c */
[----:B------:R-:W-:Y:S01]  /*3950*/  CS2R R82, SRZ ;  /* 0x0000000000527805 */ /* 0x000fe2000001ff00 */
[----:B------:R-:W-:Y:S01]  /*3960*/  IMAD.MOV.U32 R15, RZ, RZ, R8 ;  /* 0x000000ffff0f7224 */ /* 0x000fe200078e0008 */
[----:B------:R-:W-:Y:S01]  /*3970*/  CS2R R78, SRZ ;  /* 0x00000000004e7805 */ /* 0x000fe2000001ff00 */
[----:B------:R-:W-:Y:S01]  /*3980*/  IMAD.MOV.U32 R9, RZ, RZ, 0x3f800000 ;  /* 0x3f800000ff097424 */ /* 0x000fe200078e00ff */
        /* <DEDUP_REMOVED lines=29> */
[----:B------:R-:W-:Y:S01]  /*3b60*/  UMOV UR4, UR39 ;  /* 0x0000002700047c82 */ /* 0x000fe20008000000 */
[----:B------:R-:W-:Y:S01]  /*3b70*/  UMOV UR5, UR38 ;  /* 0x0000002600057c82 */ /* 0x000fe20008000000 */
[----:B------:R-:W-:-:S05]  /*3b80*/  ULDC UR6, c[0x0][0x9d8] ;  /* 0x0002760000067ab9 */ /* 0x000fca0000000800 */
.L_x_209:
[----:B------:R-:W-:-:S04]  /*3b90*/  UISETP.NE.AND UP0, UPT, UR5, 0x1, UPT ;  /* 0x000000010500788c */ /* 0x000fc8000bf05270 */
[----:B------:R-:W-:-:S04]  /*3ba0*/  USEL UR39, URZ, 0x1, UP0 ;  /* 0x000000013f277887 */ /* 0x000fc80008000000 */
[----:B------:R-:W-:Y:S01]  /*3bb0*/  ULOP3.LUT UR39, UR4, UR39, URZ, 0x3c, !UPT ;  /* 0x0000002704277292 */ /* 0x000fe2000f8e3c3f */
[----:B------:R-:W-:Y:S11]  /*3bc0*/  @!P0 BRA `(.L_x_199) ;  /* 0x0000000000048947 */ /* 0x000ff60003800000 */
[----:B------:R-:W-:Y:S01]  /*3bd0*/  BPT.TRAP 0x1 ;  /* 0x000000040000795c */ /* 0x000fe20000300000 */
.L_x_199:
[----:B------:R-:W0:Y:S01]  /*3be0*/  S2UR UR11, SR_CgaCtaId ;  /* 0x00000000000b79c3 */ /* 0x000e220000008800 */
[----:B------:R-:W-:Y:S01]  /*3bf0*/  UIADD3 UR38, UR5, 0x1, URZ ;  /* 0x0000000105267890 */ /* 0x000fe2000fffe03f */
[----:B------:R-:W-:Y:S01]  /*3c00*/  MOV R8, UR39 ;  /* 0x0000002700087c02 */ /* 0x000fe20008000f00 */
[----:B------:R-:W-:Y:S02]  /*3c10*/  UMOV UR7, 0x400 ;  /* 0x0000040000077882 */ /* 0x000fe40000000000 */
[----:B------:R-:W-:Y:S01]  /*3c20*/  UISETP.NE.AND UP0, UPT, UR38, 0x2, UPT ;  /* 0x000000022600788c */ /* 0x000fe2000bf05270 */
[----:B------:R-:W-:-:S03]  /*3c30*/  SHF.L.U32 R8, R8, 0x1f, RZ ;  /* 0x0000001f08087819 */ /* 0x000fc600000006ff */
[----:B------:R-:W-:Y:S02]  /*3c40*/  USEL UR38, UR38, URZ, UP0 ;  /* 0x0000003f26267287 */ /* 0x000fe40008000000 */
[----:B0-----:R-:W-:-:S04]  /*3c50*/  ULEA UR7, UR11, UR7, 0x18 ;  /* 0x000000070b077291 */ /* 0x001fc8000f8ec03f */
[----:B------:R-:W-:-:S09]  /*3c60*/  ULEA UR8, UR38, UR7, 0x3 ;  /* 0x0000000726087291 */ /* 0x000fd2000f8e183f */
[----:B------:R0:W1:Y:S01]  /*3c70*/  SYNCS.PHASECHK.TRANS64.TRYWAIT P1, [UR8+0x2a830], R8 ;  /* 0x02a83008ff0075a7 */ /* 0x0000620008020148 */
[----:B------:R-:W-:Y:S05]  /*3c80*/  @!P0 BRA `(.L_x_200) ;  /* 0x0000000000048947 */ /* 0x000fea0003800000 */
[----:B------:R-:W-:Y:S01]  /*3c90*/  BPT.TRAP 0x1 ;  /* 0x000000040000795c */ /* 0x000fe20000300000 */
.L_x_200:
[----:B-1----:R-:W-:Y:S05]  /*3ca0*/  @P1 BRA `(.L_x_201) ;  /* 0x0000000000081947 */ /* 0x002fea0003800000 */
[----:B------:R-:W1:Y:S02]  /*3cb0*/  SYNCS.PHASECHK.TRANS64.TRYWAIT P1, [UR8+0x2a830], R8 ;  /* 0x02a83008ff0075a7 */ /* 0x000e640008020148 */
[----:B-1----:R-:W-:Y:S05]  /*3cc0*/  @!P1 BRA `(.L_x_202) ;  /* 0x000000a000bc9947 */ /* 0x002fea0003800000 */
.L_x_201:
        /* <DEDUP_REMOVED lines=139> */
.L_x_203:
[----:B------:R-:W-:Y:S01]  /*4580*/  ULEA UR9, UR5, UR7, 0x3 ;  /* 0x0000000705097291 */ /* 0x000fe2000f8e183f */
[----:B01----:R-:W-:-:S05]  /*4590*/  IMAD.U32 R8, RZ, RZ, UR4 ;  /* 0x00000004ff087e24 */ /* 0x003fca000f8e00ff */
[----:B------:R-:W-:-:S04]  /*45a0*/  SHF.L.U32 R8, R8, 0x1f, RZ ;  /* 0x0000001f08087819 */ /* 0x000fc800000006ff */
[----:B------:R0:W1:Y:S01]  /*45b0*/  SYNCS.PHASECHK.TRANS64.TRYWAIT P1, [UR9+0x2a850], R8 ;  /* 0x02a85008ff0075a7 */ /* 0x0000620008020149 */
[----:B------:R-:W-:Y:S05]  /*45c0*/  @!P0 BRA `(.L_x_204) ;  /* 0x0000000000048947 */ /* 0x000fea0003800000 */
[----:B------:R-:W-:Y:S01]  /*45d0*/  BPT.TRAP 0x1 ;  /* 0x000000040000795c */ /* 0x000fe20000300000 */
.L_x_204:
[----:B-1----:R-:W-:Y:S05]  /*45e0*/  @P1 BRA `(.L_x_205) ;  /* 0x0000000000081947 */ /* 0x002fea0003800000 */
[----:B------:R-:W1:Y:S02]  /*45f0*/  SYNCS.PHASECHK.TRANS64.TRYWAIT P1, [UR9+0x2a850], R8 ;  /* 0x02a85008ff0075a7 */ /* 0x000e640008020149 */
[----:B-1----:R-:W-:Y:S05]  /*4600*/  @!P1 BRA `(.L_x_206) ;  /* 0x0000009800849947 */ /* 0x002fea0003800000 */
.L_x_205:
        /* <DEDUP_REMOVED lines=36> */
[----:B------:R-:W-:Y:S05]  /*4850*/  @!P0 BRA `(.L_x_207) ;  /* 0x0000000000048947 */ /* 0x000fea0003800000 */
[----:B------:R-:W-:Y:S01]  /*4860*/  BPT.TRAP 0x1 ;  /* 0x000000040000795c */ /* 0x000fe20000300000 */
.L_x_207:
        /* <DEDUP_REMOVED lines=14> */
[----:B------:R-:W2:Y:S01]  /*4950*/  MUFU.TANH R14, R14 ;  /* 0x0000000e000e7308 */ /* 0x000ea20000002400 */
[----:B------:R-:W-:Y:S01]  /*4960*/  FMUL.FTZ R96, R102, UR6 ;  /* 0x0000000666607c20 */ /* 0x000fe20008410000 */
        /* <DEDUP_REMOVED lines=15> */
[----:B--2---:R-:W-:Y:S01]  /*4a60*/  FMNMX.FTZ R11, R14, R21, !PT ;  /* 0x000000150e0b7209 */ /* 0x004fe20007810000 */
[----:B------:R-:W-:Y:S01]  /*4a70*/  FMUL.FTZ R174, R113, UR6 ;  /* 0x0000000671ae7c20 */ /* 0x000fe20008410000 */
[----:B------:R-:W-:Y:S01]  /*4a80*/  FMUL.FTZ R110, R115, UR6 ;  /* 0x00000006736e7c20 */ /* 0x000fe20008410000 */
[----:B------:R-:W-:Y:S01]  /*4a90*/  FMUL.FTZ R176, R116, UR6 ;  /* 0x0000000674b07c20 */ /* 0x000fe20008410000 */
[----:B------:R-:W-:Y:S01]  /*4aa0*/  FMUL.FTZ R112, R118, UR6 ;  /* 0x0000000676707c20 */ /* 0x000fe20008410000 */
[----:B------:R-:W-:Y:S01]  /*4ab0*/  FMUL.FTZ R178, R117, UR6 ;  /* 0x0000000675b27c20 */ /* 0x000fe20008410000 */
[----:B------:R-:W-:Y:S01]  /*4ac0*/  FMUL.FTZ R114, R119, UR6 ;  /* 0x0000000677727c20 */ /* 0x000fe20008410000 */
[----:B------:R-:W2:Y:S01]  /*4ad0*/  MUFU.TANH R140, R140 ;  /* 0x0000008c008c7308 */ /* 0x000ea20000002400 */
        /* <DEDUP_REMOVED lines=21> */
[----:B------:R-:W-:-:S02]  /*4c30*/  UIADD3 UR8, UR8, 0x2a840, URZ ;  /* 0x0002a84008087890 */ /* 0x000fc4000fffe03f */
[----:B------:R-:W2:Y:S01]  /*4c40*/  MUFU.TANH R90, R90 ;  /* 0x0000005a005a7308 */ /* 0x000ea20000002400 */
[----:B---3--:R-:W-:Y:S01]  /*4c50*/  FMNMX.FTZ R11, R88, R11, !PT ;  /* 0x0000000b580b7209 */ /* 0x008fe20007810000 */
[----:B------:R-:W-:-:S06]  /*4c60*/  UPRMT UR8, UR11, 0x654, UR8 ;  /* 0x000006540b087896 */ /* 0x000fcc0008000008 */
[----:B------:R-:W3:Y:S01]  /*4c70*/  MUFU.TANH R144, R144 ;  /* 0x0000009000907308 */ /* 0x000ee20000002400 */
[----:B-1----:R-:W-:Y:S02]  /*4c80*/  FMNMX.FTZ R9, R142, R9, !PT ;  /* 0x000000098e097209 */ /* 0x002fe40007810000 */
[----:B------:R-:W-:Y:S05]  /*4c90*/  SYNCS.ARRIVE.TRANS64.RED.A1T0 RZ, [UR8], RZ ;  /* 0x000000ffffff79a7 */ /* 0x000fea0008100408 */
        /* <DEDUP_REMOVED lines=77> */
[----:B-1----:R-:W-:Y:S02]  /*5170*/  FMNMX.FTZ R11, R134, R11, !PT ;  /* 0x0000000b860b7209 */ /* 0x002fe40007810000 */
[----:B--2---:R-:W-:-:S05]  /*5180*/  FMNMX.FTZ R9, R190, R9, !PT ;  /* 0x00000009be097209 */ /* 0x004fca0007810000 */
[----:B0-----:R-:W0:Y:S01]  /*5190*/  SHFL.BFLY PT, R8, R9, 0x2, 0x1f ;  /* 0x0c401f0009087f89 */ /* 0x001e2200000e0000 */
[----:B---3--:R-:W-:-:S05]  /*51a0*/  FMNMX.FTZ R10, R188, R11, !PT ;  /* 0x0000000bbc0a7209 */ /* 0x008fca0007810000 */
        /* <DEDUP_REMOVED lines=39> */
[----:B------:R-:W-:Y:S01]  /*5420*/  FFMA.FTZ R95, R158, R11, -R107 ;  /* 0x0000000b9e5f7223 */ /* 0x000fe2000001086b */
[----:B------:R-:W1:Y:S01]  /*5430*/  MUFU.EX2 R14, R14 ;  /* 0x0000000e000e7308 */ /* 0x000e620000000800 */
        /* <DEDUP_REMOVED lines=15> */
[----:B------:R-:W2:Y:S01]  /*5530*/  MUFU.EX2 R137, R137 ;  /* 0x0000008900897308 */ /* 0x000ea20000000800 */
        /* <DEDUP_REMOVED lines=8> */
[----:B0-----:R-:W-:Y:S01]  /*55c0*/  FADD.FTZ R3, R136, R3 ;  /* 0x0000000388037221 */ /* 0x001fe20000010000 */
[-C--:B------:R-:W-:Y:S01]  /*55d0*/  FFMA.FTZ R105, R186, R11.reuse, -R107 ;  /* 0x0000000bba697223 */ /* 0x080fe2000001086b */
[-C--:B------:R-:W-:Y:S01]  /*55e0*/  FFMA.FTZ R130, R130, R11.reuse, -R109 ;  /* 0x0000000b82827223 */ /* 0x080fe2000001086d */
[-C--:B------:R-:W-:Y:S01]  /*55f0*/  FFMA.FTZ R158, R132, R11.reuse, -R107 ;  /* 0x0000000b849e7223 */ /* 0x080fe2000001086b */
[-C--:B------:R-:W-:Y:S01]  /*5600*/  FFMA.FTZ R134, R134, R11.reuse, -R109 ;  /* 0x0000000b86867223 */ /* 0x080fe2000001086d */
[-C--:B------:R-:W-:Y:S01]  /*5610*/  FFMA.FTZ R107, R190, R11.reuse, -R107 ;  /* 0x0000000bbe6b7223 */ /* 0x080fe2000001086b */
[----:B------:R-:W-:Y:S01]  /*5620*/  FFMA.FTZ R109, R188, R11, -R109 ;  /* 0x0000000bbc6d7223 */ /* 0x000fe2000001086d */
[----:B------:R-:W0:Y:S01]  /*5630*/  MUFU.EX2 R139, R139 ;  /* 0x0000008b008b7308 */ /* 0x000e220000000800 */
[----:B--2---:R-:W-:-:S07]  /*5640*/  FADD.FTZ R0, R137, R0 ;  /* 0x0000000089007221 */ /* 0x004fce0000010000 */
[----:B------:R-:W2:Y:S01]  /*5650*/  MUFU.EX2 R21, R21 ;  /* 0x0000001500157308 */ /* 0x000ea20000000800 */
[----:B-1----:R-:W-:-:S07]  /*5660*/  FADD.FTZ R92, R138, R3 ;  /* 0x000000038a5c7221 */ /* 0x002fce0000010000 */
[----:B------:R-:W1:Y:S01]  /*5670*/  MUFU.EX2 R20, R20 ;  /* 0x0000001400147308 */ /* 0x000e620000000800 */
[----:B0-----:R-:W-:-:S07]  /*5680*/  FADD.FTZ R3, R139, R0 ;  /* 0x000000008b037221 */ /* 0x001fce0000010000 */
        /* <DEDUP_REMOVED lines=79> */
[----:B--2---:R-:W-:Y:S01]  /*5b80*/  FADD.FTZ R0, R159, R0 ;  /* 0x000000009f007221 */ /* 0x004fe20000010000 */
[----:B-1----:R-:W-:-:S03]  /*5b90*/  FADD.FTZ R3, R107, R92 ;  /* 0x0000005c6b037221 */ /* 0x002fc60000010000 */
[----:B0-----:R-:W-:Y:S01]  /*5ba0*/  FADD.FTZ R0, R109, R0 ;  /* 0x000000006d007221 */ /* 0x001fe20000010000 */
[----:B------:R-:W-:Y:S06]  /*5bb0*/  @!P0 BRA `(.L_x_208) ;  /* 0x0000000000048947 */ /* 0x000fec0003800000 */
[----:B------:R-:W-:Y:S01]  /*5bc0*/  BPT.TRAP 0x1 ;  /* 0x000000040000795c */ /* 0x000fe20000300000 */
.L_x_208:
        /* <DEDUP_REMOVED lines=9> */
[----:B------:R-:W-:Y:S01]  /*5c60*/  F2FP.F16.F32.PACK_AB R137, R137, R14 ;  /* 0x0000000e8989723e */ /* 0x000fe200000000ff */
[----:B------:R-:W-:Y:S01]  /*5c70*/  IMAD.MOV.U32 R15, RZ, RZ, R8 ;  /* 0x000000ffff0f7224 */ /* 0x000fe200078e0008 */
        /* <DEDUP_REMOVED lines=21> */
[----:B------:R-:W-:Y:S01]  /*5dd0*/  F2FP.F16.F32.PACK_AB R159, R109, R159 ;  /* 0x0000009f6d9f723e */ /* 0x000fe200000000ff */
[----:B------:R-:W-:Y:S06]  /*5de0*/  @P1 BRA `(.L_x_209) ;  /* 0xffffffdc00681947 */ /* 0x000fec000383ffff */
.L_x_198:
        /* <DEDUP_REMOVED lines=67> */
.L_x_210:
[----:B------:R-:W0:Y:S01]  /*6220*/  S2UR UR7, SR_CgaCtaId ;  /* 0x00000000000779c3 */ /* 0x000e220000008800 */
[----:B------:R-:W-:Y:S01]  /*6230*/  UMOV UR4, 0x400 ;  /* 0x0000040000047882 */ /* 0x000fe20000000000 */
[----:B------:R-:W-:-:S04]  /*6240*/  MOV R4, UR39 ;  /* 0x0000002700047c02 */ /* 0x000fc80008000f00 */
[----:B------:R-:W-:Y:S01]  /*6250*/  SHF.L.U32 R4, R4, 0x1f, RZ ;  /* 0x0000001f04047819 */ /* 0x000fe200000006ff */
[----:B0-----:R-:W-:-:S04]  /*6260*/  ULEA UR4, UR7, UR4, 0x18 ;  /* 0x0000000407047291 */ /* 0x001fc8000f8ec03f */
[----:B------:R-:W-:-:S09]  /*6270*/  ULEA UR5, UR38, UR4, 0x3 ;  /* 0x0000000426057291 */ /* 0x000fd2000f8e183f */
[----:B------:R0:W1:Y:S01]  /*6280*/  SYNCS.PHASECHK.TRANS64.TRYWAIT P1, [UR5+0x2a850], R4 ;  /* 0x02a85004ff0075a7 */ /* 0x0000620008020145 */
[----:B------:R-:W-:Y:S05]  /*6290*/  @!P0 BRA `(.L_x_211) ;  /* 0x0000000000048947 */ /* 0x000fea0003800000 */
[----:B------:R-:W-:Y:S01]  /*62a0*/  BPT.TRAP 0x1 ;  /* 0x000000040000795c */ /* 0x000fe20000300000 */
.L_x_211:
[----:B-1----:R-:W-:Y:S05]  /*62b0*/  @P1 BRA `(.L_x_212) ;  /* 0x0000000000081947 */ /* 0x002fea0003800000 */
[----:B------:R-:W1:Y:S02]  /*62c0*/  SYNCS.PHASECHK.TRANS64.TRYWAIT P1, [UR5+0x2a850], R4 ;  /* 0x02a85004ff0075a7 */ /* 0x000e640008020145 */
[----:B-1----:R-:W-:Y:S05]  /*62d0*/  @!P1 BRA `(.L_x_213) ;  /* 0x0000007c00689947 */ /* 0x002fea0003800000 */
.L_x_212:
[----:B------:R-:W-:Y:S01]  /*62e0*/  UIADD3 UR4, UR4, 0x400, URZ ;  /* 0x0000040004047890 */ /* 0x000fe2000fffe03f */
[----:B------:R-:W-:Y:S01]  /*62f0*/  WARPGROUP.ARRIVE ;  /* 0x00000000000079c5 */ /* 0x000fe20000000000 */
[----:B------:R-:W-:Y:S01]  /*6300*/  UMOV UR11, 0x40000040 ;  /* 0x40000040000b7882 */ /* 0x000fe20000000000 */
[----:B01----:R-:W0:Y:S01]  /*6310*/  SHFL.BFLY PT, R4, R3, 0x2, 0x1f ;  /* 0x0c401f0003047f89 */ /* 0x003e2200000e0000 */
[----:B------:R-:W-:Y:S01]  /*6320*/  USHF.R.U32.HI UR4, URZ, 0x4, UR4 ;  /* 0x000000043f047899 */ /* 0x000fe20008011604 */
[----:B------:R-:W-:Y:S02]  /*6330*/  IMAD.MOV.U32 R13, RZ, RZ, RZ ;  /* 0x000000ffff0d7224 */ /* 0x000fe400078e00ff */
[----:B------:R-:W1:Y:S01]  /*6340*/  SHFL.BFLY PT, R5, R0, 0x2, 0x1f ;  /* 0x0c401f0000057f89 */ /* 0x000e6200000e0000 */
[----:B------:R-:W-:-:S04]  /*6350*/  ULOP3.LUT UR4, UR4, 0x3fff, URZ, 0xc0, !UPT ;  /* 0x00003fff04047892 */ /* 0x000fc8000f8ec03f */
[----:B------:R-:W-:-:S04]  /*6360*/  ULOP3.LUT UR4, UR4, 0x3000000, URZ, 0xfc, !UPT ;  /* 0x0300000004047892 */ /* 0x000fc8000f8efc3f */
[----:B------:R-:W-:-:S04]  /*6370*/  UIMAD UR4, UR38, 0x600, UR4 ;  /* 0x00000600260478a4 */ /* 0x000fc8000f8e0204 */
[----:B------:R-:W-:-:S03]  /*6380*/  UIADD3 UR6, UR4, 0x80, URZ ;  /* 0x0000008004067890 */ /* 0x000fc6000fffe03f */
[----:B------:R-:W-:Y:S02]  /*6390*/  UMOV UR10, UR4 ;  /* 0x00000004000a7c82 */ /* 0x000fe40008000000 */
        /* <DEDUP_REMOVED lines=45> */
[----:B------:R-:W-:Y:S01]  /*6670*/  HGMMA.64x128x16.F32 R24, R152, gdesc[UR8].tnspB, R24, gsb0 ;  /* 0x41e0000898187df0 */ /* 0x000fe20008000818 */
[----:B------:R-:W-:Y:S01]  /*6680*/  UMOV UR10, UR4 ;  /* 0x00000004000a7c82 */ /* 0x000fe20008000000 */
[----:B------:R-:W-:Y:S01]  /*6690*/  UMOV UR11, 0x40000040 ;  /* 0x40000040000b7882 */ /* 0x000fe20000000000 */
[----:B------:R-:W-:Y:S02]  /*66a0*/  WARPGROUP.DEPBAR.LE gsb0, 0x0 ;  /* 0x00008000000079c5 */ /* 0x000fe40000010000 */
[----:B------:R-:W-:-:S07]  /*66b0*/  WARPGROUP.ARRIVE ;  /* 0x00000000000079c5 */ /* 0x000fce0000000000 */
[----:B------:R-:W-:Y:S03]  /*66c0*/  HGMMA.64x128x16.F32 R24, R156, gdesc[UR8].tnspB, R24, gsb0 ;  /* 0x41e000089c187df0 */ /* 0x000fe60008000818 */
[----:B------:R-:W-:Y:S02]  /*66d0*/  WARPGROUP.DEPBAR.LE gsb0, 0x0 ;  /* 0x00008000000079c5 */ /* 0x000fe40000010000 */
[----:B0-23--:R-:W-:Y:S05]  /*66e0*/  @!P0 BRA `(.L_x_214) ;  /* 0x0000000000048947 */ /* 0x00dfea0003800000 */
[----:B------:R-:W-:Y:S01]  /*66f0*/  BPT.TRAP 0x1 ;  /* 0x000000040000795c */ /* 0x000fe20000300000 */
.L_x_214:
[----:B------:R-:W-:Y:S01]  /*6700*/  UIADD3 UR4, UR5, 0x2a860, URZ ;  /* 0x0002a86005047890 */ /* 0x000fe2000fffe03f */
[-C--:B------:R-:W-:Y:S01]  /*6710*/  FMUL.FTZ R6, R29, R5.reuse ;  /* 0x000000051d067220 */ /* 0x080fe20000410000 */
[----:B------:R-:W-:Y:S01]  /*6720*/  UIADD3 UR38, UR38, 0x1, URZ ;  /* 0x0000000126267890 */ /* 0x000fe2000fffe03f */
[-C--:B------:R-:W-:Y:S01]  /*6730*/  FMUL.FTZ R94, R32, R5.reuse ;  /* 0x00000005205e7220 */ /* 0x080fe20000410000 */
[----:B------:R-:W-:Y:S01]  /*6740*/  UPRMT UR4, UR7, 0x654, UR4 ;  /* 0x0000065407047896 */ /* 0x000fe20008000004 */
[-C--:B------:R-:W-:Y:S01]  /*6750*/  FMUL.FTZ R29, R64, R5.reuse ;  /* 0x00000005401d7220 */ /* 0x080fe20000410000 */
[----:B------:R-:W-:Y:S01]  /*6760*/  UISETP.NE.AND UP0, UPT, UR38, 0x2, UPT ;  /* 0x000000022600788c */ /* 0x000fe2000bf05270 */
[-C--:B------:R-:W-:Y:S01]  /*6770*/  FMUL.FTZ R32, R65, R5.reuse ;  /* 0x0000000541207220 */ /* 0x080fe20000410000 */
[-C--:B------:R-:W-:Y:S01]  /*6780*/  FMUL.FTZ R93, R33, R5.reuse ;  /* 0x00000005215d7220 */ /* 0x080fe20000410000 */
[-C--:B------:R-:W-:Y:S01]  /*6790*/  FMUL.FTZ R92, R36, R5.reuse ;  /* 0x00000005245c7220 */ /* 0x080fe20000410000 */
[-C--:B------:R-:W-:Y:S01]  /*67a0*/  FMUL.FTZ R91, R37, R5.reuse ;  /* 0x00000005255b7220 */ /* 0x080fe20000410000 */
[-C--:B------:R-:W-:Y:S01]  /*67b0*/  FMUL.FTZ R90, R40, R5.reuse ;  /* 0x00000005285a7220 */ /* 0x080fe20000410000 */
[----:B------:R-:W-:Y:S01]  /*67c0*/  FMUL.FTZ R89, R41, R5 ;  /* 0x0000000529597220 */ /* 0x000fe20000410000 */
[----:B------:R-:W-:Y:S01]  /*67d0*/  SYNCS.ARRIVE.TRANS64.RED.A1T0 RZ, [UR4], RZ ;  /* 0x000000ffffff79a7 */ /* 0x000fe20008100404 */
[-C--:B------:R-:W-:Y:S01]  /*67e0*/  FMUL.FTZ R65, R34, R13.reuse ;  /* 0x0000000d22417220 */ /* 0x080fe20000410000 */
[----:B------:R-:W-:Y:S01]  /*67f0*/  FMUL.FTZ R64, R35, R13 ;  /* 0x0000000d23407220 */ /* 0x000fe20000410000 */
[----:B------:R-:W-:Y:S01]  /*6800*/  USEL UR4, URZ, 0x1, UP0 ;  /* 0x000000013f047887 */ /* 0x000fe20008000000 */
        /* <DEDUP_REMOVED lines=49> */
[----:B------:R-:W-:Y:S01]  /*6b20*/  PLOP3.LUT P0, PT, PT, PT, PT, 0x8, 0x0 ;  /* 0x000000000000781c */ /* 0x000fe20003f0e170 */
[-C--:B------:R-:W-:Y:S01]  /*6b30*/  FMUL.FTZ R82, R82, R13.reuse ;  /* 0x0000000d52527220 */ /* 0x080fe20000410000 */
[-C--:B------:R-:W-:Y:S01]  /*6b40*/  FMUL.FTZ R83, R83, R13.reuse ;  /* 0x0000000d53537220 */ /* 0x080fe20000410000 */
[-C--:B------:R-:W-:Y:S01]  /*6b50*/  FMUL.FTZ R86, R86, R13.reuse ;  /* 0x0000000d56567220 */ /* 0x080fe20000410000 */
[----:B------:R-:W-:Y:S01]  /*6b60*/  FMUL.FTZ R87, R87, R13 ;  /* 0x0000000d57577220 */ /* 0x000fe20000410000 */
[----:B------:R-:W-:Y:S01]  /*6b70*/  IADD3 R162, R162, 0x1, RZ ;  /* 0x00000001a2a27810 */ /* 0x000fe20007ffe0ff */
[----:B------:R-:W-:-:S02]  /*6b80*/  USEL UR38, UR38, URZ, UP0 ;  /* 0x0000003f26267287 */ /* 0x000fc40008000000 */
[----:B------:R-:W-:-:S12]  /*6b90*/  ULOP3.LUT UR39, UR39, UR4, URZ, 0x3c, !UPT ;  /* 0x0000000427277292 */ /* 0x000fd8000f8e3c3f */
.L_x_190:
[----:B------:R-:W0:Y:S01]  /*6ba0*/  S2R R5, SR_CgaCtaId ;  /* 0x0000000000057919 */ /* 0x000e220000008800 */
[----:B------:R-:W-:Y:S01]  /*6bb0*/  MOV R28, 0x400 ;  /* 0x00000400001c7802 */ /* 0x000fe20000000f00 */
[----:B------:R-:W-:Y:S01]  /*6bc0*/  BSSY B0, `(.L_x_215) ;  /* 0x00001f3000007945 */ /* 0x000fe20003800000 */
[----:B------:R-:W-:Y:S02]  /*6bd0*/  BAR.SYNC.DEFER_BLOCKING 0x5, 0x180 ;  /* 0x0146000000007b1d */ /* 0x000fe40000010000 */
[----:B0-----:R-:W-:-:S05]  /*6be0*/  LEA R28, R5, R28, 0x18 ;  /* 0x0000001c051c7211 */ /* 0x001fca00078ec0ff */
[----:B------:R0:W1:Y:S01]  /*6bf0*/  LDS.128 R48, [R28+0x2a8d0] ;  /* 0x02a8d0001c307984 */ /* 0x0000620000000c00 */
[----:B------:R-:W-:Y:S06]  /*6c00*/  BAR.ARV 0x4, 0x180 ;  /* 0x0106000000007b1d */ /* 0x000fec0000002000 */
[----:B------:R-:W-:Y:S05]  /*6c10*/  @P0 BRA `(.L_x_216) ;  /* 0x0000001400040947 */ /* 0x000fea0003800000 */
[----:B------:R-:W2:Y:S01]  /*6c20*/  S2R R5, SR_SWINHI ;  /* 0x0000000000057919 */ /* 0x000ea20000002f00 */
[----:B------:R-:W-:Y:S01]  /*6c30*/  F2FP.F16.F32.PACK_AB R6, R6, R95 ;  /* 0x0000005f0606723e */ /* 0x000fe200000000ff */
[----:B------:R-:W-:Y:S01]  /*6c40*/  ULDC.64 UR4, c[0x0][0xc08] ;  /* 0x0003020000047ab9 */ /* 0x000fe20000000a00 */
        /* <DEDUP_REMOVED lines=9> */
[----:B------:R-:W-:Y:S02]  /*6ce0*/  MOV R20, R28 ;  /* 0x0000001c00147202 */ /* 0x000fe40000000f00 */
[----:B--2---:R-:W-:-:S03]  /*6cf0*/  MOV R21, R5 ;  /* 0x0000000500157202 */ /* 0x004fc60000000f00 */
[----:B------:R-:W-:-:S03]  /*6d00*/  IMAD.WIDE R4, R168, 0x2, R20 ;  /* 0x00000002a8047825 */ /* 0x000fc600078e0214 */
[C---:B------:R-:W-:Y:S02]  /*6d10*/  LOP3.LUT R9, R4.reuse, 0x380, RZ, 0xc0, !PT ;  /* 0x0000038004097812 */ /* 0x040fe400078ec0ff */
[C---:B------:R-:W-:Y:S02]  /*6d20*/  IADD3 R67, P6, R4.reuse, 0x20, RZ ;  /* 0x0000002004437810 */ /* 0x040fe40007fde0ff */
[C---:B------:R-:W-:Y:S02]  /*6d30*/  IADD3 R101, P4, R4.reuse, 0x60, RZ ;  /* 0x0000006004657810 */ /* 0x040fe40007f9e0ff */
[----:B------:R-:W-:Y:S01]  /*6d40*/  SHF.R.U64 R9, R9, 0x3, RZ ;  /* 0x0000000309097819 */ /* 0x000fe200000012ff */
[--C-:B------:R-:W-:Y:S01]  /*6d50*/  IMAD.X R27, RZ, RZ, R5.reuse, P6 ;  /* 0x000000ffff1b7224 */ /* 0x100fe200030e0605 */
[----:B------:R-:W-:Y:S01]  /*6d60*/  LOP3.LUT R12, R67, 0x380, RZ, 0xc0, !PT ;  /* 0x00000380430c7812 */ /* 0x000fe200078ec0ff */
[----:B------:R-:W-:Y:S01]  /*6d70*/  IMAD.X R13, RZ, RZ, R5, P4 ;  /* 0x000000ffff0d7224 */ /* 0x000fe200020e0605 */
[----:B-1----:R-:W-:Y:S01]  /*6d80*/  LOP3.LUT R48, R101, 0x380, RZ, 0xc0, !PT ;  /* 0x0000038065307812 */ /* 0x002fe200078ec0ff */
[----:B------:R-:W-:Y:S01]  /*6d90*/  BAR.SYNC.DEFER_BLOCKING 0x1, 0x100 ;  /* 0x0044000000007b1d */ /* 0x000fe20000010000 */
[----:B------:R-:W-:-:S02]  /*6da0*/  IADD3 R71, P5, R4, 0x40, RZ ;  /* 0x0000004004477810 */ /* 0x000fc40007fbe0ff */
[C---:B------:R-:W-:Y:S02]  /*6db0*/  IADD3 R103, P3, R4.reuse, 0x4000, RZ ;  /* 0x0000400004677810 */ /* 0x040fe40007f7e0ff */
[C---:B------:R-:W-:Y:S01]  /*6dc0*/  IADD3 R105, P2, R4.reuse, 0x4020, RZ ;  /* 0x0000402004697810 */ /* 0x040fe20007f5e0ff */
[--C-:B------:R-:W-:Y:S01]  /*6dd0*/  IMAD.X R25, RZ, RZ, R5.reuse, P5 ;  /* 0x000000ffff197224 */ /* 0x100fe200028e0605 */
[C---:B------:R-:W-:Y:S01]  /*6de0*/  IADD3 R107, P1, R4.reuse, 0x4040, RZ ;  /* 0x00004040046b7810 */ /* 0x040fe20007f3e0ff */
[--C-:B------:R-:W-:Y:S01]  /*6df0*/  IMAD.X R15, RZ, RZ, R5.reuse, P3 ;  /* 0x000000ffff0f7224 */ /* 0x100fe200018e0605 */
[----:B------:R-:W-:Y:S02]  /*6e00*/  IADD3 R88, P0, R4, 0x4060, RZ ;  /* 0x0000406004587810 */ /* 0x000fe40007f1e0ff */
[----:B------:R-:W-:Y:S01]  /*6e10*/  LOP3.LUT R4, R9, R4, RZ, 0x3c, !PT ;  /* 0x0000000409047212 */ /* 0x000fe200078e3cff */
[--C-:B------:R-:W-:Y:S01]  /*6e20*/  IMAD.X R9, RZ, RZ, R5.reuse, P1 ;  /* 0x000000ffff097224 */ /* 0x100fe200008e0605 */
[----:B------:R-:W-:Y:S01]  /*6e30*/  SHF.R.U64 R12, R12, 0x3, RZ ;  /* 0x000000030c0c7819 */ /* 0x000fe200000012ff */
[----:B------:R-:W-:Y:S01]  /*6e40*/  IMAD.X R31, RZ, RZ, R5, P0 ;  /* 0x000000ffff1f7224 */ /* 0x000fe200000e0605 */
[----:B------:R-:W-:-:S02]  /*6e50*/  SHF.R.U64 R48, R48, 0x3, RZ ;  /* 0x0000000330307819 */ /* 0x000fc400000012ff */
[-C--:B------:R-:W-:Y:S02]  /*6e60*/  IADD3.X R11, RZ, R5.reuse, RZ, P2, !PT ;  /* 0x00000005ff0b7210 */ /* 0x080fe400017fe4ff */
[----:B------:R-:W-:Y:S02]  /*6e70*/  MOV R96, R4 ;  /* 0x0000000400607202 */ /* 0x000fe40000000f00 */
[----:B------:R-:W-:Y:S02]  /*6e80*/  LOP3.LUT R26, R12, R67, RZ, 0x3c, !PT ;  /* 0x000000430c1a7212 */ /* 0x000fe400078e3cff */
[----:B------:R-:W-:Y:S02]  /*6e90*/  F2FP.F16.F32.PACK_AB R5, R8, R97 ;  /* 0x000000610805723e */ /* 0x000fe400000000ff */
[----:B------:R-:W-:Y:S02]  /*6ea0*/  LOP3.LUT R12, R48, R101, RZ, 0x3c, !PT ;  /* 0x00000065300c7212 */ /* 0x000fe400078e3cff */
[----:B------:R-:W-:-:S02]  /*6eb0*/  LOP3.LUT R8, R105, 0x380, RZ, 0xc0, !PT ;  /* 0x0000038069087812 */ /* 0x000fc400078ec0ff */
[----:B------:R-:W-:Y:S02]  /*6ec0*/  LOP3.LUT R48, R107, 0x380, RZ, 0xc0, !PT ;  /* 0x000003806b307812 */ /* 0x000fe400078ec0ff */
[----:B------:R-:W-:Y:S02]  /*6ed0*/  LOP3.LUT R14, R71, 0x380, RZ, 0xc0, !PT ;  /* 0x00000380470e7812 */ /* 0x000fe400078ec0ff */
[----:B------:R-:W-:Y:S02]  /*6ee0*/  F2FP.F16.F32.PACK_AB R4, R10, R99 ;  /* 0x000000630a04723e */ /* 0x000fe400000000ff */
[----:B------:R-:W-:Y:S02]  /*6ef0*/  LOP3.LUT R72, R103, 0x380, RZ, 0xc0, !PT ;  /* 0x0000038067487812 */ /* 0x000fe400078ec0ff */
[----:B------:R-:W-:Y:S01]  /*6f00*/  LOP3.LUT R67, R88, 0x380, RZ, 0xc0, !PT ;  /* 0x0000038058437812 */ /* 0x000fe200078ec0ff */
[----:B------:R1:W-:Y:S01]  /*6f10*/  STSM.16.M88.4 [R96], R4 ;  /* 0x0000000460007844 */ /* 0x0003e20000000200 */
[----:B------:R-:W-:-:S02]  /*6f20*/  SHF.R.U64 R8, R8, 0x3, RZ ;  /* 0x0000000308087819 */ /* 0x000fc400000012ff */
[----:B------:R-:W-:Y:S02]  /*6f30*/  SHF.R.U64 R48, R48, 0x3, RZ ;  /* 0x0000000330307819 */ /* 0x000fe400000012ff */
[----:B------:R-:W-:Y:S02]  /*6f40*/  SHF.R.U64 R14, R14, 0x3, RZ ;  /* 0x000000030e0e7819 */ /* 0x000fe400000012ff */
[----:B------:R-:W-:Y:S02]  /*6f50*/  SHF.R.U64 R72, R72, 0x3, RZ ;  /* 0x0000000348487819 */ /* 0x000fe400000012ff */
[----:B------:R-:W-:Y:S02]  /*6f60*/  SHF.R.U64 R67, R67, 0x3, RZ ;  /* 0x0000000343437819 */ /* 0x000fe400000012ff */
[----:B------:R-:W-:Y:S02]  /*6f70*/  LOP3.LUT R10, R8, R105, RZ, 0x3c, !PT ;  /* 0x00000069080a7212 */ /* 0x000fe400078e3cff */
[----:B------:R-:W-:-:S02]  /*6f80*/  LOP3.LUT R8, R48, R107, RZ, 0x3c, !PT ;  /* 0x0000006b30087212 */ /* 0x000fc400078e3cff */
[----:B------:R-:W-:Y:S02]  /*6f90*/  LOP3.LUT R24, R14, R71, RZ, 0x3c, !PT ;  /* 0x000000470e187212 */ /* 0x000fe400078e3cff */
[----:B-1----:R-:W-:Y:S02]  /*6fa0*/  F2FP.F16.F32.PACK_AB R5, R43, R42 ;  /* 0x0000002a2b05723e */ /* 0x002fe400000000ff */
[----:B------:R-:W1:Y:S01]  /*6fb0*/  LDC.64 R42, c[0x0][0xc00] ;  /* 0x00030000ff2a7b82 */ /* 0x000e620000000a00 */
[----:B------:R-:W-:Y:S02]  /*6fc0*/  LOP3.LUT R14, R72, R103, RZ, 0x3c, !PT ;  /* 0x00000067480e7212 */ /* 0x000fe400078e3cff */
[----:B------:R-:W-:Y:S02]  /*6fd0*/  LOP3.LUT R30, R67, R88, RZ, 0x3c, !PT ;  /* 0x00000058431e7212 */ /* 0x000fe400078e3cff */
[----:B------:R-:W-:Y:S02]  /*6fe0*/  MOV R67, R10 ;  /* 0x0000000a00437202 */ /* 0x000fe40000000f00 */
[----:B------:R-:W-:-:S02]  /*6ff0*/  MOV R48, R8 ;  /* 0x0000000800307202 */ /* 0x000fc40000000f00 */
[----:B------:R-:W-:Y:S02]  /*7000*/  MOV R95, R26 ;  /* 0x0000001a005f7202 */ /* 0x000fe40000000f00 */
[----:B------:R-:W-:Y:S02]  /*7010*/  F2FP.F16.F32.PACK_AB R8, R93, R94 ;  /* 0x0000005e5d08723e */ /* 0x000fe400000000ff */
[----:B------:R-:W-:Y:S02]  /*7020*/  F2FP.F16.F32.PACK_AB R9, R64, R65 ;  /* 0x000000414009723e */ /* 0x000fe400000000ff */
[----:B------:R-:W-:Y:S02]  /*7030*/  F2FP.F16.F32.PACK_AB R10, R91, R92 ;  /* 0x0000005c5b0a723e */ /* 0x000fe400000000ff */
[----:B------:R-:W-:Y:S02]  /*7040*/  F2FP.F16.F32.PACK_AB R11, R39, R38 ;  /* 0x00000026270b723e */ /* 0x000fe400000000ff */
[----:B------:R-:W-:-:S02]  /*7050*/  MOV R88, R24 ;  /* 0x0000001800587202 */ /* 0x000fc40000000f00 */
[----:B------:R-:W-:Y:S01]  /*7060*/  MOV R72, R12 ;  /* 0x0000000c00487202 */ /* 0x000fe20000000f00 */
[----:B------:R-:W-:Y:S01]  /*7070*/  STSM.16.M88.4 [R95], R8 ;  /* 0x000000085f007844 */ /* 0x000fe20000000200 */
[----:B------:R-:W-:Y:S02]  /*7080*/  MOV R71, R14 ;  /* 0x0000000e00477202 */ /* 0x000fe40000000f00 */
[----:B------:R-:W-:Y:S02]  /*7090*/  F2FP.F16.F32.PACK_AB R4, R89, R90 ;  /* 0x0000005a5904723e */ /* 0x000fe400000000ff */
[----:B------:R-:W-:Y:S02]  /*70a0*/  F2FP.F16.F32.PACK_AB R6, R45, R44 ;  /* 0x0000002c2d06723e */ /* 0x000fe400000000ff */
[----:B------:R-:W-:Y:S02]  /*70b0*/  F2FP.F16.F32.PACK_AB R7, R47, R46 ;  /* 0x0000002e2f07723e */ /* 0x000fe400000000ff */
[----:B------:R-:W-:-:S02]  /*70c0*/  F2FP.F16.F32.PACK_AB R12, R40, R41 ;  /* 0x00000029280c723e */ /* 0x000fc400000000ff */
[----:B------:R-:W-:Y:S01]  /*70d0*/  F2FP.F16.F32.PACK_AB R13, R34, R37 ;  /* 0x00000025220d723e */ /* 0x000fe200000000ff */
[----:B------:R2:W-:Y:S01]  /*70e0*/  STSM.16.M88.4 [R88], R4 ;  /* 0x0000000458007844 */ /* 0x0005e20000000200 */
[----:B------:R-:W-:Y:S02]  /*70f0*/  F2FP.F16.F32.PACK_AB R14, R53, R52 ;  /* 0x00000034350e723e */ /* 0x000fe400000000ff */
[----:B------:R-:W-:Y:S02]  /*7100*/  F2FP.F16.F32.PACK_AB R15, R55, R54 ;  /* 0x00000036370f723e */ /* 0x000fe400000000ff */
[----:B------:R-:W-:Y:S02]  /*7110*/  F2FP.F16.F32.PACK_AB R24, R57, R56 ;  /* 0x000000383918723e */ /* 0x000fe400000000ff */
[----:B------:R-:W-:Y:S01]  /*7120*/  F2FP.F16.F32.PACK_AB R25, R59, R58 ;  /* 0x0000003a3b19723e */ /* 0x000fe200000000ff */
[----:B------:R3:W-:Y:S01]  /*7130*/  STSM.16.M88.4 [R72], R12 ;  /* 0x0000000c48007844 */ /* 0x0007e20000000200 */
[----:B------:R-:W-:Y:S01]  /*7140*/  F2FP.F16.F32.PACK_AB R26, R61, R60 ;  /* 0x0000003c3d1a723e */ /* 0x000fe200000000ff */
[----:B------:R-:W4:Y:S01]  /*7150*/  LDC R56, c[0x0][0xbe8] ;  /* 0x0002fa00ff387b82 */ /* 0x000f220000000800 */
[----:B------:R-:W-:-:S02]  /*7160*/  F2FP.F16.F32.PACK_AB R27, R63, R62 ;  /* 0x0000003e3f1b723e */ /* 0x000fc400000000ff */
[----:B------:R-:W-:Y:S02]  /*7170*/  F2FP.F16.F32.PACK_AB R34, R69, R68 ;  /* 0x000000444522723e */ /* 0x000fe400000000ff */
[----:B------:R-:W-:Y:S01]  /*7180*/  F2FP.F16.F32.PACK_AB R37, R75, R74 ;  /* 0x0000004a4b25723e */ /* 0x000fe200000000ff */
[----:B------:R3:W-:Y:S01]  /*7190*/  STSM.16.M88.4 [R71], R24 ;  /* 0x0000001847007844 */ /* 0x0007e20000000200 */
[----:B------:R-:W-:Y:S01]  /*71a0*/  F2FP.F16.F32.PACK_AB R38, R77, R76 ;  /* 0x0000004c4d26723e */ /* 0x000fe200000000ff */
[----:B--2---:R-:W-:Y:S01]  /*71b0*/  IMAD.SHL.U32 R5, R18, 0x4, RZ ;  /* 0x0000000412057824 */ /* 0x004fe200078e00ff */
[----:B------:R-:W-:Y:S01]  /*71c0*/  F2FP.F16.F32.PACK_AB R39, R79, R78 ;  /* 0x0000004e4f27723e */ /* 0x000fe200000000ff */
[----:B------:R3:W-:Y:S01]  /*71d0*/  STSM.16.M88.4 [R67], R32 ;  /* 0x0000002043007844 */ /* 0x0007e20000000200 */
[----:B------:R-:W-:Y:S02]  /*71e0*/  MOV R31, R30 ;  /* 0x0000001e001f7202 */ /* 0x000fe40000000f00 */
[----:B------:R-:W-:Y:S01]  /*71f0*/  ISETP.NE.U32.AND P2, PT, RZ, UR4, PT ;  /* 0x00000004ff007c0c */ /* 0x000fe2000bf45070 */
[----:B------:R3:W-:Y:S01]  /*7200*/  STSM.16.M88.4 [R48], R36 ;  /* 0x0000002430007844 */ /* 0x0007e20000000200 */
[----:B-1----:R-:W-:-:S02]  /*7210*/  ISETP.NE.U32.AND P0, PT, R42, RZ, PT ;  /* 0x000000ff2a00720c */ /* 0x002fc40003f05070 */
[----:B------:R-:W-:Y:S01]  /*7220*/  SHF.L.U64.HI R10, R18, 0x2, R160 ;  /* 0x00000002120a7819 */ /* 0x000fe200000102a0 */
[----:B------:R3:W-:Y:S01]  /*7230*/  STSM.16.M88.4 [R31], R80 ;  /* 0x000000501f007844 */ /* 0x0007e20000000200 */
[----:B------:R-:W-:Y:S01]  /*7240*/  BAR.SYNC.DEFER_BLOCKING 0x1, 0x100 ;  /* 0x0044000000007b1d */ /* 0x000fe20000010000 */
[----:B------:R-:W-:Y:S02]  /*7250*/  ISETP.NE.AND.EX P2, PT, RZ, UR5, PT, P2 ;  /* 0x00000005ff007c0c */ /* 0x000fe4000bf45320 */
[----:B------:R-:W-:Y:S02]  /*7260*/  ISETP.NE.AND.EX P0, PT, R43, RZ, PT, P0 ;  /* 0x000000ff2b00720c */ /* 0x000fe40003f05300 */
[----:B------:R-:W-:Y:S02]  /*7270*/  IADD3 R6, P1, R5, R42, RZ ;  /* 0x0000002a05067210 */ /* 0x000fe40007f3e0ff */
[----:B------:R-:W-:-:S03]  /*7280*/  MOV R30, RZ ;  /* 0x000000ff001e7202 */ /* 0x000fc60000000f00 */
[----:B------:R-:W-:-:S04]  /*7290*/  IMAD.X R7, R10, 0x1, R43, P1 ;  /* 0x000000010a077824 */ /* 0x000fc800008e062b */
[----:B------:R-:W-:Y:S01]  /*72a0*/  @P2 IADD3 R4, P3, R5, UR4, RZ ;  /* 0x0000000405042c10 */ /* 0x000fe2000ff7e0ff */
[----:B------:R-:W-:Y:S02]  /*72b0*/  ULDC UR4, c[0x0][0xa88] ;  /* 0x0002a20000047ab9 */ /* 0x000fe40000000800 */
[----:B------:R-:W-:Y:S01]  /*72c0*/  IMAD.U32 R9, RZ, RZ, UR4 ;  /* 0x00000004ff097e24 */ /* 0x000fe2000f8e00ff */
[----:B------:R-:W-:Y:S01]  /*72d0*/  @P2 IADD3.X R5, R10, UR5, RZ, P3, !PT ;  /* 0x000000050a052c10 */ /* 0x000fe20009ffe4ff */
[----:B------:R3:W5:Y:S01]  /*72e0*/  @P0 LDG.E R30, desc[UR36][R6.64] ;  /* 0x00000024061e0981 */ /* 0x000762000c1e1900 */
[----:B----4-:R-:W-:-:S03]  /*72f0*/  ISETP.NE.AND P1, PT, R56, 0x1, PT ;  /* 0x000000013800780c */ /* 0x010fc60003f25270 */
[----:B------:R3:W5:Y:S10]  /*7300*/  @P2 LDG.E R9, desc[UR36][R4.64] ;  /* 0x0000002404092981 */ /* 0x000774000c1e1900 */
[----:B------:R-:W1:Y:S08]  /*7310*/  @P1 LDC R8, c[0x0][0xbec] ;  /* 0x0002fb00ff081b82 */ /* 0x000e700000000800 */
[----:B------:R-:W2:Y:S01]  /*7320*/  @P1 LDC R11, c[0x0][0xbf0] ;  /* 0x0002fc00ff0b1b82 */ /* 0x000ea20000000800 */
[----:B---3--:R-:W-:Y:S05]  /*7330*/  @P2 BRA `(.L_x_217) ;  /* 0x0000000000102947 */ /* 0x008fea0003800000 */
[----:B------:R-:W-:Y:S05]  /*7340*/  @!P0 BRA `(.L_x_217) ;  /* 0x00000000000c8947 */ /* 0x000fea0003800000 */
[----:B------:R-:W3:Y:S04]  /*7350*/  LDG.E R4, desc[UR36][R6.64] ;  /* 0x0000002406047981 */ /* 0x000ee8000c1e1900 */
[----:B-----5:R-:W3:Y:S02]  /*7360*/  LDG.E R9, desc[UR36][R6.64+0x4] ;  /* 0x0000042406097981 */ /* 0x020ee4000c1e1900 */
[----:B---3--:R-:W-:-:S07]  /*7370*/  IMAD.IADD R9, R9, 0x1, -R4 ;  /* 0x0000000109097824 */ /* 0x008fce00078e0a04 */
.L_x_217:
[----:B------:R-:W-:Y:S01]  /*7380*/  SHF.R.S32.HI R29, RZ, 0x1f, R22 ;  /* 0x0000001fff1d7819 */ /* 0x000fe20000011416 */
[----:B------:R-:W-:Y:S01]  /*7390*/  IMAD R15, R23, 0x80, R166 ;  /* 0x00000080170f7824 */ /* 0x000fe200078e02a6 */
[----:B------:R-:W-:Y:S01]  /*73a0*/  ULDC.64 UR4, c[0x0][0xb90] ;  /* 0x0002e40000047ab9 */ /* 0x000fe20000000a00 */
[----:B-----5:R-:W-:Y:S01]  /*73b0*/  SHF.R.S32.HI R31, RZ, 0x1f, R30 ;  /* 0x0000001fff1f7819 */ /* 0x020fe2000001141e */
[----:B------:R-:W-:Y:S01]  /*73c0*/  IMAD R59, R9, R56, RZ ;  /* 0x00000038093b7224 */ /* 0x000fe200078e02ff */
[----:B------:R-:W-:Y:S01]  /*73d0*/  SEL R160, R160, RZ, !P0 ;  /* 0x000000ffa0a07207 */ /* 0x000fe20004000000 */
[----:B------:R-:W-:Y:S01]  /*73e0*/  IMAD R5, R29, UR4, RZ ;  /* 0x000000041d057c24 */ /* 0x000fe2000f8e02ff */
[----:B------:R-:W-:Y:S01]  /*73f0*/  SEL R57, R18, RZ, !P0 ;  /* 0x000000ff12397207 */ /* 0x000fe20004000000 */
[----:B-1----:R-:W-:Y:S01]  /*7400*/  @P1 IMAD.HI.U32 R6, R15, R8, RZ ;  /* 0x000000080f061227 */ /* 0x002fe200078e00ff */
[----:B------:R-:W-:-:S03]  /*7410*/  LEA R18, R23, R165, 0x7 ;  /* 0x000000a517127211 */ /* 0x000fc600078e38ff */
[----:B------:R-:W-:Y:S01]  /*7420*/  IMAD.MOV.U32 R7, RZ, RZ, R15 ;  /* 0x000000ffff077224 */ /* 0x000fe200078e000f */
[----:B--2---:R-:W-:Y:S01]  /*7430*/  @P1 SHF.R.U32.HI R7, RZ, R11, R6 ;  /* 0x0000000bff071219 */ /* 0x004fe20000011606 */
[C---:B------:R-:W-:Y:S01]  /*7440*/  IMAD R13, R22.reuse, UR5, R5 ;  /* 0x00000005160d7c24 */ /* 0x040fe2000f8e0205 */
[----:B------:R-:W-:Y:S01]  /*7450*/  LEA R11, R161, R2, 0x6 ;  /* 0x00000002a10b7211 */ /* 0x000fe200078e30ff */
[----:B------:R-:W-:Y:S01]  /*7460*/  IMAD.WIDE.U32 R4, R22, UR4, R30 ;  /* 0x0000000416047c25 */ /* 0x000fe2000f8e001e */
[----:B------:R-:W-:-:S03]  /*7470*/  ULDC.64 UR4, c[0x0][0xb98] ;  /* 0x0002e60000047ab9 */ /* 0x000fc60000000a00 */
[----:B------:R-:W-:Y:S02]  /*7480*/  IMAD.IADD R5, R5, 0x1, R13 ;  /* 0x0000000105057824 */ /* 0x000fe400078e020d */
[----:B------:R-:W-:Y:S02]  /*7490*/  IMAD.MOV R13, RZ, RZ, -R7 ;  /* 0x000000ffff0d7224 */ /* 0x000fe400078e0a07 */
[----:B------:R-:W-:-:S04]  /*74a0*/  IMAD.WIDE R20, R11, 0x2, R20 ;  /* 0x000000020b147825 */ /* 0x000fc800078e0214 */
[----:B------:R-:W-:Y:S01]  /*74b0*/  IMAD R6, R160, UR4, RZ ;  /* 0x00000004a0067c24 */ /* 0x000fe2000f8e02ff */
[C---:B------:R-:W-:Y:S01]  /*74c0*/  IADD3 R25, P0, R20.reuse, 0x1000, RZ ;  /* 0x0000100014197810 */ /* 0x040fe20007f1e0ff */
[C---:B------:R-:W-:Y:S01]  /*74d0*/  IMAD.WIDE.U32 R4, R57.reuse, UR4, R4 ;  /* 0x0000000439047c25 */ /* 0x040fe2000f8e0004 */
[C---:B------:R-:W-:Y:S02]  /*74e0*/  IADD3 R45, P6, R20.reuse, 0x4000, RZ ;  /* 0x00004000142d7810 */ /* 0x040fe40007fde0ff */
[----:B------:R-:W-:Y:S01]  /*74f0*/  IADD3 R41, P5, R20, 0x5000, RZ ;  /* 0x0000500014297810 */ /* 0x000fe20007fbe0ff */
[----:B------:R-:W-:Y:S01]  /*7500*/  IMAD R11, R56, R13, R15 ;  /* 0x0000000d380b7224 */ /* 0x000fe200078e020f */
[----:B------:R-:W-:Y:S01]  /*7510*/  SHF.R.S32.HI R13, RZ, 0x1f, R7 ;  /* 0x0000001fff0d7819 */ /* 0x000fe20000011407 */
[----:B------:R-:W-:Y:S01]  /*7520*/  IMAD R8, R57, UR5, R6 ;  /* 0x0000000539087c24 */ /* 0x000fe2000f8e0206 */
[----:B------:R-:W-:Y:S01]  /*7530*/  IADD3 R4, P2, R7, R4, RZ ;  /* 0x0000000407047210 */ /* 0x000fe20007f5e0ff */
[----:B------:R-:W-:Y:S01]  /*7540*/  ULDC.64 UR4, c[0x0][0xb88] ;  /* 0x0002e20000047ab9 */ /* 0x000fe20000000a00 */
[----:B------:R-:W-:-:S02]  /*7550*/  SHF.R.S32.HI R6, RZ, 0x1f, R11 ;  /* 0x0000001fff067819 */ /* 0x000fc4000001140b */
[----:B------:R-:W-:Y:S02]  /*7560*/  IADD3.X R5, R13, R5, R8, P2, !PT ;  /* 0x000000050d057210 */ /* 0x000fe400017fe408 */
[----:B------:R-:W-:Y:S01]  /*7570*/  IADD3 R15, P3, R20, 0x2000, RZ ;  /* 0x00002000140f7810 */ /* 0x000fe20007f7e0ff */
[----:B------:R-:W-:Y:S01]  /*7580*/  IMAD R8, R6, UR4, RZ ;  /* 0x0000000406087c24 */ /* 0x000fe2000f8e02ff */
[----:B------:R-:W-:Y:S01]  /*7590*/  LOP3.LUT R12, R25, 0x380, RZ, 0xc0, !PT ;  /* 0x00000380190c7812 */ /* 0x000fe200078ec0ff */
[----:B------:R-:W-:Y:S01]  /*75a0*/  IMAD.WIDE.U32 R4, R11, UR4, R4 ;  /* 0x000000040b047c25 */ /* 0x000fe2000f8e0004 */
[----:B------:R-:W-:Y:S02]  /*75b0*/  LOP3.LUT R7, R15, 0x380, RZ, 0xc0, !PT ;  /* 0x000003800f077812 */ /* 0x000fe400078ec0ff */
[----:B------:R-:W-:Y:S01]  /*75c0*/  LOP3.LUT R44, R45, 0x380, RZ, 0xc0, !PT ;  /* 0x000003802d2c7812 */ /* 0x000fe200078ec0ff */
[----:B------:R-:W-:Y:S01]  /*75d0*/  IMAD R13, R11, UR5, R8 ;  /* 0x000000050b0d7c24 */ /* 0x000fe2000f8e0208 */
[----:B------:R-:W-:Y:S01]  /*75e0*/  ULDC.64 UR4, c[0x0][0xb50] ;  /* 0x0002d40000047ab9 */ /* 0x000fe20000000a00 */
[----:B------:R-:W-:-:S02]  /*75f0*/  SHF.R.U64 R6, R7, 0x3, RZ ;  /* 0x0000000307067819 */ /* 0x000fc400000012ff */
[----:B------:R-:W-:Y:S01]  /*7600*/  IMAD.IADD R5, R5, 0x1, R13 ;  /* 0x0000000105057824 */ /* 0x000fe200078e020d */
[----:B------:R-:W-:Y:S01]  /*7610*/  LEA R10, P4, R4, UR4, 0x2 ;  /* 0x00000004040a7c11 */ /* 0x000fe2000f8810ff */
[----:B------:R-:W-:Y:S01]  /*7620*/  IMAD.X R13, RZ, RZ, R21, P0 ;  /* 0x000000ffff0d7224 */ /* 0x000fe200000e0615 */
[----:B------:R-:W-:Y:S02]  /*7630*/  IADD3 R7, P2, R20, 0x3000, RZ ;  /* 0x0000300014077810 */ /* 0x000fe40007f5e0ff */
[----:B------:R-:W-:Y:S01]  /*7640*/  LEA.HI.X R14, R4, UR5, R5, 0x2, P4 ;  /* 0x00000005040e7c11 */ /* 0x000fe2000a0f1405 */
[----:B------:R-:W-:Y:S01]  /*7650*/  SHFL.IDX PT, R52, R10, RZ, 0x1c1f ;  /* 0x001c1fff0a347589 */ /* 0x000fe200000e0000 */
[----:B------:R-:W-:Y:S01]  /*7660*/  LOP3.LUT P0, RZ, R163, 0x3, RZ, 0xc0, !PT ;  /* 0x00000003a3ff7812 */ /* 0x000fe2000780c0ff */
[C---:B------:R-:W-:Y:S01]  /*7670*/  VIADD R4, R18.reuse, 0x8 ;  /* 0x0000000812047836 */ /* 0x040fe20000000000 */
[----:B------:R-:W-:Y:S01]  /*7680*/  IADD3.X R9, RZ, R21, RZ, P2, !PT ;  /* 0x00000015ff097210 */ /* 0x000fe200017fe4ff */
[----:B------:R-:W1:Y:S01]  /*7690*/  SHFL.IDX PT, R53, R14, RZ, 0x1c1f ;  /* 0x001c1fff0e357589 */ /* 0x000e6200000e0000 */
[-C--:B------:R-:W-:Y:S01]  /*76a0*/  ISETP.GE.OR P2, PT, R18, R59.reuse, P0 ;  /* 0x0000003b1200720c */ /* 0x080fe20000746670 */
[----:B------:R-:W-:Y:S01]  /*76b0*/  ULDC.64 UR4, c[0x0][0xaa0] ;  /* 0x0002a80000047ab9 */ /* 0x000fe20000000a00 */
[----:B------:R-:W-:Y:S01]  /*76c0*/  ISETP.GE.OR P0, PT, R4, R59, P0 ;  /* 0x0000003b0400720c */ /* 0x000fe20000706670 */
[----:B------:R-:W-:Y:S01]  /*76d0*/  SHFL.IDX PT, R54, R10, 0x1, 0x1c1f ;  /* 0x003c1f000a367f89 */ /* 0x000fe200000e0000 */
[----:B------:R-:W-:-:S02]  /*76e0*/  LOP3.LUT R8, R7, 0x380, RZ, 0xc0, !PT ;  /* 0x0000038007087812 */ /* 0x000fc400078ec0ff */
[C---:B------:R-:W-:Y:S01]  /*76f0*/  IADD3 R37, P4, R20.reuse, 0x6000, RZ ;  /* 0x0000600014257810 */ /* 0x040fe20007f9e0ff */
[----:B------:R-:W2:Y:S01]  /*7700*/  SHFL.IDX PT, R55, R14, 0x1, 0x1c1f ;  /* 0x003c1f000e377f89 */ /* 0x000ea200000e0000 */
[----:B------:R-:W-:Y:S02]  /*7710*/  LOP3.LUT R11, R20, 0x380, RZ, 0xc0, !PT ;  /* 0x00000380140b7812 */ /* 0x000fe400078ec0ff */
[----:B------:R-:W-:Y:S02]  /*7720*/  SHF.R.U64 R8, R8, 0x3, RZ ;  /* 0x0000000308087819 */ /* 0x000fe400000012ff */
[----:B------:R-:W-:Y:S02]  /*7730*/  LOP3.LUT R40, R41, 0x380, RZ, 0xc0, !PT ;  /* 0x0000038029287812 */ /* 0x000fe400078ec0ff */
[----:B------:R-:W-:Y:S02]  /*7740*/  LOP3.LUT R36, R37, 0x380, RZ, 0xc0, !PT ;  /* 0x0000038025247812 */ /* 0x000fe400078ec0ff */
[----:B------:R-:W-:-:S02]  /*7750*/  SHF.R.U64 R11, R11, 0x3, RZ ;  /* 0x000000030b0b7819 */ /* 0x000fc400000012ff */
[----:B------:R-:W-:Y:S01]  /*7760*/  LOP3.LUT R8, R8, R7, RZ, 0x3c, !PT ;  /* 0x0000000708087212 */ /* 0x000fe200078e3cff */
[----:B------:R-:W-:Y:S01]  /*7770*/  IMAD.X R7, RZ, RZ, R21, P3 ;  /* 0x000000ffff077224 */ /* 0x000fe200018e0615 */
[----:B------:R-:W-:Y:S02]  /*7780*/  IADD3 R5, P3, R20, 0x7000, RZ ;  /* 0x0000700014057810 */ /* 0x000fe40007f7e0ff */
[----:B------:R-:W-:Y:S01]  /*7790*/  SHF.R.U64 R12, R12, 0x3, RZ ;  /* 0x000000030c0c7819 */ /* 0x000fe200000012ff */
[----:B-1----:R1:W-:Y:S01]  /*77a0*/  @!P2 ST.E desc[UR36][R52.64], R0 ;  /* 0x000000003400a985 */ /* 0x0023e2000c101924 */
[----:B------:R-:W-:Y:S02]  /*77b0*/  SHF.R.U64 R44, R44, 0x3, RZ ;  /* 0x000000032c2c7819 */ /* 0x000fe400000012ff */
[----:B------:R-:W-:Y:S02]  /*77c0*/  SHF.R.U64 R40, R40, 0x3, RZ ;  /* 0x0000000328287819 */ /* 0x000fe400000012ff */
[----:B------:R-:W-:-:S02]  /*77d0*/  SHF.R.U64 R36, R36, 0x3, RZ ;  /* 0x0000000324247819 */ /* 0x000fc400000012ff */
[----:B------:R-:W-:Y:S01]  /*77e0*/  LOP3.LUT R20, R11, R20, RZ, 0x3c, !PT ;  /* 0x000000140b147212 */ /* 0x000fe200078e3cff */
[----:B--2---:R2:W-:Y:S01]  /*77f0*/  @!P0 ST.E desc[UR36][R54.64], R3 ;  /* 0x0000000336008985 */ /* 0x0045e2000c101924 */
[----:B------:R-:W-:Y:S02]  /*7800*/  LOP3.LUT R12, R12, R25, RZ, 0x3c, !PT ;  /* 0x000000190c0c7212 */ /* 0x000fe400078e3cff */
[----:B------:R-:W-:Y:S01]  /*7810*/  LOP3.LUT R44, R44, R45, RZ, 0x3c, !PT ;  /* 0x0000002d2c2c7212 */ /* 0x000fe200078e3cff */
[----:B-1----:R-:W1:Y:S01]  /*7820*/  @P1 LDC R53, c[0x0][0xbec] ;  /* 0x0002fb00ff351b82 */ /* 0x002e620000000800 */
[----:B------:R-:W-:Y:S01]  /*7830*/  LOP3.LUT R40, R40, R41, RZ, 0x3c, !PT ;  /* 0x0000002928287212 */ /* 0x000fe200078e3cff */
[--C-:B------:R-:W-:Y:S01]  /*7840*/  IMAD.X R45, RZ, RZ, R21.reuse, P6 ;  /* 0x000000ffff2d7224 */ /* 0x100fe200030e0615 */
[----:B------:R-:W-:Y:S01]  /*7850*/  LOP3.LUT R36, R36, R37, RZ, 0x3c, !PT ;  /* 0x0000002524247212 */ /* 0x000fe200078e3cff */
[--C-:B------:R-:W-:Y:S01]  /*7860*/  IMAD.X R41, RZ, RZ, R21.reuse, P5 ;  /* 0x000000ffff297224 */ /* 0x100fe200028e0615 */
[----:B------:R-:W-:Y:S01]  /*7870*/  IADD3.X R33, RZ, R21, RZ, P3, !PT ;  /* 0x00000015ff217210 */ /* 0x000fe20001ffe4ff */
[----:B------:R-:W-:Y:S01]  /*7880*/  IMAD.X R37, RZ, RZ, R21, P4 ;  /* 0x000000ffff257224 */ /* 0x000fe200020e0615 */
[----:B------:R3:W5:Y:S01]  /*7890*/  LD.E.128 R24, desc[UR36][R20.64] ;  /* 0x0000002414187980 */ /* 0x000762000c101d00 */
[----:B--2---:R-:W-:Y:S01]  /*78a0*/  IMAD R3, R31, UR4, RZ ;  /* 0x000000041f037c24 */ /* 0x004fe2000f8e02ff */
[----:B------:R-:W-:Y:S01]  /*78b0*/  LOP3.LUT R4, R5, 0x380, RZ, 0xc0, !PT ;  /* 0x0000038005047812 */ /* 0x000fe200078ec0ff */
[----:B------:R-:W2:Y:S01]  /*78c0*/  @P1 LDC R31, c[0x0][0xbf0] ;  /* 0x0002fc00ff1f1b82 */ /* 0x000ea20000000800 */
[----:B------:R-:W-:Y:S01]  /*78d0*/  IMAD R0, R19, 0x20, R161 ;  /* 0x0000002013007824 */ /* 0x000fe200078e02a1 */
[----:B------:R-:W-:Y:S01]  /*78e0*/  LOP3.LUT R6, R6, R15, RZ, 0x3c, !PT ;  /* 0x0000000f06067212 */ /* 0x000fe200078e3cff */
[----:B------:R-:W-:Y:S01]  /*78f0*/  IMAD R3, R30, UR5, R3 ;  /* 0x000000051e037c24 */ /* 0x000fe2000f8e0203 */
[----:B------:R-:W-:Y:S01]  /*7900*/  SHF.R.U64 R4, R4, 0x3, RZ ;  /* 0x0000000304047819 */ /* 0x000fe200000012ff */
[----:B------:R-:W5:Y:S01]  /*7910*/  LD.E.128 R12, desc[UR36][R12.64] ;  /* 0x000000240c0c7980 */ /* 0x000f62000c101d00 */
[----:B---3--:R-:W-:Y:S01]  /*7920*/  IMAD.WIDE.U32 R20, R30, UR4, RZ ;  /* 0x000000041e147c25 */ /* 0x008fe2000f8e00ff */
[----:B------:R-:W-:Y:S01]  /*7930*/  ULDC.64 UR4, c[0x0][0xae8] ;  /* 0x0002ba0000047ab9 */ /* 0x000fe20000000a00 */
[----:B------:R-:W-:Y:S01]  /*7940*/  LOP3.LUT R32, R4, R5, RZ, 0x3c, !PT ;  /* 0x0000000504207212 */ /* 0x000fe200078e3cff */
[----:B------:R-:W5:Y:S01]  /*7950*/  LD.E.128 R8, desc[UR36][R8.64] ;  /* 0x0000002408087980 */ /* 0x000f62000c101d00 */
[----:B------:R-:W-:-:S02]  /*7960*/  IMAD.IADD R21, R21, 0x1, R3 ;  /* 0x0000000115157824 */ /* 0x000fc400078e0203 */
[----:B------:R-:W-:Y:S01]  /*7970*/  IMAD R3, R29, UR4, RZ ;  /* 0x000000041d037c24 */ /* 0x000fe2000f8e02ff */
[----:B------:R-:W5:Y:S01]  /*7980*/  LD.E.128 R4, desc[UR36][R6.64] ;  /* 0x0000002406047980 */ /* 0x000f62000c101d00 */
[----:B------:R-:W-:Y:S02]  /*7990*/  IMAD R30, R23, 0x80, R0 ;  /* 0x00000080171e7824 */ /* 0x000fe400078e0200 */
[C---:B------:R-:W-:Y:S01]  /*79a0*/  IMAD R3, R22.reuse, UR5, R3 ;  /* 0x0000000516037c24 */ /* 0x040fe2000f8e0203 */
[----:B------:R-:W5:Y:S01]  /*79b0*/  LD.E.128 R44, desc[UR36][R44.64] ;  /* 0x000000242c2c7980 */ /* 0x000f62000c101d00 */
[----:B------:R-:W-:Y:S01]  /*79c0*/  IMAD.WIDE.U32 R20, R22, UR4, R20 ;  /* 0x0000000416147c25 */ /* 0x000fe2000f8e0014 */
[----:B------:R-:W-:Y:S02]  /*79d0*/  ULDC.64 UR4, c[0x0][0xaf0] ;  /* 0x0002bc0000047ab9 */ /* 0x000fe40000000a00 */
[----:B------:R-:W5:Y:S01]  /*79e0*/  LD.E.128 R40, desc[UR36][R40.64] ;  /* 0x0000002428287980 */ /* 0x000f62000c101d00 */
[----:B-1----:R-:W-:Y:S01]  /*79f0*/  @P1 IMAD.HI.U32 R0, R30, R53, RZ ;  /* 0x000000351e001227 */ /* 0x002fe200078e00ff */
[----:B------:R-:W-:-:S02]  /*7a00*/  IADD3 R21, R21, R3, RZ ;  /* 0x0000000315157210 */ /* 0x000fc40007ffe0ff */
[----:B------:R-:W5:Y:S01]  /*7a10*/  LD.E.128 R36, desc[UR36][R36.64] ;  /* 0x0000002424247980 */ /* 0x000f62000c101d00 */
[----:B------:R-:W-:Y:S01]  /*7a20*/  IMAD.MOV.U32 R3, RZ, RZ, R30 ;  /* 0x000000ffff037224 */ /* 0x000fe200078e001e */
[----:B--2---:R-:W-:Y:S01]  /*7a30*/  @P1 SHF.R.U32.HI R3, RZ, R31, R0 ;  /* 0x0000001fff031219 */ /* 0x004fe20000011600 */
[----:B------:R-:W-:Y:S01]  /*7a40*/  IMAD R18, R160, UR4, RZ ;  /* 0x00000004a0127c24 */ /* 0x000fe2000f8e02ff */
[----:B------:R-:W5:Y:S01]  /*7a50*/  LD.E.128 R32, desc[UR36][R32.64] ;  /* 0x0000002420207980 */ /* 0x000f62000c101d00 */
[C---:B------:R-:W-:Y:S01]  /*7a60*/  IMAD.WIDE.U32 R20, R57.reuse, UR4, R20 ;  /* 0x0000000439147c25 */ /* 0x040fe2000f8e0014 */
[--C-:B------:R-:W-:Y:S01]  /*7a70*/  SHF.R.S32.HI R0, RZ, 0x1f, R3.reuse ;  /* 0x0000001fff007819 */ /* 0x100fe20000011403 */
[----:B------:R-:W-:Y:S01]  /*7a80*/  @!PT LDS RZ, [RZ] ;  /* 0x00000000fffff984 */ /* 0x000fe20000000800 */
[----:B------:R-:W-:Y:S01]  /*7a90*/  @!PT LDS RZ, [RZ] ;  /* 0x00000000fffff984 */ /* 0x000fe20000000800 */
[----:B------:R-:W-:Y:S01]  /*7aa0*/  @!PT LDS RZ, [RZ] ;  /* 0x00000000fffff984 */ /* 0x000fe20000000800 */
[----:B------:R-:W-:Y:S01]  /*7ab0*/  @!PT LDS RZ, [RZ] ;  /* 0x00000000fffff984 */ /* 0x000fe20000000800 */
[----:B------:R1:W-:Y:S06]  /*7ac0*/  MEMBAR.ALL.CTA ;  /* 0x0000000000007992 */ /* 0x0003ec0000008000 */
[----:B-1----:R-:W1:Y:S01]  /*7ad0*/  FENCE.VIEW.ASYNC.S ;  /* 0x00000000000073c6 */ /* 0x002e620000000000 */
[----:B------:R-:W-:Y:S01]  /*7ae0*/  IMAD R29, R57, UR5, R18 ;  /* 0x00000005391d7c24 */ /* 0x000fe2000f8e0212 */
[----:B------:R-:W-:Y:S01]  /*7af0*/  ULDC.64 UR4, c[0x0][0xae0] ;  /* 0x0002b80000047ab9 */ /* 0x000fe20000000a00 */
[----:B------:R-:W-:-:S02]  /*7b00*/  IMAD.MOV R31, RZ, RZ, -R3 ;  /* 0x000000ffff1f7224 */ /* 0x000fc400078e0a03 */
[----:B------:R-:W-:Y:S02]  /*7b10*/  IMAD.IADD R21, R21, 0x1, R29 ;  /* 0x0000000115157824 */ /* 0x000fe400078e021d */
[----:B------:R-:W-:Y:S02]  /*7b20*/  IMAD R0, R0, UR4, RZ ;  /* 0x0000000400007c24 */ /* 0x000fe4000f8e02ff */
[----:B------:R-:W-:Y:S02]  /*7b30*/  IMAD R29, R56, R31, R30 ;  /* 0x0000001f381d7224 */ /* 0x000fe400078e021e */
[C---:B------:R-:W-:Y:S02]  /*7b40*/  IMAD R31, R3.reuse, UR5, R0 ;  /* 0x00000005031f7c24 */ /* 0x040fe4000f8e0200 */
[----:B------:R-:W-:Y:S01]  /*7b50*/  IMAD.WIDE.U32 R20, R3, UR4, R20 ;  /* 0x0000000403147c25 */ /* 0x000fe2000f8e0014 */
[----:B------:R-:W-:Y:S01]  /*7b60*/  SHF.R.S32.HI R0, RZ, 0x1f, R29 ;  /* 0x0000001fff007819 */ /* 0x000fe2000001141d */
[----:B------:R-:W-:Y:S01]  /*7b70*/  ULDC.64 UR4, c[0x0][0xad8] ;  /* 0x0002b60000047ab9 */ /* 0x000fe20000000a00 */
[----:B------:R-:W-:Y:S01]  /*7b80*/  LEA R30, R23, R161, 0x7 ;  /* 0x000000a1171e7211 */ /* 0x000fe200078e38ff */
[----:B------:R-:W-:-:S02]  /*7b90*/  IMAD.IADD R21, R21, 0x1, R31 ;  /* 0x0000000115157824 */ /* 0x000fc400078e021f */
[----:B------:R-:W-:Y:S02]  /*7ba0*/  IMAD R18, R0, UR4, RZ ;  /* 0x0000000400127c24 */ /* 0x000fe4000f8e02ff */
[----:B------:R-:W-:Y:S01]  /*7bb0*/  IMAD.WIDE.U32 R20, R29, UR4, R20 ;  /* 0x000000041d147c25 */ /* 0x000fe2000f8e0014 */
[----:B------:R-:W-:-:S03]  /*7bc0*/  ISETP.GE.AND P2, PT, R30, R59, PT ;  /* 0x0000003b1e00720c */ /* 0x000fc60003f46270 */
[----:B------:R-:W-:Y:S01]  /*7bd0*/  IMAD R3, R29, UR5, R18 ;  /* 0x000000051d037c24 */ /* 0x000fe2000f8e0212 */
[----:B------:R-:W-:Y:S01]  /*7be0*/  ULDC.64 UR4, c[0x0][0xa80] ;  /* 0x0002a00000047ab9 */ /* 0x000fe20000000a00 */
[----:B------:R-:W-:Y:S01]  /*7bf0*/  VIADD R0, R30, 0x20 ;  /* 0x000000201e007836 */ /* 0x000fe20000000000 */
[----:B------:R-:W-:Y:S01]  /*7c00*/  LEA R18, P3, R20, UR4, 0x1 ;  /* 0x0000000414127c11 */ /* 0x000fe2000f8608ff */
[----:B------:R-:W-:Y:S02]  /*7c10*/  IMAD.IADD R3, R21, 0x1, R3 ;  /* 0x0000000115037824 */ /* 0x000fe400078e0203 */
[----:B0-----:R-:W-:Y:S01]  /*7c20*/  VIADD R28, R28, 0x2a820 ;  /* 0x0002a8201c1c7836 */ /* 0x001fe20000000000 */
[----:B------:R-:W-:Y:S02]  /*7c30*/  ISETP.GE.AND P0, PT, R0, R59, PT ;  /* 0x0000003b0000720c */ /* 0x000fe40003f06270 */
[----:B------:R-:W-:Y:S02]  /*7c40*/  IADD3 R0, R30, 0x40, RZ ;  /* 0x000000401e007810 */ /* 0x000fe40007ffe0ff */
[----:B------:R-:W-:-:S02]  /*7c50*/  LEA.HI.X R3, R20, UR5, R3, 0x1, P3 ;  /* 0x0000000514037c11 */ /* 0x000fc400098f0c03 */
[----:B------:R-:W-:Y:S01]  /*7c60*/  PRMT R28, RZ, 0x654, R28 ;  /* 0x00000654ff1c7816 */ /* 0x000fe2000000001c */
[----:B-1----:R0:W1:Y:S01]  /*7c70*/  SHFL.IDX PT, R22, R18, RZ, 0x181f ;  /* 0x00181fff12167589 */ /* 0x00206200000e0000 */
[----:B------:R-:W-:Y:S01]  /*7c80*/  ISETP.GE.AND P1, PT, R0, R59, PT ;  /* 0x0000003b0000720c */ /* 0x000fe20003f26270 */
[----:B------:R-:W-:Y:S01]  /*7c90*/  BSSY B1, `(.L_x_218) ;  /* 0x000000d000017945 */ /* 0x000fe20003800000 */
[----:B------:R0:W-:Y:S01]  /*7ca0*/  SYNCS.ARRIVE.TRANS64.RED.A1T0 RZ, [R28+URZ], RZ ;  /* 0x000000ff1cff79a7 */ /* 0x0001e2000810043f */
[----:B------:R0:W2:Y:S02]  /*7cb0*/  SHFL.IDX PT, R0, R3, RZ, 0x181f ;  /* 0x00181fff03007589 */ /* 0x0000a400000e0000 */
[----:B------:R-:W-:Y:S08]  /*7cc0*/  @P2 BRA `(.L_x_219) ;  /* 0x0000000000242947 */ /* 0x000ff00003800000 */
[----:B------:R-:W-:Y:S02]  /*7cd0*/  ULDC UR4, c[0x0][0xac8] ;  /* 0x0002b20000047ab9 */ /* 0x000fe40000000800 */
[----:B------:R-:W-:Y:S02]  /*7ce0*/  ISETP.GE.AND P2, PT, R2, UR4, PT ;  /* 0x0000000402007c0c */ /* 0x000fe4000bf46270 */
[----:B------:R-:W-:-:S11]  /*7cf0*/  ISETP.GE.AND P3, PT, R17, UR4, PT ;  /* 0x0000000411007c0c */ /* 0x000fd6000bf66270 */
[CC--:B-1----:R-:W-:Y:S02]  /*7d00*/  @!P2 LEA R20, P4, R2.reuse, R22.reuse, 0x1 ;  /* 0x000000160214a211 */ /* 0x0c2fe400078808ff */
[C---:B------:R-:W-:Y:S02]  /*7d10*/  @!P3 LEA R22, P5, R17.reuse, R22, 0x1 ;  /* 0x000000161116b211 */ /* 0x040fe400078a08ff */
[-C--:B--2---:R-:W-:Y:S02]  /*7d20*/  @!P2 LEA.HI.X R21, R2, R0.reuse, R170, 0x1, P4 ;  /* 0x000000000215a211 */ /* 0x084fe400020f0caa */
[----:B------:R-:W-:-:S03]  /*7d30*/  @!P3 LEA.HI.X R23, R17, R0, R169, 0x1, P5 ;  /* 0x000000001117b211 */ /* 0x000fc600028f0ca9 */
[----:B-----5:R3:W-:Y:S04]  /*7d40*/  @!P2 ST.E.128 desc[UR36][R20.64], R24 ;  /* 0x000000181400a985 */ /* 0x0207e8000c101d24 */
[----:B------:R3:W-:Y:S02]  /*7d50*/  @!P3 ST.E.128 desc[UR36][R22.64], R44 ;  /* 0x0000002c1600b985 */ /* 0x0007e4000c101d24 */
.L_x_219:
[----:B------:R-:W-:Y:S05]  /*7d60*/  BSYNC B1 ;  /* 0x0000000000017941 */ /* 0x000fea0003800000 */
.L_x_218:
[----:B--2---:R2:W4:Y:S01]  /*7d70*/  SHFL.IDX PT, R0, R3, 0x1, 0x181f ;  /* 0x00381f0003007f89 */ /* 0x00452200000e0000 */
[----:B------:R-:W-:Y:S03]  /*7d80*/  BSSY B1, `(.L_x_220) ;  /* 0x000000c000017945 */ /* 0x000fe60003800000 */
[----:B-1-3--:R2:W1:Y:S01]  /*7d90*/  SHFL.IDX PT, R22, R18, 0x1, 0x181f ;  /* 0x00381f0012167f89 */ /* 0x00a46200000e0000 */
[----:B------:R-:W-:Y:S05]  /*7da0*/  @P0 BRA `(.L_x_221) ;  /* 0x0000000000240947 */ /* 0x000fea0003800000 */
[----:B------:R-:W-:Y:S02]  /*7db0*/  ULDC UR4, c[0x0][0xac8] ;  /* 0x0002b20000047ab9 */ /* 0x000fe40000000800 */
[----:B------:R-:W-:Y:S02]  /*7dc0*/  ISETP.GE.AND P3, PT, R2, UR4, PT ;  /* 0x0000000402007c0c */ /* 0x000fe4000bf66270 */
[----:B------:R-:W-:-:S11]  /*7dd0*/  ISETP.GE.AND P4, PT, R17, UR4, PT ;  /* 0x0000000411007c0c */ /* 0x000fd6000bf86270 */
[CC--:B-1----:R-:W-:Y:S02]  /*7de0*/  @!P3 LEA R20, P0, R2.reuse, R22.reuse, 0x1 ;  /* 0x000000160214b211 */ /* 0x0c2fe400078008ff */
[C---:B------:R-:W-:Y:S02]  /*7df0*/  @!P4 LEA R22, P2, R17.reuse, R22, 0x1 ;  /* 0x000000161116c211 */ /* 0x040fe400078408ff */
[-C--:B----4-:R-:W-:Y:S02]  /*7e00*/  @!P3 LEA.HI.X R21, R2, R0.reuse, R170, 0x1, P0 ;  /* 0x000000000215b211 */ /* 0x090fe400000f0caa */
[----:B------:R-:W-:-:S03]  /*7e10*/  @!P4 LEA.HI.X R23, R17, R0, R169, 0x1, P2 ;  /* 0x000000001117c211 */ /* 0x000fc600010f0ca9 */
[----:B-----5:R3:W-:Y:S04]  /*7e20*/  @!P3 ST.E.128 desc[UR36][R20.64], R12 ;  /* 0x0000000c1400b985 */ /* 0x0207e8000c101d24 */
[----:B------:R3:W-:Y:S02]  /*7e30*/  @!P4 ST.E.128 desc[UR36][R22.64], R40 ;  /* 0x000000281600c985 */ /* 0x0007e4000c101d24 */
.L_x_221:
[----:B------:R-:W-:Y:S05]  /*7e40*/  BSYNC B1 ;  /* 0x0000000000017941 */ /* 0x000fea0003800000 */
.L_x_220:
[----:B----4-:R4:W0:Y:S01]  /*7e50*/  SHFL.IDX PT, R0, R3, 0x2, 0x181f ;  /* 0x00581f0003007f89 */ /* 0x01082200000e0000 */
[----:B------:R-:W-:Y:S03]  /*7e60*/  BSSY B1, `(.L_x_222) ;  /* 0x000000c000017945 */ /* 0x000fe60003800000 */
[----:B---3-5:R4:W3:Y:S01]  /*7e70*/  SHFL.IDX PT, R14, R18, 0x2, 0x181f ;  /* 0x00581f00120e7f89 */ /* 0x0288e200000e0000 */
[----:B------:R-:W-:Y:S05]  /*7e80*/  @P1 BRA `(.L_x_223) ;  /* 0x0000000000241947 */ /* 0x000fea0003800000 */
[----:B------:R-:W-:Y:S02]  /*7e90*/  ULDC UR4, c[0x0][0xac8] ;  /* 0x0002b20000047ab9 */ /* 0x000fe40000000800 */
[----:B------:R-:W-:Y:S02]  /*7ea0*/  ISETP.GE.AND P2, PT, R2, UR4, PT ;  /* 0x0000000402007c0c */ /* 0x000fe4000bf46270 */
[----:B------:R-:W-:-:S11]  /*7eb0*/  ISETP.GE.AND P3, PT, R17, UR4, PT ;  /* 0x0000000411007c0c */ /* 0x000fd6000bf66270 */
[CC--:B---3--:R-:W-:Y:S02]  /*7ec0*/  @!P2 LEA R12, P0, R2.reuse, R14.reuse, 0x1 ;  /* 0x0000000e020ca211 */ /* 0x0c8fe400078008ff */
[C---:B------:R-:W-:Y:S02]  /*7ed0*/  @!P3 LEA R14, P1, R17.reuse, R14, 0x1 ;  /* 0x0000000e110eb211 */ /* 0x040fe400078208ff */
[-C--:B0-----:R-:W-:Y:S02]  /*7ee0*/  @!P2 LEA.HI.X R13, R2, R0.reuse, R170, 0x1, P0 ;  /* 0x00000000020da211 */ /* 0x081fe400000f0caa */
[----:B------:R-:W-:-:S03]  /*7ef0*/  @!P3 LEA.HI.X R15, R17, R0, R169, 0x1, P1 ;  /* 0x00000000110fb211 */ /* 0x000fc600008f0ca9 */
[----:B------:R0:W-:Y:S04]  /*7f00*/  @!P2 ST.E.128 desc[UR36][R12.64], R4 ;  /* 0x000000040c00a985 */ /* 0x0001e8000c101d24 */
[----:B------:R0:W-:Y:S02]  /*7f10*/  @!P3 ST.E.128 desc[UR36][R14.64], R36 ;  /* 0x000000240e00b985 */ /* 0x0001e4000c101d24 */
.L_x_223:
[----:B------:R-:W-:Y:S05]  /*7f20*/  BSYNC B1 ;  /* 0x0000000000017941 */ /* 0x000fea0003800000 */
.L_x_222:
[----:B0-----:R-:W-:Y:S01]  /*7f30*/  VIADD R0, R30, 0x60 ;  /* 0x000000601e007836 */ /* 0x001fe20000000000 */
[----:B--2-4-:R-:W0:Y:S04]  /*7f40*/  SHFL.IDX PT, R3, R3, 0x3, 0x181f ;  /* 0x00781f0003037f89 */ /* 0x014e2800000e0000 */
[----:B------:R-:W-:Y:S01]  /*7f50*/  ISETP.GE.AND P0, PT, R0, R59, PT ;  /* 0x0000003b0000720c */ /* 0x000fe20003f06270 */
[----:B------:R-:W2:-:S12]  /*7f60*/  SHFL.IDX PT, R18, R18, 0x3, 0x181f ;  /* 0x00781f0012127f89 */ /* 0x000e9800000e0000 */
[----:B------:R-:W-:Y:S05]  /*7f70*/  @P0 BRA `(.L_x_224) ;  /* 0x0000000800dc0947 */ /* 0x000fea0003800000 */
[----:B------:R-:W-:Y:S02]  /*7f80*/  ULDC UR4, c[0x0][0xac8] ;  /* 0x0002b20000047ab9 */ /* 0x000fe40000000800 */
[----:B------:R-:W-:-:S13]  /*7f90*/  ISETP.GE.AND P1, PT, R2, UR4, PT ;  /* 0x0000000402007c0c */ /* 0x000fda000bf26270 */
[----:B--2---:R-:W-:-:S04]  /*7fa0*/  @!P1 LEA R4, P0, R2, R18, 0x1 ;  /* 0x0000001202049211 */ /* 0x004fc800078008ff */
[----:B0-----:R-:W-:Y:S02]  /*7fb0*/  @!P1 LEA.HI.X R5, R2, R3, R170, 0x1, P0 ;  /* 0x0000000302059211 */ /* 0x001fe400000f0caa */
[----:B------:R-:W-:-:S03]  /*7fc0*/  ISETP.GE.AND P0, PT, R17, UR4, PT ;  /* 0x0000000411007c0c */ /* 0x000fc6000bf06270 */
[----:B------:R0:W-:Y:S10]  /*7fd0*/  @!P1 ST.E.128 desc[UR36][R4.64], R8 ;  /* 0x0000000804009985 */ /* 0x0001f4000c101d24 */
[----:B------:R-:W-:Y:S05]  /*7fe0*/  @P0 BRA `(.L_x_224) ;  /* 0x0000000800c00947 */ /* 0x000fea0003800000 */
[----:B0-----:R-:W-:-:S04]  /*7ff0*/  LEA R4, P0, R17, R18, 0x1 ;  /* 0x0000001211047211 */ /* 0x001fc800078008ff */
[----:B------:R-:W-:-:S05]  /*8000*/  LEA.HI.X R5, R17, R3, R169, 0x1, P0 ;  /* 0x0000000311057211 */ /* 0x000fca00000f0ca9 */
[----:B------:R0:W-:Y:S01]  /*8010*/  ST.E.128 desc[UR36][R4.64], R32 ;  /* 0x0000002004007985 */ /* 0x0001e2000c101d24 */
[----:B------:R-:W-:Y:S05]  /*8020*/  BRA `(.L_x_224) ;  /* 0x0000000800b07947 */ /* 0x000fea0003800000 */
.L_x_216:
[----:B------:R-:W2:Y:S01]  /*8030*/  LDC.64 R6, c[0x0][0xc00] ;  /* 0x00030000ff067b82 */ /* 0x000ea20000000a00 */
[----:B------:R-:W-:Y:S01]  /*8040*/  ULDC.64 UR4, c[0x0][0xc08] ;  /* 0x0003020000047ab9 */ /* 0x000fe20000000a00 */
[----:B------:R-:W-:-:S06]  /*8050*/  IMAD.MOV.U32 R3, RZ, RZ, RZ ;  /* 0x000000ffff037224 */ /* 0x000fcc00078e00ff */
[----:B------:R-:W3:Y:S01]  /*8060*/  LDC.64 R4, c[0x0][0xc00] ;  /* 0x00030000ff047b82 */ /* 0x000ee20000000a00 */
[----:B------:R-:W-:-:S04]  /*8070*/  ISETP.NE.U32.AND P1, PT, RZ, UR4, PT ;  /* 0x00000004ff007c0c */ /* 0x000fc8000bf25070 */
[----:B------:R-:W-:-:S03]  /*8080*/  ISETP.NE.AND.EX P1, PT, RZ, UR5, PT, P1 ;  /* 0x00000005ff007c0c */ /* 0x000fc6000bf25310 */
[----:B------:R-:W4:Y:S01]  /*8090*/  LDC R25, c[0x0][0xbe8] ;  /* 0x0002fa00ff197b82 */ /* 0x000f220000000800 */
[----:B--2---:R-:W-:-:S04]  /*80a0*/  ISETP.NE.U32.AND P0, PT, R6, RZ, PT ;  /* 0x000000ff0600720c */ /* 0x004fc80003f05070 */
[----:B------:R-:W-:Y:S01]  /*80b0*/  ISETP.NE.AND.EX P0, PT, R7, RZ, PT, P0 ;  /* 0x000000ff0700720c */ /* 0x000fe20003f05300 */
[----:B---3--:R-:W-:-:S04]  /*80c0*/  IMAD.WIDE R6, R18, 0x4, R4 ;  /* 0x0000000412067825 */ /* 0x008fc800078e0204 */
[----:B------:R-:W2:Y:S01]  /*80d0*/  @P1 LDC.64 R4, c[0x0][0xc08] ;  /* 0x00030200ff041b82 */ /* 0x000ea20000000a00 */
[----:B------:R-:W-:Y:S02]  /*80e0*/  ULDC UR4, c[0x0][0xa88] ;  /* 0x0002a20000047ab9 */ /* 0x000fe40000000800 */
[----:B------:R-:W-:-:S05]  /*80f0*/  MOV R0, UR4 ;  /* 0x0000000400007c02 */ /* 0x000fca0008000f00 */
[----:B------:R3:W5:Y:S01]  /*8100*/  @P0 LDG.E R3, desc[UR36][R6.64] ;  /* 0x0000002406030981 */ /* 0x000762000c1e1900 */
[----:B--2---:R-:W-:-:S05]  /*8110*/  @P1 IMAD.WIDE R4, R18, 0x4, R4 ;  /* 0x0000000412041825 */ /* 0x004fca00078e0204 */
[----:B------:R3:W5:Y:S01]  /*8120*/  @P1 LDG.E R0, desc[UR36][R4.64] ;  /* 0x0000002404001981 */ /* 0x000762000c1e1900 */
[----:B----4-:R-:W-:Y:S02]  /*8130*/  ISETP.NE.AND P2, PT, R25, 0x1, PT ;  /* 0x000000011900780c */ /* 0x010fe40003f45270 */
[----:B------:R-:W-:-:S11]  /*8140*/  ISETP.GE.AND P3, PT, R171, 0x80, PT ;  /* 0x00000080ab00780c */ /* 0x000fd60003f66270 */
[----:B------:R-:W2:Y:S08]  /*8150*/  @P2 LDC R14, c[0x0][0xbec] ;  /* 0x0002fb00ff0e2b82 */ /* 0x000eb00000000800 */
[----:B------:R-:W4:Y:S01]  /*8160*/  @P2 LDC R27, c[0x0][0xbf0] ;  /* 0x0002fc00ff1b2b82 */ /* 0x000f220000000800 */
[----:B---3--:R-:W-:Y:S05]  /*8170*/  @P1 BRA `(.L_x_225) ;  /* 0x0000000000101947 */ /* 0x008fea0003800000 */
[----:B------:R-:W-:Y:S05]  /*8180*/  @!P0 BRA `(.L_x_225) ;  /* 0x00000000000c8947 */ /* 0x000fea0003800000 */
[----:B------:R-:W3:Y:S04]  /*8190*/  LDG.E R5, desc[UR36][R6.64] ;  /* 0x0000002406057981 */ /* 0x000ee8000c1e1900 */
[----:B-----5:R-:W3:Y:S02]  /*81a0*/  LDG.E R0, desc[UR36][R6.64+0x4] ;  /* 0x0000042406007981 */ /* 0x020ee4000c1e1900 */
[----:B---3--:R-:W-:-:S07]  /*81b0*/  IMAD.IADD R0, R0, 0x1, -R5 ;  /* 0x0000000100007824 */ /* 0x008fce00078e0a05 */
.L_x_225:
[----:B------:R-:W-:Y:S01]  /*81c0*/  BSSY B1, `(.L_x_226) ;  /* 0x000002e000017945 */ /* 0x000fe20003800000 */
[----:B------:R-:W-:Y:S02]  /*81d0*/  SHF.R.S32.HI R12, RZ, 0x1f, R22 ;  /* 0x0000001fff0c7819 */ /* 0x000fe40000011416 */
[----:B------:R-:W-:Y:S02]  /*81e0*/  SEL R13, R18, RZ, !P0 ;  /* 0x000000ff120d7207 */ /* 0x000fe40004000000 */
[----:B------:R-:W-:Y:S02]  /*81f0*/  SEL R160, R160, RZ, !P0 ;  /* 0x000000ffa0a07207 */ /* 0x000fe40004000000 */
[----:B-----5:R-:W-:Y:S01]  /*8200*/  SHF.R.S32.HI R10, RZ, 0x1f, R3 ;  /* 0x0000001fff0a7819 */ /* 0x020fe20000011403 */
[----:B------:R-:W-:Y:S06]  /*8210*/  @P3 BRA `(.L_x_227) ;  /* 0x0000000000a03947 */ /* 0x000fec0003800000 */
[----:B------:R-:W3:Y:S01]  /*8220*/  S2R R4, SR_TID.X ;  /* 0x0000000000047919 */ /* 0x000ee20000002100 */
[----:B------:R-:W5:Y:S02]  /*8230*/  LDC R11, c[0x0][0xbe8] ;  /* 0x0002fa00ff0b7b82 */ /* 0x000f640000000800 */
[----:B-----5:R-:W-:Y:S02]  /*8240*/  IMAD R5, R0, R11, RZ ;  /* 0x0000000b00057224 */ /* 0x020fe400078e02ff */
[----:B---3--:R-:W-:-:S04]  /*8250*/  IMAD R4, R23, 0x80, R4 ;  /* 0x0000008017047824 */ /* 0x008fc800078e0204 */
[----:B------:R-:W-:-:S05]  /*8260*/  VIADD R8, R4, 0xffffff80 ;  /* 0xffffff8004087836 */ /* 0x000fca0000000000 */
[----:B------:R-:W-:-:S13]  /*8270*/  ISETP.GE.AND P0, PT, R8, R5, PT ;  /* 0x000000050800720c */ /* 0x000fda0003f06270 */
[----:B------:R-:W-:Y:S05]  /*8280*/  @P0 BRA `(.L_x_227) ;  /* 0x0000000000840947 */ /* 0x000fea0003800000 */
[----:B------:R-:W-:Y:S01]  /*8290*/  ISETP.NE.AND P0, PT, R11, 0x1, PT ;  /* 0x000000010b00780c */ /* 0x000fe20003f05270 */
[----:B------:R-:W-:Y:S01]  /*82a0*/  ULDC.64 UR4, c[0x0][0xb90] ;  /* 0x0002e40000047ab9 */ /* 0x000fe20000000a00 */
[----:B------:R-:W-:Y:S01]  /*82b0*/  IMAD.MOV.U32 R4, RZ, RZ, R3 ;  /* 0x000000ffff047224 */ /* 0x000fe200078e0003 */
[----:B------:R-:W-:Y:S01]  /*82c0*/  MOV R7, R8 ;  /* 0x0000000800077202 */ /* 0x000fe20000000f00 */
[----:B------:R-:W-:Y:S02]  /*82d0*/  IMAD R9, R12, UR4, RZ ;  /* 0x000000040c097c24 */ /* 0x000fe4000f8e02ff */
[----:B------:R-:W-:Y:S02]  /*82e0*/  IMAD.MOV.U32 R5, RZ, RZ, R10 ;  /* 0x000000ffff057224 */ /* 0x000fe400078e000a */
[C---:B------:R-:W-:Y:S02]  /*82f0*/  IMAD R9, R22.reuse, UR5, R9 ;  /* 0x0000000516097c24 */ /* 0x040fe4000f8e0209 */
[----:B------:R-:W-:Y:S01]  /*8300*/  IMAD.WIDE.U32 R4, R22, UR4, R4 ;  /* 0x0000000416047c25 */ /* 0x000fe2000f8e0004 */
[----:B------:R-:W-:-:S02]  /*8310*/  ULDC.64 UR4, c[0x0][0xb98] ;  /* 0x0002e60000047ab9 */ /* 0x000fc40000000a00 */
[----:B------:R-:W3:Y:S01]  /*8320*/  @P0 LDC R15, c[0x0][0xbec] ;  /* 0x0002fb00ff0f0b82 */ /* 0x000ee20000000800 */
[----:B------:R-:W-:Y:S02]  /*8330*/  IMAD.IADD R5, R5, 0x1, R9 ;  /* 0x0000000105057824 */ /* 0x000fe400078e0209 */
[----:B------:R-:W-:-:S05]  /*8340*/  IMAD.WIDE.U32 R4, R13, UR4, R4 ;  /* 0x000000040d047c25 */ /* 0x000fca000f8e0004 */
[----:B------:R-:W5:Y:S01]  /*8350*/  @P0 LDC R21, c[0x0][0xbf0] ;  /* 0x0002fc00ff150b82 */ /* 0x000f620000000800 */
[----:B---3--:R-:W-:-:S05]  /*8360*/  @P0 IMAD.HI.U32 R6, R8, R15, RZ ;  /* 0x0000000f08060227 */ /* 0x008fca00078e00ff */
[----:B-----5:R-:W-:Y:S01]  /*8370*/  @P0 SHF.R.U32.HI R7, RZ, R21, R6 ;  /* 0x00000015ff070219 */ /* 0x020fe20000011606 */
[----:B------:R-:W-:-:S03]  /*8380*/  IMAD R6, R160, UR4, RZ ;  /* 0x00000004a0067c24 */ /* 0x000fc6000f8e02ff */
[C---:B------:R-:W-:Y:S02]  /*8390*/  IADD3 R9, -R7.reuse, RZ, RZ ;  /* 0x000000ff07097210 */ /* 0x040fe40007ffe1ff */
[----:B------:R-:W-:-:S03]  /*83a0*/  IADD3 R4, P0, R7, R4, RZ ;  /* 0x0000000407047210 */ /* 0x000fc60007f1e0ff */
[----:B------:R-:W-:Y:S01]  /*83b0*/  IMAD R9, R11, R9, R8 ;  /* 0x000000090b097224 */ /* 0x000fe200078e0208 */
[----:B------:R-:W-:Y:S01]  /*83c0*/  SHF.R.S32.HI R11, RZ, 0x1f, R7 ;  /* 0x0000001fff0b7819 */ /* 0x000fe20000011407 */
[----:B------:R-:W-:Y:S01]  /*83d0*/  IMAD R8, R13, UR5, R6 ;  /* 0x000000050d087c24 */ /* 0x000fe2000f8e0206 */
[----:B------:R-:W-:Y:S02]  /*83e0*/  ULDC.64 UR4, c[0x0][0xb88] ;  /* 0x0002e20000047ab9 */ /* 0x000fe40000000a00 */
[----:B------:R-:W-:Y:S02]  /*83f0*/  SHF.R.S32.HI R6, RZ, 0x1f, R9 ;  /* 0x0000001fff067819 */ /* 0x000fe40000011409 */
[----:B------:R-:W-:-:S03]  /*8400*/  IADD3.X R5, R11, R5, R8, P0, !PT ;  /* 0x000000050b057210 */ /* 0x000fc600007fe408 */
[----:B------:R-:W-:Y:S02]  /*8410*/  IMAD R6, R6, UR4, RZ ;  /* 0x0000000406067c24 */ /* 0x000fe4000f8e02ff */
[----:B------:R-:W-:-:S04]  /*8420*/  IMAD.WIDE.U32 R4, R9, UR4, R4 ;  /* 0x0000000409047c25 */ /* 0x000fc8000f8e0004 */
[----:B------:R-:W-:Y:S01]  /*8430*/  IMAD R7, R9, UR5, R6 ;  /* 0x0000000509077c24 */ /* 0x000fe2000f8e0206 */
[----:B------:R-:W-:Y:S02]  /*8440*/  ULDC.64 UR4, c[0x0][0xb50] ;  /* 0x0002d40000047ab9 */ /* 0x000fe40000000a00 */
[----:B------:R-:W-:Y:S01]  /*8450*/  LEA R6, P0, R4, UR4, 0x2 ;  /* 0x0000000404067c11 */ /* 0x000fe2000f8010ff */
[----:B------:R-:W-:-:S05]  /*8460*/  IMAD.IADD R5, R5, 0x1, R7 ;  /* 0x0000000105057824 */ /* 0x000fca00078e0207 */
[----:B------:R-:W-:Y:S01]  /*8470*/  LEA.HI.X R7, R4, UR5, R5, 0x2, P0 ;  /* 0x0000000504077c11 */ /* 0x000fe200080f1405 */
[----:B------:R-:W-:-:S05]  /*8480*/  IMAD.MOV.U32 R5, RZ, RZ, -0x800000 ;  /* 0xff800000ff057424 */ /* 0x000fca00078e00ff */
[----:B------:R3:W-:Y:S02]  /*8490*/  STG.E desc[UR36][R6.64], R5 ;  /* 0x0000000506007986 */ /* 0x0007e4000c101924 */
.L_x_227:
[----:B------:R-:W-:Y:S05]  /*84a0*/  BSYNC B1 ;  /* 0x0000000000017941 */ /* 0x000fea0003800000 */
.L_x_226:
[----:B------:R-:W-:Y:S01]  /*84b0*/  ULDC.64 UR4, c[0x0][0xaa0] ;  /* 0x0002a80000047ab9 */ /* 0x000fe20000000a00 */
[----:B---3--:R-:W-:Y:S01]  /*84c0*/  IMAD R6, R19, 0x20, R161 ;  /* 0x0000002013067824 */ /* 0x008fe200078e02a1 */
[----:B------:R-:W-:Y:S01]  /*84d0*/  BSSY B1, `(.L_x_228) ;  /* 0x0000037000017945 */ /* 0x000fe20003800000 */
[----:B------:R-:W-:Y:S02]  /*84e0*/  IMAD R4, R10, UR4, RZ ;  /* 0x000000040a047c24 */ /* 0x000fe4000f8e02ff */
[----:B------:R-:W-:Y:S02]  /*84f0*/  IMAD R9, R23, 0x80, R6 ;  /* 0x0000008017097824 */ /* 0x000fe400078e0206 */
[C---:B------:R-:W-:Y:S02]  /*8500*/  IMAD R7, R3.reuse, UR5, R4 ;  /* 0x0000000503077c24 */ /* 0x040fe4000f8e0204 */
[----:B------:R-:W-:Y:S01]  /*8510*/  IMAD.WIDE.U32 R4, R3, UR4, RZ ;  /* 0x0000000403047c25 */ /* 0x000fe2000f8e00ff */
[----:B------:R-:W-:-:S03]  /*8520*/  ULDC.64 UR4, c[0x0][0xae8] ;  /* 0x0002ba0000047ab9 */ /* 0x000fc60000000a00 */
[----:B--2---:R-:W-:Y:S01]  /*8530*/  @P2 IMAD.HI.U32 R6, R9, R14, RZ ;  /* 0x0000000e09062227 */ /* 0x004fe200078e00ff */
[----:B------:R-:W-:-:S03]  /*8540*/  IADD3 R5, R5, R7, RZ ;  /* 0x0000000705057210 */ /* 0x000fc60007ffe0ff */
[----:B------:R-:W-:Y:S02]  /*8550*/  IMAD R7, R12, UR4, RZ ;  /* 0x000000040c077c24 */ /* 0x000fe4000f8e02ff */
[----:B------:R-:W-:-:S04]  /*8560*/  IMAD.WIDE.U32 R4, R22, UR4, R4 ;  /* 0x0000000416047c25 */ /* 0x000fc8000f8e0004 */
[----:B------:R-:W-:Y:S01]  /*8570*/  IMAD R7, R22, UR5, R7 ;  /* 0x0000000516077c24 */ /* 0x000fe2000f8e0207 */
[----:B------:R-:W-:Y:S01]  /*8580*/  ULDC.64 UR4, c[0x0][0xaf0] ;  /* 0x0002bc0000047ab9 */ /* 0x000fe20000000a00 */
[----:B------:R-:W-:Y:S01]  /*8590*/  IMAD.MOV.U32 R3, RZ, RZ, R9 ;  /* 0x000000ffff037224 */ /* 0x000fe200078e0009 */
[----:B----4-:R-:W-:Y:S01]  /*85a0*/  @P2 SHF.R.U32.HI R3, RZ, R27, R6 ;  /* 0x0000001bff032219 */ /* 0x010fe20000011606 */
[----:B------:R-:W-:Y:S02]  /*85b0*/  IMAD R8, R160, UR4, RZ ;  /* 0x00000004a0087c24 */ /* 0x000fe4000f8e02ff */
[----:B------:R-:W-:Y:S01]  /*85c0*/  IMAD.IADD R5, R5, 0x1, R7 ;  /* 0x0000000105057824 */ /* 0x000fe200078e0207 */
[----:B------:R-:W-:Y:S01]  /*85d0*/  SHF.R.S32.HI R6, RZ, 0x1f, R3 ;  /* 0x0000001fff067819 */ /* 0x000fe20000011403 */
[----:B------:R-:W-:Y:S01]  /*85e0*/  IMAD R7, R13, UR5, R8 ;  /* 0x000000050d077c24 */ /* 0x000fe2000f8e0208 */
[----:B------:R-:W-:Y:S01]  /*85f0*/  IADD3 R8, -R3, RZ, RZ ;  /* 0x000000ff03087210 */ /* 0x000fe20007ffe1ff */
[----:B------:R-:W-:Y:S01]  /*8600*/  IMAD.WIDE.U32 R4, R13, UR4, R4 ;  /* 0x000000040d047c25 */ /* 0x000fe2000f8e0004 */
[----:B------:R-:W-:-:S03]  /*8610*/  ULDC.64 UR4, c[0x0][0xae0] ;  /* 0x0002b80000047ab9 */ /* 0x000fc60000000a00 */
[----:B------:R-:W-:Y:S02]  /*8620*/  IMAD.IADD R5, R5, 0x1, R7 ;  /* 0x0000000105057824 */ /* 0x000fe400078e0207 */
[----:B------:R-:W-:Y:S02]  /*8630*/  IMAD R6, R6, UR4, RZ ;  /* 0x0000000406067c24 */ /* 0x000fe4000f8e02ff */
[----:B------:R-:W-:Y:S02]  /*8640*/  IMAD R7, R25, R8, R9 ;  /* 0x0000000819077224 */ /* 0x000fe400078e0209 */
[C---:B------:R-:W-:Y:S02]  /*8650*/  IMAD R9, R3.reuse, UR5, R6 ;  /* 0x0000000503097c24 */ /* 0x040fe4000f8e0206 */
[----:B------:R-:W-:Y:S01]  /*8660*/  IMAD.WIDE.U32 R4, R3, UR4, R4 ;  /* 0x0000000403047c25 */ /* 0x000fe2000f8e0004 */
[----:B------:R-:W-:Y:S01]  /*8670*/  SHF.R.S32.HI R3, RZ, 0x1f, R7 ;  /* 0x0000001fff037819 */ /* 0x000fe20000011407 */
[----:B------:R-:W-:-:S02]  /*8680*/  ULDC.64 UR4, c[0x0][0xad8] ;  /* 0x0002b60000047ab9 */ /* 0x000fc40000000a00 */
[----:B------:R-:W-:Y:S02]  /*8690*/  IMAD.IADD R5, R5, 0x1, R9 ;  /* 0x0000000105057824 */ /* 0x000fe400078e0209 */
[----:B------:R-:W-:Y:S02]  /*86a0*/  IMAD R6, R3, UR4, RZ ;  /* 0x0000000403067c24 */ /* 0x000fe4000f8e02ff */
[----:B------:R-:W-:Y:S02]  /*86b0*/  IMAD R8, R23, 0x80, R161 ;  /* 0x0000008017087824 */ /* 0x000fe400078e02a1 */
[----:B------:R-:W-:Y:S02]  /*86c0*/  IMAD R25, R0, R25, RZ ;  /* 0x0000001900197224 */ /* 0x000fe400078e02ff */
[C---:B------:R-:W-:Y:S01]  /*86d0*/  IMAD R3, R7.reuse, UR5, R6 ;  /* 0x0000000507037c24 */ /* 0x040fe2000f8e0206 */
[C---:B------:R-:W-:Y:S01]  /*86e0*/  IADD3 R0, R8.reuse, 0x20, RZ ;  /* 0x0000002008007810 */ /* 0x040fe20007ffe0ff */
[----:B------:R-:W-:Y:S01]  /*86f0*/  IMAD.WIDE.U32 R4, R7, UR4, R4 ;  /* 0x0000000407047c25 */ /* 0x000fe2000f8e0004 */
[-C--:B------:R-:W-:Y:S01]  /*8700*/  ISETP.GE.AND P2, PT, R8, R25.reuse, PT ;  /* 0x000000190800720c */ /* 0x080fe20003f46270 */
[----:B------:R-:W-:Y:S01]  /*8710*/  ULDC.64 UR4, c[0x0][0xa80] ;  /* 0x0002a00000047ab9 */ /* 0x000fe20000000a00 */
[----:B------:R-:W-:Y:S01]  /*8720*/  ISETP.GE.AND P1, PT, R0, R25, PT ;  /* 0x000000190000720c */ /* 0x000fe20003f26270 */
[----:B------:R-:W-:Y:S01]  /*8730*/  IMAD.IADD R3, R5, 0x1, R3 ;  /* 0x0000000105037824 */ /* 0x000fe200078e0203 */
[----:B------:R-:W-:Y:S01]  /*8740*/  LEA R6, P3, R4, UR4, 0x1 ;  /* 0x0000000404067c11 */ /* 0x000fe2000f8608ff */
[----:B------:R-:W-:-:S03]  /*8750*/  VIADD R0, R8, 0x40 ;  /* 0x0000004008007836 */ /* 0x000fc60000000000 */
[----:B------:R-:W-:Y:S02]  /*8760*/  LEA.HI.X R3, R4, UR5, R3, 0x1, P3 ;  /* 0x0000000504037c11 */ /* 0x000fe400098f0c03 */
[----:B------:R-:W-:Y:S01]  /*8770*/  ISETP.GE.AND P0, PT, R0, R25, PT ;  /* 0x000000190000720c */ /* 0x000fe20003f06270 */
[----:B------:R2:W3:Y:S04]  /*8780*/  SHFL.IDX PT, R4, R6, RZ, 0x181f ;  /* 0x00181fff06047589 */ /* 0x0004e800000e0000 */
[----:B------:R2:W4:Y:S01]  /*8790*/  SHFL.IDX PT, R0, R3, RZ, 0x181f ;  /* 0x00181fff03007589 */ /* 0x00052200000e0000 */
[----:B------:R-:W-:Y:S07]  /*87a0*/  @P2 BRA `(.L_x_229) ;  /* 0x0000000000242947 */ /* 0x000fee0003800000 */
[----:B------:R-:W-:Y:S02]  /*87b0*/  ULDC UR4, c[0x0][0xac8] ;  /* 0x0002b20000047ab9 */ /* 0x000fe40000000800 */
[----:B------:R-:W-:Y:S02]  /*87c0*/  ISETP.GE.AND P4, PT, R2, UR4, PT ;  /* 0x0000000402007c0c */ /* 0x000fe4000bf86270 */
[----:B------:R-:W-:-:S11]  /*87d0*/  ISETP.GE.AND P5, PT, R17, UR4, PT ;  /* 0x0000000411007c0c */ /* 0x000fd6000bfa6270 */
[CC--:B---3--:R-:W-:Y:S02]  /*87e0*/  @!P4 LEA R10, P2, R2.reuse, R4.reuse, 0x1 ;  /* 0x00000004020ac211 */ /* 0x0c8fe400078408ff */
[C---:B------:R-:W-:Y:S02]  /*87f0*/  @!P5 LEA R4, P3, R17.reuse, R4, 0x1 ;  /* 0x000000041104d211 */ /* 0x040fe400078608ff */
[-C--:B----4-:R-:W-:Y:S02]  /*8800*/  @!P4 LEA.HI.X R11, R2, R0.reuse, R170, 0x1, P2 ;  /* 0x00000000020bc211 */ /* 0x090fe400010f0caa */
[----:B------:R-:W-:-:S03]  /*8810*/  @!P5 LEA.HI.X R5, R17, R0, R169, 0x1, P3 ;  /* 0x000000001105d211 */ /* 0x000fc600018f0ca9 */
[----:B------:R3:W-:Y:S04]  /*8820*/  @!P4 ST.E.128 desc[UR36][R10.64], RZ ;  /* 0x000000ff0a00c985 */ /* 0x0007e8000c101d24 */
[----:B------:R3:W-:Y:S02]  /*8830*/  @!P5 ST.E.128 desc[UR36][R4.64], RZ ;  /* 0x000000ff0400d985 */ /* 0x0007e4000c101d24 */
.L_x_229:
[----:B------:R-:W-:Y:S05]  /*8840*/  BSYNC B1 ;  /* 0x0000000000017941 */ /* 0x000fea0003800000 */
.L_x_228:
[----:B----4-:R4:W0:Y:S01]  /*8850*/  SHFL.IDX PT, R0, R3, 0x1, 0x181f ;  /* 0x00381f0003007f89 */ /* 0x01082200000e0000 */
[----:B------:R-:W-:Y:S03]  /*8860*/  BSSY B1, `(.L_x_230) ;  /* 0x000000c000017945 */ /* 0x000fe60003800000 */
[----:B---3--:R4:W3:Y:S01]  /*8870*/  SHFL.IDX PT, R4, R6, 0x1, 0x181f ;  /* 0x00381f0006047f89 */ /* 0x0088e200000e0000 */
        /* <DEDUP_REMOVED lines=8> */
[----:B------:R0:W-:Y:S04]  /*8900*/  @!P3 ST.E.128 desc[UR36][R10.64], RZ ;  /* 0x000000ff0a00b985 */ /* 0x0001e8000c101d24 */
[----:B------:R0:W-:Y:S02]  /*8910*/  @!P4 ST.E.128 desc[UR36][R4.64], RZ ;  /* 0x000000ff0400c985 */ /* 0x0001e4000c101d24 */
.L_x_231:
[----:B------:R-:W-:Y:S05]  /*8920*/  BSYNC B1 ;  /* 0x0000000000017941 */ /* 0x000fea0003800000 */
.L_x_230:
[----:B0-----:R0:W0:Y:S01]  /*8930*/  SHFL.IDX PT, R0, R3, 0x2, 0x181f ;  /* 0x00581f0003007f89 */ /* 0x00102200000e0000 */
[----:B------:R-:W-:Y:S03]  /*8940*/  BSSY B1, `(.L_x_232) ;  /* 0x000000c000017945 */ /* 0x000fe60003800000 */
[----:B---3--:R3:W0:Y:S01]  /*8950*/  SHFL.IDX PT, R4, R6, 0x2, 0x181f ;  /* 0x00581f0006047f89 */ /* 0x00862200000e0000 */
[----:B------:R-:W-:Y:S05]  /*8960*/  @P0 BRA `(.L_x_233) ;  /* 0x0000000000240947 */ /* 0x000fea0003800000 */
[----:B------:R-:W-:Y:S02]  /*8970*/  ULDC UR4, c[0x0][0xac8] ;  /* 0x0002b20000047ab9 */ /* 0x000fe40000000800 */
[----:B------:R-:W-:Y:S02]  /*8980*/  ISETP.GE.AND P2, PT, R2, UR4, PT ;  /* 0x0000000402007c0c */ /* 0x000fe4000bf46270 */
[----:B------:R-:W-:-:S11]  /*8990*/  ISETP.GE.AND P3, PT, R17, UR4, PT ;  /* 0x0000000411007c0c */ /* 0x000fd6000bf66270 */
[CC--:B0-----:R-:W-:Y:S02]  /*89a0*/  @!P2 LEA R10, P0, R2.reuse, R4.reuse, 0x1 ;  /* 0x00000004020aa211 */ /* 0x0c1fe400078008ff */
[C---:B------:R-:W-:Y:S02]  /*89b0*/  @!P3 LEA R4, P1, R17.reuse, R4, 0x1 ;  /* 0x000000041104b211 */ /* 0x040fe400078208ff */
[-C--:B------:R-:W-:Y:S02]  /*89c0*/  @!P2 LEA.HI.X R11, R2, R0.reuse, R170, 0x1, P0 ;  /* 0x00000000020ba211 */ /* 0x080fe400000f0caa */
[----:B------:R-:W-:-:S03]  /*89d0*/  @!P3 LEA.HI.X R5, R17, R0, R169, 0x1, P1 ;  /* 0x000000001105b211 */ /* 0x000fc600008f0ca9 */
[----:B------:R0:W-:Y:S04]  /*89e0*/  @!P2 ST.E.128 desc[UR36][R10.64], RZ ;  /* 0x000000ff0a00a985 */ /* 0x0001e8000c101d24 */
[----:B------:R0:W-:Y:S02]  /*89f0*/  @!P3 ST.E.128 desc[UR36][R4.64], RZ ;  /* 0x000000ff0400b985 */ /* 0x0001e4000c101d24 */
.L_x_233:
[----:B------:R-:W-:Y:S05]  /*8a00*/  BSYNC B1 ;  /* 0x0000000000017941 */ /* 0x000fea0003800000 */
.L_x_232:
[----:B0-----:R-:W-:Y:S01]  /*8a10*/  VIADD R0, R8, 0x60 ;  /* 0x0000006008007836 */ /* 0x001fe20000000000 */
[----:B--2-4-:R-:W0:Y:S04]  /*8a20*/  SHFL.IDX PT, R3, R3, 0x3, 0x181f ;  /* 0x00781f0003037f89 */ /* 0x014e2800000e0000 */
[----:B------:R-:W-:Y:S01]  /*8a30*/  ISETP.GE.AND P0, PT, R0, R25, PT ;  /* 0x000000190000720c */ /* 0x000fe20003f06270 */
[----:B------:R2:W4:-:S12]  /*8a40*/  SHFL.IDX PT, R4, R6, 0x3, 0x181f ;  /* 0x00781f0006047f89 */ /* 0x00051800000e0000 */
[----:B--2---:R-:W-:Y:S05]  /*8a50*/  @P0 BRA `(.L_x_224) ;  /* 0x0000000000240947 */ /* 0x004fea0003800000 */
[----:B------:R-:W-:Y:S02]  /*8a60*/  ULDC UR4, c[0x0][0xac8] ;  /* 0x0002b20000047ab9 */ /* 0x000fe40000000800 */
[----:B------:R-:W-:Y:S02]  /*8a70*/  ISETP.GE.AND P2, PT, R2, UR4, PT ;  /* 0x0000000402007c0c */ /* 0x000fe4000bf46270 */
[----:B------:R-:W-:-:S11]  /*8a80*/  ISETP.GE.AND P3, PT, R17, UR4, PT ;  /* 0x0000000411007c0c */ /* 0x000fd6000bf66270 */
[CC--:B---34-:R-:W-:Y:S02]  /*8a90*/  @!P2 LEA R6, P0, R2.reuse, R4.reuse, 0x1 ;  /* 0x000000040206a211 */ /* 0x0d8fe400078008ff */
[C---:B------:R-:W-:Y:S02]  /*8aa0*/  @!P3 LEA R4, P1, R17.reuse, R4, 0x1 ;  /* 0x000000041104b211 */ /* 0x040fe400078208ff */
[-C--:B0-----:R-:W-:Y:S02]  /*8ab0*/  @!P2 LEA.HI.X R7, R2, R3.reuse, R170, 0x1, P0 ;  /* 0x000000030207a211 */ /* 0x081fe400000f0caa */
[----:B------:R-:W-:-:S03]  /*8ac0*/  @!P3 LEA.HI.X R5, R17, R3, R169, 0x1, P1 ;  /* 0x000000031105b211 */ /* 0x000fc600008f0ca9 */
[----:B------:R2:W-:Y:S04]  /*8ad0*/  @!P2 ST.E.128 desc[UR36][R6.64], RZ ;  /* 0x000000ff0600a985 */ /* 0x0005e8000c101d24 */
[----:B------:R2:W-:Y:S02]  /*8ae0*/  @!P3 ST.E.128 desc[UR36][R4.64], RZ ;  /* 0x000000ff0400b985 */ /* 0x0005e4000c101d24 */
.L_x_224:
[----:B------:R-:W-:Y:S05]  /*8af0*/  BSYNC B0 ;  /* 0x0000000000007941 */ /* 0x000fea0003800000 */
.L_x_215:
[----:B------:R-:W-:Y:S02]  /*8b00*/  ULDC UR4, c[0x0][0xc3c] ;  /* 0x00030f0000047ab9 */ /* 0x000fe40000000800 */
[----:B-1----:R-:W-:-:S13]  /*8b10*/  ISETP.GE.AND P0, PT, R51, UR4, PT ;  /* 0x0000000433007c0c */ /* 0x002fda000bf06270 */
[----:B------:R-:W-:Y:S05]  /*8b20*/  @!P0 BRA `(.L_x_234) ;  /* 0xffffff8000748947 */ /* 0x000fea000383ffff */
[----:B------:R-:W-:Y:S05]  /*8b30*/  EXIT ;  /* 0x000000000000794d */ /* 0x000fea0003800000 */
.L_x_187:
[----:B------:R-:W-:-:S08]  /*8b40*/  NOP ;  /* 0x0000000000007918 */ /* 0x000fd00000000000 */
[----:B------:R-:W0:-:S00]  /*8b50*/  USETMAXREG.DEALLOC.CTAPOOL 0x28 ;  /* 0x00000028000079c8 */ /* 0x000e0000080e0500 */
[----:B0-----:R-:W-:Y:S02]  /*8b60*/  LOP3.LUT R0, R0, 0x3, RZ, 0xc0, !PT ;  /* 0x0000000300007812 */ /* 0x001fe400078ec0ff */
[----:B------:R-:W-:-:S04]  /*8b70*/  LOP3.LUT R25, R25, 0xffffff7f, RZ, 0xc0, !PT ;  /* 0xffffff7f19197812 */ /* 0x000fc800078ec0ff */
[----:B------:R-:W0:Y:S02]  /*8b80*/  SHFL.IDX PT, R0, R0, RZ, 0x1f ;  /* 0x00001fff00007589 */ /* 0x000e2400000e0000 */
[----:B0-----:R-:W-:Y:S02]  /*8b90*/  ISETP.NE.AND P0, PT, R0, RZ, PT ;  /* 0x000000ff0000720c */ /* 0x001fe40003f05270 */
[----:B------:R-:W-:-:S11]  /*8ba0*/  MOV R0, RZ ;  /* 0x000000ff00007202 */ /* 0x000fd60000000f00 */
[----:B------:R-:W-:Y:S01]  /*8bb0*/  @P0 LOP3.LUT R25, R25, 0x80, RZ, 0xfc, !PT ;  /* 0x0000008019190812 */ /* 0x000fe200078efcff */
[----:B------:R-:W-:Y:S06]  /*8bc0*/  @!P0 BRA `(.L_x_235) ;  /* 0x00000000001c8947 */ /* 0x000fec0003800000 */
[----:B------:R-:W0:Y:S08]  /*8bd0*/  S2UR UR5, SR_CgaCtaId ;  /* 0x00000000000579c3 */ /* 0x000e300000008800 */
[----:B------:R-:W-:Y:S06]  /*8be0*/  BAR.SYNC.DEFER_BLOCKING 0x5, 0x180 ;  /* 0x0146000000007b1d */ /* 0x000fec0000010000 */
[----:B------:R-:W-:-:S02]  /*8bf0*/  UMOV UR4, 0x400 ;  /* 0x0000040000047882 */ /* 0x000fc40000000000 */
[----:B0-----:R-:W-:-:S09]  /*8c00*/  ULEA UR4, UR5, UR4, 0x18 ;  /* 0x0000000405047291 */ /* 0x001fd2000f8ec03f */
[----:B------:R-:W1:Y:S01]  /*8c10*/  LDS.128 R16, [UR4+0x2a8d0] ;  /* 0x02a8d004ff107984 */ /* 0x000e620008000c00 */
[----:B------:R-:W-:Y:S06]  /*8c20*/  BAR.ARV 0x4, 0x180 ;  /* 0x0106000000007b1d */ /* 0x000fec0000002000 */
[----:B------:R-:W-:Y:S05]  /*8c30*/  BRA `(.L_x_236) ;  /* 0x0000000800007947 */ /* 0x000fea0003800000 */
.L_x_235:
[----:B------:R-:W0:Y:S01]  /*8c40*/  S2R R2, SR_TID.X ;  /* 0x0000000000027919 */ /* 0x000e220000002100 */
[----:B------:R-:W-:Y:S01]  /*8c50*/  ULDC UR4, c[0x0][0xc3c] ;  /* 0x00030f0000047ab9 */ /* 0x000fe20000000800 */
[----:B------:R-:W1:Y:S01]  /*8c60*/  S2UR UR6, SR_CTAID.X ;  /* 0x00000000000679c3 */ /* 0x000e620000002500 */
[----:B------:R-:W-:Y:S01]  /*8c70*/  ULDC UR5, c[0x0][0xc38] ;  /* 0x00030e0000057ab9 */ /* 0x000fe20000000800 */
[----:B0-----:R-:W-:-:S04]  /*8c80*/  LOP3.LUT R5, R2, 0x1f, RZ, 0xc0, !PT ;  /* 0x0000001f02057812 */ /* 0x001fc800078ec0ff */
[----:B------:R-:W-:-:S04]  /*8c90*/  ISETP.NE.AND P0, PT, R5, 0x1f, PT ;  /* 0x0000001f0500780c */ /* 0x000fc80003f05270 */
[----:B------:R-:W-:-:S13]  /*8ca0*/  ISETP.GE.OR P1, PT, R5, UR4, !P0 ;  /* 0x0000000405007c0c */ /* 0x000fda000c726670 */
[----:B------:R-:W0:Y:S02]  /*8cb0*/  @!P1 LDC.64 R2, c[0x0][0xc80] ;  /* 0x00032000ff029b82 */ /* 0x000e240000000a00 */
[----:B0-----:R-:W-:-:S05]  /*8cc0*/  @!P1 IMAD.WIDE.U32 R2, R5, 0x4, R2 ;  /* 0x0000000405029825 */ /* 0x001fca00078e0002 */
[----:B------:R-:W2:Y:S01]  /*8cd0*/  @!P1 LDG.E R0, desc[UR36][R2.64] ;  /* 0x0000002402009981 */ /* 0x000ea2000c1e1900 */
[C---:B------:R-:W-:Y:S01]  /*8ce0*/  ISETP.NE.AND P1, PT, R5.reuse, RZ, PT ;  /* 0x000000ff0500720c */ /* 0x040fe20003f25270 */
[----:B------:R-:W-:Y:S01]  /*8cf0*/  UMOV UR4, URZ ;  /* 0x0000003f00047c82 */ /* 0x000fe20008000000 */
[C---:B------:R-:W-:Y:S01]  /*8d00*/  ISETP.GE.U32.AND P2, PT, R5.reuse, 0x2, PT ;  /* 0x000000020500780c */ /* 0x040fe20003f46070 */
[----:B------:R-:W-:Y:S01]  /*8d10*/  IMAD.MOV.U32 R16, RZ, RZ, RZ ;  /* 0x000000ffff107224 */ /* 0x000fe200078e00ff */
[C---:B------:R-:W-:Y:S02]  /*8d20*/  ISETP.GE.U32.AND P3, PT, R5.reuse, 0x4, PT ;  /* 0x000000040500780c */ /* 0x040fe40003f66070 */
[C---:B------:R-:W-:Y:S02]  /*8d30*/  ISETP.GE.U32.AND P4, PT, R5.reuse, 0x8, PT ;  /* 0x000000080500780c */ /* 0x040fe40003f86070 */
[----:B------:R-:W-:Y:S01]  /*8d40*/  ISETP.GE.U32.AND P5, PT, R5, 0x10, PT ;  /* 0x000000100500780c */ /* 0x000fe20003fa6070 */
[----:B--2---:R-:W0:Y:S02]  /*8d50*/  SHFL.UP PT, R4, R0, 0x1, RZ ;  /* 0x0420000000047989 */ /* 0x004e2400000e00ff */
[----:B0-----:R-:W-:-:S05]  /*8d60*/  SEL R7, R4, RZ, P1 ;  /* 0x000000ff04077207 */ /* 0x001fca0000800000 */
[----:B------:R-:W-:-:S05]  /*8d70*/  IMAD.IADD R7, R0, 0x1, R7 ;  /* 0x0000000100077824 */ /* 0x000fca00078e0207 */
[----:B------:R-:W0:Y:S02]  /*8d80*/  SHFL.UP PT, R4, R7, 0x2, RZ ;  /* 0x0440000007047989 */ /* 0x000e2400000e00ff */
[----:B0-----:R-:W-:-:S05]  /*8d90*/  SEL R4, R4, RZ, P2 ;  /* 0x000000ff04047207 */ /* 0x001fca0001000000 */
[----:B------:R-:W-:-:S05]  /*8da0*/  IMAD.IADD R4, R7, 0x1, R4 ;  /* 0x0000000107047824 */ /* 0x000fca00078e0204 */
[----:B------:R-:W0:Y:S02]  /*8db0*/  SHFL.UP PT, R6, R4, 0x4, RZ ;  /* 0x0480000004067989 */ /* 0x000e2400000e00ff */
[----:B0-----:R-:W-:-:S05]  /*8dc0*/  SEL R3, R6, RZ, P3 ;  /* 0x000000ff06037207 */ /* 0x001fca0001800000 */
[----:B------:R-:W-:-:S05]  /*8dd0*/  IMAD.IADD R3, R4, 0x1, R3 ;  /* 0x0000000104037824 */ /* 0x000fca00078e0203 */
[----:B------:R-:W0:Y:S02]  /*8de0*/  SHFL.UP PT, R2, R3, 0x8, RZ ;  /* 0x0500000003027989 */ /* 0x000e2400000e00ff */
[----:B0-----:R-:W-:-:S04]  /*8df0*/  SEL R2, R2, RZ, P4 ;  /* 0x000000ff02027207 */ /* 0x001fc80002000000 */
[----:B------:R-:W-:-:S05]  /*8e00*/  IADD3 R2, R3, R2, RZ ;  /* 0x0000000203027210 */ /* 0x000fca0007ffe0ff */
[----:B------:R-:W0:Y:S02]  /*8e10*/  SHFL.UP PT, R6, R2, 0x10, RZ ;  /* 0x0600000002067989 */ /* 0x000e2400000e00ff */
[----:B0-----:R-:W-:-:S05]  /*8e20*/  SEL R7, R6, RZ, P5 ;  /* 0x000000ff06077207 */ /* 0x001fca0002800000 */
[----:B------:R-:W-:-:S05]  /*8e30*/  IMAD.IADD R7, R2, 0x1, R7 ;  /* 0x0000000102077824 */ /* 0x000fca00078e0207 */
[----:B------:R-:W0:Y:S02]  /*8e40*/  SHFL.IDX PT, R4, R7, 0x1f, 0x1f ;  /* 0x03e01f0007047f89 */ /* 0x000e2400000e0000 */
[----:B0-----:R-:W-:-:S04]  /*8e50*/  IMAD R4, R4, UR5, RZ ;  /* 0x0000000504047c24 */ /* 0x001fc8000f8e02ff */
[----:B------:R-:W-:Y:S01]  /*8e60*/  IMAD.MOV.U32 R3, RZ, RZ, R4 ;  /* 0x000000ffff037224 */ /* 0x000fe200078e0004 */
[----:B-1----:R-:W-:-:S13]  /*8e70*/  ISETP.GT.AND P6, PT, R4, UR6, PT ;  /* 0x0000000604007c0c */ /* 0x002fda000bfc4270 */
[----:B------:R-:W-:Y:S05]  /*8e80*/  @P6 BRA `(.L_x_237) ;  /* 0x0000000000946947 */ /* 0x000fea0003800000 */
[----:B------:R-:W-:Y:S01]  /*8e90*/  MOV R4, R3 ;  /* 0x0000000300047202 */ /* 0x000fe20000000f00 */
[----:B------:R-:W-:Y:S01]  /*8ea0*/  UMOV UR4, URZ ;  /* 0x0000003f00047c82 */ /* 0x000fe20008000000 */
[----:B------:R-:W-:-:S05]  /*8eb0*/  ULDC UR5, c[0x0][0xc38] ;  /* 0x00030e0000057ab9 */ /* 0x000fca0000000800 */
.L_x_241:
[----:B------:R-:W0:Y:S01]  /*8ec0*/  LDC R2, c[0x0][0xc3c] ;  /* 0x00030f00ff027b82 */ /* 0x000e220000000800 */
[----:B------:R-:W-:-:S06]  /*8ed0*/  UIADD3 UR4, UR4, 0x1f, URZ ;  /* 0x0000001f04047890 */ /* 0x000fcc000fffe03f */
[----:B0-----:R-:W-:-:S13]  /*8ee0*/  ISETP.LE.AND P6, PT, R2, UR4, PT ;  /* 0x0000000402007c0c */ /* 0x001fda000bfc3270 */
[----:B------:R-:W-:Y:S05]  /*8ef0*/  @P6 BRA `(.L_x_238) ;  /* 0x0000000400246947 */ /* 0x000fea0003800000 */
[----:B------:R-:W-:Y:S01]  /*8f00*/  VIADD R7, R5, UR4 ;  /* 0x0000000405077c36 */ /* 0x000fe20008000000 */
[----:B------:R-:W-:Y:S01]  /*8f10*/  BSSY B0, `(.L_x_239) ;  /* 0x0000007000007945 */ /* 0x000fe20003800000 */
[----:B------:R-:W-:-:S03]  /*8f20*/  IMAD.MOV.U32 R0, RZ, RZ, RZ ;  /* 0x000000ffff007224 */ /* 0x000fc600078e00ff */
[----:B------:R-:W-:-:S13]  /*8f30*/  ISETP.GE.OR P6, PT, R7, R2, !P0 ;  /* 0x000000020700720c */ /* 0x000fda00047c6670 */
[----:B------:R-:W-:Y:S05]  /*8f40*/  @P6 BRA `(.L_x_240) ;  /* 0x00000000000c6947 */ /* 0x000fea0003800000 */
[----:B------:R-:W0:Y:S02]  /*8f50*/  LDC.64 R2, c[0x0][0xc80] ;  /* 0x00032000ff027b82 */ /* 0x000e240000000a00 */
[----:B0-----:R-:W-:-:S05]  /*8f60*/  IMAD.WIDE R2, R7, 0x4, R2 ;  /* 0x0000000407027825 */ /* 0x001fca00078e0202 */
[----:B------:R0:W5:Y:S02]  /*8f70*/  LDG.E R0, desc[UR36][R2.64] ;  /* 0x0000002402007981 */ /* 0x000164000c1e1900 */
.L_x_240:
[----:B------:R-:W-:Y:S05]  /*8f80*/  BSYNC B0 ;  /* 0x0000000000007941 */ /* 0x000fea0003800000 */
.L_x_239:
[----:B0----5:R-:W0:Y:S02]  /*8f90*/  SHFL.UP PT, R2, R0, 0x1, RZ ;  /* 0x0420000000027989 */ /* 0x021e2400000e00ff */
        /* <DEDUP_REMOVED lines=14> */
[----:B------:R-:W0:Y:S02]  /*9080*/  SHFL.IDX PT, R3, R9, 0x1f, 0x1f ;  /* 0x03e01f0009037f89 */ /* 0x000e2400000e0000 */
[----:B0-----:R-:W-:-:S05]  /*9090*/  IMAD R3, R3, UR5, RZ ;  /* 0x0000000503037c24 */ /* 0x001fca000f8e02ff */
[----:B------:R-:W-:-:S04]  /*90a0*/  IADD3 R4, R3, R4, RZ ;  /* 0x0000000403047210 */ /* 0x000fc80007ffe0ff */
[----:B------:R-:W-:-:S13]  /*90b0*/  ISETP.GT.AND P6, PT, R4, UR6, PT ;  /* 0x0000000604007c0c */ /* 0x000fda000bfc4270 */
[----:B------:R-:W-:Y:S05]  /*90c0*/  @!P6 BRA `(.L_x_241) ;  /* 0xfffffffc007ce947 */ /* 0x000fea000383ffff */
[----:B------:R-:W-:-:S07]  /*90d0*/  IMAD.MOV.U32 R7, RZ, RZ, R9 ;  /* 0x000000ffff077224 */ /* 0x000fce00078e0009 */
.L_x_237:
[----:B------:R-:W-:-:S04]  /*90e0*/  IMAD.IADD R8, R4, 0x1, -R3 ;  /* 0x0000000104087824 */ /* 0x000fc800078e0a03 */
[----:B------:R-:W-:-:S05]  /*90f0*/  IMAD R2, R7, UR5, R8 ;  /* 0x0000000507027c24 */ /* 0x000fca000f8e0208 */
[----:B------:R-:W-:-:S13]  /*9100*/  ISETP.GT.AND P0, PT, R2, UR6, PT ;  /* 0x0000000602007c0c */ /* 0x000fda000bf04270 */
[----:B------:R-:W-:-:S04]  /*9110*/  VOTE.ANY R4, PT, !P0 ;  /* 0x0000000000047806 */ /* 0x000fc800040e0100 */
[----:B------:R-:W0:Y:S01]  /*9120*/  POPC R19, R4 ;  /* 0x0000000400137309 */ /* 0x000e220000000000 */
[----:B------:R-:W-:Y:S01]  /*9130*/  ISETP.NE.AND P0, PT, R4, RZ, PT ;  /* 0x000000ff0400720c */ /* 0x000fe20003f05270 */
[----:B0-----:R-:W0:Y:S02]  /*9140*/  SHFL.IDX PT, R10, R0, R19, 0x1f ;  /* 0x00001f13000a7589 */ /* 0x001e2400000e0000 */
[----:B0-----:R-:W-:-:S04]  /*9150*/  IABS R9, R10 ;  /* 0x0000000a00097213 */ /* 0x001fc80000000000 */
[----:B------:R-:W0:Y:S08]  /*9160*/  I2F.RP R6, R9 ;  /* 0x0000000900067306 */ /* 0x000e300000209400 */
[----:B0-----:R-:W0:Y:S02]  /*9170*/  MUFU.RCP R6, R6 ;  /* 0x0000000600067308 */ /* 0x001e240000001000 */
[----:B0-----:R-:W-:-:S06]  /*9180*/  VIADD R2, R6, 0xffffffe ;  /* 0x0ffffffe06027836 */ /* 0x001fcc0000000000 */
[----:B------:R0:W1:Y:S01]  /*9190*/  F2I.FTZ.U32.TRUNC.NTZ R3, R2 ;  /* 0x0000000200037305 */ /* 0x000062000021f000 */
[----:B------:R-:W-:Y:S05]  /*91a0*/  @!P0 BRA `(.L_x_242) ;  /* 0x0000000000088947 */ /* 0x000fea0003800000 */
[----:B------:R-:W-:-:S06]  /*91b0*/  IADD3 R16, R19, -0x1, RZ ;  /* 0xffffffff13107810 */ /* 0x000fcc0007ffe0ff */
[----:B------:R2:W3:Y:S02]  /*91c0*/  SHFL.IDX PT, R16, R7, R16, 0x1f ;  /* 0x00001f1007107589 */ /* 0x0004e400000e0000 */
.L_x_242:
[----:B---3--:R-:W-:Y:S01]  /*91d0*/  IMAD R16, R16, UR5, R8 ;  /* 0x0000000510107c24 */ /* 0x008fe2000f8e0208 */
[----:B0-----:R-:W-:Y:S01]  /*91e0*/  IABS R2, R10 ;  /* 0x0000000a00027213 */ /* 0x001fe20000000000 */
[----:B-1----:R-:W-:Y:S02]  /*91f0*/  IMAD.MOV R0, RZ, RZ, -R3 ;  /* 0x000000ffff007224 */ /* 0x002fe400078e0a03 */
[----:B------:R-:W-:Y:S01]  /*9200*/  VIADD R19, R19, UR4 ;  /* 0x0000000413137c36 */ /* 0x000fe20008000000 */
[----:B------:R-:W-:Y:S01]  /*9210*/  IADD3 R11, -R16, UR6, RZ ;  /* 0x00000006100b7c10 */ /* 0x000fe2000fffe1ff */
[----:B------:R-:W-:Y:S02]  /*9220*/  IMAD.MOV R4, RZ, RZ, -R2 ;  /* 0x000000ffff047224 */ /* 0x000fe400078e0a02 */
[----:B--2---:R-:W-:Y:S01]  /*9230*/  IMAD R7, R0, R9, RZ ;  /* 0x0000000900077224 */ /* 0x004fe200078e02ff */
[----:B------:R-:W-:Y:S01]  /*9240*/  IABS R0, R11 ;  /* 0x0000000b00007213 */ /* 0x000fe20000000000 */
[----:B------:R-:W-:-:S04]  /*9250*/  IMAD.MOV.U32 R2, RZ, RZ, RZ ;  /* 0x000000ffff027224 */ /* 0x000fc800078e00ff */
[----:B------:R-:W-:Y:S01]  /*9260*/  IMAD.HI.U32 R2, R3, R7, R2 ;  /* 0x0000000703027227 */ /* 0x000fe200078e0002 */
[----:B------:R-:W-:-:S03]  /*9270*/  MOV R3, R0 ;  /* 0x0000000000037202 */ /* 0x000fc60000000f00 */
[----:B------:R-:W-:Y:S02]  /*9280*/  IMAD.MOV.U32 R0, RZ, RZ, R4 ;  /* 0x000000ffff007224 */ /* 0x000fe400078e0004 */
[----:B------:R-:W-:-:S04]  /*9290*/  IMAD.HI.U32 R2, R2, R3, RZ ;  /* 0x0000000302027227 */ /* 0x000fc800078e00ff */
[----:B------:R-:W-:-:S05]  /*92a0*/  IMAD R0, R2, R0, R3 ;  /* 0x0000000002007224 */ /* 0x000fca00078e0203 */
[----:B------:R-:W-:-:S13]  /*92b0*/  ISETP.GT.U32.AND P1, PT, R9, R0, PT ;  /* 0x000000000900720c */ /* 0x000fda0003f24070 */
[----:B------:R-:W-:Y:S02]  /*92c0*/  @!P1 IMAD.IADD R0, R0, 0x1, -R9 ;  /* 0x0000000100009824 */ /* 0x000fe400078e0a09 */
[----:B------:R-:W-:Y:S01]  /*92d0*/  @!P1 VIADD R2, R2, 0x1 ;  /* 0x0000000102029836 */ /* 0x000fe20000000000 */
[----:B------:R-:W-:Y:S02]  /*92e0*/  ISETP.NE.AND P1, PT, R10, RZ, PT ;  /* 0x000000ff0a00720c */ /* 0x000fe40003f25270 */
[----:B------:R-:W-:Y:S02]  /*92f0*/  ISETP.GE.U32.AND P0, PT, R0, R9, PT ;  /* 0x000000090000720c */ /* 0x000fe40003f06070 */
[----:B------:R-:W-:-:S04]  /*9300*/  LOP3.LUT R0, R11, R10, RZ, 0x3c, !PT ;  /* 0x0000000a0b007212 */ /* 0x000fc800078e3cff */
[----:B------:R-:W-:-:S07]  /*9310*/  ISETP.GE.AND P2, PT, R0, RZ, PT ;  /* 0x000000ff0000720c */ /* 0x000fce0003f46270 */
[----:B------:R-:W-:-:S06]  /*9320*/  @P0 IADD3 R2, R2, 0x1, RZ ;  /* 0x0000000102020810 */ /* 0x000fcc0007ffe0ff */
[----:B------:R-:W-:Y:S01]  /*9330*/  @!P2 IMAD.MOV R2, RZ, RZ, -R2 ;  /* 0x000000ffff02a224 */ /* 0x000fe200078e0a02 */
[----:B------:R-:W-:-:S04]  /*9340*/  @!P1 LOP3.LUT R2, RZ, R10, RZ, 0x33, !PT ;  /* 0x0000000aff029212 */ /* 0x000fc800078e33ff */
[----:B------:R-:W-:Y:S01]  /*9350*/  MOV R18, R2 ;  /* 0x0000000200127202 */ /* 0x000fe20000000f00 */
[----:B------:R-:W-:-:S04]  /*9360*/  IMAD.MOV R17, RZ, RZ, -R2 ;  /* 0x000000ffff117224 */ /* 0x000fc800078e0a02 */
[----:B------:R-:W-:Y:S01]  /*9370*/  IMAD R17, R10, R17, R11 ;  /* 0x000000110a117224 */ /* 0x000fe200078e020b */
[----:B------:R-:W-:Y:S06]  /*9380*/  BRA `(.L_x_243) ;  /* 0x0000000000147947 */ /* 0x000fec0003800000 */
.L_x_238:
[----:B------:R-:W-:Y:S01]  /*9390*/  ULDC UR4, c[0x0][0xc3c] ;  /* 0x00030f0000047ab9 */ /* 0x000fe20000000800 */
[----:B------:R-:W-:Y:S01]  /*93a0*/  IMAD.MOV.U32 R17, RZ, RZ, RZ ;  /* 0x000000ffff117224 */ /* 0x000fe200078e00ff */
[----:B------:R-:W-:Y:S01]  /*93b0*/  MOV R19, UR4 ;  /* 0x0000000400137c02 */ /* 0x000fe20008000f00 */
[----:B------:R-:W-:Y:S02]  /*93c0*/  IMAD.U32 R16, RZ, RZ, UR6 ;  /* 0x00000006ff107e24 */ /* 0x000fe4000f8e00ff */
[----:B------:R-:W-:-:S07]  /*93d0*/  IMAD.MOV.U32 R18, RZ, RZ, RZ ;  /* 0x000000ffff127224 */ /* 0x000fce00078e00ff */
.L_x_243:
[----:B------:R-:W-:-:S13]  /*93e0*/  ISETP.NE.AND P0, PT, R5, RZ, PT ;  /* 0x000000ff0500720c */ /* 0x000fda0003f05270 */
[----:B------:R-:W0:Y:S01]  /*93f0*/  @!P0 S2R R3, SR_CgaCtaId ;  /* 0x0000000000038919 */ /* 0x000e220000008800 */
[----:B------:R-:W-:-:S04]  /*9400*/  @!P0 MOV R0, 0x400 ;  /* 0x0000040000008802 */ /* 0x000fc80000000f00 */
[----:B0-----:R-:W-:-:S05]  /*9410*/  @!P0 LEA R0, R3, R0, 0x18 ;  /* 0x0000000003008211 */ /* 0x001fca00078ec0ff */
[----:B------:R0:W-:Y:S01]  /*9420*/  @!P0 STS.128 [R0+0x2a8d0], R16 ;  /* 0x02a8d01000008388 */ /* 0x0001e20000000c00 */
[----:B------:R-:W-:Y:S06]  /*9430*/  BAR.ARV 0x5, 0x180 ;  /* 0x0146000000007b1d */ /* 0x000fec0000002000 */
.L_x_236:
[----:B------:R2:W-:Y:S01]  /*9440*/  STL [R1+0x14], RZ ;  /* 0x000014ff01007387 */ /* 0x0005e20000100800 */
[----:B------:R-:W-:Y:S01]  /*9450*/  ULDC UR4, c[0x0][0xc3c] ;  /* 0x00030f0000047ab9 */ /* 0x000fe20000000800 */
[----:B------:R-:W-:Y:S01]  /*9460*/  IMAD.MOV.U32 R28, RZ, RZ, 0x1 ;  /* 0x00000001ff1c7424 */ /* 0x000fe200078e00ff */
[----:B-1----:R-:W-:Y:S01]  /*9470*/  ISETP.GE.AND P0, PT, R19, UR4, PT ;  /* 0x0000000413007c0c */ /* 0x002fe2000bf06270 */
[----:B------:R-:W-:-:S12]  /*9480*/  IMAD.MOV.U32 R27, RZ, RZ, RZ ;  /* 0x000000ffff1b7224 */ /* 0x000fd800078e00ff */
[----:B--2---:R-:W-:Y:S05]  /*9490*/  @P0 BRA `(.L_x_244) ;  /* 0x0000004400b40947 */ /* 0x004fea0003800000 */
[----:B------:R-:W2:Y:S01]  /*94a0*/  LDL R4, [R1+0x4] ;  /* 0x0000040001047983 */ /* 0x000ea20000100800 */
[----:B------:R-:W0:Y:S01]  /*94b0*/  S2R R5, SR_TID.X ;  /* 0x0000000000057919 */ /* 0x000e220000002100 */
[----:B------:R-:W1:Y:S01]  /*94c0*/  S2UR UR5, SR_CgaCtaId ;  /* 0x00000000000579c3 */ /* 0x000e620000008800 */
[----:B------:R-:W-:Y:S01]  /*94d0*/  UMOV UR4, 0x400 ;  /* 0x0000040000047882 */ /* 0x000fe20000000000 */
[----:B------:R-:W-:Y:S01]  /*94e0*/  BSSY B8, `(.L_x_244) ;  /* 0x0000468000087945 */ /* 0x000fe20003800000 */
[----:B------:R-:W-:Y:S02]  /*94f0*/  IMAD.MOV.U32 R28, RZ, RZ, 0x1 ;  /* 0x00000001ff1c7424 */ /* 0x000fe400078e00ff */
[----:B------:R-:W-:Y:S01]  /*9500*/  IMAD.MOV.U32 R27, RZ, RZ, RZ ;  /* 0x000000ffff1b7224 */ /* 0x000fe200078e00ff */
[----:B------:R-:W-:Y:S01]  /*9510*/  ULDC UR38, c[0x0][0xc] ;  /* 0x0000030000267ab9 */ /* 0x000fe20000000800 */
[----:B-1----:R-:W-:Y:S01]  /*9520*/  ULEA UR4, UR5, UR4, 0x18 ;  /* 0x0000000405047291 */ /* 0x002fe2000f8ec03f */
[C---:B0-----:R-:W-:Y:S01]  /*9530*/  IMAD.SHL.U32 R0, R5.reuse, 0x8, RZ ;  /* 0x0000000805007824 */ /* 0x041fe200078e00ff */
[----:B------:R-:W-:-:S04]  /*9540*/  LOP3.LUT R3, R5, 0x7f, RZ, 0xc0, !PT ;  /* 0x0000007f05037812 */ /* 0x000fc800078ec0ff */
[----:B------:R-:W-:Y:S01]  /*9550*/  LOP3.LUT R2, R0, 0x1f8, RZ, 0xc0, !PT ;  /* 0x000001f800027812 */ /* 0x000fe200078ec0ff */
[----:B------:R-:W-:-:S03]  /*9560*/  IMAD.U32 R22, RZ, RZ, UR4 ;  /* 0x00000004ff167e24 */ /* 0x000fc6000f8e00ff */
[----:B------:R-:W-:Y:S02]  /*9570*/  LOP3.LUT R33, R2, 0x38, R5, 0x78, !PT ;  /* 0x0000003802217812 */ /* 0x000fe400078e7805 */
[----:B------:R-:W-:Y:S02]  /*9580*/  SHF.L.U32 R2, R5, 0x4, RZ ;  /* 0x0000000405027819 */ /* 0x000fe400000006ff */
[----:B------:R-:W-:-:S04]  /*9590*/  LOP3.LUT R33, R33, 0x200, R0, 0xf8, !PT ;  /* 0x0000020021217812 */ /* 0x000fc800078ef800 */
[----:B------:R-:W-:Y:S02]  /*95a0*/  LEA R34, R33, R22, 0x1 ;  /* 0x0000001621227211 */ /* 0x000fe400078e08ff */
[----:B--2---:R-:W-:-:S05]  /*95b0*/  LOP3.LUT R4, R4, 0x2, RZ, 0xfc, !PT ;  /* 0x0000000204047812 */ /* 0x004fca00078efcff */
[----:B------:R0:W-:Y:S04]  /*95c0*/  STL [R1+0x20], R4 ;  /* 0x0000200401007387 */ /* 0x0001e80000100800 */
[----:B------:R1:W-:Y:S01]  /*95d0*/  STL [R1+0x14], RZ ;  /* 0x000014ff01007387 */ /* 0x0003e20000100800 */
[----:B0-----:R-:W-:Y:S02]  /*95e0*/  SHF.R.U32.HI R4, RZ, 0x3, R3 ;  /* 0x00000003ff047819 */ /* 0x001fe40000011603 */
[----:B------:R-:W-:Y:S02]  /*95f0*/  LOP3.LUT R3, R0, 0x38, RZ, 0xc0, !PT ;  /* 0x0000003800037812 */ /* 0x000fe400078ec0ff */
[----:B------:R-:W-:Y:S02]  /*9600*/  LOP3.LUT R4, R4, 0x70, R2, 0xf8, !PT ;  /* 0x0000007004047812 */ /* 0x000fe400078ef802 */
[----:B------:R-:W-:-:S02]  /*9610*/  LOP3.LUT R2, R3, 0x40, RZ, 0xfc, !PT ;  /* 0x0000004003027812 */ /* 0x000fc400078efcff */
[----:B-1----:R-:W-:-:S07]  /*9620*/  LOP3.LUT R0, R3, 0x80, RZ, 0xfc, !PT ;  /* 0x0000008003007812 */ /* 0x002fce00078efcff */
.L_x_307:
[----:B0-----:R-:W0:Y:S02]  /*9630*/  LDC.64 R30, c[0x0][0xc88] ;  /* 0x00032200ff1e7b82 */ /* 0x001e240000000a00 */
[----:B0-----:R-:W-:-:S06]  /*9640*/  IMAD.WIDE R30, R19, 0x4, R30 ;  /* 0x00000004131e7825 */ /* 0x001fcc00078e021e */
[----:B------:R-:W2:Y:S01]  /*9650*/  LDG.E R30, desc[UR36][R30.64] ;  /* 0x000000241e1e7981 */ /* 0x000ea2000c1e1900 */
[----:B------:R-:W-:Y:S05]  /*9660*/  YIELD ;  /* 0x0000000000007946 */ /* 0x000fea0003800000 */
[----:B------:R-:W-:Y:S01]  /*9670*/  ULDC.64 UR4, c[0x0][0xa28] ;  /* 0x00028a0000047ab9 */ /* 0x000fe20000000a00 */
[----:B------:R-:W-:Y:S01]  /*9680*/  IMAD.MOV.U32 R37, RZ, RZ, RZ ;  /* 0x000000ffff257224 */ /* 0x000fe200078e00ff */
[----:B------:R-:W-:Y:S01]  /*9690*/  ISETP.NE.U32.AND P0, PT, RZ, UR4, PT ;  /* 0x00000004ff007c0c */ /* 0x000fe2000bf05070 */
[----:B------:R-:W-:-:S03]  /*96a0*/  ULDC.64 UR6, c[0x0][0xa18] ;  /* 0x0002860000067ab9 */ /* 0x000fc60000000a00 */
[----:B------:R-:W-:Y:S01]  /*96b0*/  ISETP.NE.AND.EX P0, PT, RZ, UR5, PT, P0 ;  /* 0x00000005ff007c0c */ /* 0x000fe2000bf05300 */
[----:B------:R-:W-:Y:S01]  /*96c0*/  IMAD.MOV.U32 R35, RZ, RZ, RZ ;  /* 0x000000ffff237224 */ /* 0x000fe200078e00ff */
[----:B--2---:R-:W-:-:S11]  /*96d0*/  SHF.R.S32.HI R0, RZ, 0x1f, R30 ;  /* 0x0000001fff007819 */ /* 0x004fd6000001141e */
[C---:B------:R-:W-:Y:S01]  /*96e0*/  @P0 LEA R2, P1, R30.reuse, UR4, 0x2 ;  /* 0x000000041e020c11 */ /* 0x040fe2000f8210ff */
[C---:B------:R-:W-:Y:S01]  /*96f0*/  IMAD.SHL.U32 R23, R30.reuse, 0x4, RZ ;  /* 0x000000041e177824 */ /* 0x040fe200078e00ff */
[C-C-:B------:R-:W-:Y:S01]  /*9700*/  SHF.L.U64.HI R24, R30.reuse, 0x2, R0.reuse ;  /* 0x000000021e187819 */ /* 0x140fe20000010200 */
[----:B------:R0:W-:Y:S01]  /*9710*/  STL [R1+0x8], R0 ;  /* 0x0000080001007387 */ /* 0x0001e20000100800 */
[----:B------:R-:W-:Y:S01]  /*9720*/  @P0 LEA.HI.X R3, R30, UR5, R0, 0x2, P1 ;  /* 0x000000051e030c11 */ /* 0x000fe200088f1400 */
[----:B------:R-:W-:-:S04]  /*9730*/  ULDC.64 UR4, c[0x0][0xa00] ;  /* 0x0002800000047ab9 */ /* 0x000fc80000000a00 */
[----:B-1----:R1:W5:Y:S01]  /*9740*/  @P0 LDG.E R37, desc[UR36][R2.64] ;  /* 0x0000002402250981 */ /* 0x002362000c1e1900 */
[----:B------:R-:W-:Y:S02]  /*9750*/  ISETP.NE.U32.AND P0, PT, RZ, UR4, PT ;  /* 0x00000004ff007c0c */ /* 0x000fe4000bf05070 */
[----:B------:R-:W-:Y:S02]  /*9760*/  LOP3.LUT R25, R25, 0xffffffbf, RZ, 0xc0, !PT ;  /* 0xffffffbf19197812 */ /* 0x000fe400078ec0ff */
[----:B------:R-:W-:Y:S02]  /*9770*/  ISETP.NE.AND.EX P2, PT, RZ, UR5, PT, P0 ;  /* 0x00000005ff007c0c */ /* 0x000fe4000bf45300 */
[----:B------:R-:W-:Y:S02]  /*9780*/  ISETP.NE.U32.AND P0, PT, RZ, UR6, PT ;  /* 0x00000006ff007c0c */ /* 0x000fe4000bf05070 */
[----:B-1----:R-:W-:Y:S02]  /*9790*/  IADD3 R2, P1, R23, UR4, RZ ;  /* 0x0000000417027c10 */ /* 0x002fe4000ff3e0ff */
[----:B------:R-:W-:-:S02]  /*97a0*/  ISETP.NE.AND.EX P0, PT, RZ, UR7, PT, P0 ;  /* 0x00000007ff007c0c */ /* 0x000fc4000bf05300 */
[----:B------:R-:W-:Y:S01]  /*97b0*/  IADD3.X R3, R24, UR5, RZ, P1, !PT ;  /* 0x0000000518037c10 */ /* 0x000fe20008ffe4ff */
[----:B------:R-:W-:-:S04]  /*97c0*/  ULDC.64 UR4, c[0x0][0x418] ;  /* 0x0001060000047ab9 */ /* 0x000fc80000000a00 */
[----:B------:R-:W-:Y:S01]  /*97d0*/  @P2 LOP3.LUT R25, R25, 0x40, RZ, 0xfc, !PT ;  /* 0x0000004019192812 */ /* 0x000fe200078efcff */
[----:B------:R1:W5:Y:S05]  /*97e0*/  @P2 LDG.E R35, desc[UR36][R2.64] ;  /* 0x0000002402232981 */ /* 0x00036a000c1e1900 */
[----:B------:R-:W-:-:S04]  /*97f0*/  @P0 IADD3 R4, P1, R23, UR6, RZ ;  /* 0x0000000617040c10 */ /* 0x000fc8000ff3e0ff */
[----:B------:R-:W-:-:S05]  /*9800*/  @P0 IADD3.X R5, R24, UR7, RZ, P1, !PT ;  /* 0x0000000718050c10 */ /* 0x000fca0008ffe4ff */
[----:B0-----:R-:W2:Y:S01]  /*9810*/  @P0 LDG.E R0, desc[UR36][R4.64] ;  /* 0x0000002404000981 */ /* 0x001ea2000c1e1900 */
[----:B------:R-:W-:-:S03]  /*9820*/  UISETP.NE.U32.AND UP0, UPT, UR4, URZ, UPT ;  /* 0x0000003f0400728c */ /* 0x000fc6000bf05070 */
[----:B------:R-:W-:Y:S01]  /*9830*/  ULDC UR4, c[0x0][0x424] ;  /* 0x0001090000047ab9 */ /* 0x000fe20000000800 */
[----:B------:R-:W-:-:S03]  /*9840*/  UISETP.NE.AND.EX UP0, UPT, UR5, URZ, UPT, UP0 ;  /* 0x0000003f0500728c */ /* 0x000fc6000bf05300 */
[----:B------:R-:W-:Y:S01]  /*9850*/  ULDC UR5, c[0x0][0x2f0] ;  /* 0x0000bc0000057ab9 */ /* 0x000fe20000000800 */
[----:B------:R-:W-:-:S04]  /*9860*/  USEL UR4, UR4, 0x1, UP0 ;  /* 0x0000000104047887 */ /* 0x000fc80008000000 */
[----:B------:R-:W-:-:S06]  /*9870*/  UIMAD UR4, UR4, UR5, URZ ;  /* 0x00000005040472a4 */ /* 0x000fcc000f8e023f */
[----:B------:R-:W-:Y:S01]  /*9880*/  MOV R36, UR4 ;  /* 0x0000000400247c02 */ /* 0x000fe20008000f00 */
[----:B--2---:R1:W-:Y:S01]  /*9890*/  @P0 STL [R1+0x10], R0 ;  /* 0x0000100001000387 */ /* 0x0043e20000100800 */
[----:B---3--:R-:W-:Y:S05]  /*98a0*/  @P0 BRA `(.L_x_245) ;  /* 0x0000000000200947 */ /* 0x008fea0003800000 */
[----:B------:R-:W-:Y:S02]  /*98b0*/  ULDC UR4, c[0x0][0x288] ;  /* 0x0000a20000047ab9 */ /* 0x000fe40000000800 */
[----:B-1----:R-:W-:-:S05]  /*98c0*/  IMAD.U32 R0, RZ, RZ, UR4 ;  /* 0x00000004ff007e24 */ /* 0x002fca000f8e00ff */
[----:B------:R0:W-:Y:S01]  /*98d0*/  STL [R1+0x10], R0 ;  /* 0x0000100001007387 */ /* 0x0001e20000100800 */
[----:B------:R-:W-:Y:S05]  /*98e0*/  @!P2 BRA `(.L_x_245) ;  /* 0x000000000010a947 */ /* 0x000fea0003800000 */
[----:B------:R-:W2:Y:S04]  /*98f0*/  LDG.E R5, desc[UR36][R2.64] ;  /* 0x0000002402057981 */ /* 0x000ea8000c1e1900 */
[----:B0-----:R-:W2:Y:S02]  /*9900*/  LDG.E R0, desc[UR36][R2.64+0x4] ;  /* 0x0000042402007981 */ /* 0x001ea4000c1e1900 */
[----:B--2---:R-:W-:-:S05]  /*9910*/  IMAD.IADD R0, R0, 0x1, -R5 ;  /* 0x0000000100007824 */ /* 0x004fca00078e0a05 */
[----:B------:R2:W-:Y:S02]  /*9920*/  STL [R1+0x10], R0 ;  /* 0x0000100001007387 */ /* 0x0005e40000100800 */
.L_x_245:
[----:B------:R-:W-:Y:S01]  /*9930*/  ULDC.64 UR4, c[0x0][0xa20] ;  /* 0x0002880000047ab9 */ /* 0x000fe20000000a00 */
[----:B------:R-:W-:Y:S01]  /*9940*/  IMAD.MOV.U32 R31, RZ, RZ, R30 ;  /* 0x000000ffff1f7224 */ /* 0x000fe200078e001e */
[----:B------:R-:W-:-:S04]  /*9950*/  ISETP.NE.U32.AND P0, PT, RZ, UR4, PT ;  /* 0x00000004ff007c0c */ /* 0x000fc8000bf05070 */
[----:B------:R-:W-:-:S13]  /*9960*/  ISETP.NE.AND.EX P0, PT, RZ, UR5, PT, P0 ;  /* 0x00000005ff007c0c */ /* 0x000fda000bf05300 */
[----:B------:R-:W-:Y:S05]  /*9970*/  @!P0 BRA `(.L_x_246) ;  /* 0x0000000000108947 */ /* 0x000fea0003800000 */
[----:B-1----:R-:W-:-:S04]  /*9980*/  IADD3 R2, P0, R23, UR4, RZ ;  /* 0x0000000417027c10 */ /* 0x002fc8000ff1e0ff */
[----:B------:R-:W-:-:S05]  /*9990*/  IADD3.X R3, R24, UR5, RZ, P0, !PT ;  /* 0x0000000518037c10 */ /* 0x000fca00087fe4ff */
[----:B------:R3:W5:Y:S01]  /*99a0*/  LDG.E R36, desc[UR36][R2.64] ;  /* 0x0000002402247981 */ /* 0x000762000c1e1900 */
[----:B------:R-:W-:Y:S05]  /*99b0*/  BRA `(.L_x_247) ;  /* 0x0000000000247947 */ /* 0x000fea0003800000 */
.L_x_246:
[----:B------:R-:W-:Y:S02]  /*99c0*/  ULDC.64 UR4, c[0x0][0xa08] ;  /* 0x0002820000047ab9 */ /* 0x000fe40000000a00 */
[----:B------:R-:W-:-:S04]  /*99d0*/  ISETP.NE.U32.AND P0, PT, RZ, UR4, PT ;  /* 0x00000004ff007c0c */ /* 0x000fc8000bf05070 */
[----:B------:R-:W-:-:S13]  /*99e0*/  ISETP.NE.AND.EX P0, PT, RZ, UR5, PT, P0 ;  /* 0x00000005ff007c0c */ /* 0x000fda000bf05300 */
[----:B------:R-:W-:Y:S05]  /*99f0*/  @!P0 BRA `(.L_x_247) ;  /* 0x0000000000148947 */ /* 0x000fea0003800000 */
[----:B-1----:R-:W1:Y:S02]  /*9a00*/  LDC.64 R2, c[0x0][0xa08] ;  /* 0x00028200ff027b82 */ /* 0x002e640000000a00 */
[----:B-1----:R-:W-:-:S05]  /*9a10*/  IMAD.WIDE R2, R31, 0x4, R2 ;  /* 0x000000041f027825 */ /* 0x002fca00078e0202 */
[----:B------:R-:W3:Y:S04]  /*9a20*/  LDG.E R36, desc[UR36][R2.64] ;  /* 0x0000002402247981 */ /* 0x000ee8000c1e1900 */
[----:B------:R-:W3:Y:S02]  /*9a30*/  LDG.E R5, desc[UR36][R2.64+0x4] ;  /* 0x0000042402057981 */ /* 0x000ee4000c1e1900 */
[----:B---3--:R-:W-:-:S07]  /*9a40*/  IADD3 R36, -R36, R5, RZ ;  /* 0x0000000524247210 */ /* 0x008fce0007ffe1ff */
.L_x_247:
[----:B-----5:R-:W-:Y:S01]  /*9a50*/  IMAD.IADD R36, R36, 0x1, -R37 ;  /* 0x0000000124247824 */ /* 0x020fe200078e0a25 */
[----:B------:R-:W-:Y:S03]  /*9a60*/  BSSY B7, `(.L_x_248) ;  /* 0x0000371000077945 */ /* 0x000fe60003800000 */
[C---:B012---:R-:W-:Y:S01]  /*9a70*/  VIADD R0, R36.reuse, 0x5f ;  /* 0x0000005f24007836 */ /* 0x047fe20000000000 */
[----:B------:R-:W-:-:S03]  /*9a80*/  ISETP.GT.AND P0, PT, R36, RZ, PT ;  /* 0x000000ff2400720c */ /* 0x000fc60003f04270 */
[----:B------:R-:W-:-:S05]  /*9a90*/  IMAD.HI R0, R0, 0x2aaaaaab, RZ ;  /* 0x2aaaaaab00007827 */ /* 0x000fca00078e02ff */
[----:B---3--:R-:W-:-:S04]  /*9aa0*/  SHF.R.U32.HI R3, RZ, 0x1f, R0 ;  /* 0x0000001fff037819 */ /* 0x008fc80000011600 */
[----:B------:R-:W-:-:S05]  /*9ab0*/  LEA.HI.SX32 R29, R0, R3, 0x1c ;  /* 0x00000003001d7211 */ /* 0x000fca00078fe2ff */
[----:B------:R0:W-:Y:S01]  /*9ac0*/  STL [R1+0x18], R29 ;  /* 0x0000181d01007387 */ /* 0x0001e20000100800 */
[----:B------:R-:W-:Y:S05]  /*9ad0*/  @P0 BRA `(.L_x_249) ;  /* 0x0000000000440947 */ /* 0x000fea0003800000 */
[----:B------:R-:W1:Y:S02]  /*9ae0*/  S2R R2, SR_TID.X ;  /* 0x0000000000027919 */ /* 0x000e640000002100 */
[----:B-1----:R-:W-:-:S04]  /*9af0*/  LOP3.LUT R2, R2, 0x7f, RZ, 0xc0, !PT ;  /* 0x0000007f02027812 */ /* 0x002fc800078ec0ff */
[----:B------:R-:W-:-:S13]  /*9b00*/  ISETP.NE.AND P0, PT, R2, RZ, PT ;  /* 0x000000ff0200720c */ /* 0x000fda0003f05270 */
[----:B------:R-:W-:Y:S05]  /*9b10*/  @P0 BRA `(.L_x_250) ;  /* 0x0000003400940947 */ /* 0x000fea0003800000 */
[----:B------:R-:W1:Y:S01]  /*9b20*/  S2R R5, SR_LANEID ;  /* 0x0000000000057919 */ /* 0x000e620000000000 */
[----:B------:R-:W-:Y:S01]  /*9b30*/  VOTEU.ANY UR4, UPT, PT ;  /* 0x0000000000047886 */ /* 0x000fe200038e0100 */
[----:B------:R-:W2:Y:S01]  /*9b40*/  LDC.64 R2, c[0x0][0xc60] ;  /* 0x00031800ff027b82 */ /* 0x000ea20000000a00 */
[----:B------:R-:W1:Y:S02]  /*9b50*/  FLO.U32 R0, UR4 ;  /* 0x0000000400007d00 */ /* 0x000e6400080e0000 */
[----:B-1----:R-:W-:-:S06]  /*9b60*/  ISETP.EQ.U32.AND P0, PT, R0, R5, PT ;  /* 0x000000050000720c */ /* 0x002fcc0003f02070 */
[----:B------:R-:W2:Y:S07]  /*9b70*/  POPC R5, UR4 ;  /* 0x0000000400057d09 */ /* 0x000eae0008000000 */
[----:B--2---:R-:W2:Y:S01]  /*9b80*/  @P0 ATOMG.E.ADD.STRONG.GPU PT, R3, desc[UR36][R2.64], R5 ;  /* 0x00000005020309a8 */ /* 0x004ea200081ee1e4 */
[----:B------:R-:W1:Y:S02]  /*9b90*/  S2R R4, SR_LTMASK ;  /* 0x0000000000047919 */ /* 0x000e640000003900 */
[----:B-1----:R-:W-:-:S04]  /*9ba0*/  LOP3.LUT R4, R4, UR4, RZ, 0xc0, !PT ;  /* 0x0000000404047c12 */ /* 0x002fc8000f8ec0ff */
[----:B------:R-:W1:Y:S01]  /*9bb0*/  POPC R7, R4 ;  /* 0x0000000400077309 */ /* 0x000e620000000000 */
[----:B--2---:R-:W1:Y:S02]  /*9bc0*/  SHFL.IDX PT, R0, R3, R0, 0x1f ;  /* 0x00001f0003007589 */ /* 0x004e6400000e0000 */
[----:B-1----:R-:W-:Y:S01]  /*9bd0*/  IADD3 R16, R0, UR38, R7 ;  /* 0x0000002600107c10 */ /* 0x002fe2000fffe007 */
[----:B------:R-:W-:Y:S06]  /*9be0*/  BRA `(.L_x_250) ;  /* 0x0000003400607947 */ /* 0x000fec0003800000 */
.L_x_249:
[----:B------:R-:W-:Y:S01]  /*9bf0*/  VIADD R0, R22, 0x18400 ;  /* 0x0001840016007836 */ /* 0x000fe20000000000 */
[----:B------:R-:W-:Y:S04]  /*9c00*/  BSSY B6, `(.L_x_251) ;  /* 0x0000013000067945 */ /* 0x000fe80003800000 */
[----:B------:R-:W-:-:S13]  /*9c10*/  LOP3.LUT P0, RZ, R0, 0x3ff, RZ, 0xc0, !PT ;  /* 0x000003ff00ff7812 */ /* 0x000fda000780c0ff */
[----:B------:R-:W-:Y:S05]  /*9c20*/  @!P0 BRA `(.L_x_252) ;  /* 0x0000000000408947 */ /* 0x000fea0003800000 */
[----:B------:R-:W-:Y:S01]  /*9c30*/  MOV R2, 0x0 ;  /* 0x0000000000027802 */ /* 0x000fe20000000f00 */
[----:B------:R-:W-:Y:S01]  /*9c40*/  ULDC.64 UR6, c[0x4][0x90] ;  /* 0x0100240000067ab9 */ /* 0x000fe20000000a00 */
[----:B------:R-:W-:Y:S01]  /*9c50*/  ULDC.64 UR8, c[0x4][0x98] ;  /* 0x0100260000087ab9 */ /* 0x000fe20000000a00 */
[----:B------:R-:W-:Y:S01]  /*9c60*/  ULDC.64 UR4, c[0x4][0x8] ;  /* 0x0100020000047ab9 */ /* 0x000fe20000000a00 */
[----:B------:R-:W-:Y:S01]  /*9c70*/  MOV R4, UR6 ;  /* 0x0000000600047c02 */ /* 0x000fe20008000f00 */
[----:B------:R-:W-:Y:S01]  /*9c80*/  IMAD.U32 R5, RZ, RZ, UR7 ;  /* 0x00000007ff057e24 */ /* 0x000fe2000f8e00ff */
[----:B------:R-:W1:Y:S01]  /*9c90*/  LDC.64 R2, c[0x4][R2] ;  /* 0x0100000002027b82 */ /* 0x000e620000000a00 */
[----:B------:R-:W-:Y:S01]  /*9ca0*/  IMAD.U32 R6, RZ, RZ, UR8 ;  /* 0x00000008ff067e24 */ /* 0x000fe2000f8e00ff */
[----:B------:R-:W-:Y:S01]  /*9cb0*/  MOV R10, UR4 ;  /* 0x00000004000a7c02 */ /* 0x000fe20008000f00 */
[----:B------:R-:W-:Y:S01]  /*9cc0*/  IMAD.U32 R7, RZ, RZ, UR9 ;  /* 0x00000009ff077e24 */ /* 0x000fe2000f8e00ff */
[----:B------:R-:W-:Y:S01]  /*9cd0*/  MOV R13, RZ ;  /* 0x000000ff000d7202 */ /* 0x000fe20000000f00 */
[----:B------:R-:W-:-:S02]  /*9ce0*/  IMAD.U32 R11, RZ, RZ, UR5 ;  /* 0x00000005ff0b7e24 */ /* 0x000fc4000f8e00ff */
[----:B------:R-:W-:Y:S02]  /*9cf0*/  IMAD.MOV.U32 R8, RZ, RZ, 0x70 ;  /* 0x00000070ff087424 */ /* 0x000fe400078e00ff */
[----:B------:R-:W-:-:S07]  /*9d00*/  IMAD.MOV.U32 R12, RZ, RZ, 0x1 ;  /* 0x00000001ff0c7424 */ /* 0x000fce00078e00ff */
[----:B------:R-:W-:-:S07]  /*9d10*/  LEPC R20, `(.L_x_252) ;  /* 0x000000001014794e */ /* 0x000fce0000000000 */
[----:B01----:R-:W-:Y:S05]  /*9d20*/  CALL.ABS.NOINC R2 ;  /* 0x0000000002007343 */ /* 0x003fea0003c00000 */
.L_x_252:
[----:B------:R-:W-:Y:S05]  /*9d30*/  BSYNC B6 ;  /* 0x0000000000067941 */ /* 0x000fea0003800000 */
.L_x_251:
        /* <DEDUP_REMOVED lines=8> */
[----:B------:R1:W2:Y:S01]  /*9dc0*/  LDC.64 R2, c[0x4][R26] ;  /* 0x010000001a027b82 */ /* 0x0002a20000000a00 */
[----:B------:R-:W-:Y:S01]  /*9dd0*/  IMAD.U32 R4, RZ, RZ, UR6 ;  /* 0x00000006ff047e24 */ /* 0x000fe2000f8e00ff */
[----:B------:R-:W-:Y:S01]  /*9de0*/  MOV R6, UR8 ;  /* 0x0000000800067c02 */ /* 0x000fe20008000f00 */
[----:B------:R-:W-:Y:S01]  /*9df0*/  IMAD.U32 R5, RZ, RZ, UR7 ;  /* 0x00000007ff057e24 */ /* 0x000fe2000f8e00ff */
[----:B------:R-:W-:Y:S01]  /*9e00*/  MOV R8, 0x70 ;  /* 0x0000007000087802 */ /* 0x000fe20000000f00 */
[----:B------:R-:W-:Y:S02]  /*9e10*/  IMAD.U32 R7, RZ, RZ, UR9 ;  /* 0x00000009ff077e24 */ /* 0x000fe4000f8e00ff */
[----:B------:R-:W-:-:S02]  /*9e20*/  IMAD.U32 R10, RZ, RZ, UR4 ;  /* 0x00000004ff0a7e24 */ /* 0x000fc4000f8e00ff */
[----:B------:R-:W-:Y:S02]  /*9e30*/  IMAD.U32 R11, RZ, RZ, UR5 ;  /* 0x00000005ff0b7e24 */ /* 0x000fe4000f8e00ff */
[----:B------:R-:W-:Y:S02]  /*9e40*/  IMAD.MOV.U32 R12, RZ, RZ, 0x1 ;  /* 0x00000001ff0c7424 */ /* 0x000fe400078e00ff */
[----:B-1----:R-:W-:-:S07]  /*9e50*/  IMAD.MOV.U32 R13, RZ, RZ, RZ ;  /* 0x000000ffff0d7224 */ /* 0x002fce00078e00ff */
[----:B------:R-:W-:-:S07]  /*9e60*/  LEPC R20, `(.L_x_255) ;  /* 0x000000001014794e */ /* 0x000fce0000000000 */
[----:B0-2---:R-:W-:Y:S05]  /*9e70*/  CALL.ABS.NOINC R2 ;  /* 0x0000000002007343 */ /* 0x005fea0003c00000 */
.L_x_255:
[----:B------:R0:W1:Y:S01]  /*9e80*/  LDC.64 R2, c[0x4][R26] ;  /* 0x010000001a027b82 */ /* 0x0000620000000a00 */
[----:B------:R-:W-:Y:S01]  /*9e90*/  ULDC.64 UR6, c[0x4][0x90] ;  /* 0x0100240000067ab9 */ /* 0x000fe20000000a00 */
[----:B------:R-:W-:Y:S01]  /*9ea0*/  ULDC.64 UR8, c[0x4][0x98] ;  /* 0x0100260000087ab9 */ /* 0x000fe20000000a00 */
[----:B------:R-:W-:Y:S01]  /*9eb0*/  ULDC.64 UR4, c[0x4][0x18] ;  /* 0x0100060000047ab9 */ /* 0x000fe20000000a00 */
[----:B------:R-:W-:Y:S01]  /*9ec0*/  IMAD.U32 R4, RZ, RZ, UR6 ;  /* 0x00000006ff047e24 */ /* 0x000fe2000f8e00ff */
[----:B------:R-:W-:Y:S01]  /*9ed0*/  MOV R5, UR7 ;  /* 0x0000000700057c02 */ /* 0x000fe20008000f00 */
[----:B------:R-:W-:Y:S01]  /*9ee0*/  IMAD.U32 R6, RZ, RZ, UR8 ;  /* 0x00000008ff067e24 */ /* 0x000fe2000f8e00ff */
[----:B------:R-:W-:Y:S01]  /*9ef0*/  MOV R11, UR5 ;  /* 0x00000005000b7c02 */ /* 0x000fe20008000f00 */
[----:B------:R-:W-:Y:S02]  /*9f00*/  IMAD.U32 R7, RZ, RZ, UR9 ;  /* 0x00000009ff077e24 */ /* 0x000fe4000f8e00ff */
[----:B------:R-:W-:-:S02]  /*9f10*/  IMAD.U32 R10, RZ, RZ, UR4 ;  /* 0x00000004ff0a7e24 */ /* 0x000fc4000f8e00ff */
[----:B------:R-:W-:Y:S02]  /*9f20*/  IMAD.MOV.U32 R8, RZ, RZ, 0x70 ;  /* 0x00000070ff087424 */ /* 0x000fe400078e00ff */
[----:B------:R-:W-:Y:S02]  /*9f30*/  IMAD.MOV.U32 R12, RZ, RZ, 0x1 ;  /* 0x00000001ff0c7424 */ /* 0x000fe400078e00ff */
[----:B0-----:R-:W-:-:S07]  /*9f40*/  IMAD.MOV.U32 R13, RZ, RZ, RZ ;  /* 0x000000ffff0d7224 */ /* 0x001fce00078e00ff */
[----:B------:R-:W-:-:S07]  /*9f50*/  LEPC R20, `(.L_x_254) ;  /* 0x000000001014794e */ /* 0x000fce0000000000 */
[----:B-1----:R-:W-:Y:S05]  /*9f60*/  CALL.ABS.NOINC R2 ;  /* 0x0000000002007343 */ /* 0x002fea0003c00000 */
.L_x_254:
[----:B------:R-:W-:Y:S05]  /*9f70*/  BSYNC B6 ;  /* 0x0000000000067941 */ /* 0x000fea0003800000 */
.L_x_253:
[----:B------:R-:W1:Y:S01]  /*9f80*/  S2R R2, SR_TID.X ;  /* 0x0000000000027919 */ /* 0x000e620000002100 */
[----:B------:R-:W-:Y:S01]  /*9f90*/  ULDC.64 UR4, c[0x0][0x9f8] ;  /* 0x00027e0000047ab9 */ /* 0x000fe20000000a00 */
[----:B------:R-:W2:Y:S01]  /*9fa0*/  LDC R8, c[0x0][0x430] ;  /* 0x00010c00ff087b82 */ /* 0x000ea20000000800 */
[----:B------:R-:W-:Y:S01]  /*9fb0*/  ISETP.NE.U32.AND P0, PT, RZ, UR4, PT ;  /* 0x00000004ff007c0c */ /* 0x000fe2000bf05070 */
[----:B------:R-:W3:Y:S03]  /*9fc0*/  S2R R20, SR_TID.X ;  /* 0x0000000000147919 */ /* 0x000ee60000002100 */
[----:B------:R-:W-:Y:S02]  /*9fd0*/  ISETP.NE.AND.EX P0, PT, RZ, UR5, PT, P0 ;  /* 0x00000005ff007c0c */ /* 0x000fe4000bf05300 */
[----:B-1----:R-:W-:-:S11]  /*9fe0*/  LOP3.LUT R21, R2, 0x7f, RZ, 0xc0, !PT ;  /* 0x0000007f02157812 */ /* 0x002fd600078ec0ff */
[----:B------:R-:W-:Y:S01]  /*9ff0*/  @P0 IADD3 R2, P1, R23, UR4, RZ ;  /* 0x0000000417020c10 */ /* 0x000fe2000ff3e0ff */
[----:B------:R-:W-:Y:S01]  /*a000*/  VIADD R26, R29, 0xffffffff ;  /* 0xffffffff1d1a7836 */ /* 0x000fe20000000000 */
[----:B--2---:R-:W-:Y:S01]  /*a010*/  ISETP.NE.AND P2, PT, R8, 0x1, PT ;  /* 0x000000010800780c */ /* 0x004fe20003f45270 */
[----:B------:R-:W-:Y:S01]  /*a020*/  ULDC UR4, c[0x0][0x320] ;  /* 0x0000c80000047ab9 */ /* 0x000fe20000000800 */
[----:B------:R-:W-:Y:S02]  /*a030*/  @P0 IADD3.X R3, R24, UR5, RZ, P1, !PT ;  /* 0x0000000518030c10 */ /* 0x000fe40008ffe4ff */
[----:B------:R-:W-:-:S03]  /*a040*/  SHF.R.U32.HI R21, RZ, 0x3, R21 ;  /* 0x00000003ff157819 */ /* 0x000fc60000011615 */
[----:B------:R1:W2:Y:S01]  /*a050*/  @P0 LDG.E R31, desc[UR36][R2.64] ;  /* 0x00000024021f0981 */ /* 0x0002a2000c1e1900 */
[C---:B---3--:R-:W-:Y:S02]  /*a060*/  SHF.L.U32 R32, R20.reuse, 0x4, RZ ;  /* 0x0000000414207819 */ /* 0x048fe400000006ff */
[----:B------:R-:W-:Y:S02]  /*a070*/  LOP3.LUT R25, R25, 0xffffffdf, RZ, 0xc0, !PT ;  /* 0xffffffdf19197812 */ /* 0x000fe400078ec0ff */
[----:B------:R-:W-:Y:S01]  /*a080*/  LOP3.LUT R32, R21, 0x70, R32, 0xf8, !PT ;  /* 0x0000007015207812 */ /* 0x000fe200078ef820 */
[----:B------:R-:W3:Y:S01]  /*a090*/  @P2 LDC R7, c[0x0][0x434] ;  /* 0x00010d00ff072b82 */ /* 0x000ee20000000800 */
[----:B------:R-:W-:Y:S01]  /*a0a0*/  IMAD.SHL.U32 R21, R20, 0x8, RZ ;  /* 0x0000000814157824 */ /* 0x000fe200078e00ff */
[----:B------:R-:W-:Y:S02]  /*a0b0*/  @P2 LOP3.LUT R25, R25, 0x20, RZ, 0xfc, !PT ;  /* 0x0000002019192812 */ /* 0x000fe400078efcff */
[----:B------:R-:W-:-:S02]  /*a0c0*/  IMAD R6, R26, 0x60, R32 ;  /* 0x000000601a067824 */ /* 0x000fc400078e0220 */
[----:B------:R-:W-:Y:S02]  /*a0d0*/  LOP3.LUT R21, R21, 0x38, RZ, 0xc0, !PT ;  /* 0x0000003815157812 */ /* 0x000fe400078ec0ff */
[----:B------:R-:W4:Y:S01]  /*a0e0*/  @P2 LDC R0, c[0x0][0x438] ;  /* 0x00010e00ff002b82 */ /* 0x000f220000000800 */
[C---:B------:R-:W-:Y:S01]  /*a0f0*/  ISETP.GE.AND P0, PT, R6.reuse, R36, PT ;  /* 0x000000240600720c */ /* 0x040fe20003f06270 */
[----:B------:R-:W-:Y:S01]  /*a100*/  IMAD.IADD R6, R6, 0x1, R37 ;  /* 0x0000000106067824 */ /* 0x000fe200078e0225 */
[C---:B------:R-:W-:Y:S02]  /*a110*/  LOP3.LUT R20, R21.reuse, 0x40, RZ, 0xfc, !PT ;  /* 0x0000004015147812 */ /* 0x040fe400078efcff */
[----:B------:R-:W-:Y:S01]  /*a120*/  ISETP.GT.U32.OR P0, PT, R32, 0x5f, P0 ;  /* 0x0000005f2000780c */ /* 0x000fe20000704470 */
[----:B-1----:R-:W-:Y:S01]  /*a130*/  IMAD.MOV.U32 R2, RZ, RZ, R6 ;  /* 0x000000ffff027224 */ /* 0x002fe200078e0006 */
[----:B------:R-:W-:Y:S01]  /*a140*/  ISETP.GE.AND P1, PT, R21, UR4, PT ;  /* 0x0000000415007c0c */ /* 0x000fe2000bf26270 */
[----:B---3--:R-:W-:-:S10]  /*a150*/  @P2 IMAD.HI.U32 R3, R6, R7, RZ ;  /* 0x0000000706032227 */ /* 0x008fd400078e00ff */
[----:B------:R-:W1:Y:S01]  /*a160*/  @!P0 LDC.64 R4, c[0x0][0x428] ;  /* 0x00010a00ff048b82 */ /* 0x000e620000000a00 */
[----:B----4-:R-:W-:Y:S02]  /*a170*/  @P2 SHF.R.U32.HI R2, RZ, R0, R3 ;  /* 0x00000000ff022219 */ /* 0x010fe40000011603 */
[----:B------:R-:W-:Y:S01]  /*a180*/  ISETP.GE.AND P2, PT, R20, UR4, PT ;  /* 0x0000000414007c0c */ /* 0x000fe2000bf46270 */
[----:B------:R-:W-:Y:S01]  /*a190*/  ULDC UR4, c[0x0][0x2f4] ;  /* 0x0000bd0000047ab9 */ /* 0x000fe20000000800 */
[----:B------:R-:W-:Y:S02]  /*a1a0*/  IADD3 R3, -R2, RZ, RZ ;  /* 0x000000ff02037210 */ /* 0x000fe40007ffe1ff */
[----:B0-----:R-:W-:-:S03]  /*a1b0*/  SEL R29, RZ, 0xffffffff, P2 ;  /* 0xffffffffff1d7807 */ /* 0x001fc60001000000 */
[----:B------:R-:W-:Y:S01]  /*a1c0*/  IMAD R0, R8, R3, R6 ;  /* 0x0000000308007224 */ /* 0x000fe200078e0206 */
[----:B------:R-:W-:Y:S01]  /*a1d0*/  @!P0 SHF.R.S32.HI R3, RZ, 0x1f, R2 ;  /* 0x0000001fff038819 */ /* 0x000fe20000011402 */
[----:B------:R-:W-:Y:S01]  /*a1e0*/  IMAD.SHL.U32 R29, R29, 0x2, RZ ;  /* 0x000000021d1d7824 */ /* 0x000fe200078e00ff */
[----:B------:R-:W-:Y:S02]  /*a1f0*/  ISETP.GE.AND P2, PT, R21, UR4, PT ;  /* 0x0000000415007c0c */ /* 0x000fe4000bf46270 */
[----:B------:R-:W-:Y:S02]  /*a200*/  LOP3.LUT R25, R25, 0xfffffff7, RZ, 0xc0, !PT ;  /* 0xfffffff719197812 */ /* 0x000fe400078ec0ff */
[----:B------:R-:W-:Y:S01]  /*a210*/  LOP3.LUT R9, R21, 0x80, RZ, 0xfc, !PT ;  /* 0x0000008015097812 */ /* 0x000fe200078efcff */
[----:B------:R-:W-:Y:S01]  /*a220*/  UMOV UR5, 0xffffffff ;  /* 0xffffffff00057882 */ /* 0x000fe20000000000 */
[----:B--2---:R-:W-:-:S05]  /*a230*/  SHF.R.S32.HI R7, RZ, 0x1f, R31 ;  /* 0x0000001fff077819 */ /* 0x004fca000001141f */
[----:B------:R0:W-:Y:S01]  /*a240*/  STL [R1], R7 ;  /* 0x0000000701007387 */ /* 0x0001e20000100800 */
[----:B-1----:R-:W-:-:S04]  /*a250*/  @!P0 IMAD R8, R7, R4, RZ ;  /* 0x0000000407088224 */ /* 0x002fc800078e02ff */
[C---:B------:R-:W-:Y:S02]  /*a260*/  @!P0 IMAD R5, R31.reuse, R5, R8 ;  /* 0x000000051f058224 */ /* 0x040fe400078e0208 */
[----:B0-----:R-:W-:Y:S01]  /*a270*/  @!P0 IMAD.WIDE.U32 R6, R31, R4, R2 ;  /* 0x000000041f068225 */ /* 0x001fe200078e0002 */
[----:B------:R-:W-:Y:S02]  /*a280*/  SEL R2, RZ, 0x1, P1 ;  /* 0x00000001ff027807 */ /* 0x000fe40000800000 */
[----:B------:R-:W-:Y:S01]  /*a290*/  MOV R4, RZ ;  /* 0x000000ff00047202 */ /* 0x000fe20000000f00 */
[----:B------:R-:W-:Y:S01]  /*a2a0*/  @!P0 IMAD.IADD R5, R7, 0x1, R5 ;  /* 0x0000000107058824 */ /* 0x000fe200078e0205 */
[----:B------:R-:W-:Y:S02]  /*a2b0*/  LOP3.LUT R29, R29, 0x2, R2, 0xe2, !PT ;  /* 0x000000021d1d7812 */ /* 0x000fe400078ee202 */
[----:B------:R-:W0:Y:S02]  /*a2c0*/  @!P0 LDC.64 R2, c[0x0][0x418] ;  /* 0x00010600ff028b82 */ /* 0x000e240000000a00 */
[----:B0-----:R-:W-:-:S04]  /*a2d0*/  @!P0 LEA R2, P1, R6, R2, 0x2 ;  /* 0x0000000206028211 */ /* 0x001fc800078210ff */
[----:B------:R-:W-:-:S05]  /*a2e0*/  @!P0 LEA.HI.X R3, R6, R3, R5, 0x2, P1 ;  /* 0x0000000306038211 */ /* 0x000fca00008f1405 */
[----:B------:R0:W5:Y:S01]  /*a2f0*/  @!P0 LDG.E R4, desc[UR36][R2.64] ;  /* 0x0000002402048981 */ /* 0x000162000c1e1900 */
[----:B------:R-:W-:Y:S02]  /*a300*/  ISETP.GT.U32.AND P0, PT, R32, 0x5f, PT ;  /* 0x0000005f2000780c */ /* 0x000fe40003f04070 */
[----:B------:R-:W-:-:S11]  /*a310*/  ISETP.GE.AND P1, PT, R20, UR4, PT ;  /* 0x0000000414007c0c */ /* 0x000fd6000bf26270 */
[----:B------:R-:W-:Y:S02]  /*a320*/  @P0 LOP3.LUT R25, R25, 0x8, RZ, 0xfc, !PT ;  /* 0x0000000819190812 */ /* 0x000fe400078efcff */
[----:B------:R-:W-:Y:S02]  /*a330*/  ISETP.GE.AND P0, PT, R9, UR4, PT ;  /* 0x0000000409007c0c */ /* 0x000fe4000bf06270 */
[----:B------:R-:W-:-:S04]  /*a340*/  LOP3.LUT R25, R25, 0xfffffffb, RZ, 0xc0, !PT ;  /* 0xfffffffb19197812 */ /* 0x000fc800078ec0ff */
[----:B------:R-:W-:-:S04]  /*a350*/  @P2 LOP3.LUT R25, R25, 0x4, RZ, 0xfc, !PT ;  /* 0x0000000419192812 */ /* 0x000fc800078efcff */
[----:B------:R-:W-:-:S04]  /*a360*/  LOP3.LUT R25, R25, 0xfffffffe, RZ, 0xc0, !PT ;  /* 0xfffffffe19197812 */ /* 0x000fc800078ec0ff */
[----:B------:R-:W-:-:S04]  /*a370*/  LOP3.LUT R25, R25, 0xfffffffd, RZ, 0xc0, !PT ;  /* 0xfffffffd19197812 */ /* 0x000fc800078ec0ff */
[----:B------:R-:W-:-:S04]  /*a380*/  @P1 LOP3.LUT R25, R25, 0x2, RZ, 0xfc, !PT ;  /* 0x0000000219191812 */ /* 0x000fc800078efcff */
[----:B------:R-:W-:Y:S01]  /*a390*/  @P0 LOP3.LUT R25, R25, 0x1, RZ, 0xfc, !PT ;  /* 0x0000000119190812 */ /* 0x000fe200078efcff */
[----:B0-----:R-:W-:Y:S06]  /*a3a0*/  BRA.DIV UR5, `(.L_x_256) ;  /* 0x0000003e054c7947 */ /* 0x001fec000b800000 */
.L_x_324:
[----:B------:R-:W2:Y:S01]  /*a3b0*/  LDL R2, [R1+0x20] ;  /* 0x0000200001027983 */ /* 0x000ea20000100800 */
[----:B------:R-:W-:Y:S02]  /*a3c0*/  LOP3.LUT R25, R25, 0xffffffef, RZ, 0xc0, !PT ;  /* 0xffffffef19197812 */ /* 0x000fe400078ec0ff */
[----:B------:R-:W-:Y:S02]  /*a3d0*/  SHF.R.S32.HI R32, RZ, 0x1f, R18 ;  /* 0x0000001fff207819 */ /* 0x000fe40000011412 */
[----:B--2---:R-:W-:-:S13]  /*a3e0*/  ISETP.NE.AND P0, PT, R2, 0x3, PT ;  /* 0x000000030200780c */ /* 0x004fda0003f05270 */
[----:B------:R-:W-:Y:S01]  /*a3f0*/  @P0 LOP3.LUT R25, R25, 0x10, RZ, 0xfc, !PT ;  /* 0x0000001019190812 */ /* 0x000fe200078efcff */
[----:B------:R-:W-:Y:S06]  /*a400*/  @!P0 BRA `(.L_x_257) ;  /* 0x0000000000048947 */ /* 0x000fec0003800000 */
[----:B------:R-:W-:Y:S01]  /*a410*/  BPT.TRAP 0x1 ;  /* 0x000000040000795c */ /* 0x000fe20000300000 */
.L_x_257:
[----:B------:R-:W-:Y:S01]  /*a420*/  SHF.R.S32.HI R5, RZ, 0x1f, R0 ;  /* 0x0000001fff057819 */ /* 0x000fe20000011400 */
[----:B------:R-:W-:Y:S01]  /*a430*/  ULDC.64 UR4, c[0x0][0x328] ;  /* 0x0000ca0000047ab9 */ /* 0x000fe20000000a00 */
[----:B------:R-:W-:Y:S01]  /*a440*/  BSSY B0, `(.L_x_258) ;  /* 0x0000017000007945 */ /* 0x000fe20003800000 */
[----:B------:R-:W-:-:S04]  /*a450*/  IMAD.WIDE.U32 R2, R0, UR4, RZ ;  /* 0x0000000400027c25 */ /* 0x000fc8000f8e00ff */
[----:B------:R-:W-:-:S04]  /*a460*/  IMAD R6, R5, UR4, RZ ;  /* 0x0000000405067c24 */ /* 0x000fc8000f8e02ff */
[----:B------:R-:W-:Y:S01]  /*a470*/  IMAD R6, R0, UR5, R6 ;  /* 0x0000000500067c24 */ /* 0x000fe2000f8e0206 */
[----:B------:R-:W-:-:S03]  /*a480*/  ULDC.64 UR4, c[0x0][0x338] ;  /* 0x0000ce0000047ab9 */ /* 0x000fc60000000a00 */
[----:B------:R-:W-:Y:S01]  /*a490*/  IMAD.IADD R3, R3, 0x1, R6 ;  /* 0x0000000103037824 */ /* 0x000fe200078e0206 */
[----:B-----5:R-:W-:Y:S01]  /*a4a0*/  SHF.R.S32.HI R6, RZ, 0x1f, R4 ;  /* 0x0000001fff067819 */ /* 0x020fe20000011404 */
[----:B------:R-:W-:-:S04]  /*a4b0*/  IMAD.WIDE.U32 R2, R4, UR4, R2 ;  /* 0x0000000404027c25 */ /* 0x000fc8000f8e0002 */
[----:B------:R-:W-:-:S04]  /*a4c0*/  IMAD R7, R6, UR4, RZ ;  /* 0x0000000406077c24 */ /* 0x000fc8000f8e02ff */
[----:B------:R-:W-:Y:S01]  /*a4d0*/  IMAD R7, R4, UR5, R7 ;  /* 0x0000000504077c24 */ /* 0x000fe2000f8e0207 */
[----:B------:R-:W-:-:S03]  /*a4e0*/  ULDC.64 UR4, c[0x0][0x330] ;  /* 0x0000cc0000047ab9 */ /* 0x000fc60000000a00 */
[----:B------:R-:W-:Y:S02]  /*a4f0*/  IMAD.IADD R3, R3, 0x1, R7 ;  /* 0x0000000103037824 */ /* 0x000fe400078e0207 */
[----:B------:R-:W-:Y:S02]  /*a500*/  IMAD R7, R32, UR4, RZ ;  /* 0x0000000420077c24 */ /* 0x000fe4000f8e02ff */
[----:B------:R-:W-:-:S04]  /*a510*/  IMAD.WIDE.U32 R2, R18, UR4, R2 ;  /* 0x0000000412027c25 */ /* 0x000fc8000f8e0002 */
[----:B------:R-:W-:Y:S01]  /*a520*/  IMAD R7, R18, UR5, R7 ;  /* 0x0000000512077c24 */ /* 0x000fe2000f8e0207 */
[----:B------:R-:W-:Y:S02]  /*a530*/  ULDC.64 UR4, c[0x0][0x318] ;  /* 0x0000c60000047ab9 */ /* 0x000fe40000000a00 */
[----:B------:R-:W-:Y:S01]  /*a540*/  LEA R23, P0, R2, UR4, 0x1 ;  /* 0x0000000402177c11 */ /* 0x000fe2000f8008ff */
[----:B------:R-:W-:-:S05]  /*a550*/  IMAD.IADD R7, R3, 0x1, R7 ;  /* 0x0000000103077824 */ /* 0x000fca00078e0207 */
[----:B------:R-:W-:Y:S02]  /*a560*/  LEA.HI.X R24, R2, UR5, R7, 0x1, P0 ;  /* 0x0000000502187c11 */ /* 0x000fe400080f0c07 */
[----:B------:R-:W-:Y:S02]  /*a570*/  LEA R7, R27, R22, 0x3 ;  /* 0x000000161b077211 */ /* 0x000fe400078e18ff */
[----:B------:R-:W-:-:S04]  /*a580*/  SHF.L.U32 R2, R28, 0x1f, RZ ;  /* 0x0000001f1c027819 */ /* 0x000fc800000006ff */
[----:B------:R-:W0:Y:S02]  /*a590*/  SYNCS.PHASECHK.TRANS64.TRYWAIT P0, [R7+URZ+0x2a840], R2 ;  /* 0x02a84002070075a7 */ /* 0x000e24000800017f */
[----:B0-----:R-:W-:Y:S05]  /*a5a0*/  @!P0 BRA `(.L_x_259) ;  /* 0x0000003c00008947 */ /* 0x001fea0003800000 */
.L_x_325:
[----:B------:R-:W-:Y:S05]  /*a5b0*/  BSYNC B0 ;  /* 0x0000000000007941 */ /* 0x000fea0003800000 */
.L_x_258:
[----:B------:R-:W1:Y:S01]  /*a5c0*/  S2R R8, SR_TID.X ;  /* 0x0000000000087919 */ /* 0x000e620000002100 */
[----:B------:R-:W-:Y:S01]  /*a5d0*/  ULDC.64 UR4, c[0x0][0x300] ;  /* 0x0000c00000047ab9 */ /* 0x000fe20000000a00 */
[----:B------:R-:W-:Y:S01]  /*a5e0*/  LOP3.LUT P4, RZ, R25, 0x4, RZ, 0xc0, !PT ;  /* 0x0000000419ff7812 */ /* 0x000fe2000788c0ff */
[----:B------:R-:W-:Y:S01]  /*a5f0*/  IMAD R5, R5, UR4, RZ ;  /* 0x0000000405057c24 */ /* 0x000fe2000f8e02ff */
[C---:B------:R-:W-:Y:S01]  /*a600*/  LOP3.LUT P3, RZ, R25.reuse, 0x2, RZ, 0xc0, !PT ;  /* 0x0000000219ff7812 */ /* 0x040fe2000786c0ff */
[----:B0-----:R-:W-:Y:S01]  /*a610*/  IMAD.WIDE.U32 R2, R0, UR4, RZ ;  /* 0x0000000400027c25 */ /* 0x001fe2000f8e00ff */
[----:B------:R-:W-:-:S03]  /*a620*/  LOP3.LUT P2, RZ, R25, 0x1, RZ, 0xc0, !PT ;  /* 0x0000000119ff7812 */ /* 0x000fc6000784c0ff */
[----:B------:R-:W-:Y:S01]  /*a630*/  IMAD R5, R0, UR5, R5 ;  /* 0x0000000500057c24 */ /* 0x000fe2000f8e0205 */
[----:B------:R-:W-:Y:S02]  /*a640*/  ULDC.64 UR4, c[0x0][0x310] ;  /* 0x0000c40000047ab9 */ /* 0x000fe40000000a00 */
[----:B------:R-:W-:Y:S02]  /*a650*/  IMAD R6, R6, UR4, RZ ;  /* 0x0000000406067c24 */ /* 0x000fe4000f8e02ff */
[----:B------:R-:W-:Y:S02]  /*a660*/  IMAD.IADD R3, R3, 0x1, R5 ;  /* 0x0000000103037824 */ /* 0x000fe400078e0205 */
        /* <DEDUP_REMOVED lines=8> */
[----:B-1----:R-:W-:Y:S01]  /*a6f0*/  LOP3.LUT R8, R8, 0x7f, RZ, 0xc0, !PT ;  /* 0x0000007f08087812 */ /* 0x002fe200078ec0ff */
[----:B------:R-:W-:Y:S01]  /*a700*/  IMAD R6, R26, -0x60, R36 ;  /* 0xffffffa01a067824 */ /* 0x000fe200078e0224 */
[----:B------:R-:W-:Y:S01]  /*a710*/  LEA R4, P0, R2, UR4, 0x1 ;  /* 0x0000000402047c11 */ /* 0x000fe2000f8008ff */
[----:B------:R-:W-:Y:S01]  /*a720*/  IMAD.IADD R0, R3, 0x1, R0 ;  /* 0x0000000103007824 */ /* 0x000fe200078e0200 */
[----:B------:R-:W-:Y:S01]  /*a730*/  SHF.R.U32.HI R9, RZ, 0x3, R8 ;  /* 0x00000003ff097819 */ /* 0x000fe20000011608 */
[----:B------:R-:W-:Y:S01]  /*a740*/  UMOV UR4, 0xffffffff ;  /* 0xffffffff00047882 */ /* 0x000fe20000000000 */
[----:B------:R-:W0:Y:S01]  /*a750*/  S2R R8, SR_TID.X ;  /* 0x0000000000087919 */ /* 0x000e220000002100 */
[----:B------:R-:W-:Y:S01]  /*a760*/  IMAD R5, R27, 0x4800, R33 ;  /* 0x000048001b057824 */ /* 0x000fe200078e0221 */
[----:B------:R-:W-:-:S02]  /*a770*/  IADD3 R6, -R9, R6, RZ ;  /* 0x0000000609067210 */ /* 0x000fc40007ffe1ff */
[----:B------:R-:W-:Y:S02]  /*a780*/  LEA.HI.X R0, R2, UR5, R0, 0x1, P0 ;  /* 0x0000000502007c11 */ /* 0x000fe400080f0c00 */
[----:B------:R-:W-:Y:S01]  /*a790*/  ISETP.GE.AND P0, PT, R6, 0x1, PT ;  /* 0x000000010600780c */ /* 0x000fe20003f06270 */
[----:B0-----:R-:W-:-:S05]  /*a7a0*/  IMAD.SHL.U32 R9, R8, 0x8, RZ ;  /* 0x0000000808097824 */ /* 0x001fca00078e00ff */
[----:B------:R-:W-:Y:S01]  /*a7b0*/  LOP3.LUT R9, R9, 0x38, RZ, 0xc0, !PT ;  /* 0x0000003809097812 */ /* 0x000fe200078ec0ff */
[----:B------:R-:W-:Y:S06]  /*a7c0*/  BRA.DIV UR4, `(.L_x_260) ;  /* 0x0000003a048c7947 */ /* 0x000fec000b800000 */
[----:B------:R-:W0:Y:S01]  /*a7d0*/  SHFL.IDX PT, R3, R4, RZ, 0x181f ;  /* 0x00181fff04037589 */ /* 0x000e2200000e0000 */
[----:B------:R-:W-:-:S03]  /*a7e0*/  @P0 IMAD R8, R5, 0x2, R22 ;  /* 0x0000000205080824 */ /* 0x000fc600078e0216 */
[----:B------:R-:W1:Y:S01]  /*a7f0*/  SHFL.IDX PT, R2, R0, RZ, 0x181f ;  /* 0x00181fff00027589 */ /* 0x000e6200000e0000 */
[----:B0-----:R-:W-:-:S05]  /*a800*/  @P0 LEA R3, P1, R9, R3, 0x1 ;  /* 0x0000000309030211 */ /* 0x001fca00078208ff */
[----:B-1----:R-:W-:Y:S01]  /*a810*/  @P0 IMAD.X R2, RZ, RZ, R2, P1 ;  /* 0x000000ffff020224 */ /* 0x002fe200008e0602 */
[----:B------:R-:W-:-:S04]  /*a820*/  ISETP.GE.AND P1, PT, R6, 0x11, PT ;  /* 0x000000110600780c */ /* 0x000fc80003f26270 */
[----:B------:R-:W-:-:S04]  /*a830*/  @P0 LOP3.LUT R3, R3, R2, RZ, 0x3c, !PT ;  /* 0x0000000203030212 */ /* 0x000fc800078e3cff */
[----:B------:R-:W-:-:S04]  /*a840*/  @P0 LOP3.LUT R2, R3, R2, RZ, 0x3c, !PT ;  /* 0x0000000203020212 */ /* 0x000fc800078e3cff */
[----:B------:R-:W-:-:S05]  /*a850*/  @P0 LOP3.LUT R3, R3, R2, RZ, 0x3c, !PT ;  /* 0x0000000203030212 */ /* 0x000fca00078e3cff */
[----:B------:R-:W-:Y:S01]  /*a860*/  @!PT LDS RZ, [RZ] ;  /* 0x00000000fffff984 */ /* 0x000fe20000000800 */
[----:B------:R-:W-:Y:S04]  /*a870*/  @P0 LDGSTS.E.BYPASS.LTC128B.128 [R8+0x18400], desc[UR36][R2.64], !P4 ;  /* 0x1840000002080fae */ /* 0x000fe8000e101d64 */
[----:B------:R-:W-:Y:S04]  /*a880*/  @P0 LDGSTS.E.BYPASS.LTC128B.128 [R8+0x1b400], desc[UR36][R2.64+0x80], !P3 ;  /* 0x1b40008002080fae */ /* 0x000fe8000d901d64 */
[----:B------:R0:W-:Y:S04]  /*a890*/  @P0 LDGSTS.E.BYPASS.LTC128B.128 [R8+0x1e400], desc[UR36][R2.64+0x100], !P2 ;  /* 0x1e40010002080fae */ /* 0x0001e8000d101d64 */
[----:B0-----:R-:W0:Y:S01]  /*a8a0*/  SHFL.IDX PT, R3, R4, 0x1, 0x181f ;  /* 0x00381f0004037f89 */ /* 0x001e2200000e0000 */
[----:B------:R-:W-:-:S03]  /*a8b0*/  @P1 IMAD R8, R5, 0x2, R22 ;  /* 0x0000000205081824 */ /* 0x000fc600078e0216 */
[----:B------:R-:W1:Y:S01]  /*a8c0*/  SHFL.IDX PT, R2, R0, 0x1, 0x181f ;  /* 0x00381f0000027f89 */ /* 0x000e6200000e0000 */
[----:B0-----:R-:W-:-:S04]  /*a8d0*/  @P1 LEA R3, P0, R9, R3, 0x1 ;  /* 0x0000000309031211 */ /* 0x001fc800078008ff */
[----:B-1----:R-:W-:-:S04]  /*a8e0*/  @P1 IADD3.X R2, RZ, R2, RZ, P0, !PT ;  /* 0x00000002ff021210 */ /* 0x002fc800007fe4ff */
[----:B------:R-:W-:-:S04]  /*a8f0*/  @P1 LOP3.LUT R3, R3, R2, RZ, 0x3c, !PT ;  /* 0x0000000203031212 */ /* 0x000fc800078e3cff */
[----:B------:R-:W-:-:S04]  /*a900*/  @P1 LOP3.LUT R2, R3, R2, RZ, 0x3c, !PT ;  /* 0x0000000203021212 */ /* 0x000fc800078e3cff */
[----:B------:R-:W-:-:S05]  /*a910*/  @P1 LOP3.LUT R3, R3, R2, RZ, 0x3c, !PT ;  /* 0x0000000203031212 */ /* 0x000fca00078e3cff */
[----:B------:R-:W-:Y:S04]  /*a920*/  @P1 LDGSTS.E.BYPASS.LTC128B.128 [R8+0x18c00], desc[UR36][R2.64], !P4 ;  /* 0x18c0000002081fae */ /* 0x000fe8000e101d64 */
[----:B------:R-:W-:Y:S04]  /*a930*/  @P1 LDGSTS.E.BYPASS.LTC128B.128 [R8+0x1bc00], desc[UR36][R2.64+0x80], !P3 ;  /* 0x1bc0008002081fae */ /* 0x000fe8000d901d64 */
[----:B------:R0:W-:Y:S01]  /*a940*/  @P1 LDGSTS.E.BYPASS.LTC128B.128 [R8+0x1ec00], desc[UR36][R2.64+0x100], !P2 ;  /* 0x1ec0010002081fae */ /* 0x0001e2000d101d64 */
[----:B------:R-:W-:-:S03]  /*a950*/  ISETP.GE.AND P1, PT, R6, 0x21, PT ;  /* 0x000000210600780c */ /* 0x000fc60003f26270 */
[----:B0-----:R-:W0:Y:S10]  /*a960*/  SHFL.IDX PT, R3, R4, 0x2, 0x181f ;  /* 0x00581f0004037f89 */ /* 0x001e3400000e0000 */
[----:B------:R-:W-:Y:S01]  /*a970*/  @P1 IMAD R8, R5, 0x2, R22 ;  /* 0x0000000205081824 */ /* 0x000fe200078e0216 */
[----:B------:R-:W1:Y:S01]  /*a980*/  SHFL.IDX PT, R2, R0, 0x2, 0x181f ;  /* 0x00581f0000027f89 */ /* 0x000e6200000e0000 */
[----:B0-----:R-:W-:-:S05]  /*a990*/  @P1 LEA R3, P0, R9, R3, 0x1 ;  /* 0x0000000309031211 */ /* 0x001fca00078008ff */
[----:B-1----:R-:W-:-:S05]  /*a9a0*/  @P1 IMAD.X R2, RZ, RZ, R2, P0 ;  /* 0x000000ffff021224 */ /* 0x002fca00000e0602 */
        /* <DEDUP_REMOVED lines=21> */
[----:B------:R-:W1:Y:S04]  /*ab00*/  SHFL.IDX PT, R2, R0, 0x4, 0x181f ;  /* 0x00981f0000027f89 */ /* 0x000e6800000e0000 */
[----:B------:R-:W2:Y:S01]  /*ab10*/  SHFL.IDX PT, R0, R0, 0x5, 0x181f ;  /* 0x00b81f0000007f89 */ /* 0x000ea200000e0000 */
[----:B0-----:R-:W-:-:S05]  /*ab20*/  @P1 LEA R3, P0, R9, R3, 0x1 ;  /* 0x0000000309031211 */ /* 0x001fca00078008ff */
[----:B-1----:R-:W-:-:S05]  /*ab30*/  @P1 IMAD.X R2, RZ, RZ, R2, P0 ;  /* 0x000000ffff021224 */ /* 0x002fca00000e0602 */
[----:B------:R-:W-:-:S04]  /*ab40*/  @P1 LOP3.LUT R3, R3, R2, RZ, 0x3c, !PT ;  /* 0x0000000203031212 */ /* 0x000fc800078e3cff */
[----:B------:R-:W-:-:S04]  /*ab50*/  @P1 LOP3.LUT R2, R3, R2, RZ, 0x3c, !PT ;  /* 0x0000000203021212 */ /* 0x000fc800078e3cff */
[----:B------:R-:W-:-:S05]  /*ab60*/  @P1 LOP3.LUT R3, R3, R2, RZ, 0x3c, !PT ;  /* 0x0000000203031212 */ /* 0x000fca00078e3cff */
[----:B------:R-:W-:Y:S04]  /*ab70*/  @P1 LDGSTS.E.BYPASS.LTC128B.128 [R8+0x1a400], desc[UR36][R2.64], !P4 ;  /* 0x1a40000002081fae */ /* 0x000fe8000e101d64 */
[----:B------:R-:W-:Y:S04]  /*ab80*/  @P1 LDGSTS.E.BYPASS.LTC128B.128 [R8+0x1d400], desc[UR36][R2.64+0x80], !P3 ;  /* 0x1d40008002081fae */ /* 0x000fe8000d901d64 */
[----:B------:R0:W-:Y:S04]  /*ab90*/  @P1 LDGSTS.E.BYPASS.LTC128B.128 [R8+0x20400], desc[UR36][R2.64+0x100], !P2 ;  /* 0x2040010002081fae */ /* 0x0001e8000d101d64 */
[----:B0-2---:R0:W1:Y:S02]  /*aba0*/  SHFL.IDX PT, R2, R4, 0x5, 0x181f ;  /* 0x00b81f0004027f89 */ /* 0x00506400000e0000 */
.L_x_339:
[----:B------:R-:W-:-:S13]  /*abb0*/  ISETP.GE.AND P0, PT, R6, 0x51, PT ;  /* 0x000000510600780c */ /* 0x000fda0003f06270 */
[----:B-1----:R-:W-:Y:S01]  /*abc0*/  @P0 LEA R2, P1, R9, R2, 0x1 ;  /* 0x0000000209020211 */ /* 0x002fe200078208ff */
[----:B------:R-:W-:-:S03]  /*abd0*/  @P0 IMAD R5, R5, 0x2, R22 ;  /* 0x0000000205050824 */ /* 0x000fc600078e0216 */
[----:B------:R-:W-:-:S05]  /*abe0*/  @P0 IADD3.X R3, RZ, R0, RZ, P1, !PT ;  /* 0x00000000ff030210 */ /* 0x000fca0000ffe4ff */
        /* <DEDUP_REMOVED lines=8> */
.L_x_261:
[----:B------:R-:W-:Y:S02]  /*ac70*/  PLOP3.LUT P1, PT, P1, P0, PT, 0xa2, 0x0 ;  /* 0x000000000000781c */ /* 0x000fe40000f21472 */
[----:B------:R-:W-:-:S08]  /*ac80*/  @P0 R2UR P1, UR4, R7 ;  /* 0x00000000070402ca */ /* 0x000fd00000020000 */
[----:B------:R-:W-:-:S05]  /*ac90*/  @P0 PLOP3.LUT P0, PT, P1, PT, PT, 0x80, 0x0 ;  /* 0x000000000000081c */ /* 0x000fca0000f0f070 */
[----:B------:R-:W-:Y:S01]  /*aca0*/  @!P1 SYNCS.ARRIVE.TRANS64.RED.A0T1 RZ, [UR4+0x2a830], RZ ;  /* 0x02a830ffffff99a7 */ /* 0x000fe20008200404 */
[----:B------:R-:W-:Y:S07]  /*acb0*/  @!P1 ARRIVES.LDGSTSBAR.64.TRANSCNT [UR4+0x2a830] ;  /* 0x02a83000ff0099b0 */ /* 0x000fee0008000a84 */
[----:B------:R-:W-:Y:S05]  /*acc0*/  @P0 BRA.U.ANY `(.L_x_261) ;  /* 0xfffffffd00e80947 */ /* 0x000fea000393ffff */
[----:B------:R-:W-:Y:S01]  /*acd0*/  NOP ;  /* 0x0000000000007918 */ /* 0x000fe20000000000 */
[----:B------:R-:W2:Y:S02]  /*ace0*/  LDL R0, [R1+0x20] ;  /* 0x0000200001007983 */ /* 0x000ea40000100800 */
[----:B--2---:R-:W-:-:S13]  /*acf0*/  ISETP.NE.AND P2, PT, R0, 0x3, PT ;  /* 0x000000030000780c */ /* 0x004fda0003f45270 */
[----:B------:R-:W-:Y:S05]  /*ad00*/  @!P2 BRA `(.L_x_262) ;  /* 0x000000000004a947 */ /* 0x000fea0003800000 */
[----:B------:R-:W-:Y:S01]  /*ad10*/  BPT.TRAP 0x1 ;  /* 0x000000040000795c */ /* 0x000fe20000300000 */
.L_x_262:
[----:B------:R2:W5:Y:S01]  /*ad20*/  LDL.LU R0, [R1+0x8] ;  /* 0x0000080001007983 */ /* 0x0005620000300800 */
[----:B------:R-:W-:Y:S01]  /*ad30*/  LOP3.LUT P0, RZ, R25, 0x40, RZ, 0xc0, !PT ;  /* 0x0000004019ff7812 */ /* 0x000fe2000780c0ff */
[----:B------:R2:W-:-:S12]  /*ad40*/  SYNCS.ARRIVE.TRANS64.A1T0 RZ, [R7+URZ+0x2a830], RZ ;  /* 0x02a830ff07ff79a7 */ /* 0x0005d8000810003f */
[----:B------:R-:W-:Y:S05]  /*ad50*/  WARPSYNC.ALL ;  /* 0x0000000000007948 */ /* 0x000fea0003800000 */
[----:B------:R-:W-:Y:S01]  /*ad60*/  ULDC.64 UR4, c[0x0][0x298] ;  /* 0x0000a60000047ab9 */ /* 0x000fe20000000a00 */
[----:B-1----:R-:W-:Y:S01]  /*ad70*/  VIADD R2, R22, 0xc400 ;  /* 0x0000c40016027836 */ /* 0x002fe20000000000 */
[----:B------:R-:W-:Y:S01]  /*ad80*/  SEL R30, R30, RZ, !P0 ;  /* 0x000000ff1e1e7207 */ /* 0x000fe20004000000 */
[----:B0-----:R-:W-:Y:S01]  /*ad90*/  IMAD.WIDE.U32 R4, R35, UR4, RZ ;  /* 0x0000000423047c25 */ /* 0x001fe2000f8e00ff */
[----:B------:R-:W-:Y:S01]  /*ada0*/  BSSY B6, `(.L_x_263) ;  /* 0x000001b000067945 */ /* 0x000fe20003800000 */
[----:B------:R-:W-:Y:S01]  /*adb0*/  BAR.SYNC.DEFER_BLOCKING 0x8, 0x180 ;  /* 0x0206000000007b1d */ /* 0x000fe20000010000 */
[----:B-----5:R-:W-:-:S02]  /*adc0*/  SEL R0, R0, RZ, !P0 ;  /* 0x000000ff00007207 */ /* 0x020fc40004000000 */
[----:B------:R-:W-:-:S03]  /*add0*/  LOP3.LUT P0, RZ, R2, 0x3ff, RZ, 0xc0, !PT ;  /* 0x000003ff02ff7812 */ /* 0x000fc6000780c0ff */
[----:B------:R0:W-:Y:S04]  /*ade0*/  STL [R1+0x1c], R0 ;  /* 0x00001c0001007387 */ /* 0x0001e80000100800 */
[----:B------:R1:W-:Y:S01]  /*adf0*/  STL.64 [R1+0x8], R4 ;  /* 0x0000080401007387 */ /* 0x0003e20000100a00 */
[----:B0-----:R-:W-:-:S05]  /*ae00*/  SHF.R.S32.HI R0, RZ, 0x1f, R35 ;  /* 0x0000001fff007819 */ /* 0x001fca0000011423 */
[----:B------:R-:W-:-:S04]  /*ae10*/  IMAD R0, R0, UR4, RZ ;  /* 0x0000000400007c24 */ /* 0x000fc8000f8e02ff */
[----:B------:R-:W-:-:S04]  /*ae20*/  IMAD R0, R35, UR5, R0 ;  /* 0x0000000523007c24 */ /* 0x000fc8000f8e0200 */
[----:B------:R-:W-:Y:S01]  /*ae30*/  IMAD.IADD R35, R5, 0x1, R0 ;  /* 0x0000000105237824 */ /* 0x000fe200078e0200 */
[----:B-1----:R-:W-:Y:S06]  /*ae40*/  @!P0 BRA `(.L_x_264) ;  /* 0x0000000000408947 */ /* 0x002fec0003800000 */
[----:B------:R-:W-:Y:S01]  /*ae50*/  MOV R2, 0x0 ;  /* 0x0000000000027802 */ /* 0x000fe20000000f00 */
        /* <DEDUP_REMOVED lines=8> */
[----:B--2---:R-:W-:Y:S01]  /*aee0*/  IMAD.U32 R7, RZ, RZ, UR9 ;  /* 0x00000009ff077e24 */ /* 0x004fe2000f8e00ff */
[----:B------:R-:W-:Y:S01]  /*aef0*/  MOV R13, RZ ;  /* 0x000000ff000d7202 */ /* 0x000fe20000000f00 */
[----:B------:R-:W-:-:S02]  /*af00*/  IMAD.U32 R11, RZ, RZ, UR5 ;  /* 0x00000005ff0b7e24 */ /* 0x000fc4000f8e00ff */
[----:B------:R-:W-:Y:S02]  /*af10*/  IMAD.MOV.U32 R8, RZ, RZ, 0x70 ;  /* 0x00000070ff087424 */ /* 0x000fe400078e00ff */
[----:B------:R-:W-:-:S07]  /*af20*/  IMAD.MOV.U32 R12, RZ, RZ, 0x1 ;  /* 0x00000001ff0c7424 */ /* 0x000fce00078e00ff */
[----:B------:R-:W-:-:S07]  /*af30*/  LEPC R20, `(.L_x_264) ;  /* 0x000000001014794e */ /* 0x000fce0000000000 */
[----:B0-----:R-:W-:Y:S05]  /*af40*/  CALL.ABS.NOINC R2 ;  /* 0x0000000002007343 */ /* 0x001fea0003c00000 */
.L_x_264:
[----:B------:R-:W-:Y:S05]  /*af50*/  BSYNC B6 ;  /* 0x0000000000067941 */ /* 0x000fea0003800000 */
.L_x_263:
[----:B------:R-:W3:Y:S01]  /*af60*/  LDL.LU R20, [R1+0x1c] ;  /* 0x00001c0001147983 */ /* 0x000ee20000300800 */
[----:B------:R-:W0:Y:S01]  /*af70*/  LDC R8, c[0x0][0x448] ;  /* 0x00011200ff087b82 */ /* 0x000e220000000800 */
[----:B------:R-:W-:Y:S02]  /*af80*/  ULDC.64 UR4, c[0x0][0x2d8] ;  /* 0x0000b60000047ab9 */ /* 0x000fe40000000a00 */
[----:B------:R-:W4:Y:S01]  /*af90*/  LDL.LU.64 R2, [R1+0x8] ;  /* 0x0000080001027983 */ /* 0x000f220000300a00 */
[----:B------:R-:W-:Y:S02]  /*afa0*/  IMAD.SHL.U32 R4, R17, 0x80, RZ ;  /* 0x0000008011047824 */ /* 0x000fe400078e00ff */
[----:B------:R-:W-:Y:S01]  /*afb0*/  IMAD R0, R32, UR4, RZ ;  /* 0x0000000420007c24 */ /* 0x000fe2000f8e02ff */
[----:B------:R1:W5:Y:S03]  /*afc0*/  LDL R17, [R1+0x10] ;  /* 0x0000100001117983 */ /* 0x0003660000100800 */
[----:B------:R-:W-:Y:S01]  /*afd0*/  IMAD R0, R18, UR5, R0 ;  /* 0x0000000512007c24 */ /* 0x000fe2000f8e0200 */
[----:B0-----:R-:W-:Y:S01]  /*afe0*/  ISETP.NE.AND P0, PT, R8, 0x1, PT ;  /* 0x000000010800780c */ /* 0x001fe20003f05270 */
[----:B------:R-:W0:Y:S02]  /*aff0*/  S2R R11, SR_TID.X ;  /* 0x00000000000b7919 */ /* 0x000e240000002100 */
[----:B0-----:R-:W-:-:S05]  /*b000*/  IMAD.SHL.U32 R9, R11, 0x8, RZ ;  /* 0x000000080b097824 */ /* 0x001fca00078e00ff */
[----:B------:R-:W-:Y:S01]  /*b010*/  LOP3.LUT R9, R9, 0x38, RZ, 0xc0, !PT ;  /* 0x0000003809097812 */ /* 0x000fe200078ec0ff */
[----:B---3--:R-:W-:Y:S02]  /*b020*/  IMAD.MOV.U32 R21, RZ, RZ, R20 ;  /* 0x000000ffff157224 */ /* 0x008fe400078e0014 */
[----:B------:R-:W0:Y:S01]  /*b030*/  S2R R20, SR_TID.X ;  /* 0x0000000000147919 */ /* 0x000e220000002100 */
[----:B----4-:R-:W-:Y:S02]  /*b040*/  IMAD.MOV.U32 R3, RZ, RZ, R35 ;  /* 0x000000ffff037224 */ /* 0x010fe400078e0023 */
[----:B------:R-:W-:Y:S01]  /*b050*/  IMAD.WIDE.U32 R2, R18, UR4, R2 ;  /* 0x0000000412027c25 */ /* 0x000fe2000f8e0002 */
[----:B------:R-:W-:-:S03]  /*b060*/  ULDC.64 UR4, c[0x0][0x2e0] ;  /* 0x0000b80000047ab9 */ /* 0x000fc60000000a00 */
[----:B------:R-:W-:Y:S02]  /*b070*/  IMAD R5, R21, UR4, RZ ;  /* 0x0000000415057c24 */ /* 0x000fe4000f8e02ff */
[----:B------:R-:W-:Y:S02]  /*b080*/  IMAD.IADD R3, R3, 0x1, R0 ;  /* 0x0000000103037824 */ /* 0x000fe400078e0200 */
[C---:B------:R-:W-:Y:S02]  /*b090*/  IMAD R0, R30.reuse, UR5, R5 ;  /* 0x000000051e007c24 */ /* 0x040fe4000f8e0205 */
[----:B------:R-:W-:Y:S01]  /*b0a0*/  IMAD.WIDE.U32 R2, R30, UR4, R2 ;  /* 0x000000041e027c25 */ /* 0x000fe2000f8e0002 */
[----:B------:R-:W2:Y:S01]  /*b0b0*/  @P0 LDC R5, c[0x0][0x44c] ;  /* 0x00011300ff050b82 */ /* 0x000ea20000000800 */
[----:B------:R-:W-:-:S03]  /*b0c0*/  ULDC.64 UR4, c[0x0][0x2d0] ;  /* 0x0000b40000047ab9 */ /* 0x000fc60000000a00 */
[----:B------:R-:W-:-:S04]  /*b0d0*/  IADD3 R3, R3, R0, RZ ;  /* 0x0000000003037210 */ /* 0x000fc80007ffe0ff */
[----:B------:R-:W3:Y:S01]  /*b0e0*/  @P0 LDC R0, c[0x0][0x450] ;  /* 0x00011400ff000b82 */ /* 0x000ee20000000800 */
[C---:B0-----:R-:W-:Y:S01]  /*b0f0*/  LOP3.LUT R21, R20.reuse, 0x7f, RZ, 0xc0, !PT ;  /* 0x0000007f14157812 */ /* 0x041fe200078ec0ff */
[----:B------:R-:W-:-:S03]  /*b100*/  IMAD.SHL.U32 R20, R20, 0x10, RZ ;  /* 0x0000001014147824 */ /* 0x000fc600078e00ff */
[----:B------:R-:W-:-:S04]  /*b110*/  SHF.R.U32.HI R21, RZ, 0x3, R21 ;  /* 0x00000003ff157819 */ /* 0x000fc80000011615 */
[----:B------:R-:W-:-:S04]  /*b120*/  LOP3.LUT R20, R21, 0x70, R20, 0xf8, !PT ;  /* 0x0000007015147812 */ /* 0x000fc800078ef814 */
[----:B------:R-:W-:-:S05]  /*b130*/  LOP3.LUT R6, R20, R4, RZ, 0xfc, !PT ;  /* 0x0000000414067212 */ /* 0x000fca00078efcff */
[----:B--2---:R-:W-:-:S04]  /*b140*/  @P0 IMAD.HI.U32 R7, R6, R5, RZ ;  /* 0x0000000506070227 */ /* 0x004fc800078e00ff */
[----:B------:R-:W-:Y:S01]  /*b150*/  IMAD.MOV.U32 R5, RZ, RZ, R6 ;  /* 0x000000ffff057224 */ /* 0x000fe200078e0006 */
[----:B---3--:R-:W-:-:S04]  /*b160*/  @P0 SHF.R.U32.HI R5, RZ, R0, R7 ;  /* 0x00000000ff050219 */ /* 0x008fc80000011607 */
[----:B------:R-:W-:-:S05]  /*b170*/  IADD3 R0, -R5, RZ, RZ ;  /* 0x000000ff05007210 */ /* 0x000fca0007ffe1ff */
[----:B------:R-:W-:Y:S01]  /*b180*/  IMAD R0, R8, R0, R6 ;  /* 0x0000000008007224 */ /* 0x000fe200078e0206 */
[----:B------:R-:W-:Y:S01]  /*b190*/  SHF.R.S32.HI R6, RZ, 0x1f, R5 ;  /* 0x0000001fff067819 */ /* 0x000fe20000011405 */
[----:B------:R-:W-:-:S04]  /*b1a0*/  IMAD.WIDE.U32 R2, R5, UR4, R2 ;  /* 0x0000000405027c25 */ /* 0x000fc8000f8e0002 */
[----:B------:R-:W-:-:S04]  /*b1b0*/  IMAD R6, R6, UR4, RZ ;  /* 0x0000000406067c24 */ /* 0x000fc8000f8e02ff */
[----:B------:R-:W-:Y:S01]  /*b1c0*/  IMAD R6, R5, UR5, R6 ;  /* 0x0000000505067c24 */ /* 0x000fe2000f8e0206 */
[----:B------:R-:W-:Y:S01]  /*b1d0*/  SHF.R.S32.HI R5, RZ, 0x1f, R0 ;  /* 0x0000001fff057819 */ /* 0x000fe20000011400 */
[----:B------:R-:W-:Y:S02]  /*b1e0*/  ULDC.64 UR4, c[0x0][0x2c8] ;  /* 0x0000b20000047ab9 */ /* 0x000fe40000000a00 */
[----:B------:R-:W-:Y:S02]  /*b1f0*/  IMAD.IADD R3, R3, 0x1, R6 ;  /* 0x0000000103037824 */ /* 0x000fe400078e0206 */
[----:B------:R-:W-:Y:S01]  /*b200*/  IMAD R5, R5, UR4, RZ ;  /* 0x0000000405057c24 */ /* 0x000fe2000f8e02ff */
[----:B------:R-:W-:Y:S01]  /*b210*/  SHF.L.U32 R21, R11, 0x3, RZ ;  /* 0x000000030b157819 */ /* 0x000fe200000006ff */
[----:B------:R-:W-:-:S04]  /*b220*/  IMAD.WIDE.U32 R2, R0, UR4, R2 ;  /* 0x0000000400027c25 */ /* 0x000fc8000f8e0002 */
[----:B------:R-:W-:Y:S01]  /*b230*/  IMAD R5, R0, UR5, R5 ;  /* 0x0000000500057c24 */ /* 0x000fe2000f8e0205 */
[----:B------:R-:W-:Y:S01]  /*b240*/  ULDC.64 UR4, c[0x0][0x280] ;  /* 0x0000a00000047ab9 */ /* 0x000fe20000000a00 */
[----:B------:R-:W-:Y:S02]  /*b250*/  LOP3.LUT R21, R21, 0x38, RZ, 0xc0, !PT ;  /* 0x0000003815157812 */ /* 0x000fe400078ec0ff */
[----:B------:R-:W-:Y:S01]  /*b260*/  IMAD.IADD R5, R3, 0x1, R5 ;  /* 0x0000000103057824 */ /* 0x000fe200078e0205 */
[----:B------:R-:W-:Y:S01]  /*b270*/  LEA R0, P0, R2, UR4, 0x1 ;  /* 0x0000000402007c11 */ /* 0x000fe2000f8008ff */
[----:B------:R-:W-:Y:S01]  /*b280*/  ULDC UR4, c[0x0][0x2b8] ;  /* 0x0000ae0000047ab9 */ /* 0x000fe20000000800 */
[----:B------:R-:W-:Y:S02]  /*b290*/  LOP3.LUT R20, R11, 0x7f, RZ, 0xc0, !PT ;  /* 0x0000007f0b147812 */ /* 0x000fe400078ec0ff */
[C---:B------:R-:W-:Y:S02]  /*b2a0*/  LOP3.LUT R10, R21.reuse, 0x40, RZ, 0xfc, !PT ;  /* 0x00000040150a7812 */ /* 0x040fe400078efcff */
[----:B------:R-:W-:-:S02]  /*b2b0*/  LOP3.LUT R11, R21, 0x80, RZ, 0xfc, !PT ;  /* 0x00000080150b7812 */ /* 0x000fc400078efcff */
[----:B------:R-:W-:Y:S01]  /*b2c0*/  LEA.HI.X R5, R2, UR5, R5, 0x1, P0 ;  /* 0x0000000502057c11 */ /* 0x000fe200080f0c05 */
[----:B------:R-:W-:Y:S01]  /*b2d0*/  UMOV UR5, 0xffffffff ;  /* 0xffffffff00057882 */ /* 0x000fe20000000000 */
[----:B------:R-:W-:Y:S02]  /*b2e0*/  ISETP.GE.AND P3, PT, R9, UR4, PT ;  /* 0x0000000409007c0c */ /* 0x000fe4000bf66270 */
[----:B------:R-:W-:Y:S02]  /*b2f0*/  ISETP.GE.AND P2, PT, R10, UR4, PT ;  /* 0x000000040a007c0c */ /* 0x000fe4000bf46270 */
[----:B------:R-:W-:Y:S02]  /*b300*/  ISETP.GE.AND P0, PT, R11, UR4, PT ;  /* 0x000000040b007c0c */ /* 0x000fe4000bf06270 */
[----:B------:R-:W-:Y:S01]  /*b310*/  SHF.R.U32.HI R10, RZ, 0x3, R20 ;  /* 0x00000003ff0a7819 */ /* 0x000fe20000011614 */
[----:B-1----:R-:W-:Y:S10]  /*b320*/  BRA.DIV UR5, `(.L_x_265) ;  /* 0x0000003605dc7947 */ /* 0x002ff4000b800000 */
[----:B------:R-:W0:Y:S01]  /*b330*/  SHFL.IDX PT, R3, R0, RZ, 0x181f ;  /* 0x00181fff00037589 */ /* 0x000e2200000e0000 */
[----:B-----5:R-:W-:Y:S02]  /*b340*/  IMAD R6, R17, R8, RZ ;  /* 0x0000000811067224 */ /* 0x020fe400078e02ff */
[----:B------:R-:W-:Y:S01]  /*b350*/  IMAD.IADD R4, R10, 0x1, R4 ;  /* 0x000000010a047824 */ /* 0x000fe200078e0204 */
[----:B------:R-:W1:Y:S04]  /*b360*/  SHFL.IDX PT, R2, R5, RZ, 0x181f ;  /* 0x00181fff05027589 */ /* 0x000e6800000e0000 */
[----:B------:R-:W-:Y:S01]  /*b370*/  ISETP.GE.AND P1, PT, R4, R6, PT ;  /* 0x000000060400720c */ /* 0x000fe20003f26270 */
[----:B------:R-:W-:-:S12]  /*b380*/  SHFL.IDX PT, R14, R0, 0x7, 0x181f ;  /* 0x00f81f00000e7f89 */ /* 0x000fd800000e0000 */
[----:B0-----:R-:W-:-:S05]  /*b390*/  @!P1 LEA R7, P4, R9, R3, 0x1 ;  /* 0x0000000309079211 */ /* 0x001fca00078808ff */
[----:B-1----:R-:W-:Y:S02]  /*b3a0*/  @!P1 IMAD.X R3, RZ, RZ, R2, P4 ;  /* 0x000000ffff039224 */ /* 0x002fe400020e0602 */
[----:B------:R-:W-:Y:S01]  /*b3b0*/  @!P1 IMAD.MOV.U32 R2, RZ, RZ, R7 ;  /* 0x000000ffff029224 */ /* 0x000fe200078e0007 */
[----:B------:R-:W-:-:S04]  /*b3c0*/  IADD3 R7, R4, 0x10, RZ ;  /* 0x0000001004077810 */ /* 0x000fc80007ffe0ff */
[----:B------:R-:W-:Y:S04]  /*b3d0*/  @!P1 LDGSTS.E.BYPASS.LTC128B.128 [R34+0xc400], desc[UR36][R2.64], !P3 ;  /* 0x0c40000002229fae */ /* 0x000fe8000d901d64 */
[----:B------:R-:W-:Y:S04]  /*b3e0*/  @!P1 LDGSTS.E.BYPASS.LTC128B.128 [R34+0x10400], desc[UR36][R2.64+0x80], !P2 ;  /* 0x1040008002229fae */ /* 0x000fe8000d101d64 */
[----:B------:R0:W-:Y:S01]  /*b3f0*/  @!P1 LDGSTS.E.BYPASS.LTC128B.128 [R34+0x14400], desc[UR36][R2.64+0x100], !P0 ;  /* 0x1440010002229fae */ /* 0x0001e2000c101d64 */
[----:B------:R-:W-:-:S03]  /*b400*/  ISETP.GE.AND P1, PT, R7, R6, PT ;  /* 0x000000060700720c */ /* 0x000fc60003f26270 */
[----:B0-----:R-:W0:Y:S04]  /*b410*/  SHFL.IDX PT, R3, R0, 0x1, 0x181f ;  /* 0x00381f0000037f89 */ /* 0x001e2800000e0000 */
[----:B------:R-:W1:Y:S06]  /*b420*/  SHFL.IDX PT, R2, R5, 0x1, 0x181f ;  /* 0x00381f0005027f89 */ /* 0x000e6c00000e0000 */
[----:B0-----:R-:W-:-:S05]  /*b430*/  @!P1 LEA R7, P4, R9, R3, 0x1 ;  /* 0x0000000309079211 */ /* 0x001fca00078808ff */
[----:B-1----:R-:W-:Y:S02]  /*b440*/  @!P1 IMAD.X R8, RZ, RZ, R2, P4 ;  /* 0x000000ffff089224 */ /* 0x002fe400020e0602 */
[----:B------:R-:W-:Y:S01]  /*b450*/  @!P1 IMAD.MOV.U32 R2, RZ, RZ, R7 ;  /* 0x000000ffff029224 */ /* 0x000fe200078e0007 */
[----:B------:R-:W-:Y:S01]  /*b460*/  IADD3 R7, R4, 0x20, RZ ;  /* 0x0000002004077810 */ /* 0x000fe20007ffe0ff */
[----:B------:R-:W-:-:S05]  /*b470*/  @!P1 IMAD.MOV.U32 R3, RZ, RZ, R8 ;  /* 0x000000ffff039224 */ /* 0x000fca00078e0008 */
        /* <DEDUP_REMOVED lines=49> */
[----:B------:R-:W1:Y:S04]  /*b790*/  SHFL.IDX PT, R2, R5, 0x6, 0x181f ;  /* 0x00d81f0005027f89 */ /* 0x000e6800000e0000 */
[----:B------:R-:W2:Y:S02]  /*b7a0*/  SHFL.IDX PT, R5, R5, 0x7, 0x181f ;  /* 0x00f81f0005057f89 */ /* 0x000ea400000e0000 */
[----:B0-----:R-:W-:-:S05]  /*b7b0*/  @!P1 LEA R7, P4, R9, R3, 0x1 ;  /* 0x0000000309079211 */ /* 0x001fca00078808ff */
[----:B-1----:R-:W-:Y:S02]  /*b7c0*/  @!P1 IMAD.X R8, RZ, RZ, R2, P4 ;  /* 0x000000ffff089224 */ /* 0x002fe400020e0602 */
[----:B------:R-:W-:Y:S02]  /*b7d0*/  @!P1 IMAD.MOV.U32 R2, RZ, RZ, R7 ;  /* 0x000000ffff029224 */ /* 0x000fe400078e0007 */
[----:B------:R-:W-:-:S05]  /*b7e0*/  @!P1 IMAD.MOV.U32 R3, RZ, RZ, R8 ;  /* 0x000000ffff039224 */ /* 0x000fca00078e0008 */
[----:B------:R0:W-:Y:S04]  /*b7f0*/  @!P1 LDGSTS.E.BYPASS.LTC128B.128 [R34+0xf400], desc[UR36][R2.64], !P3 ;  /* 0x0f40000002229fae */ /* 0x0001e8000d901d64 */
[----:B------:R0:W-:Y:S04]  /*b800*/  @!P1 LDGSTS.E.BYPASS.LTC128B.128 [R34+0x13400], desc[UR36][R2.64+0x80], !P2 ;  /* 0x1340008002229fae */ /* 0x0001e8000d101d64 */
[----:B--2---:R0:W-:Y:S02]  /*b810*/  @!P1 LDGSTS.E.BYPASS.LTC128B.128 [R34+0x17400], desc[UR36][R2.64+0x100], !P0 ;  /* 0x1740010002229fae */ /* 0x0041e4000c101d64 */
.L_x_356:
[----:B0-----:R-:W-:Y:S01]  /*b820*/  IADD3 R3, R4, 0x70, RZ ;  /* 0x0000007004037810 */ /* 0x001fe20007ffe0ff */
[----:B------:R-:W-:Y:S03]  /*b830*/  BSSY B0, `(.L_x_266) ;  /* 0x000000b000007945 */ /* 0x000fe60003800000 */
[----:B------:R-:W-:-:S13]  /*b840*/  ISETP.GE.AND P1, PT, R3, R6, PT ;  /* 0x000000060300720c */ /* 0x000fda0003f26270 */
[----:B------:R-:W-:Y:S05]  /*b850*/  @P1 BRA `(.L_x_267) ;  /* 0x0000000000201947 */ /* 0x000fea0003800000 */
[----:B------:R-:W-:-:S05]  /*b860*/  LEA R2, P1, R9, R14, 0x1 ;  /* 0x0000000e09027211 */ /* 0x000fca00078208ff */
[----:B------:R-:W-:-:S05]  /*b870*/  IMAD.X R3, RZ, RZ, R5, P1 ;  /* 0x000000ffff037224 */ /* 0x000fca00008e0605 */
[----:B------:R-:W-:Y:S01]  /*b880*/  @!PT LDS RZ, [RZ] ;  /* 0x00000000fffff984 */ /* 0x000fe20000000800 */
[----:B------:R-:W-:Y:S01]  /*b890*/  @!PT LDS RZ, [RZ] ;  /* 0x00000000fffff984 */ /* 0x000fe20000000800 */
[----:B------:R-:W-:Y:S01]  /*b8a0*/  @!PT LDS RZ, [RZ] ;  /* 0x00000000fffff984 */ /* 0x000fe20000000800 */
[----:B------:R0:W-:Y:S04]  /*b8b0*/  LDGSTS.E.BYPASS.LTC128B.128 [R34+0xfc00], desc[UR36][R2.64], !P3 ;  /* 0x0fc0000002227fae */ /* 0x0001e8000d901d64 */
[----:B------:R0:W-:Y:S04]  /*b8c0*/  LDGSTS.E.BYPASS.LTC128B.128 [R34+0x13c00], desc[UR36][R2.64+0x80], !P2 ;  /* 0x13c0008002227fae */ /* 0x0001e8000d101d64 */
[----:B------:R0:W-:Y:S02]  /*b8d0*/  LDGSTS.E.BYPASS.LTC128B.128 [R34+0x17c00], desc[UR36][R2.64+0x100], !P0 ;  /* 0x17c0010002227fae */ /* 0x0001e4000c101d64 */
.L_x_267:
[----:B------:R-:W-:Y:S05]  /*b8e0*/  BSYNC B0 ;  /* 0x0000000000007941 */ /* 0x000fea0003800000 */
.L_x_266:
[----:B------:R-:W-:Y:S01]  /*b8f0*/  NOP ;  /* 0x0000000000007918 */ /* 0x000fe20000000000 */
[----:B------:R-:W-:-:S13]  /*b900*/  PLOP3.LUT P0, PT, PT, PT, PT, 0x80, 0x0 ;  /* 0x000000000000781c */ /* 0x000fda0003f0f070 */
.L_x_268:
[----:B------:R-:W-:Y:S02]  /*b910*/  PLOP3.LUT P1, PT, P1, P0, PT, 0xa2, 0x0 ;  /* 0x000000000000781c */ /* 0x000fe40000f21472 */
[----:B------:R-:W-:-:S08]  /*b920*/  @P0 R2UR P1, UR4, R22 ;  /* 0x00000000160402ca */ /* 0x000fd00000020000 */
[----:B------:R-:W-:-:S05]  /*b930*/  @P0 PLOP3.LUT P0, PT, P1, PT, PT, 0x80, 0x0 ;  /* 0x000000000000081c */ /* 0x000fca0000f0f070 */
[----:B------:R-:W-:Y:S01]  /*b940*/  @!P1 SYNCS.ARRIVE.TRANS64.RED.A0T1 RZ, [UR4+0x2a800], RZ ;  /* 0x02a800ffffff99a7 */ /* 0x000fe20008200404 */
[----:B------:R-:W-:Y:S07]  /*b950*/  @!P1 ARRIVES.LDGSTSBAR.64.TRANSCNT [UR4+0x2a800] ;  /* 0x02a80000ff0099b0 */ /* 0x000fee0008000a84 */
[----:B------:R-:W-:Y:S05]  /*b960*/  @P0 BRA.U.ANY `(.L_x_268) ;  /* 0xfffffffd00e80947 */ /* 0x000fea000393ffff */
[----:B0-----:R-:W2:Y:S02]  /*b970*/  LDL.LU R2, [R1+0x14] ;  /* 0x0000140001027983 */ /* 0x001ea40000300800 */
[----:B--2---:R-:W-:-:S05]  /*b980*/  VIADD R2, R2, 0x1 ;  /* 0x0000000102027836 */ /* 0x004fca0000000000 */
[----:B------:R0:W-:Y:S01]  /*b990*/  STL [R1+0x14], R2 ;  /* 0x0000140201007387 */ /* 0x0001e20000100800 */
[----:B------:R-:W-:-:S04]  /*b9a0*/  LEA.HI R0, R2, R2, RZ, 0x1 ;  /* 0x0000000202007211 */ /* 0x000fc800078f08ff */
[----:B------:R-:W-:-:S05]  /*b9b0*/  LOP3.LUT R0, R0, 0xfffffffe, RZ, 0xc0, !PT ;  /* 0xfffffffe00007812 */ /* 0x000fca00078ec0ff */
[----:B------:R-:W-:-:S05]  /*b9c0*/  IMAD.IADD R0, R2, 0x1, -R0 ;  /* 0x0000000102007824 */ /* 0x000fca00078e0a00 */
[----:B------:R-:W-:Y:S01]  /*b9d0*/  SHF.L.U32 R3, R0, 0x1f, RZ ;  /* 0x0000001f00037819 */ /* 0x000fe200000006ff */
[----:B------:R-:W-:Y:S01]  /*b9e0*/  NOP ;  /* 0x0000000000007918 */ /* 0x000fe20000000000 */
[----:B------:R0:W-:Y:S01]  /*b9f0*/  SYNCS.ARRIVE.TRANS64.A1T0 RZ, [R22+URZ+0x2a800], RZ ;  /* 0x02a800ff16ff79a7 */ /* 0x0001e2000810003f */
[----:B------:R-:W-:Y:S01]  /*ba00*/  BSSY B0, `(.L_x_269) ;  /* 0x0000003000007945 */ /* 0x000fe20003800000 */
[----:B------:R-:W1:Y:S03]  /*ba10*/  SYNCS.PHASECHK.TRANS64.TRYWAIT P0, [R22+URZ+0x2a820], R3 ;  /* 0x02a82003160075a7 */ /* 0x000e66000800017f */
[----:B01----:R-:W-:Y:S05]  /*ba20*/  @!P0 BRA `(.L_x_270) ;  /* 0x0000003800d48947 */ /* 0x003fea0003800000 */
.L_x_357:
[----:B------:R-:W-:Y:S05]  /*ba30*/  BSYNC B0 ;  /* 0x0000000000007941 */ /* 0x000fea0003800000 */
.L_x_269:
[----:B------:R-:W-:Y:S01]  /*ba40*/  ISETP.GE.AND P0, PT, R36, 0x61, PT ;  /* 0x000000612400780c */ /* 0x000fe20003f06270 */
[----:B------:R-:W-:-:S12]  /*ba50*/  BSSY B0, `(.L_x_271) ;  /* 0x00000ff000007945 */ /* 0x000fd80003800000 */
[----:B------:R-:W-:Y:S05]  /*ba60*/  @!P0 BRA `(.L_x_272) ;  /* 0x0000000c00f48947 */ /* 0x000fea0003800000 */
[----:B------:R-:W2:Y:S01]  /*ba70*/  LDL.LU R0, [R1+0x18] ;  /* 0x0000180001007983 */ /* 0x000ea20000300800 */
[----:B------:R-:W-:Y:S02]  /*ba80*/  IMAD.MOV.U32 R17, RZ, RZ, R28 ;  /* 0x000000ffff117224 */ /* 0x000fe400078e001c */
[----:B------:R-:W-:Y:S02]  /*ba90*/  IMAD.MOV.U32 R10, RZ, RZ, R27 ;  /* 0x000000ffff0a7224 */ /* 0x000fe400078e001b */
[----:B------:R-:W-:Y:S01]  /*baa0*/  IMAD.MOV.U32 R30, RZ, RZ, R26 ;  /* 0x000000ffff1e7224 */ /* 0x000fe200078e001a */
[----:B--2---:R-:W-:-:S07]  /*bab0*/  IADD3 R0, R0, -0x2, RZ ;  /* 0xfffffffe00007810 */ /* 0x004fce0007ffe0ff */
.L_x_285:
[----:B------:R-:W2:Y:S01]  /*bac0*/  LDL R7, [R1] ;  /* 0x0000000001077983 */ /* 0x000ea20000100800 */
[----:B------:R-:W1:Y:S01]  /*bad0*/  LDC R4, c[0x0][0x430] ;  /* 0x00010c00ff047b82 */ /* 0x000e620000000800 */
[----:B------:R-:W0:Y:S02]  /*bae0*/  S2R R2, SR_TID.X ;  /* 0x0000000000027919 */ /* 0x000e240000002100 */
[----:B------:R-:W3:Y:S01]  /*baf0*/  LDL R9, [R1+0x20] ;  /* 0x0000200001097983 */ /* 0x000ee20000100800 */
[----:B-1----:R-:W-:Y:S02]  /*bb00*/  ISETP.NE.AND P0, PT, R4, 0x1, PT ;  /* 0x000000010400780c */ /* 0x002fe40003f05270 */
[C---:B0-----:R-:W-:Y:S02]  /*bb10*/  LOP3.LUT R3, R2.reuse, 0x7f, RZ, 0xc0, !PT ;  /* 0x0000007f02037812 */ /* 0x041fe400078ec0ff */
[----:B------:R-:W-:-:S09]  /*bb20*/  SHF.L.U32 R2, R2, 0x4, RZ ;  /* 0x0000000402027819 */ /* 0x000fd200000006ff */
[----:B------:R-:W0:Y:S01]  /*bb30*/  @P0 LDC R5, c[0x0][0x438] ;  /* 0x00010e00ff050b82 */ /* 0x000e220000000800 */
[----:B------:R-:W-:-:S04]  /*bb40*/  SHF.R.U32.HI R3, RZ, 0x3, R3 ;  /* 0x00000003ff037819 */ /* 0x000fc80000011603 */
[----:B------:R-:W-:-:S03]  /*bb50*/  LOP3.LUT R2, R3, 0x70, R2, 0xf8, !PT ;  /* 0x0000007003027812 */ /* 0x000fc600078ef802 */
[----:B------:R-:W1:Y:S01]  /*bb60*/  @P0 LDC R3, c[0x0][0x434] ;  /* 0x00010d00ff030b82 */ /* 0x000e620000000800 */
[----:B------:R-:W-:Y:S01]  /*bb70*/  IMAD R8, R0, 0x60, R37 ;  /* 0x0000006000087824 */ /* 0x000fe200078e0225 */
[----:B------:R-:W-:-:S03]  /*bb80*/  ISETP.GT.U32.AND P2, PT, R2, 0x5f, PT ;  /* 0x0000005f0200780c */ /* 0x000fc60003f44070 */
[----:B------:R-:W-:-:S04]  /*bb90*/  IMAD.IADD R8, R2, 0x1, R8 ;  /* 0x0000000102087824 */ /* 0x000fc800078e0208 */
[----:B------:R-:W-:Y:S02]  /*bba0*/  IMAD.MOV.U32 R6, RZ, RZ, R8 ;  /* 0x000000ffff067224 */ /* 0x000fe400078e0008 */
[----:B-1----:R-:W-:-:S05]  /*bbb0*/  @P0 IMAD.HI.U32 R2, R8, R3, RZ ;  /* 0x0000000308020227 */ /* 0x002fca00078e00ff */
[----:B0-----:R-:W-:Y:S02]  /*bbc0*/  @P0 SHF.R.U32.HI R6, RZ, R5, R2 ;  /* 0x00000005ff060219 */ /* 0x001fe40000011602 */
[----:B------:R-:W0:Y:S02]  /*bbd0*/  @!P2 LDC.64 R4, c[0x0][0x428] ;  /* 0x00010a00ff04ab82 */ /* 0x000e240000000a00 */
[--C-:B------:R-:W-:Y:S01]  /*bbe0*/  @!P2 SHF.R.S32.HI R3, RZ, 0x1f, R6.reuse ;  /* 0x0000001fff03a819 */ /* 0x100fe20000011406 */
[----:B------:R-:W-:-:S04]  /*bbf0*/  @!P2 IMAD.MOV.U32 R2, RZ, RZ, R6 ;  /* 0x000000ffff02a224 */ /* 0x000fc800078e0006 */
[----:B0-----:R-:W-:-:S04]  /*bc00*/  @!P2 IMAD.WIDE.U32 R2, R31, R4, R2 ;  /* 0x000000041f02a225 */ /* 0x001fc800078e0002 */
[----:B--2---:R-:W-:-:S04]  /*bc10*/  @!P2 IMAD R4, R7, R4, RZ ;  /* 0x000000040704a224 */ /* 0x004fc800078e02ff */
[----:B------:R-:W-:Y:S02]  /*bc20*/  @!P2 IMAD R7, R31, R5, R4 ;  /* 0x000000051f07a224 */ /* 0x000fe400078e0204 */
[----:B------:R-:W0:Y:S03]  /*bc30*/  @!P2 LDC.64 R4, c[0x0][0x418] ;  /* 0x00010600ff04ab82 */ /* 0x000e260000000a00 */
[----:B------:R-:W-:Y:S01]  /*bc40*/  @!P2 IADD3 R3, R7, R3, RZ ;  /* 0x000000030703a210 */ /* 0x000fe20007ffe0ff */
[----:B------:R-:W-:Y:S01]  /*bc50*/  IMAD.MOV.U32 R7, RZ, RZ, RZ ;  /* 0x000000ffff077224 */ /* 0x000fe200078e00ff */
[----:B0-----:R-:W-:-:S04]  /*bc60*/  @!P2 LEA R4, P0, R2, R4, 0x2 ;  /* 0x000000040204a211 */ /* 0x001fc800078010ff */
[----:B------:R-:W-:-:S05]  /*bc70*/  @!P2 LEA.HI.X R5, R2, R5, R3, 0x2, P0 ;  /* 0x000000050205a211 */ /* 0x000fca00000f1403 */
[----:B------:R0:W5:Y:S01]  /*bc80*/  @!P2 LDG.E R7, desc[UR36][R4.64] ;  /* 0x000000240407a981 */ /* 0x000162000c1e1900 */
[----:B---3--:R-:W-:Y:S01]  /*bc90*/  ISETP.NE.AND P1, PT, R9, 0x3, PT ;  /* 0x000000030900780c */ /* 0x008fe20003f25270 */
[----:B------:R-:W-:Y:S01]  /*bca0*/  VIADD R27, R10, 0x1 ;  /* 0x000000010a1b7836 */ /* 0x000fe20000000000 */
[----:B------:R-:W-:Y:S05]  /*bcb0*/  YIELD ;  /* 0x0000000000007946 */ /* 0x000fea0003800000 */
[----:B------:R-:W-:Y:S01]  /*bcc0*/  ISETP.NE.AND P0, PT, R27, 0x2, PT ;  /* 0x000000021b00780c */ /* 0x000fe20003f05270 */
[----:B------:R-:W-:Y:S01]  /*bcd0*/  IMAD.MOV R3, RZ, RZ, -R6 ;  /* 0x000000ffff037224 */ /* 0x000fe200078e0a06 */
[----:B------:R-:W-:-:S02]  /*bce0*/  ULDC UR4, c[0x0][0x430] ;  /* 0x00010c0000047ab9 */ /* 0x000fc40000000800 */
[----:B------:R-:W-:Y:S01]  /*bcf0*/  SEL R28, RZ, 0x1, P0 ;  /* 0x00000001ff1c7807 */ /* 0x000fe20000000000 */
[----:B------:R-:W-:Y:S01]  /*bd00*/  IMAD R8, R3, UR4, R8 ;  /* 0x0000000403087c24 */ /* 0x000fe2000f8e0208 */
[----:B------:R-:W-:Y:S02]  /*bd10*/  SEL R27, R27, RZ, P0 ;  /* 0x000000ff1b1b7207 */ /* 0x000fe40000000000 */
[----:B------:R-:W-:Y:S02]  /*bd20*/  MOV R26, R0 ;  /* 0x00000000001a7202 */ /* 0x000fe40000000f00 */
[----:B------:R-:W-:Y:S01]  /*bd30*/  LOP3.LUT R28, R17, R28, RZ, 0x3c, !PT ;  /* 0x0000001c111c7212 */ /* 0x000fe200078e3cff */
[----:B0-----:R-:W-:Y:S06]  /*bd40*/  @!P1 BRA `(.L_x_273) ;  /* 0x0000000000049947 */ /* 0x001fec0003800000 */
[----:B------:R-:W-:Y:S01]  /*bd50*/  BPT.TRAP 0x1 ;  /* 0x000000040000795c */ /* 0x000fe20000300000 */
.L_x_273:
[----:B------:R-:W-:Y:S01]  /*bd60*/  IMAD R6, R27, 0x8, R22 ;  /* 0x000000081b067824 */ /* 0x000fe200078e0216 */
[----:B------:R-:W-:Y:S01]  /*bd70*/  SHF.L.U32 R3, R28, 0x1f, RZ ;  /* 0x0000001f1c037819 */ /* 0x000fe200000006ff */
[----:B------:R-:W-:Y:S03]  /*bd80*/  BSSY B1, `(.L_x_274) ;  /* 0x0000003000017945 */ /* 0x000fe60003800000 */
[----:B------:R-:W0:Y:S02]  /*bd90*/  SYNCS.PHASECHK.TRANS64.TRYWAIT P0, [R6+URZ+0x2a840], R3 ;  /* 0x02a84003060075a7 */ /* 0x000e24000800017f */
[----:B0-----:R-:W-:Y:S05]  /*bda0*/  @!P0 BRA `(.L_x_275) ;  /* 0x0000003800088947 */ /* 0x001fea0003800000 */
.L_x_358:
[----:B------:R-:W-:Y:S05]  /*bdb0*/  BSYNC B1 ;  /* 0x0000000000017941 */ /* 0x000fea0003800000 */
.L_x_274:
[----:B------:R-:W-:Y:S01]  /*bdc0*/  SHF.R.S32.HI R20, RZ, 0x1f, R8 ;  /* 0x0000001fff147819 */ /* 0x000fe20000011408 */
[----:B------:R-:W-:Y:S01]  /*bdd0*/  ULDC.64 UR4, c[0x0][0x300] ;  /* 0x0000c00000047ab9 */ /* 0x000fe20000000a00 */
[----:B-----5:R-:W-:Y:S01]  /*bde0*/  SHF.R.S32.HI R21, RZ, 0x1f, R7 ;  /* 0x0000001fff157819 */ /* 0x020fe20000011407 */
[----:B0-----:R-:W-:Y:S01]  /*bdf0*/  IMAD.WIDE.U32 R2, R8, UR4, RZ ;  /* 0x0000000408027c25 */ /* 0x001fe2000f8e00ff */
[C---:B------:R-:W-:Y:S02]  /*be00*/  LOP3.LUT P3, RZ, R25.reuse, 0x4, RZ, 0xc0, !PT ;  /* 0x0000000419ff7812 */ /* 0x040fe4000786c0ff */
[C---:B------:R-:W-:Y:S01]  /*be10*/  LOP3.LUT P2, RZ, R25.reuse, 0x2, RZ, 0xc0, !PT ;  /* 0x0000000219ff7812 */ /* 0x040fe2000784c0ff */
[----:B------:R-:W-:Y:S01]  /*be20*/  IMAD R0, R20, UR4, RZ ;  /* 0x0000000414007c24 */ /* 0x000fe2000f8e02ff */
[----:B------:R-:W-:Y:S01]  /*be30*/  LOP3.LUT P1, RZ, R25, 0x1, RZ, 0xc0, !PT ;  /* 0x0000000119ff7812 */ /* 0x000fe2000782c0ff */
[----:B------:R-:W-:Y:S02]  /*be40*/  IMAD R4, R27, 0x4800, R33 ;  /* 0x000048001b047824 */ /* 0x000fe400078e0221 */
[----:B------:R-:W-:Y:S01]  /*be50*/  IMAD R0, R8, UR5, R0 ;  /* 0x0000000508007c24 */ /* 0x000fe2000f8e0200 */
[----:B------:R-:W-:-:S03]  /*be60*/  ULDC.64 UR4, c[0x0][0x310] ;  /* 0x0000c40000047ab9 */ /* 0x000fc60000000a00 */
[----:B------:R-:W-:Y:S02]  /*be70*/  IMAD.IADD R3, R3, 0x1, R0 ;  /* 0x0000000103037824 */ /* 0x000fe400078e0200 */
[----:B------:R-:W-:Y:S02]  /*be80*/  IMAD R0, R21, UR4, RZ ;  /* 0x0000000415007c24 */ /* 0x000fe4000f8e02ff */
[----:B------:R-:W-:-:S04]  /*be90*/  IMAD.WIDE.U32 R2, R7, UR4, R2 ;  /* 0x0000000407027c25 */ /* 0x000fc8000f8e0002 */
        /* <DEDUP_REMOVED lines=8> */
[----:B------:R-:W-:Y:S01]  /*bf20*/  UMOV UR4, 0xffffffff ;  /* 0xffffffff00047882 */ /* 0x000fe20000000000 */
[----:B------:R-:W-:-:S04]  /*bf30*/  IADD3 R0, R0, R3, RZ ;  /* 0x0000000300007210 */ /* 0x000fc80007ffe0ff */
[----:B------:R-:W-:Y:S01]  /*bf40*/  LEA.HI.X R5, R2, UR5, R0, 0x1, P0 ;  /* 0x0000000502057c11 */ /* 0x000fe200080f0c00 */
[----:B------:R-:W-:Y:S06]  /*bf50*/  BRA.DIV UR4, `(.L_x_276) ;  /* 0x0000003604b07947 */ /* 0x000fec000b800000 */
[----:B------:R-:W0:Y:S01]  /*bf60*/  S2R R3, SR_TID.X ;  /* 0x0000000000037919 */ /* 0x000e220000002100 */
[----:B------:R-:W-:Y:S01]  /*bf70*/  LEA R4, R4, R22, 0x1 ;  /* 0x0000001604047211 */ /* 0x000fe200078e08ff */
[----:B------:R-:W1:Y:S04]  /*bf80*/  SHFL.IDX PT, R2, R9, RZ, 0x181f ;  /* 0x00181fff09027589 */ /* 0x000e6800000e0000 */
[----:B------:R-:W-:Y:S01]  /*bf90*/  SHFL.IDX PT, R35, R5, 0x2, 0x181f ;  /* 0x00581f0005237f89 */ /* 0x000fe200000e0000 */
[----:B0-----:R-:W-:-:S03]  /*bfa0*/  IMAD.SHL.U32 R11, R3, 0x8, RZ ;  /* 0x00000008030b7824 */ /* 0x001fc600078e00ff */
[----:B------:R-:W0:Y:S02]  /*bfb0*/  SHFL.IDX PT, R3, R5, RZ, 0x181f ;  /* 0x00181fff05037589 */ /* 0x000e2400000e0000 */
[----:B------:R-:W-:-:S05]  /*bfc0*/  LOP3.LUT R11, R11, 0x38, RZ, 0xc0, !PT ;  /* 0x000000380b0b7812 */ /* 0x000fca00078ec0ff */
[----:B------:R-:W-:-:S05]  /*bfd0*/  IMAD.SHL.U32 R0, R11, 0x2, RZ ;  /* 0x000000020b007824 */ /* 0x000fca00078e00ff */
[----:B-1----:R-:W-:-:S05]  /*bfe0*/  IADD3 R2, P0, R2, R0, RZ ;  /* 0x0000000002027210 */ /* 0x002fca0007f1e0ff */
[----:B0-----:R-:W-:-:S05]  /*bff0*/  IMAD.X R3, RZ, RZ, R3, P0 ;  /* 0x000000ffff037224 */ /* 0x001fca00000e0603 */
[----:B------:R-:W-:Y:S04]  /*c000*/  LDGSTS.E.BYPASS.LTC128B.128 [R4+0x18400], desc[UR36][R2.64], !P3 ;  /* 0x1840000002047fae */ /* 0x000fe8000d901d64 */
[----:B------:R-:W-:Y:S04]  /*c010*/  LDGSTS.E.BYPASS.LTC128B.128 [R4+0x1b400], desc[UR36][R2.64+0x80], !P2 ;  /* 0x1b40008002047fae */ /* 0x000fe8000d101d64 */
[----:B------:R0:W-:Y:S04]  /*c020*/  LDGSTS.E.BYPASS.LTC128B.128 [R4+0x1e400], desc[UR36][R2.64+0x100], !P1 ;  /* 0x1e40010002047fae */ /* 0x0001e8000c901d64 */
[----:B0-----:R-:W0:Y:S04]  /*c030*/  SHFL.IDX PT, R2, R9, 0x1, 0x181f ;  /* 0x00381f0009027f89 */ /* 0x001e2800000e0000 */
[----:B------:R-:W1:Y:S01]  /*c040*/  SHFL.IDX PT, R3, R5, 0x1, 0x181f ;  /* 0x00381f0005037f89 */ /* 0x000e6200000e0000 */
[----:B0-----:R-:W-:-:S05]  /*c050*/  IADD3 R2, P0, R2, R0, RZ ;  /* 0x0000000002027210 */ /* 0x001fca0007f1e0ff */
[----:B-1----:R-:W-:-:S05]  /*c060*/  IMAD.X R3, RZ, RZ, R3, P0 ;  /* 0x000000ffff037224 */ /* 0x002fca00000e0603 */
[----:B------:R-:W-:Y:S04]  /*c070*/  LDGSTS.E.BYPASS.LTC128B.128 [R4+0x18c00], desc[UR36][R2.64], !P3 ;  /* 0x18c0000002047fae */ /* 0x000fe8000d901d64 */
[----:B------:R-:W-:Y:S04]  /*c080*/  LDGSTS.E.BYPASS.LTC128B.128 [R4+0x1bc00], desc[UR36][R2.64+0x80], !P2 ;  /* 0x1bc0008002047fae */ /* 0x000fe8000d101d64 */
[----:B------:R0:W-:Y:S04]  /*c090*/  LDGSTS.E.BYPASS.LTC128B.128 [R4+0x1ec00], desc[UR36][R2.64+0x100], !P1 ;  /* 0x1ec0010002047fae */ /* 0x0001e8000c901d64 */
[----:B0-----:R-:W0:Y:S02]  /*c0a0*/  SHFL.IDX PT, R2, R9, 0x2, 0x181f ;  /* 0x00581f0009027f89 */ /* 0x001e2400000e0000 */
[----:B0-----:R-:W-:-:S05]  /*c0b0*/  IADD3 R2, P0, R2, R0, RZ ;  /* 0x0000000002027210 */ /* 0x001fca0007f1e0ff */
[----:B------:R-:W-:Y:S02]  /*c0c0*/  IMAD.X R3, RZ, RZ, R35, P0 ;  /* 0x000000ffff037224 */ /* 0x000fe400000e0623 */
[----:B------:R-:W-:Y:S04]  /*c0d0*/  SHFL.IDX PT, R35, R5, 0x3, 0x181f ;  /* 0x00781f0005237f89 */ /* 0x000fe800000e0000 */
        /* <DEDUP_REMOVED lines=11> */
[----:B0-----:R-:W-:-:S04]  /*c190*/  IADD3 R2, P0, R2, R0, RZ ;  /* 0x0000000002027210 */ /* 0x001fc80007f1e0ff */
[----:B------:R-:W-:Y:S02]  /*c1a0*/  IADD3.X R3, RZ, R35, RZ, P0, !PT ;  /* 0x00000023ff037210 */ /* 0x000fe400007fe4ff */
[----:B------:R0:W1:Y:S04]  /*c1b0*/  SHFL.IDX PT, R35, R5, 0x5, 0x181f ;  /* 0x00b81f0005237f89 */ /* 0x00006800000e0000 */
[----:B------:R-:W-:Y:S04]  /*c1c0*/  LDGSTS.E.BYPASS.LTC128B.128 [R4+0x1a400], desc[UR36][R2.64], !P3 ;  /* 0x1a40000002047fae */ /* 0x000fe8000d901d64 */
[----:B------:R-:W-:Y:S04]  /*c1d0*/  LDGSTS.E.BYPASS.LTC128B.128 [R4+0x1d400], desc[UR36][R2.64+0x80], !P2 ;  /* 0x1d40008002047fae */ /* 0x000fe8000d101d64 */
[----:B------:R2:W-:Y:S04]  /*c1e0*/  LDGSTS.E.BYPASS.LTC128B.128 [R4+0x20400], desc[UR36][R2.64+0x100], !P1 ;  /* 0x2040010002047fae */ /* 0x0005e8000c901d64 */
[----:B-12---:R0:W2:Y:S02]  /*c1f0*/  SHFL.IDX PT, R2, R9, 0x5, 0x181f ;  /* 0x00b81f0009027f89 */ /* 0x0060a400000e0000 */
.L_x_372:
[----:B--2---:R-:W-:-:S05]  /*c200*/  IADD3 R2, P0, R2, R0, RZ ;  /* 0x0000000002027210 */ /* 0x004fca0007f1e0ff */
[----:B------:R-:W-:Y:S01]  /*c210*/  IMAD.X R3, RZ, RZ, R35, P0 ;  /* 0x000000ffff037224 */ /* 0x000fe200000e0623 */
        /* <DEDUP_REMOVED lines=8> */
.L_x_277:
[----:B------:R-:W-:Y:S02]  /*c2a0*/  PLOP3.LUT P1, PT, P1, P0, PT, 0xa2, 0x0 ;  /* 0x000000000000781c */ /* 0x000fe40000f21472 */
[----:B------:R-:W-:-:S08]  /*c2b0*/  @P0 R2UR P1, UR4, R6 ;  /* 0x00000000060402ca */ /* 0x000fd00000020000 */
[----:B------:R-:W-:-:S05]  /*c2c0*/  @P0 PLOP3.LUT P0, PT, P1, PT, PT, 0x80, 0x0 ;  /* 0x000000000000081c */ /* 0x000fca0000f0f070 */
[----:B------:R-:W-:Y:S01]  /*c2d0*/  @!P1 SYNCS.ARRIVE.TRANS64.RED.A0T1 RZ, [UR4+0x2a830], RZ ;  /* 0x02a830ffffff99a7 */ /* 0x000fe20008200404 */
[----:B------:R-:W-:Y:S07]  /*c2e0*/  @!P1 ARRIVES.LDGSTSBAR.64.TRANSCNT [UR4+0x2a830] ;  /* 0x02a83000ff0099b0 */ /* 0x000fee0008000a84 */
[----:B------:R-:W-:Y:S05]  /*c2f0*/  @P0 BRA.U.ANY `(.L_x_277) ;  /* 0xfffffffd00e80947 */ /* 0x000fea000393ffff */
[----:B------:R-:W-:Y:S01]  /*c300*/  NOP ;  /* 0x0000000000007918 */ /* 0x000fe20000000000 */
[----:B-1----:R-:W2:Y:S02]  /*c310*/  LDL R2, [R1+0x20] ;  /* 0x0000200001027983 */ /* 0x002ea40000100800 */
[----:B--2---:R-:W-:-:S13]  /*c320*/  ISETP.NE.AND P2, PT, R2, 0x3, PT ;  /* 0x000000030200780c */ /* 0x004fda0003f45270 */
[----:B------:R-:W-:Y:S05]  /*c330*/  @!P2 BRA `(.L_x_278) ;  /* 0x000000000004a947 */ /* 0x000fea0003800000 */
[----:B------:R-:W-:Y:S01]  /*c340*/  BPT.TRAP 0x1 ;  /* 0x000000040000795c */ /* 0x000fe20000300000 */
.L_x_278:
[----:B------:R1:W-:Y:S01]  /*c350*/  SYNCS.ARRIVE.TRANS64.A1T0 RZ, [R6+URZ+0x2a830], RZ ;  /* 0x02a830ff06ff79a7 */ /* 0x0003e2000810003f */
[----:B------:R-:W-:Y:S05]  /*c360*/  @!P2 BRA `(.L_x_279) ;  /* 0x000000000004a947 */ /* 0x000fea0003800000 */
[----:B------:R-:W-:Y:S01]  /*c370*/  BPT.TRAP 0x1 ;  /* 0x000000040000795c */ /* 0x000fe20000300000 */
.L_x_279:
[----:B------:R-:W-:Y:S01]  /*c380*/  SHF.L.U32 R2, R17, 0x1f, RZ ;  /* 0x0000001f11027819 */ /* 0x000fe200000006ff */
[----:B------:R-:W-:Y:S01]  /*c390*/  IMAD R4, R10, 0x8, R22 ;  /* 0x000000080a047824 */ /* 0x000fe200078e0216 */
[----:B------:R-:W-:Y:S03]  /*c3a0*/  BSSY B1, `(.L_x_280) ;  /* 0x0000003000017945 */ /* 0x000fe60003800000 */
[----:B------:R-:W2:Y:S02]  /*c3b0*/  SYNCS.PHASECHK.TRANS64.TRYWAIT P0, [R4+URZ+0x2a860], R2 ;  /* 0x02a86002040075a7 */ /* 0x000ea4000800017f */
[----:B--2---:R-:W-:Y:S05]  /*c3c0*/  @!P0 BRA `(.L_x_281) ;  /* 0x0000003800708947 */ /* 0x004fea0003800000 */
.L_x_373:
[----:B------:R-:W-:Y:S05]  /*c3d0*/  BSYNC B1 ;  /* 0x0000000000017941 */ /* 0x000fea0003800000 */
.L_x_280:
[----:B------:R-:W3:Y:S01]  /*c3e0*/  S2R R3, SR_TID.X ;  /* 0x0000000000037919 */ /* 0x000ee20000002100 */
[----:B------:R-:W-:Y:S01]  /*c3f0*/  UMOV UR4, 0xffffffff ;  /* 0xffffffff00047882 */ /* 0x000fe20000000000 */
[----:B-1----:R-:W-:Y:S01]  /*c400*/  IMAD R6, R30, -0x60, R36 ;  /* 0xffffffa01e067824 */ /* 0x002fe200078e0224 */
[----:B------:R-:W-:Y:S01]  /*c410*/  LOP3.LUT P0, RZ, R29, 0x2, RZ, 0xc0, !PT ;  /* 0x000000021dff7812 */ /* 0x000fe2000780c0ff */
[----:B0-----:R-:W-:Y:S01]  /*c420*/  IMAD R5, R10, 0x3000, R33 ;  /* 0x000030000a057824 */ /* 0x001fe200078e0221 */
[----:B---3--:R-:W-:-:S04]  /*c430*/  LOP3.LUT R3, R3, 0x7f, RZ, 0xc0, !PT ;  /* 0x0000007f03037812 */ /* 0x008fc800078ec0ff */
[----:B------:R-:W-:-:S05]  /*c440*/  SHF.R.U32.HI R3, RZ, 0x3, R3 ;  /* 0x00000003ff037819 */ /* 0x000fca0000011603 */
[----:B------:R-:W-:Y:S01]  /*c450*/  IMAD.IADD R6, R6, 0x1, -R3 ;  /* 0x0000000106067824 */ /* 0x000fe200078e0a03 */
[----:B------:R-:W-:Y:S06]  /*c460*/  BRA.DIV UR4, `(.L_x_282) ;  /* 0x0000003a045c7947 */ /* 0x000fec000b800000 */
[----:B--2---:R-:W0:Y:S01]  /*c470*/  SHFL.IDX PT, R2, R23, RZ, 0x181f ;  /* 0x00181fff17027589 */ /* 0x004e2200000e0000 */
[----:B------:R-:W-:-:S03]  /*c480*/  IMAD R5, R5, 0x2, R22 ;  /* 0x0000000205057824 */ /* 0x000fc600078e0216 */
[----:B------:R-:W1:Y:S01]  /*c490*/  SHFL.IDX PT, R3, R24, RZ, 0x181f ;  /* 0x00181fff18037589 */ /* 0x000e6200000e0000 */
[----:B0-----:R-:W-:-:S04]  /*c4a0*/  IADD3 R2, P1, R2, R0, RZ ;  /* 0x0000000002027210 */ /* 0x001fc80007f3e0ff */
[----:B-1----:R-:W-:Y:S02]  /*c4b0*/  IADD3.X R3, RZ, R3, RZ, P1, !PT ;  /* 0x00000003ff037210 */ /* 0x002fe40000ffe4ff */
[----:B------:R-:W-:-:S04]  /*c4c0*/  LOP3.LUT P1, RZ, R29, 0x1, RZ, 0xc0, !PT ;  /* 0x000000011dff7812 */ /* 0x000fc8000782c0ff */
[----:B------:R-:W-:-:S13]  /*c4d0*/  ISETP.LT.OR P2, PT, R6, 0x1, !P1 ;  /* 0x000000010600780c */ /* 0x000fda0004f41670 */
[----:B------:R-:W-:Y:S01]  /*c4e0*/  @!PT LDS RZ, [RZ] ;  /* 0x00000000fffff984 */ /* 0x000fe20000000800 */
[----:B------:R-:W-:Y:S01]  /*c4f0*/  LDGSTS.E.BYPASS.LTC128B.128 [R5+0x400], desc[UR36][R2.64], !P2 ;  /* 0x0040000002057fae */ /* 0x000fe2000d101d64 */
[----:B------:R-:W-:-:S13]  /*c500*/  ISETP.LT.OR P2, PT, R6, 0x1, !P0 ;  /* 0x000000010600780c */ /* 0x000fda0004741670 */
[----:B------:R0:W-:Y:S04]  /*c510*/  LDGSTS.E.BYPASS.LTC128B.128 [R5+0x3400], desc[UR36][R2.64+0x80], !P2 ;  /* 0x0340008002057fae */ /* 0x0001e8000d101d64 */
[----:B0-----:R-:W0:Y:S04]  /*c520*/  SHFL.IDX PT, R2, R23, 0x1, 0x181f ;  /* 0x00381f0017027f89 */ /* 0x001e2800000e0000 */
[----:B------:R-:W1:Y:S01]  /*c530*/  SHFL.IDX PT, R3, R24, 0x1, 0x181f ;  /* 0x00381f0018037f89 */ /* 0x000e6200000e0000 */
[----:B0-----:R-:W-:-:S05]  /*c540*/  IADD3 R2, P2, R2, R0, RZ ;  /* 0x0000000002027210 */ /* 0x001fca0007f5e0ff */
[----:B-1----:R-:W-:Y:S01]  /*c550*/  IMAD.X R3, RZ, RZ, R3, P2 ;  /* 0x000000ffff037224 */ /* 0x002fe200010e0603 */
[----:B------:R-:W-:-:S13]  /*c560*/  ISETP.LT.OR P2, PT, R6, 0x11, !P1 ;  /* 0x000000110600780c */ /* 0x000fda0004f41670 */
        /* <DEDUP_REMOVED lines=13> */
[----:B0-----:R-:W-:-:S04]  /*c640*/  IADD3 R2, P2, R2, R0, RZ ;  /* 0x0000000002027210 */ /* 0x001fc80007f5e0ff */
[----:B-1----:R-:W-:Y:S02]  /*c650*/  IADD3.X R3, RZ, R3, RZ, P2, !PT ;  /* 0x00000003ff037210 */ /* 0x002fe400017fe4ff */
[----:B------:R-:W-:-:S13]  /*c660*/  ISETP.LT.OR P2, PT, R6, 0x31, !P1 ;  /* 0x000000310600780c */ /* 0x000fda0004f41670 */
[----:B------:R-:W-:Y:S01]  /*c670*/  LDGSTS.E.BYPASS.LTC128B.128 [R5+0x1c00], desc[UR36][R2.64], !P2 ;  /* 0x01c0000002057fae */ /* 0x000fe2000d101d64 */
[----:B------:R-:W-:-:S13]  /*c680*/  ISETP.LT.OR P2, PT, R6, 0x31, !P0 ;  /* 0x000000310600780c */ /* 0x000fda0004741670 */
[----:B------:R0:W-:Y:S04]  /*c690*/  LDGSTS.E.BYPASS.LTC128B.128 [R5+0x4c00], desc[UR36][R2.64+0x80], !P2 ;  /* 0x04c0008002057fae */ /* 0x0001e8000d101d64 */
[----:B0-----:R-:W0:Y:S04]  /*c6a0*/  SHFL.IDX PT, R2, R23, 0x4, 0x181f ;  /* 0x00981f0017027f89 */ /* 0x001e2800000e0000 */
[----:B------:R-:W1:Y:S04]  /*c6b0*/  SHFL.IDX PT, R3, R24, 0x4, 0x181f ;  /* 0x00981f0018037f89 */ /* 0x000e6800000e0000 */
[----:B------:R-:W2:Y:S01]  /*c6c0*/  SHFL.IDX PT, R24, R24, 0x5, 0x181f ;  /* 0x00b81f0018187f89 */ /* 0x000ea200000e0000 */
[----:B0-----:R-:W-:-:S05]  /*c6d0*/  IADD3 R2, P2, R2, R0, RZ ;  /* 0x0000000002027210 */ /* 0x001fca0007f5e0ff */
[----:B-1----:R-:W-:Y:S01]  /*c6e0*/  IMAD.X R3, RZ, RZ, R3, P2 ;  /* 0x000000ffff037224 */ /* 0x002fe200010e0603 */
[----:B------:R-:W-:-:S13]  /*c6f0*/  ISETP.LT.OR P2, PT, R6, 0x41, !P1 ;  /* 0x000000410600780c */ /* 0x000fda0004f41670 */
[----:B------:R-:W-:Y:S01]  /*c700*/  LDGSTS.E.BYPASS.LTC128B.128 [R5+0x2400], desc[UR36][R2.64], !P2 ;  /* 0x0240000002057fae */ /* 0x000fe2000d101d64 */
[----:B------:R-:W-:-:S13]  /*c710*/  ISETP.LT.OR P2, PT, R6, 0x41, !P0 ;  /* 0x000000410600780c */ /* 0x000fda0004741670 */
[----:B------:R0:W-:Y:S04]  /*c720*/  LDGSTS.E.BYPASS.LTC128B.128 [R5+0x5400], desc[UR36][R2.64+0x80], !P2 ;  /* 0x0540008002057fae */ /* 0x0001e8000d101d64 */
[----:B0-2---:R0:W1:Y:S02]  /*c730*/  SHFL.IDX PT, R2, R23, 0x5, 0x181f ;  /* 0x00b81f0017027f89 */ /* 0x00506400000e0000 */
.L_x_387:
[C---:B------:R-:W-:Y:S01]  /*c740*/  ISETP.LT.OR P1, PT, R6.reuse, 0x51, !P1 ;  /* 0x000000510600780c */ /* 0x040fe20004f21670 */
[----:B------:R-:W-:Y:S01]  /*c750*/  ULDC.64 UR4, c[0x0][0x328] ;  /* 0x0000ca0000047ab9 */ /* 0x000fe20000000a00 */
[----:B------:R-:W-:Y:S01]  /*c760*/  ISETP.LT.OR P0, PT, R6, 0x51, !P0 ;  /* 0x000000510600780c */ /* 0x000fe20004701670 */
[----:B------:R-:W-:Y:S01]  /*c770*/  IMAD R9, R20, UR4, RZ ;  /* 0x0000000414097c24 */ /* 0x000fe2000f8e02ff */
[----:B-1----:R-:W-:-:S03]  /*c780*/  IADD3 R2, P2, R2, R0, RZ ;  /* 0x0000000002027210 */ /* 0x002fc60007f5e0ff */
[----:B------:R-:W-:Y:S02]  /*c790*/  IMAD R9, R8, UR5, R9 ;  /* 0x0000000508097c24 */ /* 0x000fe4000f8e0209 */
[----:B------:R-:W-:-:S05]  /*c7a0*/  IMAD.X R3, RZ, RZ, R24, P2 ;  /* 0x000000ffff037224 */ /* 0x000fca00010e0618 */
[----:B------:R-:W-:Y:S01]  /*c7b0*/  @!PT LDS RZ, [RZ] ;  /* 0x00000000fffff984 */ /* 0x000fe20000000800 */
[----:B------:R-:W-:Y:S01]  /*c7c0*/  @!PT LDS RZ, [RZ] ;  /* 0x00000000fffff984 */ /* 0x000fe20000000800 */
[----:B------:R-:W-:Y:S01]  /*c7d0*/  @!PT LDS RZ, [RZ] ;  /* 0x00000000fffff984 */ /* 0x000fe20000000800 */
[----:B------:R-:W-:Y:S04]  /*c7e0*/  LDGSTS.E.BYPASS.LTC128B.128 [R5+0x2c00], desc[UR36][R2.64], !P1 ;  /* 0x02c0000002057fae */ /* 0x000fe8000c901d64 */
[----:B------:R1:W-:Y:S01]  /*c7f0*/  LDGSTS.E.BYPASS.LTC128B.128 [R5+0x5c00], desc[UR36][R2.64+0x80], !P0 ;  /* 0x05c0008002057fae */ /* 0x0003e2000c101d64 */
[----:B------:R-:W-:Y:S01]  /*c800*/  PLOP3.LUT P0, PT, PT, PT, PT, 0x80, 0x0 ;  /* 0x000000000000781c */ /* 0x000fe20003f0f070 */
[----:B------:R-:W-:Y:S01]  /*c810*/  NOP ;  /* 0x0000000000007918 */ /* 0x000fe20000000000 */
[----:B-1----:R-:W-:Y:S01]  /*c820*/  IMAD.WIDE.U32 R2, R8, UR4, RZ ;  /* 0x0000000408027c25 */ /* 0x002fe2000f8e00ff */
[----:B------:R-:W-:-:S03]  /*c830*/  ULDC.64 UR4, c[0x0][0x338] ;  /* 0x0000ce0000047ab9 */ /* 0x000fc60000000a00 */
[----:B------:R-:W-:Y:S02]  /*c840*/  IMAD.IADD R3, R3, 0x1, R9 ;  /* 0x0000000103037824 */ /* 0x000fe400078e0209 */
[----:B------:R-:W-:Y:S02]  /*c850*/  IMAD R0, R21, UR4, RZ ;  /* 0x0000000415007c24 */ /* 0x000fe4000f8e02ff */
[----:B------:R-:W-:-:S04]  /*c860*/  IMAD.WIDE.U32 R2, R7, UR4, R2 ;  /* 0x0000000407027c25 */ /* 0x000fc8000f8e0002 */
[----:B------:R-:W-:-:S05]  /*c870*/  IMAD R9, R7, UR5, R0 ;  /* 0x0000000507097c24 */ /* 0x000fca000f8e0200 */
[----:B------:R-:W-:-:S07]  /*c880*/  IADD3 R9, R3, R9, RZ ;  /* 0x0000000903097210 */ /* 0x000fce0007ffe0ff */
.L_x_283:
        /* <DEDUP_REMOVED lines=11> */
.L_x_284:
        /* <DEDUP_REMOVED lines=8> */
[----:B------:R-:W-:Y:S01]  /*c9c0*/  VIADD R0, R26, 0xffffffff ;  /* 0xffffffff1a007836 */ /* 0x000fe20000000000 */
[C---:B0-----:R-:W-:Y:S01]  /*c9d0*/  LEA R23, P0, R2.reuse, UR4, 0x1 ;  /* 0x0000000402177c11 */ /* 0x041fe2000f8008ff */
[----:B------:R-:W-:Y:S02]  /*c9e0*/  IMAD.IADD R3, R5, 0x1, R3 ;  /* 0x0000000105037824 */ /* 0x000fe400078e0203 */
[----:B------:R-:W-:Y:S02]  /*c9f0*/  IMAD.MOV.U32 R10, RZ, RZ, R27 ;  /* 0x000000ffff0a7224 */ /* 0x000fe400078e001b */
[----:B------:R-:W-:Y:S01]  /*ca00*/  IMAD.MOV.U32 R30, RZ, RZ, R26 ;  /* 0x000000ffff1e7224 */ /* 0x000fe200078e001a */
[----:B------:R-:W-:Y:S02]  /*ca10*/  LEA.HI.X R24, R2, UR5, R3, 0x1, P0 ;  /* 0x0000000502187c11 */ /* 0x000fe400080f0c03 */
[----:B------:R-:W-:-:S13]  /*ca20*/  ISETP.GT.AND P0, PT, R26, RZ, PT ;  /* 0x000000ff1a00720c */ /* 0x000fda0003f04270 */
[----:B-1----:R-:W-:Y:S05]  /*ca30*/  @P0 BRA `(.L_x_285) ;  /* 0xfffffff000200947 */ /* 0x002fea000383ffff */
.L_x_272:
[----:B------:R-:W-:Y:S05]  /*ca40*/  BSYNC B0 ;  /* 0x0000000000007941 */ /* 0x000fea0003800000 */
.L_x_271:
[----:B------:R-:W1:Y:S01]  /*ca50*/  S2R R2, SR_TID.X ;  /* 0x0000000000027919 */ /* 0x000e620000002100 */
[----:B------:R-:W-:Y:S01]  /*ca60*/  BSSY B0, `(.L_x_286) ;  /* 0x0000010000007945 */ /* 0x000fe20003800000 */
[----:B-1----:R-:W-:-:S04]  /*ca70*/  LOP3.LUT R2, R2, 0x7f, RZ, 0xc0, !PT ;  /* 0x0000007f02027812 */ /* 0x002fc800078ec0ff */
[----:B------:R-:W-:-:S13]  /*ca80*/  ISETP.NE.AND P0, PT, R2, RZ, PT ;  /* 0x000000ff0200720c */ /* 0x000fda0003f05270 */
[----:B------:R-:W-:Y:S05]  /*ca90*/  @P0 BRA `(.L_x_287) ;  /* 0x0000000000300947 */ /* 0x000fea0003800000 */
[----:B------:R-:W1:Y:S01]  /*caa0*/  S2R R5, SR_LANEID ;  /* 0x0000000000057919 */ /* 0x000e620000000000 */
[----:B------:R-:W-:Y:S01]  /*cab0*/  VOTEU.ANY UR4, UPT, PT ;  /* 0x0000000000047886 */ /* 0x000fe200038e0100 */
[----:B0-----:R-:W0:Y:S01]  /*cac0*/  LDC.64 R2, c[0x0][0xc60] ;  /* 0x00031800ff027b82 */ /* 0x001e220000000a00 */
[----:B------:R-:W1:Y:S02]  /*cad0*/  FLO.U32 R0, UR4 ;  /* 0x0000000400007d00 */ /* 0x000e6400080e0000 */
[----:B-1----:R-:W-:-:S06]  /*cae0*/  ISETP.EQ.U32.AND P0, PT, R0, R5, PT ;  /* 0x000000050000720c */ /* 0x002fcc0003f02070 */
[----:B------:R-:W0:Y:S07]  /*caf0*/  POPC R5, UR4 ;  /* 0x0000000400057d09 */ /* 0x000e2e0008000000 */
[----:B0-----:R-:W2:Y:S01]  /*cb00*/  @P0 ATOMG.E.ADD.STRONG.GPU PT, R3, desc[UR36][R2.64], R5 ;  /* 0x00000005020309a8 */ /* 0x001ea200081ee1e4 */
[----:B------:R-:W0:Y:S02]  /*cb10*/  S2R R4, SR_LTMASK ;  /* 0x0000000000047919 */ /* 0x000e240000003900 */
[----:B0-----:R-:W-:-:S04]  /*cb20*/  LOP3.LUT R4, R4, UR4, RZ, 0xc0, !PT ;  /* 0x0000000404047c12 */ /* 0x001fc8000f8ec0ff */
[----:B------:R-:W0:Y:S01]  /*cb30*/  POPC R7, R4 ;  /* 0x0000000400077309 */ /* 0x000e220000000000 */
[----:B--2---:R-:W0:Y:S02]  /*cb40*/  SHFL.IDX PT, R0, R3, R0, 0x1f ;  /* 0x00001f0003007589 */ /* 0x004e2400000e0000 */
[----:B0-----:R-:W-:-:S07]  /*cb50*/  IADD3 R16, R0, UR38, R7 ;  /* 0x0000002600107c10 */ /* 0x001fce000fffe007 */
.L_x_287:
[----:B------:R-:W-:Y:S05]  /*cb60*/  BSYNC B0 ;  /* 0x0000000000007941 */ /* 0x000fea0003800000 */
.L_x_286:
[----:B------:R-:W2:Y:S02]  /*cb70*/  LDL R0, [R1+0x20] ;  /* 0x0000200001007983 */ /* 0x000ea40000100800 */
[----:B--2---:R-:W-:-:S13]  /*cb80*/  ISETP.NE.AND P0, PT, R0, 0x3, PT ;  /* 0x000000030000780c */ /* 0x004fda0003f05270 */
[----:B------:R-:W-:Y:S05]  /*cb90*/  @!P0 BRA `(.L_x_288) ;  /* 0x0000000000048947 */ /* 0x000fea0003800000 */
[----:B------:R-:W-:Y:S01]  /*cba0*/  BPT.TRAP 0x1 ;  /* 0x000000040000795c */ /* 0x000fe20000300000 */
.L_x_288:
[----:B------:R-:W-:Y:S01]  /*cbb0*/  IMAD R0, R27, 0x8, R22 ;  /* 0x000000081b007824 */ /* 0x000fe200078e0216 */
[----:B0-----:R-:W-:Y:S01]  /*cbc0*/  SHF.L.U32 R3, R28, 0x1f, RZ ;  /* 0x0000001f1c037819 */ /* 0x001fe200000006ff */
[----:B------:R-:W-:Y:S01]  /*cbd0*/  BSSY B0, `(.L_x_289) ;  /* 0x0000004000007945 */ /* 0x000fe20003800000 */
[----:B------:R-:W-:Y:S02]  /*cbe0*/  IMAD R5, R26, -0x60, R36 ;  /* 0xffffffa01a057824 */ /* 0x000fe400078e0224 */
[----:B------:R-:W0:Y:S02]  /*cbf0*/  SYNCS.PHASECHK.TRANS64.TRYWAIT P0, [R0+URZ+0x2a860], R3 ;  /* 0x02a86003000075a7 */ /* 0x000e24000800017f */
[----:B0-----:R-:W-:Y:S05]  /*cc00*/  @!P0 BRA `(.L_x_290) ;  /* 0x0000003800648947 */ /* 0x001fea0003800000 */
.L_x_388:
[----:B------:R-:W-:Y:S05]  /*cc10*/  BSYNC B0 ;  /* 0x0000000000007941 */ /* 0x000fea0003800000 */
.L_x_289:
[----:B------:R-:W1:Y:S01]  /*cc20*/  S2R R2, SR_TID.X ;  /* 0x0000000000027919 */ /* 0x000e620000002100 */
[----:B------:R-:W-:Y:S01]  /*cc30*/  UMOV UR4, 0xffffffff ;  /* 0xffffffff00047882 */ /* 0x000fe20000000000 */
[----:B------:R-:W-:Y:S01]  /*cc40*/  IMAD R7, R27, 0x3000, R33 ;  /* 0x000030001b077824 */ /* 0x000fe200078e0221 */
[----:B-1----:R-:W-:-:S04]  /*cc50*/  LOP3.LUT R2, R2, 0x7f, RZ, 0xc0, !PT ;  /* 0x0000007f02027812 */ /* 0x002fc800078ec0ff */
[----:B------:R-:W-:-:S04]  /*cc60*/  SHF.R.U32.HI R2, RZ, 0x3, R2 ;  /* 0x00000003ff027819 */ /* 0x000fc80000011602 */
[----:B------:R-:W-:Y:S01]  /*cc70*/  IADD3 R5, -R2, R5, RZ ;  /* 0x0000000502057210 */ /* 0x000fe20007ffe1ff */
[----:B------:R-:W-:Y:S06]  /*cc80*/  BRA.DIV UR4, `(.L_x_291) ;  /* 0x0000003a04587947 */ /* 0x000fec000b800000 */
[----:B------:R-:W1:Y:S01]  /*cc90*/  S2R R2, SR_TID.X ;  /* 0x0000000000027919 */ /* 0x000e620000002100 */
[----:B------:R-:W-:Y:S02]  /*cca0*/  LOP3.LUT P0, RZ, R29, 0x2, RZ, 0xc0, !PT ;  /* 0x000000021dff7812 */ /* 0x000fe4000780c0ff */
[----:B------:R-:W-:Y:S01]  /*ccb0*/  LEA R4, R7, R22, 0x1 ;  /* 0x0000001607047211 */ /* 0x000fe200078e08ff */
[----:B------:R-:W2:Y:S01]  /*ccc0*/  SHFL.IDX PT, R14, R23, RZ, 0x181f ;  /* 0x00181fff170e7589 */ /* 0x000ea200000e0000 */
[----:B------:R-:W-:-:S03]  /*ccd0*/  ISETP.LT.OR P3, PT, R5, 0x1, !P0 ;  /* 0x000000010500780c */ /* 0x000fc60004761670 */
[----:B0-----:R-:W0:Y:S04]  /*cce0*/  SHFL.IDX PT, R3, R24, RZ, 0x181f ;  /* 0x00181fff18037589 */ /* 0x001e2800000e0000 */
[----:B------:R-:W-:Y:S04]  /*ccf0*/  SHFL.IDX PT, R9, R23, 0x2, 0x181f ;  /* 0x00581f0017097f89 */ /* 0x000fe800000e0000 */
[----:B------:R-:W-:Y:S01]  /*cd00*/  SHFL.IDX PT, R7, R24, 0x2, 0x181f ;  /* 0x00581f0018077f89 */ /* 0x000fe200000e0000 */
[----:B-1----:R-:W-:Y:S01]  /*cd10*/  IMAD.SHL.U32 R8, R2, 0x8, RZ ;  /* 0x0000000802087824 */ /* 0x002fe200078e00ff */
[----:B------:R-:W-:-:S04]  /*cd20*/  LOP3.LUT R2, R29, 0x1, RZ, 0xc0, !PT ;  /* 0x000000011d027812 */ /* 0x000fc800078ec0ff */
[----:B------:R-:W-:Y:S02]  /*cd30*/  LOP3.LUT R8, R8, 0x38, RZ, 0xc0, !PT ;  /* 0x0000003808087812 */ /* 0x000fe400078ec0ff */
[----:B------:R-:W-:-:S03]  /*cd40*/  ISETP.NE.U32.AND P1, PT, R2, 0x1, PT ;  /* 0x000000010200780c */ /* 0x000fc60003f25070 */
[----:B------:R-:W-:Y:S01]  /*cd50*/  IMAD.SHL.U32 R6, R8, 0x2, RZ ;  /* 0x0000000208067824 */ /* 0x000fe200078e00ff */
[----:B------:R-:W-:Y:S01]  /*cd60*/  ISETP.LT.OR P2, PT, R5, 0x1, P1 ;  /* 0x000000010500780c */ /* 0x000fe20000f41670 */
[----:B------:R-:W-:Y:S03]  /*cd70*/  SHFL.IDX PT, R8, R24, 0x1, 0x181f ;  /* 0x00381f0018087f89 */ /* 0x000fe600000e0000 */
[----:B--2---:R-:W-:Y:S02]  /*cd80*/  IADD3 R2, P4, R14, R6, RZ ;  /* 0x000000060e027210 */ /* 0x004fe40007f9e0ff */
[----:B------:R-:W1:Y:S03]  /*cd90*/  SHFL.IDX PT, R14, R23, 0x1, 0x181f ;  /* 0x00381f00170e7f89 */ /* 0x000e6600000e0000 */
[----:B0-----:R-:W-:-:S05]  /*cda0*/  IMAD.X R3, RZ, RZ, R3, P4 ;  /* 0x000000ffff037224 */ /* 0x001fca00020e0603 */
[----:B------:R-:W-:Y:S01]  /*cdb0*/  LDGSTS.E.BYPASS.LTC128B.128 [R4+0x400], desc[UR36][R2.64], !P2 ;  /* 0x0040000002047fae */ /* 0x000fe2000d101d64 */
[----:B------:R-:W-:-:S03]  /*cdc0*/  ISETP.LT.OR P2, PT, R5, 0x11, P1 ;  /* 0x000000110500780c */ /* 0x000fc60000f41670 */
[----:B------:R1:W-:Y:S01]  /*cdd0*/  LDGSTS.E.BYPASS.LTC128B.128 [R4+0x3400], desc[UR36][R2.64+0x80], !P3 ;  /* 0x0340008002047fae */ /* 0x0003e2000d901d64 */
[C---:B------:R-:W-:Y:S02]  /*cde0*/  ISETP.LT.OR P3, PT, R5.reuse, 0x11, !P0 ;  /* 0x000000110500780c */ /* 0x040fe40004761670 */
[----:B-1----:R-:W-:Y:S02]  /*cdf0*/  IADD3 R2, P4, R14, R6, RZ ;  /* 0x000000060e027210 */ /* 0x002fe40007f9e0ff */
[----:B------:R-:W0:Y:S03]  /*ce00*/  SHFL.IDX PT, R14, R23, 0x3, 0x181f ;  /* 0x00781f00170e7f89 */ /* 0x000e2600000e0000 */
[----:B------:R-:W-:Y:S02]  /*ce10*/  IMAD.X R3, RZ, RZ, R8, P4 ;  /* 0x000000ffff037224 */ /* 0x000fe400020e0608 */
[----:B------:R-:W1:Y:S04]  /*ce20*/  SHFL.IDX PT, R8, R24, 0x3, 0x181f ;  /* 0x00781f0018087f89 */ /* 0x000e6800000e0000 */
[----:B------:R-:W-:Y:S01]  /*ce30*/  LDGSTS.E.BYPASS.LTC128B.128 [R4+0xc00], desc[UR36][R2.64], !P2 ;  /* 0x00c0000002047fae */ /* 0x000fe2000d101d64 */
[----:B------:R-:W-:-:S03]  /*ce40*/  ISETP.LT.OR P2, PT, R5, 0x21, P1 ;  /* 0x000000210500780c */ /* 0x000fc60000f41670 */
[----:B------:R2:W-:Y:S01]  /*ce50*/  LDGSTS.E.BYPASS.LTC128B.128 [R4+0x3c00], desc[UR36][R2.64+0x80], !P3 ;  /* 0x03c0008002047fae */ /* 0x0005e2000d901d64 */
[----:B------:R-:W-:Y:S02]  /*ce60*/  ISETP.LT.OR P3, PT, R5, 0x21, !P0 ;  /* 0x000000210500780c */ /* 0x000fe40004761670 */
[----:B--2---:R-:W-:Y:S02]  /*ce70*/  IADD3 R2, P4, R9, R6, RZ ;  /* 0x0000000609027210 */ /* 0x004fe40007f9e0ff */
[----:B------:R-:W2:Y:S03]  /*ce80*/  SHFL.IDX PT, R9, R23, 0x4, 0x181f ;  /* 0x00981f0017097f89 */ /* 0x000ea600000e0000 */
[----:B------:R-:W-:Y:S02]  /*ce90*/  IMAD.X R3, RZ, RZ, R7, P4 ;  /* 0x000000ffff037224 */ /* 0x000fe400020e0607 */
[----:B------:R-:W3:Y:S04]  /*cea0*/  SHFL.IDX PT, R7, R24, 0x4, 0x181f ;  /* 0x00981f0018077f89 */ /* 0x000ee800000e0000 */
[----:B------:R-:W-:Y:S01]  /*ceb0*/  LDGSTS.E.BYPASS.LTC128B.128 [R4+0x1400], desc[UR36][R2.64], !P2 ;  /* 0x0140000002047fae */ /* 0x000fe2000d101d64 */
[----:B------:R-:W-:-:S03]  /*cec0*/  ISETP.LT.OR P2, PT, R5, 0x31, P1 ;  /* 0x000000310500780c */ /* 0x000fc60000f41670 */
[----:B------:R0:W-:Y:S01]  /*ced0*/  LDGSTS.E.BYPASS.LTC128B.128 [R4+0x4400], desc[UR36][R2.64+0x80], !P3 ;  /* 0x0440008002047fae */ /* 0x0001e2000d901d64 */
[----:B------:R-:W-:-:S03]  /*cee0*/  ISETP.LT.OR P3, PT, R5, 0x31, !P0 ;  /* 0x000000310500780c */ /* 0x000fc60004761670 */
[----:B------:R-:W4:Y:S01]  /*cef0*/  SHFL.IDX PT, R24, R24, 0x5, 0x181f ;  /* 0x00b81f0018187f89 */ /* 0x000f2200000e0000 */
[----:B0-----:R-:W-:-:S03]  /*cf00*/  IADD3 R2, P4, R14, R6, RZ ;  /* 0x000000060e027210 */ /* 0x001fc60007f9e0ff */
[----:B------:R0:W0:Y:S02]  /*cf10*/  SHFL.IDX PT, R14, R23, 0x5, 0x181f ;  /* 0x00b81f00170e7f89 */ /* 0x00002400000e0000 */
[----:B-1----:R-:W-:-:S05]  /*cf20*/  IMAD.X R3, RZ, RZ, R8, P4 ;  /* 0x000000ffff037224 */ /* 0x002fca00020e0608 */
[----:B------:R-:W-:Y:S01]  /*cf30*/  LDGSTS.E.BYPASS.LTC128B.128 [R4+0x1c00], desc[UR36][R2.64], !P2 ;  /* 0x01c0000002047fae */ /* 0x000fe2000d101d64 */
[----:B------:R-:W-:-:S03]  /*cf40*/  ISETP.LT.OR P2, PT, R5, 0x41, P1 ;  /* 0x000000410500780c */ /* 0x000fc60000f41670 */
[----:B------:R2:W-:Y:S01]  /*cf50*/  LDGSTS.E.BYPASS.LTC128B.128 [R4+0x4c00], desc[UR36][R2.64+0x80], !P3 ;  /* 0x04c0008002047fae */ /* 0x0005e2000d901d64 */
[----:B------:R-:W-:Y:S02]  /*cf60*/  ISETP.LT.OR P3, PT, R5, 0x41, !P0 ;  /* 0x000000410500780c */ /* 0x000fe40004761670 */
[----:B--2---:R-:W-:-:S04]  /*cf70*/  IADD3 R2, P4, R9, R6, RZ ;  /* 0x0000000609027210 */ /* 0x004fc80007f9e0ff */
[----:B---3--:R-:W-:-:S05]  /*cf80*/  IADD3.X R3, RZ, R7, RZ, P4, !PT ;  /* 0x00000007ff037210 */ /* 0x008fca00027fe4ff */
[----:B------:R1:W-:Y:S04]  /*cf90*/  LDGSTS.E.BYPASS.LTC128B.128 [R4+0x2400], desc[UR36][R2.64], !P2 ;  /* 0x0240000002047fae */ /* 0x0003e8000d101d64 */
[----:B0---4-:R1:W-:Y:S02]  /*cfa0*/  LDGSTS.E.BYPASS.LTC128B.128 [R4+0x5400], desc[UR36][R2.64+0x80], !P3 ;  /* 0x0540008002047fae */ /* 0x0113e4000d901d64 */
.L_x_402:
[C---:B------:R-:W-:Y:S02]  /*cfb0*/  ISETP.LT.OR P1, PT, R5.reuse, 0x51, P1 ;  /* 0x000000510500780c */ /* 0x040fe40000f21670 */
[----:B------:R-:W-:Y:S02]  /*cfc0*/  ISETP.LT.OR P0, PT, R5, 0x51, !P0 ;  /* 0x000000510500780c */ /* 0x000fe40004701670 */
[----:B-1----:R-:W-:-:S05]  /*cfd0*/  IADD3 R2, P2, R14, R6, RZ ;  /* 0x000000060e027210 */ /* 0x002fca0007f5e0ff */
[----:B------:R-:W-:-:S05]  /*cfe0*/  IMAD.X R3, RZ, RZ, R24, P2 ;  /* 0x000000ffff037224 */ /* 0x000fca00010e0618 */
[----:B------:R-:W-:Y:S01]  /*cff0*/  @!PT LDS RZ, [RZ] ;  /* 0x00000000fffff984 */ /* 0x000fe20000000800 */
[----:B------:R-:W-:Y:S01]  /*d000*/  @!PT LDS RZ, [RZ] ;  /* 0x00000000fffff984 */ /* 0x000fe20000000800 */
[----:B------:R-:W-:Y:S01]  /*d010*/  @!PT LDS RZ, [RZ] ;  /* 0x00000000fffff984 */ /* 0x000fe20000000800 */
[----:B------:R0:W-:Y:S04]  /*d020*/  LDGSTS.E.BYPASS.LTC128B.128 [R4+0x2c00], desc[UR36][R2.64], !P1 ;  /* 0x02c0000002047fae */ /* 0x0001e8000c901d64 */
[----:B------:R0:W-:Y:S01]  /*d030*/  LDGSTS.E.BYPASS.LTC128B.128 [R4+0x5c00], desc[UR36][R2.64+0x80], !P0 ;  /* 0x05c0008002047fae */ /* 0x0001e2000c101d64 */
[----:B------:R-:W-:Y:S01]  /*d040*/  PLOP3.LUT P0, PT, PT, PT, PT, 0x80, 0x0 ;  /* 0x000000000000781c */ /* 0x000fe20003f0f070 */
[----:B------:R-:W-:-:S12]  /*d050*/  NOP ;  /* 0x0000000000007918 */ /* 0x000fd80000000000 */
.L_x_292:
[----:B------:R-:W-:Y:S02]  /*d060*/  PLOP3.LUT P1, PT, P1, P0, PT, 0xa2, 0x0 ;  /* 0x000000000000781c */ /* 0x000fe40000f21472 */
[----:B------:R-:W-:-:S08]  /*d070*/  @P0 R2UR P1, UR4, R0 ;  /* 0x00000000000402ca */ /* 0x000fd00000020000 */
[----:B------:R-:W-:-:S05]  /*d080*/  @P0 PLOP3.LUT P0, PT, P1, PT, PT, 0x80, 0x0 ;  /* 0x000000000000081c */ /* 0x000fca0000f0f070 */
[----:B------:R-:W-:Y:S01]  /*d090*/  @!P1 SYNCS.ARRIVE.TRANS64.RED.A0T1 RZ, [UR4+0x2a850], RZ ;  /* 0x02a850ffffff99a7 */ /* 0x000fe20008200404 */
[----:B------:R-:W-:Y:S07]  /*d0a0*/  @!P1 ARRIVES.LDGSTSBAR.64.TRANSCNT [UR4+0x2a850] ;  /* 0x02a85000ff0099b0 */ /* 0x000fee0008000a84 */
[----:B------:R-:W-:Y:S05]  /*d0b0*/  @P0 BRA.U.ANY `(.L_x_292) ;  /* 0xfffffffd00e80947 */ /* 0x000fea000393ffff */
[----:B------:R-:W-:Y:S01]  /*d0c0*/  NOP ;  /* 0x0000000000007918 */ /* 0x000fe20000000000 */
[----:B0-----:R-:W2:Y:S02]  /*d0d0*/  LDL R2, [R1+0x20] ;  /* 0x0000200001027983 */ /* 0x001ea40000100800 */
[----:B--2---:R-:W-:-:S13]  /*d0e0*/  ISETP.NE.AND P2, PT, R2, 0x3, PT ;  /* 0x000000030200780c */ /* 0x004fda0003f45270 */
[----:B------:R-:W-:Y:S05]  /*d0f0*/  @!P2 BRA `(.L_x_293) ;  /* 0x000000000004a947 */ /* 0x000fea0003800000 */
[----:B------:R-:W-:Y:S01]  /*d100*/  BPT.TRAP 0x1 ;  /* 0x000000040000795c */ /* 0x000fe20000300000 */
.L_x_293:
[----:B------:R0:W-:Y:S01]  /*d110*/  SYNCS.ARRIVE.TRANS64.A1T0 RZ, [R0+URZ+0x2a850], RZ ;  /* 0x02a850ff00ff79a7 */ /* 0x0001e2000810003f */
[----:B------:R-:W-:-:S05]  /*d120*/  VIADD R27, R27, 0x1 ;  /* 0x000000011b1b7836 */ /* 0x000fca0000000000 */
[----:B------:R-:W-:-:S04]  /*d130*/  ISETP.NE.AND P0, PT, R27, 0x2, PT ;  /* 0x000000021b00780c */ /* 0x000fc80003f05270 */
[----:B------:R-:W-:Y:S02]  /*d140*/  SEL R3, RZ, 0x1, P0 ;  /* 0x00000001ff037807 */ /* 0x000fe40000000000 */
[----:B------:R-:W-:Y:S02]  /*d150*/  SEL R27, R27, RZ, P0 ;  /* 0x000000ff1b1b7207 */ /* 0x000fe40000000000 */
[----:B0-----:R-:W-:-:S07]  /*d160*/  LOP3.LUT R28, R28, R3, RZ, 0x3c, !PT ;  /* 0x000000031c1c7212 */ /* 0x001fce00078e3cff */
.L_x_250:
[----:B------:R-:W-:Y:S05]  /*d170*/  BSYNC B7 ;  /* 0x0000000000077941 */ /* 0x000fea0003800000 */
.L_x_248:
[----:B------:R-:W-:-:S13]  /*d180*/  LOP3.LUT P0, RZ, R25, 0x80, RZ, 0xc0, !PT ;  /* 0x0000008019ff7812 */ /* 0x000fda000780c0ff */
[----:B------:R-:W-:Y:S05]  /*d190*/  @!P0 BRA `(.L_x_294) ;  /* 0x0000000000248947 */ /* 0x000fea0003800000 */
[----:B------:R-:W-:Y:S05]  /*d1a0*/  WARPSYNC.ALL ;  /* 0x0000000000007948 */ /* 0x000fea0003800000 */
[----:B------:R-:W1:Y:S08]  /*d1b0*/  S2UR UR5, SR_CgaCtaId ;  /* 0x00000000000579c3 */ /* 0x000e700000008800 */
[----:B------:R-:W-:Y:S06]  /*d1c0*/  BAR.SYNC.DEFER_BLOCKING 0x5, 0x180 ;  /* 0x0146000000007b1d */ /* 0x000fec0000010000 */
[----:B------:R-:W-:-:S02]  /*d1d0*/  UMOV UR4, 0x400 ;  /* 0x0000040000047882 */ /* 0x000fc40000000000 */
[----:B-1----:R-:W-:-:S06]  /*d1e0*/  ULEA UR4, UR5, UR4, 0x18 ;  /* 0x0000000405047291 */ /* 0x002fcc000f8ec03f */
[----:B------:R-:W-:-:S05]  /*d1f0*/  IMAD.U32 R22, RZ, RZ, UR4 ;  /* 0x00000004ff167e24 */ /* 0x000fca000f8e00ff */
[----:B------:R1:W2:Y:S01]  /*d200*/  LDS.128 R16, [R22+0x2a8d0] ;  /* 0x02a8d00016107984 */ /* 0x0002a20000000c00 */
[----:B------:R-:W-:Y:S06]  /*d210*/  BAR.ARV 0x4, 0x180 ;  /* 0x0106000000007b1d */ /* 0x000fec0000002000 */
[----:B------:R-:W-:Y:S05]  /*d220*/  BRA `(.L_x_295) ;  /* 0x0000000800407947 */ /* 0x000fea0003800000 */
.L_x_294:
[----:B------:R-:W1:Y:S01]  /*d230*/  S2R R0, SR_TID.X ;  /* 0x0000000000007919 */ /* 0x000e620000002100 */
[----:B------:R-:W-:Y:S01]  /*d240*/  UMOV UR4, 0xffffffff ;  /* 0xffffffff00047882 */ /* 0x000fe20000000000 */
[----:B-1----:R-:W-:-:S04]  /*d250*/  LOP3.LUT R8, R0, 0x1f, RZ, 0xc0, !PT ;  /* 0x0000001f00087812 */ /* 0x002fc800078ec0ff */
[----:B------:R-:W-:Y:S01]  /*d260*/  ISETP.NE.AND P0, PT, R8, 0x1f, PT ;  /* 0x0000001f0800780c */ /* 0x000fe20003f05270 */
[----:B------:R-:W-:-:S12]  /*d270*/  BRA.DIV UR4, `(.L_x_296) ;  /* 0x0000003a04c87947 */ /* 0x000fd8000b800000 */
[----:B------:R-:W-:Y:S01]  /*d280*/  IADD3 R5, R19, R8, RZ ;  /* 0x0000000813057210 */ /* 0x000fe20007ffe0ff */
[----:B------:R-:W-:-:S03]  /*d290*/  ULDC UR4, c[0x0][0xc3c] ;  /* 0x00030f0000047ab9 */ /* 0x000fc60000000800 */
[----:B------:R-:W-:-:S13]  /*d2a0*/  ISETP.GE.OR P1, PT, R5, UR4, !P0 ;  /* 0x0000000405007c0c */ /* 0x000fda000c726670 */
[----:B------:R-:W1:Y:S02]  /*d2b0*/  @!P1 LDC.64 R2, c[0x0][0xc80] ;  /* 0x00032000ff029b82 */ /* 0x000e640000000a00 */
[----:B-1----:R-:W-:-:S06]  /*d2c0*/  @!P1 IMAD.WIDE R2, R5, 0x4, R2 ;  /* 0x0000000405029825 */ /* 0x002fcc00078e0202 */
[----:B------:R-:W2:Y:S01]  /*d2d0*/  @!P1 LDG.E R2, desc[UR36][R2.64] ;  /* 0x0000002402029981 */ /* 0x000ea2000c1e1900 */
[----:B------:R-:W-:Y:S01]  /*d2e0*/  IMAD.MOV.U32 R4, RZ, RZ, RZ ;  /* 0x000000ffff047224 */ /* 0x000fe200078e00ff */
[C---:B------:R-:W-:Y:S02]  /*d2f0*/  ISETP.GE.U32.AND P2, PT, R8.reuse, 0x2, PT ;  /* 0x000000020800780c */ /* 0x040fe40003f46070 */
[C---:B------:R-:W-:Y:S01]  /*d300*/  ISETP.GE.U32.AND P3, PT, R8.reuse, 0x4, PT ;  /* 0x000000040800780c */ /* 0x040fe20003f66070 */
[----:B------:R-:W-:Y:S01]  /*d310*/  SHFL.IDX PT, R0, R16, 0x1, 0x1f ;  /* 0x00201f0010007f89 */ /* 0x000fe200000e0000 */
[C---:B------:R-:W-:Y:S02]  /*d320*/  ISETP.GE.U32.AND P4, PT, R8.reuse, 0x8, PT ;  /* 0x000000080800780c */ /* 0x040fe40003f86070 */
[C---:B------:R-:W-:Y:S01]  /*d330*/  ISETP.GE.U32.AND P5, PT, R8.reuse, 0x10, PT ;  /* 0x000000100800780c */ /* 0x040fe20003fa6070 */
[----:B--2---:R-:W-:Y:S01]  /*d340*/  @!P1 IMAD.MOV.U32 R4, RZ, RZ, R2 ;  /* 0x000000ffff049224 */ /* 0x004fe200078e0002 */
[----:B------:R-:W-:-:S04]  /*d350*/  ISETP.NE.AND P1, PT, R8, RZ, PT ;  /* 0x000000ff0800720c */ /* 0x000fc80003f25270 */
[----:B------:R-:W1:Y:S02]  /*d360*/  SHFL.UP PT, R14, R4, 0x1, RZ ;  /* 0x04200000040e7989 */ /* 0x000e6400000e00ff */
[----:B-1----:R-:W-:-:S05]  /*d370*/  SEL R5, R14, RZ, P1 ;  /* 0x000000ff0e057207 */ /* 0x002fca0000800000 */
[----:B------:R-:W-:Y:S02]  /*d380*/  IMAD.IADD R6, R4, 0x1, R5 ;  /* 0x0000000104067824 */ /* 0x000fe400078e0205 */
[----:B------:R-:W-:Y:S04]  /*d390*/  SHFL.IDX PT, R5, R16, RZ, 0x1f ;  /* 0x00001fff10057589 */ /* 0x000fe800000e0000 */
[----:B------:R-:W1:Y:S02]  /*d3a0*/  SHFL.UP PT, R14, R6, 0x2, RZ ;  /* 0x04400000060e7989 */ /* 0x000e6400000e00ff */
[----:B-1----:R-:W-:-:S04]  /*d3b0*/  SEL R7, R14, RZ, P2 ;  /* 0x000000ff0e077207 */ /* 0x002fc80001000000 */
[----:B------:R-:W-:-:S05]  /*d3c0*/  IADD3 R7, R6, R7, RZ ;  /* 0x0000000706077210 */ /* 0x000fca0007ffe0ff */
[----:B------:R-:W1:Y:S02]  /*d3d0*/  SHFL.UP PT, R14, R7, 0x4, RZ ;  /* 0x04800000070e7989 */ /* 0x000e6400000e00ff */
[----:B-1----:R-:W-:-:S05]  /*d3e0*/  SEL R2, R14, RZ, P3 ;  /* 0x000000ff0e027207 */ /* 0x002fca0001800000 */
[----:B------:R-:W-:-:S05]  /*d3f0*/  IMAD.IADD R2, R7, 0x1, R2 ;  /* 0x0000000107027824 */ /* 0x000fca00078e0202 */
[----:B------:R-:W1:Y:S02]  /*d400*/  SHFL.UP PT, R14, R2, 0x8, RZ ;  /* 0x05000000020e7989 */ /* 0x000e6400000e00ff */
[----:B-1----:R-:W-:-:S05]  /*d410*/  SEL R3, R14, RZ, P4 ;  /* 0x000000ff0e037207 */ /* 0x002fca0002000000 */
[----:B------:R-:W-:-:S05]  /*d420*/  IMAD.IADD R3, R2, 0x1, R3 ;  /* 0x0000000102037824 */ /* 0x000fca00078e0203 */
[----:B------:R-:W1:Y:S02]  /*d430*/  SHFL.UP PT, R14, R3, 0x10, RZ ;  /* 0x06000000030e7989 */ /* 0x000e6400000e00ff */
[----:B-1----:R-:W-:-:S05]  /*d440*/  SEL R6, R14, RZ, P5 ;  /* 0x000000ff0e067207 */ /* 0x002fca0002800000 */
[----:B------:R-:W-:-:S05]  /*d450*/  IMAD.IADD R6, R3, 0x1, R6 ;  /* 0x0000000103067824 */ /* 0x000fca00078e0206 */
[----:B------:R1:W2:Y:S02]  /*d460*/  SHFL.IDX PT, R14, R6, 0x1f, 0x1f ;  /* 0x03e01f00060e7f89 */ /* 0x0002a400000e0000 */
.L_x_412:
[----:B------:R-:W-:Y:S02]  /*d470*/  ULDC UR4, c[0x0][0xc38] ;  /* 0x00030e0000047ab9 */ /* 0x000fe40000000800 */
[----:B------:R-:W-:-:S05]  /*d480*/  MOV R7, UR4 ;  /* 0x0000000400077c02 */ /* 0x000fca0008000f00 */
[----:B--2---:R-:W-:-:S04]  /*d490*/  IMAD R3, R14, R7, RZ ;  /* 0x000000070e037224 */ /* 0x004fc800078e02ff */
[----:B------:R-:W-:-:S05]  /*d4a0*/  IMAD.IADD R8, R0, 0x1, R3 ;  /* 0x0000000100087824 */ /* 0x000fca00078e0203 */
[----:B------:R-:W-:-:S13]  /*d4b0*/  ISETP.GT.AND P6, PT, R8, R5, PT ;  /* 0x000000050800720c */ /* 0x000fda0003fc4270 */
[----:B------:R-:W-:Y:S05]  /*d4c0*/  @P6 BRA `(.L_x_297) ;  /* 0x00000000009c6947 */ /* 0x000fea0003800000 */
.L_x_302:
[----:B------:R-:W2:Y:S01]  /*d4d0*/  LDC R0, c[0x0][0xc3c] ;  /* 0x00030f00ff007b82 */ /* 0x000ea20000000800 */
[----:B------:R-:W-:-:S05]  /*d4e0*/  VIADD R19, R19, 0x1f ;  /* 0x0000001f13137836 */ /* 0x000fca0000000000 */
[----:B--2---:R-:W-:-:S13]  /*d4f0*/  ISETP.GE.AND P6, PT, R19, R0, PT ;  /* 0x000000001300720c */ /* 0x004fda0003fc6270 */
[----:B------:R-:W-:Y:S05]  /*d500*/  @P6 BRA `(.L_x_298) ;  /* 0x0000000400446947 */ /* 0x000fea0003800000 */
[----:B------:R-:W2:Y:S01]  /*d510*/  S2R R2, SR_TID.X ;  /* 0x0000000000027919 */ /* 0x000ea20000002100 */
[----:B------:R-:W-:Y:S01]  /*d520*/  BSSY B0, `(.L_x_299) ;  /* 0x0000009000007945 */ /* 0x000fe20003800000 */
[----:B------:R-:W-:Y:S02]  /*d530*/  MOV R4, RZ ;  /* 0x000000ff00047202 */ /* 0x000fe40000000f00 */
[----:B--2---:R-:W-:-:S05]  /*d540*/  LOP3.LUT R2, R2, 0x1f, RZ, 0xc0, !PT ;  /* 0x0000001f02027812 */ /* 0x004fca00078ec0ff */
[----:B------:R-:W-:-:S05]  /*d550*/  IMAD.IADD R7, R19, 0x1, R2 ;  /* 0x0000000113077824 */ /* 0x000fca00078e0202 */
[----:B------:R-:W-:-:S13]  /*d560*/  ISETP.GE.OR P6, PT, R7, R0, !P0 ;  /* 0x000000000700720c */ /* 0x000fda00047c6670 */
[----:B------:R-:W-:Y:S05]  /*d570*/  @P6 BRA `(.L_x_300) ;  /* 0x00000000000c6947 */ /* 0x000fea0003800000 */
[----:B------:R-:W2:Y:S02]  /*d580*/  LDC.64 R2, c[0x0][0xc80] ;  /* 0x00032000ff027b82 */ /* 0x000ea40000000a00 */
[----:B--2---:R-:W-:-:S05]  /*d590*/  IMAD.WIDE R2, R7, 0x4, R2 ;  /* 0x0000000407027825 */ /* 0x004fca00078e0202 */
[----:B------:R2:W5:Y:S02]  /*d5a0*/  LDG.E R4, desc[UR36][R2.64] ;  /* 0x0000002402047981 */ /* 0x000564000c1e1900 */
.L_x_300:
[----:B------:R-:W-:Y:S05]  /*d5b0*/  BSYNC B0 ;  /* 0x0000000000007941 */ /* 0x000fea0003800000 */
.L_x_299:
[----:B------:R-:W-:-:S03]  /*d5c0*/  UMOV UR4, 0xffffffff ;  /* 0xffffffff00047882 */ /* 0x000fc60000000000 */
[----:B------:R-:W-:Y:S05]  /*d5d0*/  BRA.DIV UR4, `(.L_x_301) ;  /* 0x0000003e04147947 */ /* 0x000fea000b800000 */
[----:B-----5:R-:W3:Y:S02]  /*d5e0*/  SHFL.UP PT, R14, R4, 0x1, RZ ;  /* 0x04200000040e7989 */ /* 0x020ee400000e00ff */
[----:B---3--:R-:W-:-:S05]  /*d5f0*/  SEL R13, R14, RZ, P1 ;  /* 0x000000ff0e0d7207 */ /* 0x008fca0000800000 */
[----:B------:R-:W-:-:S05]  /*d600*/  IMAD.IADD R13, R4, 0x1, R13 ;  /* 0x00000001040d7824 */ /* 0x000fca00078e020d */
[----:B------:R-:W3:Y:S02]  /*d610*/  SHFL.UP PT, R14, R13, 0x2, RZ ;  /* 0x044000000d0e7989 */ /* 0x000ee400000e00ff */
[----:B---3--:R-:W-:-:S05]  /*d620*/  SEL R0, R14, RZ, P2 ;  /* 0x000000ff0e007207 */ /* 0x008fca0001000000 */
[----:B------:R-:W-:-:S05]  /*d630*/  IMAD.IADD R0, R13, 0x1, R0 ;  /* 0x000000010d007824 */ /* 0x000fca00078e0200 */
[----:B------:R-:W2:Y:S02]  /*d640*/  SHFL.UP PT, R14, R0, 0x4, RZ ;  /* 0x04800000000e7989 */ /* 0x000ea400000e00ff */
[----:B--2---:R-:W-:-:S05]  /*d650*/  SEL R3, R14, RZ, P3 ;  /* 0x000000ff0e037207 */ /* 0x004fca0001800000 */
[----:B------:R-:W-:-:S05]  /*d660*/  IMAD.IADD R2, R0, 0x1, R3 ;  /* 0x0000000100027824 */ /* 0x000fca00078e0203 */
[----:B------:R-:W2:Y:S02]  /*d670*/  SHFL.UP PT, R14, R2, 0x8, RZ ;  /* 0x05000000020e7989 */ /* 0x000ea400000e00ff */
[----:B--2---:R-:W-:-:S04]  /*d680*/  SEL R3, R14, RZ, P4 ;  /* 0x000000ff0e037207 */ /* 0x004fc80002000000 */
[----:B------:R-:W-:-:S05]  /*d690*/  IADD3 R3, R2, R3, RZ ;  /* 0x0000000302037210 */ /* 0x000fca0007ffe0ff */
[----:B------:R-:W1:Y:S02]  /*d6a0*/  SHFL.UP PT, R14, R3, 0x10, RZ ;  /* 0x06000000030e7989 */ /* 0x000e6400000e00ff */
[----:B-1----:R-:W-:-:S05]  /*d6b0*/  SEL R6, R14, RZ, P5 ;  /* 0x000000ff0e067207 */ /* 0x002fca0002800000 */
[----:B------:R-:W-:-:S05]  /*d6c0*/  IMAD.IADD R6, R3, 0x1, R6 ;  /* 0x0000000103067824 */ /* 0x000fca00078e0206 */
[----:B------:R1:W2:Y:S02]  /*d6d0*/  SHFL.IDX PT, R14, R6, 0x1f, 0x1f ;  /* 0x03e01f00060e7f89 */ /* 0x0002a400000e0000 */
.L_x_420:
[----:B------:R-:W-:Y:S02]  /*d6e0*/  ULDC UR4, c[0x0][0xc38] ;  /* 0x00030e0000047ab9 */ /* 0x000fe40000000800 */
[----:B------:R-:W-:-:S04]  /*d6f0*/  IMAD.U32 R7, RZ, RZ, UR4 ;  /* 0x00000004ff077e24 */ /* 0x000fc8000f8e00ff */
[----:B--2---:R-:W-:-:S04]  /*d700*/  IMAD R3, R14, R7, RZ ;  /* 0x000000070e037224 */ /* 0x004fc800078e02ff */
[----:B------:R-:W-:-:S05]  /*d710*/  IMAD.IADD R8, R3, 0x1, R8 ;  /* 0x0000000103087824 */ /* 0x000fca00078e0208 */
[----:B------:R-:W-:-:S13]  /*d720*/  ISETP.GT.AND P6, PT, R8, R5, PT ;  /* 0x000000050800720c */ /* 0x000fda0003fc4270 */
[----:B------:R-:W-:Y:S05]  /*d730*/  @!P6 BRA `(.L_x_302) ;  /* 0xfffffffc0064e947 */ /* 0x000fea000383ffff */
.L_x_297:
[----:B------:R-:W-:Y:S01]  /*d740*/  IADD3 R8, -R3, R8, RZ ;  /* 0x0000000803087210 */ /* 0x000fe20007ffe1ff */
[----:B------:R-:W-:-:S04]  /*d750*/  UMOV UR4, 0xffffffff ;  /* 0xffffffff00047882 */ /* 0x000fc80000000000 */
[----:B------:R-:W-:-:S05]  /*d760*/  IMAD R0, R6, R7, R8 ;  /* 0x0000000706007224 */ /* 0x000fca00078e0208 */
[----:B------:R-:W-:Y:S01]  /*d770*/  ISETP.GT.AND P6, PT, R0, R5, PT ;  /* 0x000000050000720c */ /* 0x000fe20003fc4270 */
[----:B------:R-:W-:-:S12]  /*d780*/  BRA.DIV UR4, `(.L_x_303) ;  /* 0x0000003e04647947 */ /* 0x000fd8000b800000 */
[----:B------:R-:W-:-:S04]  /*d790*/  VOTE.ANY R2, PT, !P6 ;  /* 0x0000000000027806 */ /* 0x000fc800070e0100 */
[----:B------:R-:W2:Y:S02]  /*d7a0*/  POPC R0, R2 ;  /* 0x0000000200007309 */ /* 0x000ea40000000000 */
[----:B--2---:R2:W3:Y:S02]  /*d7b0*/  SHFL.IDX PT, R4, R4, R0, 0x1f ;  /* 0x00001f0004047589 */ /* 0x0044e400000e0000 */
.L_x_424:
[----:B------:R-:W-:Y:S01]  /*d7c0*/  ISETP.NE.AND P0, PT, R2, RZ, PT ;  /* 0x000000ff0200720c */ /* 0x000fe20003f05270 */
[----:B------:R-:W-:-:S12]  /*d7d0*/  IMAD.MOV.U32 R14, RZ, RZ, RZ ;  /* 0x000000ffff0e7224 */ /* 0x000fd800078e00ff */
[----:B------:R-:W-:Y:S05]  /*d7e0*/  @!P0 BRA `(.L_x_304) ;  /* 0x0000000000108947 */ /* 0x000fea0003800000 */
[----:B------:R-:W-:Y:S01]  /*d7f0*/  UMOV UR4, 0xffffffff ;  /* 0xffffffff00047882 */ /* 0x000fe20000000000 */
[----:B------:R-:W-:Y:S02]  /*d800*/  VIADD R12, R0, 0xffffffff ;  /* 0xffffffff000c7836 */ /* 0x000fe40000000000 */
[----:B------:R-:W-:Y:S05]  /*d810*/  BRA.DIV UR4, `(.L_x_305) ;  /* 0x0000003e04887947 */ /* 0x000fea000b800000 */
[----:B------:R4:W0:Y:S02]  /*d820*/  SHFL.IDX PT, R14, R6, R12, 0x1f ;  /* 0x00001f0c060e7589 */ /* 0x00082400000e0000 */
.L_x_304:
[----:B-1-34-:R-:W-:Y:S01]  /*d830*/  IABS R6, R4 ;  /* 0x0000000400067213 */ /* 0x01afe20000000000 */
[----:B0-----:R-:W-:Y:S02]  /*d840*/  IMAD R16, R14, R7, R8 ;  /* 0x000000070e107224 */ /* 0x001fe400078e0208 */
[----:B------:R-:W-:Y:S01]  /*d850*/  IMAD.IADD R19, R0, 0x1, R19 ;  /* 0x0000000100137824 */ /* 0x000fe200078e0213 */
[----:B------:R-:W0:Y:S08]  /*d860*/  I2F.RP R9, R6 ;  /* 0x0000000600097306 */ /* 0x000e300000209400 */
[----:B0-----:R-:W0:Y:S02]  /*d870*/  MUFU.RCP R9, R9 ;  /* 0x0000000900097308 */ /* 0x001e240000001000 */
[----:B0-----:R-:W-:-:S06]  /*d880*/  VIADD R2, R9, 0xffffffe ;  /* 0x0ffffffe09027836 */ /* 0x001fcc0000000000 */
[----:B------:R0:W1:Y:S02]  /*d890*/  F2I.FTZ.U32.TRUNC.NTZ R3, R2 ;  /* 0x0000000200037305 */ /* 0x000064000021f000 */
[----:B0-----:R-:W-:Y:S01]  /*d8a0*/  IMAD.MOV.U32 R2, RZ, RZ, RZ ;  /* 0x000000ffff027224 */ /* 0x001fe200078e00ff */
[----:B-1----:R-:W-:-:S05]  /*d8b0*/  IADD3 R7, RZ, -R3, RZ ;  /* 0x80000003ff077210 */ /* 0x002fca0007ffe0ff */
[----:B------:R-:W-:-:S04]  /*d8c0*/  IMAD R7, R7, R6, RZ ;  /* 0x0000000607077224 */ /* 0x000fc800078e02ff */
[----:B------:R-:W-:-:S04]  /*d8d0*/  IMAD.HI.U32 R3, R3, R7, R2 ;  /* 0x0000000703037227 */ /* 0x000fc800078e0002 */
[----:B------:R-:W-:Y:S01]  /*d8e0*/  IMAD.IADD R7, R5, 0x1, -R16 ;  /* 0x0000000105077824 */ /* 0x000fe200078e0a10 */
[----:B------:R-:W-:-:S04]  /*d8f0*/  IABS R5, R4 ;  /* 0x0000000400057213 */ /* 0x000fc80000000000 */
[----:B------:R-:W-:Y:S01]  /*d900*/  IABS R2, R7 ;  /* 0x0000000700027213 */ /* 0x000fe20000000000 */
[----:B------:R-:W-:-:S04]  /*d910*/  IMAD.MOV R5, RZ, RZ, -R5 ;  /* 0x000000ffff057224 */ /* 0x000fc800078e0a05 */
[----:B------:R-:W-:-:S04]  /*d920*/  IMAD.HI.U32 R3, R3, R2, RZ ;  /* 0x0000000203037227 */ /* 0x000fc800078e00ff */
[----:B------:R-:W-:Y:S01]  /*d930*/  IMAD R5, R3, R5, R2 ;  /* 0x0000000503057224 */ /* 0x000fe200078e0202 */
[----:B------:R-:W-:-:S04]  /*d940*/  LOP3.LUT R2, R7, R4, RZ, 0x3c, !PT ;  /* 0x0000000407027212 */ /* 0x000fc800078e3cff */
[----:B------:R-:W-:Y:S02]  /*d950*/  ISETP.GT.U32.AND P1, PT, R6, R5, PT ;  /* 0x000000050600720c */ /* 0x000fe40003f24070 */
[----:B------:R-:W-:-:S11]  /*d960*/  ISETP.GE.AND P2, PT, R2, RZ, PT ;  /* 0x000000ff0200720c */ /* 0x000fd60003f46270 */
[-C--:B------:R-:W-:Y:S01]  /*d970*/  @!P1 IADD3 R5, R5, -R6.reuse, RZ ;  /* 0x8000000605059210 */ /* 0x080fe20007ffe0ff */
[----:B------:R-:W-:Y:S01]  /*d980*/  @!P1 VIADD R3, R3, 0x1 ;  /* 0x0000000103039836 */ /* 0x000fe20000000000 */
[----:B------:R-:W-:Y:S02]  /*d990*/  ISETP.NE.AND P1, PT, R4, RZ, PT ;  /* 0x000000ff0400720c */ /* 0x000fe40003f25270 */
[----:B------:R-:W-:-:S13]  /*d9a0*/  ISETP.GE.U32.AND P0, PT, R5, R6, PT ;  /* 0x000000060500720c */ /* 0x000fda0003f06070 */
[----:B------:R-:W-:-:S04]  /*d9b0*/  @P0 VIADD R3, R3, 0x1 ;  /* 0x0000000103030836 */ /* 0x000fc80000000000 */
[----:B------:R-:W-:Y:S01]  /*d9c0*/  @!P2 IMAD.MOV R3, RZ, RZ, -R3 ;  /* 0x000000ffff03a224 */ /* 0x000fe200078e0a03 */
[----:B------:R-:W-:-:S04]  /*d9d0*/  @!P1 LOP3.LUT R3, RZ, R4, RZ, 0x33, !PT ;  /* 0x00000004ff039212 */ /* 0x000fc800078e33ff */
[----:B------:R-:W-:Y:S01]  /*d9e0*/  IADD3 R17, -R3, RZ, RZ ;  /* 0x000000ff03117210 */ /* 0x000fe20007ffe1ff */
[----:B------:R-:W-:-:S04]  /*d9f0*/  IMAD.MOV.U32 R18, RZ, RZ, R3 ;  /* 0x000000ffff127224 */ /* 0x000fc800078e0003 */
[----:B------:R-:W-:Y:S01]  /*da00*/  IMAD R17, R4, R17, R7 ;  /* 0x0000001104117224 */ /* 0x000fe200078e0207 */
[----:B------:R-:W-:Y:S06]  /*da10*/  BRA `(.L_x_306) ;  /* 0x00000000001c7947 */ /* 0x000fec0003800000 */
.L_x_298:
[----:B------:R-:W-:Y:S01]  /*da20*/  UMOV UR4, URZ ;  /* 0x0000003f00047c82 */ /* 0x000fe20008000000 */
[----:B------:R-:W-:Y:S01]  /*da30*/  UMOV UR5, URZ ;  /* 0x0000003f00057c82 */ /* 0x000fe20008000000 */
[----:B------:R-:W-:Y:S01]  /*da40*/  ULDC UR6, c[0x0][0xc3c] ;  /* 0x00030f0000067ab9 */ /* 0x000fe20000000800 */
[----:B------:R-:W-:Y:S01]  /*da50*/  IMAD.MOV.U32 R16, RZ, RZ, R5 ;  /* 0x000000ffff107224 */ /* 0x000fe200078e0005 */
[----:B------:R-:W-:Y:S01]  /*da60*/  MOV R17, UR4 ;  /* 0x0000000400117c02 */ /* 0x000fe20008000f00 */
[----:B------:R-:W-:Y:S02]  /*da70*/  IMAD.U32 R18, RZ, RZ, UR5 ;  /* 0x00000005ff127e24 */ /* 0x000fe4000f8e00ff */
[----:B------:R-:W-:-:S07]  /*da80*/  IMAD.U32 R19, RZ, RZ, UR6 ;  /* 0x00000006ff137e24 */ /* 0x000fce000f8e00ff */
.L_x_306:
[----:B--2---:R-:W2:Y:S01]  /*da90*/  S2R R0, SR_TID.X ;  /* 0x0000000000007919 */ /* 0x004ea20000002100 */
[----:B------:R-:W-:Y:S05]  /*daa0*/  WARPSYNC.ALL ;  /* 0x0000000000007948 */ /* 0x000fea0003800000 */
[----:B------:R-:W-:Y:S01]  /*dab0*/  BAR.SYNC.DEFER_BLOCKING 0x4, 0x180 ;  /* 0x0106000000007b1d */ /* 0x000fe20000010000 */
[----:B--2---:R-:W-:-:S04]  /*dac0*/  LOP3.LUT R0, R0, 0x1f, RZ, 0xc0, !PT ;  /* 0x0000001f00007812 */ /* 0x004fc800078ec0ff */
[----:B------:R-:W-:-:S13]  /*dad0*/  ISETP.NE.AND P0, PT, R0, RZ, PT ;  /* 0x000000ff0000720c */ /* 0x000fda0003f05270 */
[----:B------:R-:W2:Y:S01]  /*dae0*/  @!P0 S2R R3, SR_CgaCtaId ;  /* 0x0000000000038919 */ /* 0x000ea20000008800 */
[----:B------:R-:W-:-:S04]  /*daf0*/  @!P0 MOV R0, 0x400 ;  /* 0x0000040000008802 */ /* 0x000fc80000000f00 */
[----:B--2---:R-:W-:-:S05]  /*db00*/  @!P0 LEA R22, R3, R0, 0x18 ;  /* 0x0000000003168211 */ /* 0x004fca00078ec0ff */
[----:B------:R3:W-:Y:S01]  /*db10*/  @!P0 STS.128 [R22+0x2a8d0], R16 ;  /* 0x02a8d01016008388 */ /* 0x0007e20000000c00 */
[----:B------:R-:W-:Y:S06]  /*db20*/  BAR.ARV 0x5, 0x180 ;  /* 0x0146000000007b1d */ /* 0x000fec0000002000 */
.L_x_295:
[----:B------:R-:W-:Y:S02]  /*db30*/  ULDC UR4, c[0x0][0xc3c] ;  /* 0x00030f0000047ab9 */ /* 0x000fe40000000800 */
[----:B--2---:R-:W-:-:S13]  /*db40*/  ISETP.GE.AND P0, PT, R19, UR4, PT ;  /* 0x0000000413007c0c */ /* 0x004fda000bf06270 */
[----:B------:R-:W-:Y:S05]  /*db50*/  @!P0 BRA `(.L_x_307) ;  /* 0xffffffb800b48947 */ /* 0x000fea000383ffff */
[----:B------:R-:W-:Y:S05]  /*db60*/  BSYNC B8 ;  /* 0x0000000000087941 */ /* 0x000fea0003800000 */
.L_x_244:
[----:B0-----:R-:W2:Y:S01]  /*db70*/  LDL.LU R0, [R1+0x14] ;  /* 0x0000140001007983 */ /* 0x001ea20000300800 */
[----:B------:R-:W-:Y:S01]  /*db80*/  BSSY B0, `(.L_x_308) ;  /* 0x000000b000007945 */ /* 0x000fe20003800000 */
[----:B------:R-:W0:Y:S01]  /*db90*/  S2R R5, SR_CgaCtaId ;  /* 0x0000000000057919 */ /* 0x000e220000008800 */
[----:B--2---:R-:W-:-:S05]  /*dba0*/  VIADD R0, R0, 0x1 ;  /* 0x0000000100007836 */ /* 0x004fca0000000000 */
[----:B------:R-:W-:-:S04]  /*dbb0*/  LEA.HI R2, R0, R0, RZ, 0x1 ;  /* 0x0000000000027211 */ /* 0x000fc800078f08ff */
[----:B------:R-:W-:Y:S02]  /*dbc0*/  LOP3.LUT R3, R2, 0xfffffffe, RZ, 0xc0, !PT ;  /* 0xfffffffe02037812 */ /* 0x000fe400078ec0ff */
[----:B------:R-:W-:Y:S02]  /*dbd0*/  MOV R2, 0x400 ;  /* 0x0000040000027802 */ /* 0x000fe40000000f00 */
[----:B------:R-:W-:Y:S02]  /*dbe0*/  IADD3 R0, R0, -R3, RZ ;  /* 0x8000000300007210 */ /* 0x000fe40007ffe0ff */
[----:B0-----:R-:W-:Y:S02]  /*dbf0*/  LEA R4, R5, R2, 0x18 ;  /* 0x0000000205047211 */ /* 0x001fe400078ec0ff */
[----:B------:R-:W-:-:S04]  /*dc00*/  SHF.L.U32 R0, R0, 0x1f, RZ ;  /* 0x0000001f00007819 */ /* 0x000fc800000006ff */
[----:B------:R-:W0:Y:S02]  /*dc10*/  SYNCS.PHASECHK.TRANS64.TRYWAIT P0, [R4+URZ+0x2a820], R0 ;  /* 0x02a82000040075a7 */ /* 0x000e24000800017f */
[----:B0-----:R-:W-:Y:S05]  /*dc20*/  @!P0 BRA `(.L_x_309) ;  /* 0x0000003800a88947 */ /* 0x001fea0003800000 */
.L_x_427:
[----:B------:R-:W-:Y:S05]  /*dc30*/  BSYNC B0 ;  /* 0x0000000000007941 */ /* 0x000fea0003800000 */
.L_x_308:
[----:B------:R-:W-:-:S03]  /*dc40*/  UMOV UR4, 0xffffffff ;  /* 0xffffffff00047882 */ /* 0x000fc60000000000 */
[----:B------:R-:W-:Y:S05]  /*dc50*/  BRA.DIV UR4, `(.L_x_310) ;  /* 0x0000003a04b07947 */ /* 0x000fea000b800000 */
[----:B0-----:R-:W0:Y:S02]  /*dc60*/  S2R R0, SR_TID.X ;  /* 0x0000000000007919 */ /* 0x001e240000002100 */
[----:B0-----:R-:W-:-:S04]  /*dc70*/  SHF.R.U32.HI R0, RZ, 0x5, R0 ;  /* 0x00000005ff007819 */ /* 0x001fc80000011600 */
[----:B------:R-:W-:-:S05]  /*dc80*/  LOP3.LUT R0, R0, 0x3, RZ, 0xc0, !PT ;  /* 0x0000000300007812 */ /* 0x000fca00078ec0ff */
[----:B------:R0:W2:Y:S02]  /*dc90*/  SHFL.IDX PT, R14, R0, RZ, 0x1f ;  /* 0x00001fff000e7589 */ /* 0x0000a400000e0000 */
.L_x_430:
[----:B--2---:R-:W-:Y:S01]  /*dca0*/  ISETP.NE.AND P0, PT, R14, RZ, PT ;  /* 0x000000ff0e00720c */ /* 0x004fe20003f05270 */
[----:B------:R-:W-:-:S12]  /*dcb0*/  BSSY B0, `(.L_x_311) ;  /* 0x0000024000007945 */ /* 0x000fd80003800000 */
[----:B------:R-:W-:Y:S05]  /*dcc0*/  @P0 BRA `(.L_x_312) ;  /* 0x0000000000880947 */ /* 0x000fea0003800000 */
[----:B------:R-:W-:-:S03]  /*dcd0*/  UMOV UR4, 0xffffffff ;  /* 0xffffffff00047882 */ /* 0x000fc60000000000 */
[----:B------:R-:W-:Y:S05]  /*dce0*/  BRA.DIV UR4, `(.L_x_313) ;  /* 0x0000003a04c07947 */ /* 0x000fea000b800000 */
[----:B------:R-:W-:-:S13]  /*dcf0*/  ELECT P6, URZ, PT ;  /* 0x00000000003f782f */ /* 0x000fda00038c0000 */
.L_x_433:
[----:B------:R-:W-:Y:S05]  /*dd00*/  @!P6 BRA `(.L_x_312) ;  /* 0x000000000078e947 */ /* 0x000fea0003800000 */
[----:B0-----:R-:W2:Y:S02]  /*dd10*/  LDL.LU R0, [R1+0x4] ;  /* 0x0000040001007983 */ /* 0x001ea40000300800 */
[----:B--2---:R-:W-:-:S04]  /*dd20*/  LOP3.LUT R0, R0, 0x2, RZ, 0xfc, !PT ;  /* 0x0000000200007812 */ /* 0x004fc800078efcff */
[----:B------:R-:W-:-:S13]  /*dd30*/  ISETP.NE.AND P0, PT, R0, 0x3, PT ;  /* 0x000000030000780c */ /* 0x000fda0003f05270 */
[----:B------:R-:W-:Y:S05]  /*dd40*/  @!P0 BRA `(.L_x_314) ;  /* 0x0000000000048947 */ /* 0x000fea0003800000 */
[----:B------:R-:W-:Y:S01]  /*dd50*/  BPT.TRAP 0x1 ;  /* 0x000000040000795c */ /* 0x000fe20000300000 */
.L_x_314:
[C---:B------:R-:W-:Y:S01]  /*dd60*/  IMAD R5, R27.reuse, 0x8, R4 ;  /* 0x000000081b057824 */ /* 0x040fe200078e0204 */
[----:B------:R-:W-:Y:S01]  /*dd70*/  SHF.L.U32 R0, R28, 0x1f, RZ ;  /* 0x0000001f1c007819 */ /* 0x000fe200000006ff */
[----:B------:R-:W-:-:S03]  /*dd80*/  VIADD R27, R27, 0x1 ;  /* 0x000000011b1b7836 */ /* 0x000fc60000000000 */
[----:B------:R-:W0:Y:S02]  /*dd90*/  SYNCS.PHASECHK.TRANS64.TRYWAIT P1, [R5+URZ+0x2a840], R0 ;  /* 0x02a84000050075a7 */ /* 0x000e24000802017f */
[----:B------:R-:W-:-:S04]  /*dda0*/  ISETP.NE.AND P2, PT, R27, 0x2, PT ;  /* 0x000000021b00780c */ /* 0x000fc80003f45270 */
[----:B------:R-:W-:Y:S01]  /*ddb0*/  SEL R3, RZ, 0x1, P2 ;  /* 0x00000001ff037807 */ /* 0x000fe20001000000 */
[----:B0-----:R-:W-:Y:S08]  /*ddc0*/  @!P1 BRA `(.L_x_315) ;  /* 0x0000003800a89947 */ /* 0x001ff00003800000 */
.L_x_434:
[----:B------:R-:W-:Y:S02]  /*ddd0*/  SEL R27, R27, RZ, P2 ;  /* 0x000000ff1b1b7207 */ /* 0x000fe40001000000 */
[----:B------:R-:W-:Y:S01]  /*dde0*/  LOP3.LUT R2, R28, R3, RZ, 0x3c, !PT ;  /* 0x000000031c027212 */ /* 0x000fe200078e3cff */
[----:B------:R-:W-:Y:S06]  /*ddf0*/  @!P0 BRA `(.L_x_316) ;  /* 0x0000000000048947 */ /* 0x000fec0003800000 */
[----:B------:R-:W-:Y:S01]  /*de00*/  BPT.TRAP 0x1 ;  /* 0x000000040000795c */ /* 0x000fe20000300000 */
.L_x_316:
[----:B------:R-:W-:Y:S01]  /*de10*/  IMAD R27, R27, 0x8, R4 ;  /* 0x000000081b1b7824 */ /* 0x000fe200078e0204 */
[----:B------:R-:W-:-:S04]  /*de20*/  SHF.L.U32 R2, R2, 0x1f, RZ ;  /* 0x0000001f02027819 */ /* 0x000fc800000006ff */
[----:B------:R-:W2:Y:S02]  /*de30*/  SYNCS.PHASECHK.TRANS64.TRYWAIT P1, [R27+URZ+0x2a840], R2 ;  /* 0x02a840021b0075a7 */ /* 0x000ea4000802017f */
[----:B--2---:R-:W-:Y:S05]  /*de40*/  @!P1 BRA `(.L_x_317) ;  /* 0x00000038009c9947 */ /* 0x004fea0003800000 */
.L_x_435:
[----:B------:R-:W-:Y:S05]  /*de50*/  @!P0 BRA `(.L_x_318) ;  /* 0x0000000000048947 */ /* 0x000fea0003800000 */
[----:B------:R-:W-:Y:S01]  /*de60*/  BPT.TRAP 0x1 ;  /* 0x000000040000795c */ /* 0x000fe20000300000 */
.L_x_318:
[----:B------:R-:W4:Y:S02]  /*de70*/  SYNCS.PHASECHK.TRANS64.TRYWAIT P1, [R5+URZ+0x2a860], R0 ;  /* 0x02a86000050075a7 */ /* 0x000f24000802017f */
[----:B----4-:R-:W-:Y:S05]  /*de80*/  @!P1 BRA `(.L_x_319) ;  /* 0x0000003800a09947 */ /* 0x010fea0003800000 */
.L_x_436:
[----:B------:R-:W-:Y:S05]  /*de90*/  @!P0 BRA `(.L_x_320) ;  /* 0x0000000000048947 */ /* 0x000fea0003800000 */
[----:B------:R-:W-:Y:S01]  /*dea0*/  BPT.TRAP 0x1 ;  /* 0x000000040000795c */ /* 0x000fe20000300000 */
.L_x_320:
[----:B------:R0:W0:Y:S02]  /*deb0*/  SYNCS.PHASECHK.TRANS64.TRYWAIT P0, [R27+URZ+0x2a860], R2 ;  /* 0x02a860021b0075a7 */ /* 0x000024000800017f */
[----:B0-----:R-:W-:Y:S05]  /*dec0*/  @!P0 NANOSLEEP.SYNCS 0x989680 ;  /* 0x009896800000895d */ /* 0x001fea0003900000 */
[----:B------:R-:W0:Y:S02]  /*ded0*/  @!P0 SYNCS.PHASECHK.TRANS64 P0, [R27+URZ+0x2a860], R2 ;  /* 0x02a860021b0085a7 */ /* 0x000e24000800007f */
[----:B0-----:R-:W-:Y:S05]  /*dee0*/  @!P0 BRA `(.L_x_320) ;  /* 0xfffffffc00f08947 */ /* 0x001fea000383ffff */
.L_x_312:
[----:B------:R-:W-:Y:S05]  /*def0*/  BSYNC B0 ;  /* 0x0000000000007941 */ /* 0x000fea0003800000 */
.L_x_311:
[----:B------:R-:W-:Y:S05]  /*df00*/  EXIT ;  /* 0x000000000000794d */ /* 0x000fea0003800000 */
.L_x_192:
[----:B0-----:R-:W-:-:S04]  /*df10*/  MOV R3, UR42 ;  /* 0x0000002a00037c02 */ /* 0x001fc80008000f00 */
[----:B------:R0:W1:Y:S03]  /*df20*/  SYNCS.PHASECHK.TRANS64.TRYWAIT P1, [R3+URZ+0x2a800], R0 ;  /* 0x02a80000030075a7 */ /* 0x000066000802017f */
[----:B-1----:R-:W-:Y:S05]  /*df30*/  @!P1 NANOSLEEP.SYNCS 0x989680 ;  /* 0x009896800000995d */ /* 0x002fea0003900000 */
[----:B------:R-:W1:Y:S02]  /*df40*/  @!P1 SYNCS.PHASECHK.TRANS64 P1, [R3+URZ+0x2a800], R0 ;  /* 0x02a80000030095a7 */ /* 0x000e64000802007f */
[----:B-1----:R-:W-:Y:S05]  /*df50*/  @!P1 BRA `(.L_x_192) ;  /* 0xfffffffc00ec9947 */ /* 0x002fea000383ffff */
[----:B------:R-:W-:Y:S05]  /*df60*/  BRA `(.L_x_321) ;  /* 0xffffff34004c7947 */ /* 0x000fea000383ffff */
.L_x_196:
[----:B-1----:R1:W2:Y:S02]  /*df70*/  SYNCS.PHASECHK.TRANS64.TRYWAIT P1, [R0+URZ+0x2a830], R3 ;  /* 0x02a83003000075a7 */ /* 0x0022a4000802017f */
[----:B--2---:R-:W-:Y:S05]  /*df80*/  @!P1 NANOSLEEP.SYNCS 0x989680 ;  /* 0x009896800000995d */ /* 0x004fea0003900000 */
[----:B------:R-:W2:Y:S02]  /*df90*/  @!P1 SYNCS.PHASECHK.TRANS64 P1, [R0+URZ+0x2a830], R3 ;  /* 0x02a83003000095a7 */ /* 0x000ea4000802007f */
[----:B--2---:R-:W-:Y:S05]  /*dfa0*/  @!P1 BRA `(.L_x_196) ;  /* 0xfffffffc00f09947 */ /* 0x004fea000383ffff */
[----:B------:R-:W-:Y:S05]  /*dfb0*/  BRA `(.L_x_195) ;  /* 0xffffff34006c7947 */ /* 0x000fea000383ffff */
.L_x_202:
[----:B-1----:R-:W-:-:S04]  /*dfc0*/  IMAD.U32 R11, RZ, RZ, UR8 ;  /* 0x00000008ff0b7e24 */ /* 0x002fc8000f8e00ff */
[----:B------:R1:W2:Y:S03]  /*dfd0*/  SYNCS.PHASECHK.TRANS64.TRYWAIT P1, [R11+URZ+0x2a830], R8 ;  /* 0x02a830080b0075a7 */ /* 0x0002a6000802017f */
[----:B--2---:R-:W-:Y:S05]  /*dfe0*/  @!P1 NANOSLEEP.SYNCS 0x989680 ;  /* 0x009896800000995d */ /* 0x004fea0003900000 */
[----:B------:R-:W2:Y:S02]  /*dff0*/  @!P1 SYNCS.PHASECHK.TRANS64 P1, [R11+URZ+0x2a830], R8 ;  /* 0x02a830080b0095a7 */ /* 0x000ea4000802007f */
[----:B--2---:R-:W-:Y:S05]  /*e000*/  @!P1 BRA `(.L_x_202) ;  /* 0xfffffffc00ec9947 */ /* 0x004fea000383ffff */
[----:B------:R-:W-:Y:S05]  /*e010*/  BRA `(.L_x_201) ;  /* 0xffffff5c002c7947 */ /* 0x000fea000383ffff */
.L_x_206:
[----:B-1----:R-:W-:-:S04]  /*e020*/  IMAD.U32 R9, RZ, RZ, UR9 ;  /* 0x00000009ff097e24 */ /* 0x002fc8000f8e00ff */
[----:B------:R1:W2:Y:S03]  /*e030*/  SYNCS.PHASECHK.TRANS64.TRYWAIT P1, [R9+URZ+0x2a850], R8 ;  /* 0x02a85008090075a7 */ /* 0x0002a6000802017f */
[----:B--2---:R-:W-:Y:S05]  /*e040*/  @!P1 NANOSLEEP.SYNCS 0x989680 ;  /* 0x009896800000995d */ /* 0x004fea0003900000 */
[----:B------:R-:W2:Y:S02]  /*e050*/  @!P1 SYNCS.PHASECHK.TRANS64 P1, [R9+URZ+0x2a850], R8 ;  /* 0x02a85008090095a7 */ /* 0x000ea4000802007f */
[----:B--2---:R-:W-:Y:S05]  /*e060*/  @!P1 BRA `(.L_x_206) ;  /* 0xfffffffc00ec9947 */ /* 0x004fea000383ffff */
[----:B------:R-:W-:Y:S05]  /*e070*/  BRA `(.L_x_205) ;  /* 0xffffff6400647947 */ /* 0x000fea000383ffff */
.L_x_213:
[----:B-1----:R-:W-:-:S04]  /*e080*/  IMAD.U32 R5, RZ, RZ, UR5 ;  /* 0x00000005ff057e24 */ /* 0x002fc8000f8e00ff */
[----:B------:R1:W2:Y:S03]  /*e090*/  SYNCS.PHASECHK.TRANS64.TRYWAIT P1, [R5+URZ+0x2a850], R4 ;  /* 0x02a85004050075a7 */ /* 0x0002a6000802017f */
[----:B--2---:R-:W-:Y:S05]  /*e0a0*/  @!P1 NANOSLEEP.SYNCS 0x989680 ;  /* 0x009896800000995d */ /* 0x004fea0003900000 */
[----:B------:R-:W2:Y:S02]  /*e0b0*/  @!P1 SYNCS.PHASECHK.TRANS64 P1, [R5+URZ+0x2a850], R4 ;  /* 0x02a85004050095a7 */ /* 0x000ea4000802007f */
[----:B--2---:R-:W-:Y:S05]  /*e0c0*/  @!P1 BRA `(.L_x_213) ;  /* 0xfffffffc00ec9947 */ /* 0x004fea000383ffff */
[----:B------:R-:W-:Y:S05]  /*e0d0*/  BRA `(.L_x_212) ;  /* 0xffffff8000807947 */ /* 0x000fea000383ffff */
.L_x_256:
[----:B------:R-:W0:Y:S01]  /*e0e0*/  S2R R20, SR_TID.X ;  /* 0x0000000000147919 */ /* 0x000e220000002100 */
[----:B------:R-:W-:Y:S01]  /*e0f0*/  BSSY B0, `(.L_x_322) ;  /* 0x000000a000007945 */ /* 0x000fe20003800000 */
[----:B------:R-:W-:Y:S02]  /*e100*/  IMAD.MOV.U32 R12, RZ, RZ, RZ ;  /* 0x000000ffff0c7224 */ /* 0x000fe400078e00ff */
[----:B------:R-:W-:Y:S02]  /*e110*/  IMAD.MOV.U32 R11, RZ, RZ, 0x1f ;  /* 0x0000001fff0b7424 */ /* 0x000fe400078e00ff */
[----:B------:R-:W-:Y:S01]  /*e120*/  IMAD.MOV.U32 R15, RZ, RZ, -0x1 ;  /* 0xffffffffff0f7424 */ /* 0x000fe200078e00ff */
[----:B0-----:R-:W-:-:S04]  /*e130*/  SHF.R.U32.HI R9, RZ, 0x5, R20 ;  /* 0x00000005ff097819 */ /* 0x001fc80000011614 */
[----:B------:R-:W-:-:S04]  /*e140*/  LOP3.LUT R9, R9, 0x3, RZ, 0xc0, !PT ;  /* 0x0000000309097812 */ /* 0x000fc800078ec0ff */
[----:B------:R-:W-:-:S07]  /*e150*/  MOV R13, R9 ;  /* 0x00000009000d7202 */ /* 0x000fce0000000f00 */
[----:B-----5:R-:W-:Y:S05]  /*e160*/  WARPSYNC.COLLECTIVE R15, `(.L_x_323) ;  /* 0x000000000f087348 */ /* 0x020fea0003c00000 */
[----:B------:R0:W1:Y:S02]  /*e170*/  SHFL.IDX P6, R14, R13, R12, R11 ;  /* 0x0000000c0d0e7389 */ /* 0x00006400000c000b */
[----:B01---5:R-:W-:Y:S01]  /*e180*/  ENDCOLLECTIVE ;  /* 0x000000000000791b */ /* 0x023fe20003800000 */
.L_x_323:
[----:B------:R-:W-:Y:S05]  /*e190*/  BSYNC B0 ;  /* 0x0000000000007941 */ /* 0x000fea0003800000 */
.L_x_322:
[----:B------:R-:W-:Y:S05]  /*e1a0*/  BRA `(.L_x_324) ;  /* 0xffffffc000807947 */ /* 0x000fea000383ffff */
.L_x_259:
[----:B0-----:R0:W1:Y:S02]  /*e1b0*/  SYNCS.PHASECHK.TRANS64.TRYWAIT P0, [R7+URZ+0x2a840], R2 ;  /* 0x02a84002070075a7 */ /* 0x001064000800017f */
[----:B-1----:R-:W-:Y:S05]  /*e1c0*/  @!P0 NANOSLEEP.SYNCS 0x989680 ;  /* 0x009896800000895d */ /* 0x002fea0003900000 */
[----:B------:R-:W1:Y:S02]  /*e1d0*/  @!P0 SYNCS.PHASECHK.TRANS64 P0, [R7+URZ+0x2a840], R2 ;  /* 0x02a84002070085a7 */ /* 0x000e64000800007f */
[----:B-1----:R-:W-:Y:S05]  /*e1e0*/  @!P0 BRA `(.L_x_259) ;  /* 0xfffffffc00f08947 */ /* 0x002fea000383ffff */
[----:B------:R-:W-:Y:S05]  /*e1f0*/  BRA `(.L_x_325) ;  /* 0xffffffc000ec7947 */ /* 0x000fea000383ffff */
.L_x_260:
[----:B------:R-:W-:Y:S01]  /*e200*/  BSSY B0, `(.L_x_326) ;  /* 0x0000008000007945 */ /* 0x000fe20003800000 */
[----:B------:R-:W-:Y:S01]  /*e210*/  MOV R13, R0 ;  /* 0x00000000000d7202 */ /* 0x000fe20000000f00 */
[----:B------:R-:W-:Y:S02]  /*e220*/  IMAD.MOV.U32 R12, RZ, RZ, RZ ;  /* 0x000000ffff0c7224 */ /* 0x000fe400078e00ff */
[----:B------:R-:W-:Y:S02]  /*e230*/  IMAD.MOV.U32 R11, RZ, RZ, 0x181f ;  /* 0x0000181fff0b7424 */ /* 0x000fe400078e00ff */
[----:B------:R-:W-:-:S07]  /*e240*/  IMAD.MOV.U32 R15, RZ, RZ, -0x1 ;  /* 0xffffffffff0f7424 */ /* 0x000fce00078e00ff */
[----:B------:R-:W-:Y:S05]  /*e250*/  WARPSYNC.COLLECTIVE R15, `(.L_x_327) ;  /* 0x000000000f087348 */ /* 0x000fea0003c00000 */
[----:B------:R0:W1:Y:S02]  /*e260*/  SHFL.IDX P6, R14, R13, R12, R11 ;  /* 0x0000000c0d0e7389 */ /* 0x00006400000c000b */
[----:B01----:R-:W-:Y:S01]  /*e270*/  ENDCOLLECTIVE ;  /* 0x000000000000791b */ /* 0x003fe20003800000 */
.L_x_327:
[----:B------:R-:W-:Y:S05]  /*e280*/  BSYNC B0 ;  /* 0x0000000000007941 */ /* 0x000fea0003800000 */
.L_x_326:
[----:B------:R-:W-:Y:S01]  /*e290*/  IMAD.MOV.U32 R13, RZ, RZ, R4 ;  /* 0x000000ffff0d7224 */ /* 0x000fe200078e0004 */
[----:B------:R-:W-:Y:S01]  /*e2a0*/  MOV R15, 0xffffffff ;  /* 0xffffffff000f7802 */ /* 0x000fe20000000f00 */
[----:B------:R-:W-:Y:S01]  /*e2b0*/  IMAD.MOV.U32 R12, RZ, RZ, RZ ;  /* 0x000000ffff0c7224 */ /* 0x000fe200078e00ff */
[----:B------:R-:W-:Y:S01]  /*e2c0*/  MOV R2, R14 ;  /* 0x0000000e00027202 */ /* 0x000fe20000000f00 */
[----:B------:R-:W-:Y:S02]  /*e2d0*/  IMAD.MOV.U32 R11, RZ, RZ, 0x181f ;  /* 0x0000181fff0b7424 */ /* 0x000fe400078e00ff */
[----:B------:R-:W-:-:S07]  /*e2e0*/  @P0 IMAD R8, R5, 0x2, R22 ;  /* 0x0000000205080824 */ /* 0x000fce00078e0216 */
[----:B------:R-:W-:Y:S05]  /*e2f0*/  WARPSYNC.COLLECTIVE R15, `(.L_x_328) ;  /* 0x000000000f087348 */ /* 0x000fea0003c00000 */
[----:B------:R0:W1:Y:S02]  /*e300*/  SHFL.IDX P6, R14, R13, R12, R11 ;  /* 0x0000000c0d0e7389 */ /* 0x00006400000c000b */
[----:B01----:R-:W-:Y:S01]  /*e310*/  ENDCOLLECTIVE ;  /* 0x000000000000791b */ /* 0x003fe20003800000 */
.L_x_328:
[----:B------:R-:W-:Y:S01]  /*e320*/  MOV R13, R0 ;  /* 0x00000000000d7202 */ /* 0x000fe20000000f00 */
[----:B------:R-:W-:Y:S02]  /*e330*/  IMAD.MOV.U32 R12, RZ, RZ, 0x1 ;  /* 0x00000001ff0c7424 */ /* 0x000fe400078e00ff */
[----:B------:R-:W-:-:S07]  /*e340*/  IMAD.MOV.U32 R3, RZ, RZ, R14 ;  /* 0x000000ffff037224 */ /* 0x000fce00078e000e */
[----:B------:R-:W-:Y:S05]  /*e350*/  WARPSYNC.COLLECTIVE R15, `(.L_x_329) ;  /* 0x000000000f087348 */ /* 0x000fea0003c00000 */
[----:B------:R0:W1:Y:S02]  /*e360*/  SHFL.IDX P6, R14, R13, R12, R11 ;  /* 0x0000000c0d0e7389 */ /* 0x00006400000c000b */
[----:B01----:R-:W-:Y:S01]  /*e370*/  ENDCOLLECTIVE ;  /* 0x000000000000791b */ /* 0x003fe20003800000 */
.L_x_329:
[----:B------:R-:W-:-:S05]  /*e380*/  @P0 LEA R3, P1, R9, R3, 0x1 ;  /* 0x0000000309030211 */ /* 0x000fca00078208ff */
[----:B------:R-:W-:Y:S01]  /*e390*/  @P0 IMAD.X R2, RZ, RZ, R2, P1 ;  /* 0x000000ffff020224 */ /* 0x000fe200008e0602 */
[----:B------:R-:W-:-:S04]  /*e3a0*/  ISETP.GE.AND P1, PT, R6, 0x11, PT ;  /* 0x000000110600780c */ /* 0x000fc80003f26270 */
[----:B------:R-:W-:Y:S01]  /*e3b0*/  @P0 LOP3.LUT R3, R3, R2, RZ, 0x3c, !PT ;  /* 0x0000000203030212 */ /* 0x000fe200078e3cff */
[----:B------:R-:W-:-:S03]  /*e3c0*/  IMAD.MOV.U32 R13, RZ, RZ, R4 ;  /* 0x000000ffff0d7224 */ /* 0x000fc600078e0004 */
[----:B------:R-:W-:-:S04]  /*e3d0*/  @P0 LOP3.LUT R2, R3, R2, RZ, 0x3c, !PT ;  /* 0x0000000203020212 */ /* 0x000fc800078e3cff */
[----:B------:R-:W-:-:S05]  /*e3e0*/  @P0 LOP3.LUT R3, R3, R2, RZ, 0x3c, !PT ;  /* 0x0000000203030212 */ /* 0x000fca00078e3cff */
[----:B------:R-:W-:Y:S01]  /*e3f0*/  @!PT LDS RZ, [RZ] ;  /* 0x00000000fffff984 */ /* 0x000fe20000000800 */
[----:B------:R-:W-:Y:S01]  /*e400*/  @!PT LDS RZ, [RZ] ;  /* 0x00000000fffff984 */ /* 0x000fe20000000800 */
[----:B------:R-:W-:Y:S01]  /*e410*/  @!PT LDS RZ, [RZ] ;  /* 0x00000000fffff984 */ /* 0x000fe20000000800 */
[----:B------:R-:W-:Y:S04]  /*e420*/  @P0 LDGSTS.E.BYPASS.LTC128B.128 [R8+0x18400], desc[UR36][R2.64], !P4 ;  /* 0x1840000002080fae */ /* 0x000fe8000e101d64 */
[----:B------:R-:W-:Y:S04]  /*e430*/  @P0 LDGSTS.E.BYPASS.LTC128B.128 [R8+0x1b400], desc[UR36][R2.64+0x80], !P3 ;  /* 0x1b40008002080fae */ /* 0x000fe8000d901d64 */
[----:B------:R0:W-:Y:S02]  /*e440*/  @P0 LDGSTS.E.BYPASS.LTC128B.128 [R8+0x1e400], desc[UR36][R2.64+0x100], !P2 ;  /* 0x1e40010002080fae */ /* 0x0001e4000d101d64 */
[----:B0-----:R-:W-:-:S07]  /*e450*/  IMAD.MOV.U32 R2, RZ, RZ, R14 ;  /* 0x000000ffff027224 */ /* 0x001fce00078e000e */
[----:B------:R-:W-:Y:S05]  /*e460*/  WARPSYNC.COLLECTIVE R15, `(.L_x_330) ;  /* 0x000000000f087348 */ /* 0x000fea0003c00000 */
[----:B------:R0:W1:Y:S02]  /*e470*/  SHFL.IDX P6, R14, R13, R12, R11 ;  /* 0x0000000c0d0e7389 */ /* 0x00006400000c000b */
[----:B01----:R-:W-:Y:S01]  /*e480*/  ENDCOLLECTIVE ;  /* 0x000000000000791b */ /* 0x003fe20003800000 */
.L_x_330:
[----:B------:R-:W-:Y:S02]  /*e490*/  @P1 IMAD R8, R5, 0x2, R22 ;  /* 0x0000000205081824 */ /* 0x000fe400078e0216 */
[----:B------:R-:W-:Y:S01]  /*e4a0*/  IMAD.MOV.U32 R13, RZ, RZ, R0 ;  /* 0x000000ffff0d7224 */ /* 0x000fe200078e0000 */
[----:B------:R-:W-:Y:S02]  /*e4b0*/  MOV R12, 0x2 ;  /* 0x00000002000c7802 */ /* 0x000fe40000000f00 */
[----:B------:R-:W-:-:S07]  /*e4c0*/  MOV R3, R14 ;  /* 0x0000000e00037202 */ /* 0x000fce0000000f00 */
[----:B------:R-:W-:Y:S05]  /*e4d0*/  WARPSYNC.COLLECTIVE R15, `(.L_x_331) ;  /* 0x000000000f087348 */ /* 0x000fea0003c00000 */
[----:B------:R0:W1:Y:S02]  /*e4e0*/  SHFL.IDX P6, R14, R13, R12, R11 ;  /* 0x0000000c0d0e7389 */ /* 0x00006400000c000b */
[----:B01----:R-:W-:Y:S01]  /*e4f0*/  ENDCOLLECTIVE ;  /* 0x000000000000791b */ /* 0x003fe20003800000 */
.L_x_331:
[----:B------:R-:W-:-:S05]  /*e500*/  @P1 LEA R3, P0, R9, R3, 0x1 ;  /* 0x0000000309031211 */ /* 0x000fca00078008ff */
[----:B------:R-:W-:-:S05]  /*e510*/  @P1 IMAD.X R2, RZ, RZ, R2, P0 ;  /* 0x000000ffff021224 */ /* 0x000fca00000e0602 */
        /* <DEDUP_REMOVED lines=9> */
[----:B------:R0:W-:Y:S01]  /*e5b0*/  @P1 LDGSTS.E.BYPASS.LTC128B.128 [R8+0x1ec00], desc[UR36][R2.64+0x100], !P2 ;  /* 0x1ec0010002081fae */ /* 0x0001e2000d101d64 */
[----:B------:R-:W-:Y:S01]  /*e5c0*/  ISETP.GE.AND P1, PT, R6, 0x21, PT ;  /* 0x000000210600780c */ /* 0x000fe20003f26270 */
[----:B0-----:R-:W-:-:S12]  /*e5d0*/  IMAD.MOV.U32 R2, RZ, RZ, R14 ;  /* 0x000000ffff027224 */ /* 0x001fd800078e000e */
[----:B------:R-:W-:Y:S05]  /*e5e0*/  WARPSYNC.COLLECTIVE R15, `(.L_x_332) ;  /* 0x000000000f087348 */ /* 0x000fea0003c00000 */
[----:B------:R0:W1:Y:S02]  /*e5f0*/  SHFL.IDX P6, R14, R13, R12, R11 ;  /* 0x0000000c0d0e7389 */ /* 0x00006400000c000b */
[----:B01----:R-:W-:Y:S01]  /*e600*/  ENDCOLLECTIVE ;  /* 0x000000000000791b */ /* 0x003fe20003800000 */
.L_x_332:
[----:B------:R-:W-:Y:S02]  /*e610*/  @P1 IMAD R8, R5, 0x2, R22 ;  /* 0x0000000205081824 */ /* 0x000fe400078e0216 */
[----:B------:R-:W-:Y:S02]  /*e620*/  IMAD.MOV.U32 R13, RZ, RZ, R0 ;  /* 0x000000ffff0d7224 */ /* 0x000fe400078e0000 */
[----:B------:R-:W-:Y:S02]  /*e630*/  IMAD.MOV.U32 R12, RZ, RZ, 0x3 ;  /* 0x00000003ff0c7424 */ /* 0x000fe400078e00ff */
[----:B------:R-:W-:-:S07]  /*e640*/  IMAD.MOV.U32 R3, RZ, RZ, R14 ;  /* 0x000000ffff037224 */ /* 0x000fce00078e000e */
[----:B------:R-:W-:Y:S05]  /*e650*/  WARPSYNC.COLLECTIVE R15, `(.L_x_333) ;  /* 0x000000000f087348 */ /* 0x000fea0003c00000 */
[----:B------:R0:W1:Y:S02]  /*e660*/  SHFL.IDX P6, R14, R13, R12, R11 ;  /* 0x0000000c0d0e7389 */ /* 0x00006400000c000b */
[----:B01----:R-:W-:Y:S01]  /*e670*/  ENDCOLLECTIVE ;  /* 0x000000000000791b */ /* 0x003fe20003800000 */
.L_x_333:
[----:B------:R-:W-:-:S04]  /*e680*/  @P1 LEA R3, P0, R9, R3, 0x1 ;  /* 0x0000000309031211 */ /* 0x000fc800078008ff */
[----:B------:R-:W-:-:S04]  /*e690*/  @P1 IADD3.X R2, RZ, R2, RZ, P0, !PT ;  /* 0x00000002ff021210 */ /* 0x000fc800007fe4ff */
        /* <DEDUP_REMOVED lines=10> */
[----:B------:R-:W-:Y:S02]  /*e740*/  ISETP.GE.AND P1, PT, R6, 0x31, PT ;  /* 0x000000310600780c */ /* 0x000fe40003f26270 */
[----:B0-----:R-:W-:-:S11]  /*e750*/  MOV R2, R14 ;  /* 0x0000000e00027202 */ /* 0x001fd60000000f00 */
[----:B------:R-:W-:Y:S05]  /*e760*/  WARPSYNC.COLLECTIVE R15, `(.L_x_334) ;  /* 0x000000000f087348 */ /* 0x000fea0003c00000 */
[----:B------:R0:W1:Y:S02]  /*e770*/  SHFL.IDX P6, R14, R13, R12, R11 ;  /* 0x0000000c0d0e7389 */ /* 0x00006400000c000b */
[----:B01----:R-:W-:Y:S01]  /*e780*/  ENDCOLLECTIVE ;  /* 0x000000000000791b */ /* 0x003fe20003800000 */
.L_x_334:
[----:B------:R-:W-:Y:S01]  /*e790*/  @P1 LEA R8, R5, R22, 0x1 ;  /* 0x0000001605081211 */ /* 0x000fe200078e08ff */
[----:B------:R-:W-:Y:S02]  /*e7a0*/  IMAD.MOV.U32 R13, RZ, RZ, R0 ;  /* 0x000000ffff0d7224 */ /* 0x000fe400078e0000 */
[----:B------:R-:W-:Y:S02]  /*e7b0*/  IMAD.MOV.U32 R12, RZ, RZ, 0x4 ;  /* 0x00000004ff0c7424 */ /* 0x000fe400078e00ff */
[----:B------:R-:W-:-:S07]  /*e7c0*/  IMAD.MOV.U32 R3, RZ, RZ, R14 ;  /* 0x000000ffff037224 */ /* 0x000fce00078e000e */
[----:B------:R-:W-:Y:S05]  /*e7d0*/  WARPSYNC.COLLECTIVE R15, `(.L_x_335) ;  /* 0x000000000f087348 */ /* 0x000fea0003c00000 */
[----:B------:R0:W1:Y:S02]  /*e7e0*/  SHFL.IDX P6, R14, R13, R12, R11 ;  /* 0x0000000c0d0e7389 */ /* 0x00006400000c000b */
[----:B01----:R-:W-:Y:S01]  /*e7f0*/  ENDCOLLECTIVE ;  /* 0x000000000000791b */ /* 0x003fe20003800000 */
.L_x_335:
[----:B------:R-:W-:-:S05]  /*e800*/  @P1 LEA R3, P0, R9, R3, 0x1 ;  /* 0x0000000309031211 */ /* 0x000fca00078008ff */
[----:B------:R-:W-:-:S05]  /*e810*/  @P1 IMAD.X R2, RZ, RZ, R2, P0 ;  /* 0x000000ffff021224 */ /* 0x000fca00000e0602 */
[----:B------:R-:W-:Y:S02]  /*e820*/  @P1 LOP3.LUT R3, R3, R2, RZ, 0x3c, !PT ;  /* 0x0000000203031212 */ /* 0x000fe400078e3cff */
[----:B------:R-:W-:Y:S02]  /*e830*/  MOV R13, R4 ;  /* 0x00000004000d7202 */ /* 0x000fe40000000f00 */
        /* <DEDUP_REMOVED lines=13> */
.L_x_336:
[----:B------:R-:W-:Y:S01]  /*e910*/  @P1 IMAD R8, R5, 0x2, R22 ;  /* 0x0000000205081824 */ /* 0x000fe200078e0216 */
[----:B------:R-:W-:Y:S01]  /*e920*/  MOV R13, R0 ;  /* 0x00000000000d7202 */ /* 0x000fe20000000f00 */
[----:B------:R-:W-:Y:S02]  /*e930*/  IMAD.MOV.U32 R12, RZ, RZ, 0x5 ;  /* 0x00000005ff0c7424 */ /* 0x000fe400078e00ff */
[----:B------:R-:W-:-:S07]  /*e940*/  IMAD.MOV.U32 R3, RZ, RZ, R14 ;  /* 0x000000ffff037224 */ /* 0x000fce00078e000e */
[----:B------:R-:W-:Y:S05]  /*e950*/  WARPSYNC.COLLECTIVE R15, `(.L_x_337) ;  /* 0x000000000f087348 */ /* 0x000fea0003c00000 */
[----:B------:R0:W1:Y:S02]  /*e960*/  SHFL.IDX P6, R14, R13, R12, R11 ;  /* 0x0000000c0d0e7389 */ /* 0x00006400000c000b */
[----:B01----:R-:W-:Y:S01]  /*e970*/  ENDCOLLECTIVE ;  /* 0x000000000000791b */ /* 0x003fe20003800000 */
.L_x_337:
[----:B------:R-:W-:-:S05]  /*e980*/  @P1 LEA R3, P0, R9, R3, 0x1 ;  /* 0x0000000309031211 */ /* 0x000fca00078008ff */
[----:B------:R-:W-:-:S05]  /*e990*/  @P1 IMAD.X R2, RZ, RZ, R2, P0 ;  /* 0x000000ffff021224 */ /* 0x000fca00000e0602 */
[----:B------:R-:W-:Y:S01]  /*e9a0*/  @P1 LOP3.LUT R3, R3, R2, RZ, 0x3c, !PT ;  /* 0x0000000203031212 */ /* 0x000fe200078e3cff */
[----:B------:R-:W-:-:S03]  /*e9b0*/  IMAD.MOV.U32 R13, RZ, RZ, R4 ;  /* 0x000000ffff0d7224 */ /* 0x000fc600078e0004 */
[----:B------:R-:W-:-:S04]  /*e9c0*/  @P1 LOP3.LUT R2, R3, R2, RZ, 0x3c, !PT ;  /* 0x0000000203021212 */ /* 0x000fc800078e3cff */
[----:B------:R-:W-:Y:S01]  /*e9d0*/  @P1 LOP3.LUT R3, R3, R2, RZ, 0x3c, !PT ;  /* 0x0000000203031212 */ /* 0x000fe200078e3cff */
[----:B------:R-:W-:-:S07]  /*e9e0*/  IMAD.MOV.U32 R0, RZ, RZ, R14 ;  /* 0x000000ffff007224 */ /* 0x000fce00078e000e */
[----:B------:R-:W-:Y:S05]  /*e9f0*/  WARPSYNC.COLLECTIVE R15, `(.L_x_338) ;  /* 0x000000000f087348 */ /* 0x000fea0003c00000 */
[----:B------:R0:W1:Y:S02]  /*ea00*/  SHFL.IDX P6, R14, R13, R12, R11 ;  /* 0x0000000c0d0e7389 */ /* 0x00006400000c000b */
[----:B01----:R-:W-:Y:S01]  /*ea10*/  ENDCOLLECTIVE ;  /* 0x000000000000791b */ /* 0x003fe20003800000 */
.L_x_338:
[----:B------:R-:W-:Y:S01]  /*ea20*/  @!PT LDS RZ, [RZ] ;  /* 0x00000000fffff984 */ /* 0x000fe20000000800 */
[----:B------:R-:W-:Y:S01]  /*ea30*/  @!PT LDS RZ, [RZ] ;  /* 0x00000000fffff984 */ /* 0x000fe20000000800 */
[----:B------:R-:W-:Y:S01]  /*ea40*/  @!PT LDS RZ, [RZ] ;  /* 0x00000000fffff984 */ /* 0x000fe20000000800 */
[----:B------:R-:W-:Y:S04]  /*ea50*/  @P1 LDGSTS.E.BYPASS.LTC128B.128 [R8+0x1a400], desc[UR36][R2.64], !P4 ;  /* 0x1a40000002081fae */ /* 0x000fe8000e101d64 */
[----:B------:R-:W-:Y:S04]  /*ea60*/  @P1 LDGSTS.E.BYPASS.LTC128B.128 [R8+0x1d400], desc[UR36][R2.64+0x80], !P3 ;  /* 0x1d40008002081fae */ /* 0x000fe8000d901d64 */
[----:B------:R0:W-:Y:S02]  /*ea70*/  @P1 LDGSTS.E.BYPASS.LTC128B.128 [R8+0x20400], desc[UR36][R2.64+0x100], !P2 ;  /* 0x2040010002081fae */ /* 0x0001e4000d101d64 */
[----:B0-----:R-:W-:Y:S01]  /*ea80*/  MOV R2, R14 ;  /* 0x0000000e00027202 */ /* 0x001fe20000000f00 */
[----:B------:R-:W-:Y:S06]  /*ea90*/  BRA `(.L_x_339) ;  /* 0xffffffc000447947 */ /* 0x000fec000383ffff */
.L_x_265:
[----:B------:R-:W-:Y:S01]  /*eaa0*/  IMAD.MOV.U32 R13, RZ, RZ, R5 ;  /* 0x000000ffff0d7224 */ /* 0x000fe200078e0005 */
[----:B------:R-:W-:Y:S01]  /*eab0*/  MOV R15, 0xffffffff ;  /* 0xffffffff000f7802 */ /* 0x000fe20000000f00 */
[----:B------:R-:W-:Y:S01]  /*eac0*/  IMAD.MOV.U32 R12, RZ, RZ, RZ ;  /* 0x000000ffff0c7224 */ /* 0x000fe200078e00ff */
[----:B------:R-:W-:Y:S01]  /*ead0*/  IADD3 R4, R10, R4, RZ ;  /* 0x000000040a047210 */ /* 0x000fe20007ffe0ff */
[----:B------:R-:W-:Y:S02]  /*eae0*/  IMAD.MOV.U32 R11, RZ, RZ, 0x181f ;  /* 0x0000181fff0b7424 */ /* 0x000fe400078e00ff */
[----:B-----5:R-:W-:-:S07]  /*eaf0*/  IMAD R6, R17, R8, RZ ;  /* 0x0000000811067224 */ /* 0x020fce00078e02ff */
[----:B------:R-:W-:Y:S05]  /*eb00*/  WARPSYNC.COLLECTIVE R15, `(.L_x_340) ;  /* 0x000000000f087348 */ /* 0x000fea0003c00000 */
[----:B------:R0:W1:Y:S02]  /*eb10*/  SHFL.IDX P6, R14, R13, R12, R11 ;  /* 0x0000000c0d0e7389 */ /* 0x00006400000c000b */
[----:B01----:R-:W-:Y:S01]  /*eb20*/  ENDCOLLECTIVE ;  /* 0x000000000000791b */ /* 0x003fe20003800000 */
.L_x_340:
[----:B------:R-:W-:Y:S01]  /*eb30*/  ISETP.GE.AND P1, PT, R4, R6, PT ;  /* 0x000000060400720c */ /* 0x000fe20003f26270 */
[----:B------:R-:W-:Y:S02]  /*eb40*/  IMAD.MOV.U32 R13, RZ, RZ, R0 ;  /* 0x000000ffff0d7224 */ /* 0x000fe400078e0000 */
[----:B------:R-:W-:-:S10]  /*eb50*/  IMAD.MOV.U32 R2, RZ, RZ, R14 ;  /* 0x000000ffff027224 */ /* 0x000fd400078e000e */
[----:B------:R-:W-:Y:S05]  /*eb60*/  WARPSYNC.COLLECTIVE R15, `(.L_x_341) ;  /* 0x000000000f087348 */ /* 0x000fea0003c00000 */
[----:B------:R0:W1:Y:S02]  /*eb70*/  SHFL.IDX P6, R14, R13, R12, R11 ;  /* 0x0000000c0d0e7389 */ /* 0x00006400000c000b */
[----:B01----:R-:W-:Y:S01]  /*eb80*/  ENDCOLLECTIVE ;  /* 0x000000000000791b */ /* 0x003fe20003800000 */
.L_x_341:
[----:B------:R-:W-:Y:S01]  /*eb90*/  MOV R13, R5 ;  /* 0x00000005000d7202 */ /* 0x000fe20000000f00 */
[----:B------:R-:W-:Y:S02]  /*eba0*/  IMAD.MOV.U32 R12, RZ, RZ, 0x1 ;  /* 0x00000001ff0c7424 */ /* 0x000fe400078e00ff */
[----:B------:R-:W-:-:S07]  /*ebb0*/  IMAD.MOV.U32 R3, RZ, RZ, R14 ;  /* 0x000000ffff037224 */ /* 0x000fce00078e000e */
[----:B------:R-:W-:Y:S05]  /*ebc0*/  WARPSYNC.COLLECTIVE R15, `(.L_x_342) ;  /* 0x000000000f087348 */ /* 0x000fea0003c00000 */
[----:B------:R0:W1:Y:S02]  /*ebd0*/  SHFL.IDX P6, R14, R13, R12, R11 ;  /* 0x0000000c0d0e7389 */ /* 0x00006400000c000b */
[----:B01----:R-:W-:Y:S01]  /*ebe0*/  ENDCOLLECTIVE ;  /* 0x000000000000791b */ /* 0x003fe20003800000 */
.L_x_342:
[----:B------:R-:W-:-:S05]  /*ebf0*/  @!P1 LEA R7, P4, R9, R3, 0x1 ;  /* 0x0000000309079211 */ /* 0x000fca00078808ff */
[----:B------:R-:W-:Y:S02]  /*ec00*/  @!P1 IMAD.X R3, RZ, RZ, R2, P4 ;  /* 0x000000ffff039224 */ /* 0x000fe400020e0602 */
[----:B------:R-:W-:Y:S02]  /*ec10*/  @!P1 IMAD.MOV.U32 R2, RZ, RZ, R7 ;  /* 0x000000ffff029224 */ /* 0x000fe400078e0007 */
[----:B------:R-:W-:Y:S02]  /*ec20*/  VIADD R7, R4, 0x10 ;  /* 0x0000001004077836 */ /* 0x000fe40000000000 */
[----:B------:R-:W-:Y:S01]  /*ec30*/  IMAD.MOV.U32 R13, RZ, RZ, R0 ;  /* 0x000000ffff0d7224 */ /* 0x000fe200078e0000 */
[----:B------:R-:W-:Y:S01]  /*ec40*/  @!PT LDS RZ, [RZ] ;  /* 0x00000000fffff984 */ /* 0x000fe20000000800 */
[----:B------:R-:W-:Y:S01]  /*ec50*/  @!PT LDS RZ, [RZ] ;  /* 0x00000000fffff984 */ /* 0x000fe20000000800 */
[----:B------:R-:W-:Y:S01]  /*ec60*/  @!PT LDS RZ, [RZ] ;  /* 0x00000000fffff984 */ /* 0x000fe20000000800 */
[----:B------:R-:W-:Y:S04]  /*ec70*/  @!P1 LDGSTS.E.BYPASS.LTC128B.128 [R34+0xc400], desc[UR36][R2.64], !P3 ;  /* 0x0c40000002229fae */ /* 0x000fe8000d901d64 */
[----:B------:R-:W-:Y:S04]  /*ec80*/  @!P1 LDGSTS.E.BYPASS.LTC128B.128 [R34+0x10400], desc[UR36][R2.64+0x80], !P2 ;  /* 0x1040008002229fae */ /* 0x000fe8000d101d64 */
[----:B------:R0:W-:Y:S01]  /*ec90*/  @!P1 LDGSTS.E.BYPASS.LTC128B.128 [R34+0x14400], desc[UR36][R2.64+0x100], !P0 ;  /* 0x1440010002229fae */ /* 0x0001e2000c101d64 */
[----:B------:R-:W-:Y:S01]  /*eca0*/  ISETP.GE.AND P1, PT, R7, R6, PT ;  /* 0x000000060700720c */ /* 0x000fe20003f26270 */
[----:B0-----:R-:W-:-:S12]  /*ecb0*/  IMAD.MOV.U32 R2, RZ, RZ, R14 ;  /* 0x000000ffff027224 */ /* 0x001fd800078e000e */
[----:B------:R-:W-:Y:S05]  /*ecc0*/  WARPSYNC.COLLECTIVE R15, `(.L_x_343) ;  /* 0x000000000f087348 */ /* 0x000fea0003c00000 */
[----:B------:R0:W1:Y:S02]  /*ecd0*/  SHFL.IDX P6, R14, R13, R12, R11 ;  /* 0x0000000c0d0e7389 */ /* 0x00006400000c000b */
[----:B01----:R-:W-:Y:S01]  /*ece0*/  ENDCOLLECTIVE ;  /* 0x000000000000791b */ /* 0x003fe20003800000 */
.L_x_343:
[----:B------:R-:W-:Y:S02]  /*ecf0*/  IMAD.MOV.U32 R13, RZ, RZ, R5 ;  /* 0x000000ffff0d7224 */ /* 0x000fe400078e0005 */
[----:B------:R-:W-:Y:S01]  /*ed00*/  IMAD.MOV.U32 R12, RZ, RZ, 0x2 ;  /* 0x00000002ff0c7424 */ /* 0x000fe200078e00ff */
[----:B------:R-:W-:-:S07]  /*ed10*/  MOV R3, R14 ;  /* 0x0000000e00037202 */ /* 0x000fce0000000f00 */
[----:B------:R-:W-:Y:S05]  /*ed20*/  WARPSYNC.COLLECTIVE R15, `(.L_x_344) ;  /* 0x000000000f087348 */ /* 0x000fea0003c00000 */
[----:B------:R0:W1:Y:S02]  /*ed30*/  SHFL.IDX P6, R14, R13, R12, R11 ;  /* 0x0000000c0d0e7389 */ /* 0x00006400000c000b */
[----:B01----:R-:W-:Y:S01]  /*ed40*/  ENDCOLLECTIVE ;  /* 0x000000000000791b */ /* 0x003fe20003800000 */
.L_x_344:
[----:B------:R-:W-:-:S05]  /*ed50*/  @!P1 LEA R7, P4, R9, R3, 0x1 ;  /* 0x0000000309079211 */ /* 0x000fca00078808ff */
[----:B------:R-:W-:Y:S02]  /*ed60*/  @!P1 IMAD.X R8, RZ, RZ, R2, P4 ;  /* 0x000000ffff089224 */ /* 0x000fe400020e0602 */
[----:B------:R-:W-:Y:S01]  /*ed70*/  @!P1 IMAD.MOV.U32 R2, RZ, RZ, R7 ;  /* 0x000000ffff029224 */ /* 0x000fe200078e0007 */
[----:B------:R-:W-:Y:S01]  /*ed80*/  IADD3 R7, R4, 0x20, RZ ;  /* 0x0000002004077810 */ /* 0x000fe20007ffe0ff */
[----:B------:R-:W-:Y:S01]  /*ed90*/  @!P1 IMAD.MOV.U32 R3, RZ, RZ, R8 ;  /* 0x000000ffff039224 */ /* 0x000fe200078e0008 */
[----:B------:R-:W-:-:S04]  /*eda0*/  MOV R13, R0 ;  /* 0x00000000000d7202 */ /* 0x000fc80000000f00 */
        /* <DEDUP_REMOVED lines=11> */
.L_x_345:
[----:B------:R-:W-:Y:S02]  /*ee60*/  IMAD.MOV.U32 R13, RZ, RZ, R5 ;  /* 0x000000ffff0d7224 */ /* 0x000fe400078e0005 */
[----:B------:R-:W-:Y:S02]  /*ee70*/  IMAD.MOV.U32 R12, RZ, RZ, 0x3 ;  /* 0x00000003ff0c7424 */ /* 0x000fe400078e00ff */
[----:B------:R-:W-:-:S07]  /*ee80*/  IMAD.MOV.U32 R3, RZ, RZ, R14 ;  /* 0x000000ffff037224 */ /* 0x000fce00078e000e */
[----:B------:R-:W-:Y:S05]  /*ee90*/  WARPSYNC.COLLECTIVE R15, `(.L_x_346) ;  /* 0x000000000f087348 */ /* 0x000fea0003c00000 */
[----:B------:R0:W1:Y:S02]  /*eea0*/  SHFL.IDX P6, R14, R13, R12, R11 ;  /* 0x0000000c0d0e7389 */ /* 0x00006400000c000b */
[----:B01----:R-:W-:Y:S01]  /*eeb0*/  ENDCOLLECTIVE ;  /* 0x000000000000791b */ /* 0x003fe20003800000 */
.L_x_346:
[----:B------:R-:W-:-:S05]  /*eec0*/  @!P1 LEA R7, P4, R9, R3, 0x1 ;  /* 0x0000000309079211 */ /* 0x000fca00078808ff */
[----:B------:R-:W-:Y:S02]  /*eed0*/  @!P1 IMAD.X R8, RZ, RZ, R2, P4 ;  /* 0x000000ffff089224 */ /* 0x000fe400020e0602 */
[----:B------:R-:W-:Y:S02]  /*eee0*/  @!P1 IMAD.MOV.U32 R2, RZ, RZ, R7 ;  /* 0x000000ffff029224 */ /* 0x000fe400078e0007 */
[----:B------:R-:W-:Y:S01]  /*eef0*/  VIADD R7, R4, 0x30 ;  /* 0x0000003004077836 */ /* 0x000fe20000000000 */
[----:B------:R-:W-:Y:S01]  /*ef00*/  @!P1 MOV R3, R8 ;  /* 0x0000000800039202 */ /* 0x000fe20000000f00 */
[----:B------:R-:W-:-:S04]  /*ef10*/  IMAD.MOV.U32 R13, RZ, RZ, R0 ;  /* 0x000000ffff0d7224 */ /* 0x000fc800078e0000 */
[----:B------:R-:W-:Y:S01]  /*ef20*/  @!PT LDS RZ, [RZ] ;  /* 0x00000000fffff984 */ /* 0x000fe20000000800 */
[----:B------:R-:W-:Y:S01]  /*ef30*/  @!PT LDS RZ, [RZ] ;  /* 0x00000000fffff984 */ /* 0x000fe20000000800 */
[----:B------:R-:W-:Y:S01]  /*ef40*/  @!PT LDS RZ, [RZ] ;  /* 0x00000000fffff984 */ /* 0x000fe20000000800 */
[----:B------:R-:W-:Y:S04]  /*ef50*/  @!P1 LDGSTS.E.BYPASS.LTC128B.128 [R34+0xd400], desc[UR36][R2.64], !P3 ;  /* 0x0d40000002229fae */ /* 0x000fe8000d901d64 */
[----:B------:R-:W-:Y:S04]  /*ef60*/  @!P1 LDGSTS.E.BYPASS.LTC128B.128 [R34+0x11400], desc[UR36][R2.64+0x80], !P2 ;  /* 0x1140008002229fae */ /* 0x000fe8000d101d64 */
[----:B------:R0:W-:Y:S01]  /*ef70*/  @!P1 LDGSTS.E.BYPASS.LTC128B.128 [R34+0x15400], desc[UR36][R2.64+0x100], !P0 ;  /* 0x1540010002229fae */ /* 0x0001e2000c101d64 */
[----:B------:R-:W-:Y:S02]  /*ef80*/  ISETP.GE.AND P1, PT, R7, R6, PT ;  /* 0x000000060700720c */ /* 0x000fe40003f26270 */
[----:B0-----:R-:W-:-:S11]  /*ef90*/  MOV R2, R14 ;  /* 0x0000000e00027202 */ /* 0x001fd60000000f00 */
[----:B------:R-:W-:Y:S05]  /*efa0*/  WARPSYNC.COLLECTIVE R15, `(.L_x_347) ;  /* 0x000000000f087348 */ /* 0x000fea0003c00000 */
[----:B------:R0:W1:Y:S02]  /*efb0*/  SHFL.IDX P6, R14, R13, R12, R11 ;  /* 0x0000000c0d0e7389 */ /* 0x00006400000c000b */
[----:B01----:R-:W-:Y:S01]  /*efc0*/  ENDCOLLECTIVE ;  /* 0x000000000000791b */ /* 0x003fe20003800000 */
.L_x_347:
[----:B------:R-:W-:Y:S01]  /*efd0*/  IMAD.MOV.U32 R13, RZ, RZ, R5 ;  /* 0x000000ffff0d7224 */ /* 0x000fe200078e0005 */
[----:B------:R-:W-:Y:S01]  /*efe0*/  MOV R12, 0x4 ;  /* 0x00000004000c7802 */ /* 0x000fe20000000f00 */
[----:B------:R-:W-:-:S07]  /*eff0*/  IMAD.MOV.U32 R3, RZ, RZ, R14 ;  /* 0x000000ffff037224 */ /* 0x000fce00078e000e */
[----:B------:R-:W-:Y:S05]  /*f000*/  WARPSYNC.COLLECTIVE R15, `(.L_x_348) ;  /* 0x000000000f087348 */ /* 0x000fea0003c00000 */
[----:B------:R0:W1:Y:S02]  /*f010*/  SHFL.IDX P6, R14, R13, R12, R11 ;  /* 0x0000000c0d0e7389 */ /* 0x00006400000c000b */
[----:B01----:R-:W-:Y:S01]  /*f020*/  ENDCOLLECTIVE ;  /* 0x000000000000791b */ /* 0x003fe20003800000 */
.L_x_348:
[----:B------:R-:W-:-:S05]  /*f030*/  @!P1 LEA R7, P4, R9, R3, 0x1 ;  /* 0x0000000309079211 */ /* 0x000fca00078808ff */
[----:B------:R-:W-:Y:S01]  /*f040*/  @!P1 IMAD.X R8, RZ, RZ, R2, P4 ;  /* 0x000000ffff089224 */ /* 0x000fe200020e0602 */
[----:B------:R-:W-:Y:S01]  /*f050*/  @!P1 MOV R2, R7 ;  /* 0x0000000700029202 */ /* 0x000fe20000000f00 */
[----:B------:R-:W-:Y:S02]  /*f060*/  VIADD R7, R4, 0x40 ;  /* 0x0000004004077836 */ /* 0x000fe40000000000 */
[----:B------:R-:W-:Y:S02]  /*f070*/  @!P1 IMAD.MOV.U32 R3, RZ, RZ, R8 ;  /* 0x000000ffff039224 */ /* 0x000fe400078e0008 */
[----:B------:R-:W-:-:S03]  /*f080*/  IMAD.MOV.U32 R13, RZ, RZ, R0 ;  /* 0x000000ffff0d7224 */ /* 0x000fc600078e0000 */
        /* <DEDUP_REMOVED lines=11> */
.L_x_349:
[----:B------:R-:W-:Y:S01]  /*f140*/  MOV R13, R5 ;  /* 0x00000005000d7202 */ /* 0x000fe20000000f00 */
[----:B------:R-:W-:Y:S02]  /*f150*/  IMAD.MOV.U32 R12, RZ, RZ, 0x5 ;  /* 0x00000005ff0c7424 */ /* 0x000fe400078e00ff */
[----:B------:R-:W-:-:S07]  /*f160*/  IMAD.MOV.U32 R3, RZ, RZ, R14 ;  /* 0x000000ffff037224 */ /* 0x000fce00078e000e */
[----:B------:R-:W-:Y:S05]  /*f170*/  WARPSYNC.COLLECTIVE R15, `(.L_x_350) ;  /* 0x000000000f087348 */ /* 0x000fea0003c00000 */
[----:B------:R0:W1:Y:S02]  /*f180*/  SHFL.IDX P6, R14, R13, R12, R11 ;  /* 0x0000000c0d0e7389 */ /* 0x00006400000c000b */
[----:B01----:R-:W-:Y:S01]  /*f190*/  ENDCOLLECTIVE ;  /* 0x000000000000791b */ /* 0x003fe20003800000 */
.L_x_350:
[----:B------:R-:W-:-:S04]  /*f1a0*/  @!P1 LEA R7, P4, R9, R3, 0x1 ;  /* 0x0000000309079211 */ /* 0x000fc800078808ff */
[----:B------:R-:W-:Y:S01]  /*f1b0*/  @!P1 IADD3.X R8, RZ, R2, RZ, P4, !PT ;  /* 0x00000002ff089210 */ /* 0x000fe200027fe4ff */
[----:B------:R-:W-:Y:S02]  /*f1c0*/  @!P1 IMAD.MOV.U32 R2, RZ, RZ, R7 ;  /* 0x000000ffff029224 */ /* 0x000fe400078e0007 */
        /* <DEDUP_REMOVED lines=14> */
.L_x_351:
[----:B------:R-:W-:Y:S02]  /*f2b0*/  IMAD.MOV.U32 R13, RZ, RZ, R5 ;  /* 0x000000ffff0d7224 */ /* 0x000fe400078e0005 */
[----:B------:R-:W-:Y:S01]  /*f2c0*/  IMAD.MOV.U32 R12, RZ, RZ, 0x6 ;  /* 0x00000006ff0c7424 */ /* 0x000fe200078e00ff */
[----:B------:R-:W-:-:S07]  /*f2d0*/  MOV R3, R14 ;  /* 0x0000000e00037202 */ /* 0x000fce0000000f00 */
[----:B------:R-:W-:Y:S05]  /*f2e0*/  WARPSYNC.COLLECTIVE R15, `(.L_x_352) ;  /* 0x000000000f087348 */ /* 0x000fea0003c00000 */
[----:B------:R0:W1:Y:S02]  /*f2f0*/  SHFL.IDX P6, R14, R13, R12, R11 ;  /* 0x0000000c0d0e7389 */ /* 0x00006400000c000b */
[----:B01----:R-:W-:Y:S01]  /*f300*/  ENDCOLLECTIVE ;  /* 0x000000000000791b */ /* 0x003fe20003800000 */
.L_x_352:
        /* <DEDUP_REMOVED lines=17> */
.L_x_353:
[----:B------:R-:W-:Y:S02]  /*f420*/  IMAD.MOV.U32 R13, RZ, RZ, R5 ;  /* 0x000000ffff0d7224 */ /* 0x000fe400078e0005 */
[----:B------:R-:W-:Y:S02]  /*f430*/  IMAD.MOV.U32 R12, RZ, RZ, 0x7 ;  /* 0x00000007ff0c7424 */ /* 0x000fe400078e00ff */
[----:B------:R-:W-:-:S07]  /*f440*/  IMAD.MOV.U32 R3, RZ, RZ, R14 ;  /* 0x000000ffff037224 */ /* 0x000fce00078e000e */
[----:B------:R-:W-:Y:S05]  /*f450*/  WARPSYNC.COLLECTIVE R15, `(.L_x_354) ;  /* 0x000000000f087348 */ /* 0x000fea0003c00000 */
[----:B------:R0:W1:Y:S02]  /*f460*/  SHFL.IDX P6, R14, R13, R12, R11 ;  /* 0x0000000c0d0e7389 */ /* 0x00006400000c000b */
[----:B01----:R-:W-:Y:S01]  /*f470*/  ENDCOLLECTIVE ;  /* 0x000000000000791b */ /* 0x003fe20003800000 */
.L_x_354:
[----:B------:R-:W-:-:S05]  /*f480*/  @!P1 LEA R7, P4, R9, R3, 0x1 ;  /* 0x0000000309079211 */ /* 0x000fca00078808ff */
[----:B------:R-:W-:Y:S02]  /*f490*/  @!P1 IMAD.X R8, RZ, RZ, R2, P4 ;  /* 0x000000ffff089224 */ /* 0x000fe400020e0602 */
[----:B------:R-:W-:-:S03]  /*f4a0*/  @!P1 IMAD.MOV.U32 R2, RZ, RZ, R7 ;  /* 0x000000ffff029224 */ /* 0x000fc600078e0007 */
[----:B------:R-:W-:Y:S02]  /*f4b0*/  @!P1 MOV R3, R8 ;  /* 0x0000000800039202 */ /* 0x000fe40000000f00 */
[----:B------:R-:W-:-:S03]  /*f4c0*/  MOV R13, R0 ;  /* 0x00000000000d7202 */ /* 0x000fc60000000f00 */
[----:B------:R-:W-:Y:S01]  /*f4d0*/  @!PT LDS RZ, [RZ] ;  /* 0x00000000fffff984 */ /* 0x000fe20000000800 */
[----:B------:R-:W-:Y:S01]  /*f4e0*/  @!PT LDS RZ, [RZ] ;  /* 0x00000000fffff984 */ /* 0x000fe20000000800 */
[----:B------:R-:W-:Y:S01]  /*f4f0*/  @!PT LDS RZ, [RZ] ;  /* 0x00000000fffff984 */ /* 0x000fe20000000800 */
[----:B------:R0:W-:Y:S04]  /*f500*/  @!P1 LDGSTS.E.BYPASS.LTC128B.128 [R34+0xf400], desc[UR36][R2.64], !P3 ;  /* 0x0f40000002229fae */ /* 0x0001e8000d901d64 */
[----:B------:R0:W-:Y:S01]  /*f510*/  @!P1 LDGSTS.E.BYPASS.LTC128B.128 [R34+0x13400], desc[UR36][R2.64+0x80], !P2 ;  /* 0x1340008002229fae */ /* 0x0001e2000d101d64 */
[----:B------:R-:W-:-:S03]  /*f520*/  IMAD.MOV.U32 R5, RZ, RZ, R14 ;  /* 0x000000ffff057224 */ /* 0x000fc600078e000e */
[----:B------:R0:W-:Y:S04]  /*f530*/  @!P1 LDGSTS.E.BYPASS.LTC128B.128 [R34+0x17400], desc[UR36][R2.64+0x100], !P0 ;  /* 0x1740010002229fae */ /* 0x0001e8000c101d64 */
[----:B0-----:R-:W-:Y:S05]  /*f540*/  WARPSYNC.COLLECTIVE R15, `(.L_x_355) ;  /* 0x000000000f087348 */ /* 0x001fea0003c00000 */
[----:B------:R1:W2:Y:S02]  /*f550*/  SHFL.IDX P6, R14, R13, R12, R11 ;  /* 0x0000000c0d0e7389 */ /* 0x0002a400000c000b */
[----:B012---:R-:W-:Y:S01]  /*f560*/  ENDCOLLECTIVE ;  /* 0x000000000000791b */ /* 0x007fe20003800000 */
.L_x_355:
[----:B------:R-:W-:Y:S05]  /*f570*/  BRA `(.L_x_356) ;  /* 0xffffffc000a87947 */ /* 0x000fea000383ffff */
.L_x_270:
[----:B0-----:R0:W1:Y:S02]  /*f580*/  SYNCS.PHASECHK.TRANS64.TRYWAIT P0, [R22+URZ+0x2a820], R3 ;  /* 0x02a82003160075a7 */ /* 0x001064000800017f */
[----:B-1----:R-:W-:Y:S05]  /*f590*/  @!P0 NANOSLEEP.SYNCS 0x989680 ;  /* 0x009896800000895d */ /* 0x002fea0003900000 */
[----:B------:R-:W1:Y:S02]  /*f5a0*/  @!P0 SYNCS.PHASECHK.TRANS64 P0, [R22+URZ+0x2a820], R3 ;  /* 0x02a82003160085a7 */ /* 0x000e64000800007f */
[----:B-1----:R-:W-:Y:S05]  /*f5b0*/  @!P0 BRA `(.L_x_270) ;  /* 0xfffffffc00f08947 */ /* 0x002fea000383ffff */
[----:B------:R-:W-:Y:S05]  /*f5c0*/  BRA `(.L_x_357) ;  /* 0xffffffc400187947 */ /* 0x000fea000383ffff */
.L_x_275:
[----:B0-----:R0:W1:Y:S02]  /*f5d0*/  SYNCS.PHASECHK.TRANS64.TRYWAIT P0, [R6+URZ+0x2a840], R3 ;  /* 0x02a84003060075a7 */ /* 0x001064000800017f */
[----:B-1----:R-:W-:Y:S05]  /*f5e0*/  @!P0 NANOSLEEP.SYNCS 0x989680 ;  /* 0x009896800000895d */ /* 0x002fea0003900000 */
[----:B------:R-:W1:Y:S02]  /*f5f0*/  @!P0 SYNCS.PHASECHK.TRANS64 P0, [R6+URZ+0x2a840], R3 ;  /* 0x02a84003060085a7 */ /* 0x000e64000800007f */
[----:B-1----:R-:W-:Y:S05]  /*f600*/  @!P0 BRA `(.L_x_275) ;  /* 0xfffffffc00f08947 */ /* 0x002fea000383ffff */
[----:B------:R-:W-:Y:S05]  /*f610*/  BRA `(.L_x_358) ;  /* 0xffffffc400e47947 */ /* 0x000fea000383ffff */
.L_x_276:
[----:B------:R-:W-:Y:S01]  /*f620*/  BSSY B1, `(.L_x_359) ;  /* 0x0000008000017945 */ /* 0x000fe20003800000 */
[----:B------:R-:W-:Y:S01]  /*f630*/  IMAD.MOV.U32 R13, RZ, RZ, R5 ;  /* 0x000000ffff0d7224 */ /* 0x000fe200078e0005 */
[----:B------:R-:W-:Y:S01]  /*f640*/  MOV R15, 0xffffffff ;  /* 0xffffffff000f7802 */ /* 0x000fe20000000f00 */
[----:B------:R-:W-:Y:S02]  /*f650*/  IMAD.MOV.U32 R12, RZ, RZ, RZ ;  /* 0x000000ffff0c7224 */ /* 0x000fe400078e00ff */
[----:B------:R-:W-:-:S07]  /*f660*/  IMAD.MOV.U32 R11, RZ, RZ, 0x181f ;  /* 0x0000181fff0b7424 */ /* 0x000fce00078e00ff */
[----:B------:R-:W-:Y:S05]  /*f670*/  WARPSYNC.COLLECTIVE R15, `(.L_x_360) ;  /* 0x000000000f087348 */ /* 0x000fea0003c00000 */
[----:B------:R0:W1:Y:S02]  /*f680*/  SHFL.IDX P6, R14, R13, R12, R11 ;  /* 0x0000000c0d0e7389 */ /* 0x00006400000c000b */
[----:B01----:R-:W-:Y:S01]  /*f690*/  ENDCOLLECTIVE ;  /* 0x000000000000791b */ /* 0x003fe20003800000 */
.L_x_360:
[----:B------:R-:W-:Y:S05]  /*f6a0*/  BSYNC B1 ;  /* 0x0000000000017941 */ /* 0x000fea0003800000 */
.L_x_359:
[----:B------:R-:W0:Y:S01]  /*f6b0*/  S2R R35, SR_TID.X ;  /* 0x0000000000237919 */ /* 0x000e220000002100 */
[----:B------:R-:W-:Y:S01]  /*f6c0*/  IMAD.MOV.U32 R13, RZ, RZ, R9 ;  /* 0x000000ffff0d7224 */ /* 0x000fe200078e0009 */
[----:B------:R-:W-:Y:S01]  /*f6d0*/  MOV R11, 0x181f ;  /* 0x0000181f000b7802 */ /* 0x000fe20000000f00 */
[----:B------:R-:W-:Y:S02]  /*f6e0*/  IMAD.MOV.U32 R12, RZ, RZ, RZ ;  /* 0x000000ffff0c7224 */ /* 0x000fe400078e00ff */
[----:B------:R-:W-:Y:S02]  /*f6f0*/  IMAD.MOV.U32 R15, RZ, RZ, -0x1 ;  /* 0xffffffffff0f7424 */ /* 0x000fe400078e00ff */
[----:B------:R-:W-:Y:S02]  /*f700*/  IMAD.MOV.U32 R3, RZ, RZ, R14 ;  /* 0x000000ffff037224 */ /* 0x000fe400078e000e */
[----:B------:R-:W-:-:S07]  /*f710*/  IMAD R4, R4, 0x2, R22 ;  /* 0x0000000204047824 */ /* 0x000fce00078e0216 */
[----:B0-----:R-:W-:Y:S05]  /*f720*/  WARPSYNC.COLLECTIVE R15, `(.L_x_361) ;  /* 0x000000000f087348 */ /* 0x001fea0003c00000 */
[----:B------:R1:W2:Y:S02]  /*f730*/  SHFL.IDX P6, R14, R13, R12, R11 ;  /* 0x0000000c0d0e7389 */ /* 0x0002a400000c000b */
[----:B012---:R-:W-:Y:S01]  /*f740*/  ENDCOLLECTIVE ;  /* 0x000000000000791b */ /* 0x007fe20003800000 */
.L_x_361:
[----:B------:R-:W-:Y:S01]  /*f750*/  IMAD.MOV.U32 R13, RZ, RZ, R5 ;  /* 0x000000ffff0d7224 */ /* 0x000fe200078e0005 */
[----:B------:R-:W-:Y:S01]  /*f760*/  MOV R12, 0x1 ;  /* 0x00000001000c7802 */ /* 0x000fe20000000f00 */
[----:B------:R-:W-:Y:S02]  /*f770*/  IMAD.SHL.U32 R35, R35, 0x8, RZ ;  /* 0x0000000823237824 */ /* 0x000fe400078e00ff */
[----:B------:R-:W-:-:S07]  /*f780*/  IMAD.MOV.U32 R2, RZ, RZ, R14 ;  /* 0x000000ffff027224 */ /* 0x000fce00078e000e */
[----:B------:R-:W-:Y:S05]  /*f790*/  WARPSYNC.COLLECTIVE R15, `(.L_x_362) ;  /* 0x000000000f087348 */ /* 0x000fea0003c00000 */
[----:B------:R0:W1:Y:S02]  /*f7a0*/  SHFL.IDX P6, R14, R13, R12, R11 ;  /* 0x0000000c0d0e7389 */ /* 0x00006400000c000b */
[----:B01----:R-:W-:Y:S01]  /*f7b0*/  ENDCOLLECTIVE ;  /* 0x000000000000791b */ /* 0x003fe20003800000 */
.L_x_362:
[----:B------:R-:W-:-:S04]  /*f7c0*/  LOP3.LUT R35, R35, 0x38, RZ, 0xc0, !PT ;  /* 0x0000003823237812 */ /* 0x000fc800078ec0ff */
[----:B------:R-:W-:-:S04]  /*f7d0*/  SHF.L.U32 R0, R35, 0x1, RZ ;  /* 0x0000000123007819 */ /* 0x000fc800000006ff */
[----:B------:R-:W-:-:S05]  /*f7e0*/  IADD3 R2, P0, R2, R0, RZ ;  /* 0x0000000002027210 */ /* 0x000fca0007f1e0ff */
[----:B------:R-:W-:Y:S02]  /*f7f0*/  IMAD.X R3, RZ, RZ, R3, P0 ;  /* 0x000000ffff037224 */ /* 0x000fe400000e0603 */
[----:B------:R-:W-:-:S03]  /*f800*/  IMAD.MOV.U32 R13, RZ, RZ, R9 ;  /* 0x000000ffff0d7224 */ /* 0x000fc600078e0009 */
[----:B------:R-:W-:Y:S01]  /*f810*/  @!PT LDS RZ, [RZ] ;  /* 0x00000000fffff984 */ /* 0x000fe20000000800 */
[----:B------:R-:W-:Y:S01]  /*f820*/  @!PT LDS RZ, [RZ] ;  /* 0x00000000fffff984 */ /* 0x000fe20000000800 */
[----:B------:R-:W-:Y:S01]  /*f830*/  @!PT LDS RZ, [RZ] ;  /* 0x00000000fffff984 */ /* 0x000fe20000000800 */
[----:B------:R-:W-:Y:S04]  /*f840*/  LDGSTS.E.BYPASS.LTC128B.128 [R4+0x18400], desc[UR36][R2.64], !P3 ;  /* 0x1840000002047fae */ /* 0x000fe8000d901d64 */
[----:B------:R-:W-:Y:S04]  /*f850*/  LDGSTS.E.BYPASS.LTC128B.128 [R4+0x1b400], desc[UR36][R2.64+0x80], !P2 ;  /* 0x1b40008002047fae */ /* 0x000fe8000d101d64 */
[----:B------:R0:W-:Y:S02]  /*f860*/  LDGSTS.E.BYPASS.LTC128B.128 [R4+0x1e400], desc[UR36][R2.64+0x100], !P1 ;  /* 0x1e40010002047fae */ /* 0x0001e4000c901d64 */
[----:B0-----:R-:W-:-:S07]  /*f870*/  IMAD.MOV.U32 R3, RZ, RZ, R14 ;  /* 0x000000ffff037224 */ /* 0x001fce00078e000e */
[----:B------:R-:W-:Y:S05]  /*f880*/  WARPSYNC.COLLECTIVE R15, `(.L_x_363) ;  /* 0x000000000f087348 */ /* 0x000fea0003c00000 */
[----:B------:R0:W1:Y:S02]  /*f890*/  SHFL.IDX P6, R14, R13, R12, R11 ;  /* 0x0000000c0d0e7389 */ /* 0x00006400000c000b */
[----:B01----:R-:W-:Y:S01]  /*f8a0*/  ENDCOLLECTIVE ;  /* 0x000000000000791b */ /* 0x003fe20003800000 */
.L_x_363:
[----:B------:R-:W-:Y:S02]  /*f8b0*/  IMAD.MOV.U32 R13, RZ, RZ, R5 ;  /* 0x000000ffff0d7224 */ /* 0x000fe400078e0005 */
[----:B------:R-:W-:Y:S02]  /*f8c0*/  IMAD.MOV.U32 R12, RZ, RZ, 0x2 ;  /* 0x00000002ff0c7424 */ /* 0x000fe400078e00ff */
[----:B------:R-:W-:-:S07]  /*f8d0*/  IMAD.MOV.U32 R2, RZ, RZ, R14 ;  /* 0x000000ffff027224 */ /* 0x000fce00078e000e */
[----:B------:R-:W-:Y:S05]  /*f8e0*/  WARPSYNC.COLLECTIVE R15, `(.L_x_364) ;  /* 0x000000000f087348 */ /* 0x000fea0003c00000 */
[----:B------:R0:W1:Y:S02]  /*f8f0*/  SHFL.IDX P6, R14, R13, R12, R11 ;  /* 0x0000000c0d0e7389 */ /* 0x00006400000c000b */
[----:B01----:R-:W-:Y:S01]  /*f900*/  ENDCOLLECTIVE ;  /* 0x000000000000791b */ /* 0x003fe20003800000 */
.L_x_364:
[----:B------:R-:W-:-:S04]  /*f910*/  IADD3 R2, P0, R2, R0, RZ ;  /* 0x0000000002027210 */ /* 0x000fc80007f1e0ff */
[----:B------:R-:W-:-:S05]  /*f920*/  IADD3.X R3, RZ, R3, RZ, P0, !PT ;  /* 0x00000003ff037210 */ /* 0x000fca00007fe4ff */
[----:B------:R-:W-:Y:S01]  /*f930*/  @!PT LDS RZ, [RZ] ;  /* 0x00000000fffff984 */ /* 0x000fe20000000800 */
[----:B------:R-:W-:Y:S01]  /*f940*/  @!PT LDS RZ, [RZ] ;  /* 0x00000000fffff984 */ /* 0x000fe20000000800 */
[----:B------:R-:W-:Y:S01]  /*f950*/  @!PT LDS RZ, [RZ] ;  /* 0x00000000fffff984 */ /* 0x000fe20000000800 */
[----:B------:R0:W-:Y:S01]  /*f960*/  LDGSTS.E.BYPASS.LTC128B.128 [R4+0x18c00], desc[UR36][R2.64], !P3 ;  /* 0x18c0000002047fae */ /* 0x0001e2000d901d64 */
[----:B------:R-:W-:-:S03]  /*f970*/  MOV R13, R9 ;  /* 0x00000009000d7202 */ /* 0x000fc60000000f00 */
[----:B------:R0:W-:Y:S04]  /*f980*/  LDGSTS.E.BYPASS.LTC128B.128 [R4+0x1bc00], desc[UR36][R2.64+0x80], !P2 ;  /* 0x1bc0008002047fae */ /* 0x0001e8000d101d64 */
[----:B------:R0:W-:Y:S01]  /*f990*/  LDGSTS.E.BYPASS.LTC128B.128 [R4+0x1ec00], desc[UR36][R2.64+0x100], !P1 ;  /* 0x1ec0010002047fae */ /* 0x0001e2000c901d64 */
[----:B------:R-:W-:-:S07]  /*f9a0*/  IMAD.MOV.U32 R35, RZ, RZ, R14 ;  /* 0x000000ffff237224 */ /* 0x000fce00078e000e */
[----:B0-----:R-:W-:Y:S05]  /*f9b0*/  WARPSYNC.COLLECTIVE R15, `(.L_x_365) ;  /* 0x000000000f087348 */ /* 0x001fea0003c00000 */
[----:B------:R1:W2:Y:S02]  /*f9c0*/  SHFL.IDX P6, R14, R13, R12, R11 ;  /* 0x0000000c0d0e7389 */ /* 0x0002a400000c000b */
[----:B012---:R-:W-:Y:S01]  /*f9d0*/  ENDCOLLECTIVE ;  /* 0x000000000000791b */ /* 0x007fe20003800000 */
.L_x_365:
[----:B------:R-:W-:Y:S01]  /*f9e0*/  IMAD.MOV.U32 R13, RZ, RZ, R5 ;  /* 0x000000ffff0d7224 */ /* 0x000fe200078e0005 */
[----:B------:R-:W-:Y:S01]  /*f9f0*/  MOV R12, 0x3 ;  /* 0x00000003000c7802 */ /* 0x000fe20000000f00 */
[----:B------:R-:W-:-:S07]  /*fa00*/  IMAD.MOV.U32 R2, RZ, RZ, R14 ;  /* 0x000000ffff027224 */ /* 0x000fce00078e000e */
[----:B------:R-:W-:Y:S05]  /*fa10*/  WARPSYNC.COLLECTIVE R15, `(.L_x_366) ;  /* 0x000000000f087348 */ /* 0x000fea0003c00000 */
[----:B------:R0:W1:Y:S02]  /*fa20*/  SHFL.IDX P6, R14, R13, R12, R11 ;  /* 0x0000000c0d0e7389 */ /* 0x00006400000c000b */
[----:B01----:R-:W-:Y:S01]  /*fa30*/  ENDCOLLECTIVE ;  /* 0x000000000000791b */ /* 0x003fe20003800000 */
.L_x_366:
[----:B------:R-:W-:-:S05]  /*fa40*/  IADD3 R2, P0, R2, R0, RZ ;  /* 0x0000000002027210 */ /* 0x000fca0007f1e0ff */
[----:B------:R-:W-:-:S05]  /*fa50*/  IMAD.X R3, RZ, RZ, R35, P0 ;  /* 0x000000ffff037224 */ /* 0x000fca00000e0623 */
[----:B------:R-:W-:Y:S01]  /*fa60*/  @!PT LDS RZ, [RZ] ;  /* 0x00000000fffff984 */ /* 0x000fe20000000800 */
[----:B------:R-:W-:Y:S01]  /*fa70*/  @!PT LDS RZ, [RZ] ;  /* 0x00000000fffff984 */ /* 0x000fe20000000800 */
[----:B------:R-:W-:Y:S01]  /*fa80*/  @!PT LDS RZ, [RZ] ;  /* 0x00000000fffff984 */ /* 0x000fe20000000800 */
[----:B------:R0:W-:Y:S01]  /*fa90*/  LDGSTS.E.BYPASS.LTC128B.128 [R4+0x19400], desc[UR36][R2.64], !P3 ;  /* 0x1940000002047fae */ /* 0x0001e2000d901d64 */
[----:B------:R-:W-:-:S03]  /*faa0*/  IMAD.MOV.U32 R13, RZ, RZ, R9 ;  /* 0x000000ffff0d7224 */ /* 0x000fc600078e0009 */
[----:B------:R0:W-:Y:S04]  /*fab0*/  LDGSTS.E.BYPASS.LTC128B.128 [R4+0x1c400], desc[UR36][R2.64+0x80], !P2 ;  /* 0x1c40008002047fae */ /* 0x0001e8000d101d64 */
[----:B------:R0:W-:Y:S01]  /*fac0*/  LDGSTS.E.BYPASS.LTC128B.128 [R4+0x1f400], desc[UR36][R2.64+0x100], !P1 ;  /* 0x1f40010002047fae */ /* 0x0001e2000c901d64 */
[----:B------:R-:W-:-:S07]  /*fad0*/  IMAD.MOV.U32 R35, RZ, RZ, R14 ;  /* 0x000000ffff237224 */ /* 0x000fce00078e000e */
[----:B0-----:R-:W-:Y:S05]  /*fae0*/  WARPSYNC.COLLECTIVE R15, `(.L_x_367) ;  /* 0x000000000f087348 */ /* 0x001fea0003c00000 */
[----:B------:R1:W2:Y:S02]  /*faf0*/  SHFL.IDX P6, R14, R13, R12, R11 ;  /* 0x0000000c0d0e7389 */ /* 0x0002a400000c000b */
[----:B012---:R-:W-:Y:S01]  /*fb00*/  ENDCOLLECTIVE ;  /* 0x000000000000791b */ /* 0x007fe20003800000 */
.L_x_367:
[----:B------:R-:W-:Y:S02]  /*fb10*/  IMAD.MOV.U32 R13, RZ, RZ, R5 ;  /* 0x000000ffff0d7224 */ /* 0x000fe400078e0005 */
[----:B------:R-:W-:Y:S02]  /*fb20*/  IMAD.MOV.U32 R12, RZ, RZ, 0x4 ;  /* 0x00000004ff0c7424 */ /* 0x000fe400078e00ff */
[----:B------:R-:W-:-:S07]  /*fb30*/  IMAD.MOV.U32 R2, RZ, RZ, R14 ;  /* 0x000000ffff027224 */ /* 0x000fce00078e000e */
[----:B------:R-:W-:Y:S05]  /*fb40*/  WARPSYNC.COLLECTIVE R15, `(.L_x_368) ;  /* 0x000000000f087348 */ /* 0x000fea0003c00000 */
[----:B------:R0:W1:Y:S02]  /*fb50*/  SHFL.IDX P6, R14, R13, R12, R11 ;  /* 0x0000000c0d0e7389 */ /* 0x00006400000c000b */
[----:B01----:R-:W-:Y:S01]  /*fb60*/  ENDCOLLECTIVE ;  /* 0x000000000000791b */ /* 0x003fe20003800000 */
.L_x_368:
        /* <DEDUP_REMOVED lines=13> */
.L_x_369:
[----:B------:R-:W-:Y:S01]  /*fc40*/  IMAD.MOV.U32 R13, RZ, RZ, R5 ;  /* 0x000000ffff0d7224 */ /* 0x000fe200078e0005 */
[----:B------:R-:W-:Y:S01]  /*fc50*/  MOV R12, 0x5 ;  /* 0x00000005000c7802 */ /* 0x000fe20000000f00 */
[----:B------:R-:W-:-:S07]  /*fc60*/  IMAD.MOV.U32 R2, RZ, RZ, R14 ;  /* 0x000000ffff027224 */ /* 0x000fce00078e000e */
[----:B------:R-:W-:Y:S05]  /*fc70*/  WARPSYNC.COLLECTIVE R15, `(.L_x_370) ;  /* 0x000000000f087348 */ /* 0x000fea0003c00000 */
[----:B------:R0:W1:Y:S02]  /*fc80*/  SHFL.IDX P6, R14, R13, R12, R11 ;  /* 0x0000000c0d0e7389 */ /* 0x00006400000c000b */
[----:B01----:R-:W-:Y:S01]  /*fc90*/  ENDCOLLECTIVE ;  /* 0x000000000000791b */ /* 0x003fe20003800000 */
.L_x_370:
        /* <DEDUP_REMOVED lines=13> */
.L_x_371:
[----:B------:R-:W-:Y:S01]  /*fd70*/  IMAD.MOV.U32 R2, RZ, RZ, R14 ;  /* 0x000000ffff027224 */ /* 0x000fe200078e000e */
[----:B------:R-:W-:Y:S06]  /*fd80*/  BRA `(.L_x_372) ;  /* 0xffffffc4001c7947 */ /* 0x000fec000383ffff */
.L_x_281:
[----:B--2---:R2:W3:Y:S02]  /*fd90*/  SYNCS.PHASECHK.TRANS64.TRYWAIT P0, [R4+URZ+0x2a860], R2 ;  /* 0x02a86002040075a7 */ /* 0x0044e4000800017f */
[----:B---3--:R-:W-:Y:S05]  /*fda0*/  @!P0 NANOSLEEP.SYNCS 0x989680 ;  /* 0x009896800000895d */ /* 0x008fea0003900000 */
[----:B------:R-:W3:Y:S02]  /*fdb0*/  @!P0 SYNCS.PHASECHK.TRANS64 P0, [R4+URZ+0x2a860], R2 ;  /* 0x02a86002040085a7 */ /* 0x000ee4000800007f */
[----:B---3--:R-:W-:Y:S05]  /*fdc0*/  @!P0 BRA `(.L_x_281) ;  /* 0xfffffffc00f08947 */ /* 0x008fea000383ffff */
[----:B------:R-:W-:Y:S05]  /*fdd0*/  BRA `(.L_x_373) ;  /* 0xffffffc4007c7947 */ /* 0x000fea000383ffff */
.L_x_282:
[----:B------:R-:W-:Y:S01]  /*fde0*/  BSSY B1, `(.L_x_374) ;  /* 0x0000008000017945 */ /* 0x000fe20003800000 */
[----:B------:R-:W-:Y:S01]  /*fdf0*/  MOV R13, R24 ;  /* 0x00000018000d7202 */ /* 0x000fe20000000f00 */
[----:B------:R-:W-:Y:S02]  /*fe00*/  IMAD.MOV.U32 R12, RZ, RZ, RZ ;  /* 0x000000ffff0c7224 */ /* 0x000fe400078e00ff */
[----:B------:R-:W-:Y:S02]  /*fe10*/  IMAD.MOV.U32 R11, RZ, RZ, 0x181f ;  /* 0x0000181fff0b7424 */ /* 0x000fe400078e00ff */
[----:B------:R-:W-:-:S07]  /*fe20*/  IMAD.MOV.U32 R15, RZ, RZ, -0x1 ;  /* 0xffffffffff0f7424 */ /* 0x000fce00078e00ff */
[----:B--2---:R-:W-:Y:S05]  /*fe30*/  WARPSYNC.COLLECTIVE R15, `(.L_x_375) ;  /* 0x000000000f087348 */ /* 0x004fea0003c00000 */
[----:B------:R0:W1:Y:S02]  /*fe40*/  SHFL.IDX P6, R14, R13, R12, R11 ;  /* 0x0000000c0d0e7389 */ /* 0x00006400000c000b */
[----:B012---:R-:W-:Y:S01]  /*fe50*/  ENDCOLLECTIVE ;  /* 0x000000000000791b */ /* 0x007fe20003800000 */
.L_x_375:
[----:B------:R-:W-:Y:S05]  /*fe60*/  BSYNC B1 ;  /* 0x0000000000017941 */ /* 0x000fea0003800000 */
.L_x_374:
[----:B------:R-:W-:Y:S01]  /*fe70*/  IMAD.MOV.U32 R13, RZ, RZ, R23 ;  /* 0x000000ffff0d7224 */ /* 0x000fe200078e0017 */
[----:B------:R-:W-:Y:S01]  /*fe80*/  MOV R15, 0xffffffff ;  /* 0xffffffff000f7802 */ /* 0x000fe20000000f00 */
[----:B------:R-:W-:Y:S01]  /*fe90*/  IMAD.MOV.U32 R12, RZ, RZ, RZ ;  /* 0x000000ffff0c7224 */ /* 0x000fe200078e00ff */
[----:B------:R-:W-:Y:S01]  /*fea0*/  MOV R3, R14 ;  /* 0x0000000e00037202 */ /* 0x000fe20000000f00 */
[----:B------:R-:W-:Y:S02]  /*feb0*/  IMAD.MOV.U32 R11, RZ, RZ, 0x181f ;  /* 0x0000181fff0b7424 */ /* 0x000fe400078e00ff */
[----:B------:R-:W-:-:S07]  /*fec0*/  IMAD R5, R5, 0x2, R22 ;  /* 0x0000000205057824 */ /* 0x000fce00078e0216 */
[----:B------:R-:W-:Y:S05]  /*fed0*/  WARPSYNC.COLLECTIVE R15, `(.L_x_376) ;  /* 0x000000000f087348 */ /* 0x000fea0003c00000 */
[----:B------:R0:W1:Y:S02]  /*fee0*/  SHFL.IDX P6, R14, R13, R12, R11 ;  /* 0x0000000c0d0e7389 */ /* 0x00006400000c000b */
[----:B01----:R-:W-:Y:S01]  /*fef0*/  ENDCOLLECTIVE ;  /* 0x000000000000791b */ /* 0x003fe20003800000 */
.L_x_376:
[----:B------:R-:W-:Y:S01]  /*ff00*/  MOV R13, R24 ;  /* 0x00000018000d7202 */ /* 0x000fe20000000f00 */
[----:B------:R-:W-:Y:S02]  /*ff10*/  IMAD.MOV.U32 R12, RZ, RZ, 0x1 ;  /* 0x00000001ff0c7424 */ /* 0x000fe400078e00ff */
[----:B------:R-:W-:-:S07]  /*ff20*/  IMAD.MOV.U32 R2, RZ, RZ, R14 ;  /* 0x000000ffff027224 */ /* 0x000fce00078e000e */
[----:B------:R-:W-:Y:S05]  /*ff30*/  WARPSYNC.COLLECTIVE R15, `(.L_x_377) ;  /* 0x000000000f087348 */ /* 0x000fea0003c00000 */
[----:B------:R0:W1:Y:S02]  /*ff40*/  SHFL.IDX P6, R14, R13, R12, R11 ;  /* 0x0000000c0d0e7389 */ /* 0x00006400000c000b */
[----:B01----:R-:W-:Y:S01]  /*ff50*/  ENDCOLLECTIVE ;  /* 0x000000000000791b */ /* 0x003fe20003800000 */
.L_x_377:
[----:B------:R-:W-:-:S05]  /*ff60*/  IADD3 R2, P1, R2, R0, RZ ;  /* 0x0000000002027210 */ /* 0x000fca0007f3e0ff */
[----:B------:R-:W-:Y:S01]  /*ff70*/  IMAD.X R3, RZ, RZ, R3, P1 ;  /* 0x000000ffff037224 */ /* 0x000fe200008e0603 */
[----:B------:R-:W-:-:S04]  /*ff80*/  LOP3.LUT P1, RZ, R29, 0x1, RZ, 0xc0, !PT ;  /* 0x000000011dff7812 */ /* 0x000fc8000782c0ff */
[----:B------:R-:W-:Y:S01]  /*ff90*/  ISETP.LT.OR P2, PT, R6, 0x1, !P1 ;  /* 0x000000010600780c */ /* 0x000fe20004f41670 */
[----:B------:R-:W-:-:S12]  /*ffa0*/  IMAD.MOV.U32 R13, RZ, RZ, R23 ;  /* 0x000000ffff0d7224 */ /* 0x000fd800078e0017 */
[----:B------:R-:W-:Y:S01]  /*ffb0*/  @!PT LDS RZ, [RZ] ;  /* 0x00000000fffff984 */ /* 0x000fe20000000800 */
[----:B------:R-:W-:Y:S01]  /*ffc0*/  @!PT LDS RZ, [RZ] ;  /* 0x00000000fffff984 */ /* 0x000fe20000000800 */
[----:B------:R-:W-:Y:S01]  /*ffd0*/  @!PT LDS RZ, [RZ] ;  /* 0x00000000fffff984 */ /* 0x000fe20000000800 */
[----:B------:R-:W-:Y:S01]  /*ffe0*/  LDGSTS.E.BYPASS.LTC128B.128 [R5+0x400], desc[UR36][R2.64], !P2 ;  /* 0x0040000002057fae */ /* 0x000fe2000d101d64 */
[----:B------:R-:W-:-:S13]  /*fff0*/  ISETP.LT.OR P2, PT, R6, 0x1, !P0 ;  /* 0x000000010600780c */ /* 0x000fda0004741670 */
[----:B------:R0:W-:Y:S02]  /*10000*/  LDGSTS.E.BYPASS.LTC128B.128 [R5+0x3400], desc[UR36][R2.64+0x80], !P2 ;  /* 0x0340008002057fae */ /* 0x0001e4000d101d64 */
[----:B0-----:R-:W-:-:S07]  /*10010*/  IMAD.MOV.U32 R3, RZ, RZ, R14 ;  /* 0x000000ffff037224 */ /* 0x001fce00078e000e */
[----:B------:R-:W-:Y:S05]  /*10020*/  WARPSYNC.COLLECTIVE R15, `(.L_x_378) ;  /* 0x000000000f087348 */ /* 0x000fea0003c00000 */
[----:B------:R0:W1:Y:S02]  /*10030*/  SHFL.IDX P6, R14, R13, R12, R11 ;  /* 0x0000000c0d0e7389 */ /* 0x00006400000c000b */
[----:B01----:R-:W-:Y:S01]  /*10040*/  ENDCOLLECTIVE ;  /* 0x000000000000791b */ /* 0x003fe20003800000 */
.L_x_378:
[----:B------:R-:W-:Y:S02]  /*10050*/  IMAD.MOV.U32 R13, RZ, RZ, R24 ;  /* 0x000000ffff0d7224 */ /* 0x000fe400078e0018 */
[----:B------:R-:W-:Y:S01]  /*10060*/  IMAD.MOV.U32 R12, RZ, RZ, 0x2 ;  /* 0x00000002ff0c7424 */ /* 0x000fe200078e00ff */
[----:B------:R-:W-:-:S07]  /*10070*/  MOV R2, R14 ;  /* 0x0000000e00027202 */ /* 0x000fce0000000f00 */
[----:B------:R-:W-:Y:S05]  /*10080*/  WARPSYNC.COLLECTIVE R15, `(.L_x_379) ;  /* 0x000000000f087348 */ /* 0x000fea0003c00000 */
[----:B------:R0:W1:Y:S02]  /*10090*/  SHFL.IDX P6, R14, R13, R12, R11 ;  /* 0x0000000c0d0e7389 */ /* 0x00006400000c000b */
[----:B01----:R-:W-:Y:S01]  /*100a0*/  ENDCOLLECTIVE ;  /* 0x000000000000791b */ /* 0x003fe20003800000 */
.L_x_379:
[----:B------:R-:W-:-:S05]  /*100b0*/  IADD3 R2, P2, R2, R0, RZ ;  /* 0x0000000002027210 */ /* 0x000fca0007f5e0ff */
[----:B------:R-:W-:Y:S01]  /*100c0*/  IMAD.X R3, RZ, RZ, R3, P2 ;  /* 0x000000ffff037224 */ /* 0x000fe200010e0603 */
        /* <DEDUP_REMOVED lines=8> */
[----:B0-----:R-:W-:-:S07]  /*10150*/  MOV R3, R14 ;  /* 0x0000000e00037202 */ /* 0x001fce0000000f00 */
[----:B------:R-:W-:Y:S05]  /*10160*/  WARPSYNC.COLLECTIVE R15, `(.L_x_380) ;  /* 0x000000000f087348 */ /* 0x000fea0003c00000 */
[----:B------:R0:W1:Y:S02]  /*10170*/  SHFL.IDX P6, R14, R13, R12, R11 ;  /* 0x0000000c0d0e7389 */ /* 0x00006400000c000b */
[----:B01----:R-:W-:Y:S01]  /*10180*/  ENDCOLLECTIVE ;  /* 0x000000000000791b */ /* 0x003fe20003800000 */
.L_x_380:
[----:B------:R-:W-:Y:S01]  /*10190*/  MOV R13, R24 ;  /* 0x00000018000d7202 */ /* 0x000fe20000000f00 */
[----:B------:R-:W-:Y:S02]  /*101a0*/  IMAD.MOV.U32 R12, RZ, RZ, 0x3 ;  /* 0x00000003ff0c7424 */ /* 0x000fe400078e00ff */
[----:B------:R-:W-:-:S07]  /*101b0*/  IMAD.MOV.U32 R2, RZ, RZ, R14 ;  /* 0x000000ffff027224 */ /* 0x000fce00078e000e */
[----:B------:R-:W-:Y:S05]  /*101c0*/  WARPSYNC.COLLECTIVE R15, `(.L_x_381) ;  /* 0x000000000f087348 */ /* 0x000fea0003c00000 */
[----:B------:R0:W1:Y:S02]  /*101d0*/  SHFL.IDX P6, R14, R13, R12, R11 ;  /* 0x0000000c0d0e7389 */ /* 0x00006400000c000b */
[----:B01----:R-:W-:Y:S01]  /*101e0*/  ENDCOLLECTIVE ;  /* 0x000000000000791b */ /* 0x003fe20003800000 */
.L_x_381:
        /* <DEDUP_REMOVED lines=14> */
.L_x_382:
[----:B------:R-:W-:Y:S02]  /*102d0*/  IMAD.MOV.U32 R13, RZ, RZ, R24 ;  /* 0x000000ffff0d7224 */ /* 0x000fe400078e0018 */
[----:B------:R-:W-:Y:S01]  /*102e0*/  IMAD.MOV.U32 R12, RZ, RZ, 0x4 ;  /* 0x00000004ff0c7424 */ /* 0x000fe200078e00ff */
[----:B------:R-:W-:-:S07]  /*102f0*/  MOV R2, R14 ;  /* 0x0000000e00027202 */ /* 0x000fce0000000f00 */
[----:B------:R-:W-:Y:S05]  /*10300*/  WARPSYNC.COLLECTIVE R15, `(.L_x_383) ;  /* 0x000000000f087348 */ /* 0x000fea0003c00000 */
[----:B------:R0:W1:Y:S02]  /*10310*/  SHFL.IDX P6, R14, R13, R12, R11 ;  /* 0x0000000c0d0e7389 */ /* 0x00006400000c000b */
[----:B01----:R-:W-:Y:S01]  /*10320*/  ENDCOLLECTIVE ;  /* 0x000000000000791b */ /* 0x003fe20003800000 */
.L_x_383:
        /* <DEDUP_REMOVED lines=14> */
.L_x_384:
[----:B------:R-:W-:Y:S01]  /*10410*/  MOV R13, R24 ;  /* 0x00000018000d7202 */ /* 0x000fe20000000f00 */
[----:B------:R-:W-:Y:S02]  /*10420*/  IMAD.MOV.U32 R12, RZ, RZ, 0x5 ;  /* 0x00000005ff0c7424 */ /* 0x000fe400078e00ff */
[----:B------:R-:W-:-:S07]  /*10430*/  IMAD.MOV.U32 R2, RZ, RZ, R14 ;  /* 0x000000ffff027224 */ /* 0x000fce00078e000e */
[----:B------:R-:W-:Y:S05]  /*10440*/  WARPSYNC.COLLECTIVE R15, `(.L_x_385) ;  /* 0x000000000f087348 */ /* 0x000fea0003c00000 */
[----:B------:R0:W1:Y:S02]  /*10450*/  SHFL.IDX P6, R14, R13, R12, R11 ;  /* 0x0000000c0d0e7389 */ /* 0x00006400000c000b */
[----:B01----:R-:W-:Y:S01]  /*10460*/  ENDCOLLECTIVE ;  /* 0x000000000000791b */ /* 0x003fe20003800000 */
.L_x_385:
[----:B------:R-:W-:-:S05]  /*10470*/  IADD3 R2, P2, R2, R0, RZ ;  /* 0x0000000002027210 */ /* 0x000fca0007f5e0ff */
[----:B------:R-:W-:Y:S01]  /*10480*/  IMAD.X R3, RZ, RZ, R3, P2 ;  /* 0x000000ffff037224 */ /* 0x000fe200010e0603 */
[----:B------:R-:W-:Y:S01]  /*10490*/  ISETP.LT.OR P2, PT, R6, 0x41, !P1 ;  /* 0x000000410600780c */ /* 0x000fe20004f41670 */
[----:B------:R-:W-:-:S12]  /*104a0*/  IMAD.MOV.U32 R13, RZ, RZ, R23 ;  /* 0x000000ffff0d7224 */ /* 0x000fd800078e0017 */
[----:B------:R-:W-:Y:S01]  /*104b0*/  @!PT LDS RZ, [RZ] ;  /* 0x00000000fffff984 */ /* 0x000fe20000000800 */
[----:B------:R-:W-:Y:S01]  /*104c0*/  @!PT LDS RZ, [RZ] ;  /* 0x00000000fffff984 */ /* 0x000fe20000000800 */
[----:B------:R-:W-:Y:S01]  /*104d0*/  @!PT LDS RZ, [RZ] ;  /* 0x00000000fffff984 */ /* 0x000fe20000000800 */
[----:B------:R0:W-:Y:S01]  /*104e0*/  LDGSTS.E.BYPASS.LTC128B.128 [R5+0x2400], desc[UR36][R2.64], !P2 ;  /* 0x0240000002057fae */ /* 0x0001e2000d101d64 */
[----:B------:R-:W-:Y:S01]  /*104f0*/  ISETP.LT.OR P2, PT, R6, 0x41, !P0 ;  /* 0x000000410600780c */ /* 0x000fe20004741670 */
[----:B------:R-:W-:-:S12]  /*10500*/  IMAD.MOV.U32 R24, RZ, RZ, R14 ;  /* 0x000000ffff187224 */ /* 0x000fd800078e000e */
[----:B0-----:R-:W-:Y:S05]  /*10510*/  WARPSYNC.COLLECTIVE R15, `(.L_x_386) ;  /* 0x000000000f087348 */ /* 0x001fea0003c00000 */
[----:B------:R1:W2:Y:S02]  /*10520*/  SHFL.IDX P6, R14, R13, R12, R11 ;  /* 0x0000000c0d0e7389 */ /* 0x0002a400000c000b */
[----:B012---:R-:W-:Y:S01]  /*10530*/  ENDCOLLECTIVE ;  /* 0x000000000000791b */ /* 0x007fe20003800000 */
.L_x_386:
[----:B------:R-:W-:Y:S01]  /*10540*/  @!PT LDS RZ, [RZ] ;  /* 0x00000000fffff984 */ /* 0x000fe20000000800 */
[----:B------:R-:W-:Y:S01]  /*10550*/  @!PT LDS RZ, [RZ] ;  /* 0x00000000fffff984 */ /* 0x000fe20000000800 */
[----:B------:R-:W-:Y:S01]  /*10560*/  @!PT LDS RZ, [RZ] ;  /* 0x00000000fffff984 */ /* 0x000fe20000000800 */
[----:B------:R0:W-:Y:S02]  /*10570*/  LDGSTS.E.BYPASS.LTC128B.128 [R5+0x5400], desc[UR36][R2.64+0x80], !P2 ;  /* 0x0540008002057fae */ /* 0x0001e4000d101d64 */
[----:B0-----:R-:W-:Y:S01]  /*10580*/  MOV R2, R14 ;  /* 0x0000000e00027202 */ /* 0x001fe20000000f00 */
[----:B------:R-:W-:Y:S06]  /*10590*/  BRA `(.L_x_387) ;  /* 0xffffffc000687947 */ /* 0x000fec000383ffff */
.L_x_290:
[----:B0-----:R0:W1:Y:S02]  /*105a0*/  SYNCS.PHASECHK.TRANS64.TRYWAIT P0, [R0+URZ+0x2a860], R3 ;  /* 0x02a86003000075a7 */ /* 0x001064000800017f */
[----:B-1----:R-:W-:Y:S05]  /*105b0*/  @!P0 NANOSLEEP.SYNCS 0x989680 ;  /* 0x009896800000895d */ /* 0x002fea0003900000 */
[----:B------:R-:W1:Y:S02]  /*105c0*/  @!P0 SYNCS.PHASECHK.TRANS64 P0, [R0+URZ+0x2a860], R3 ;  /* 0x02a86003000085a7 */ /* 0x000e64000800007f */
[----:B-1----:R-:W-:Y:S05]  /*105d0*/  @!P0 BRA `(.L_x_290) ;  /* 0xfffffffc00f08947 */ /* 0x002fea000383ffff */
[----:B------:R-:W-:Y:S05]  /*105e0*/  BRA `(.L_x_388) ;  /* 0xffffffc400887947 */ /* 0x000fea000383ffff */
.L_x_291:
[----:B------:R-:W-:Y:S01]  /*105f0*/  BSSY B0, `(.L_x_389) ;  /* 0x0000008000007945 */ /* 0x000fe20003800000 */
[----:B------:R-:W-:Y:S01]  /*10600*/  IMAD.MOV.U32 R13, RZ, RZ, R24 ;  /* 0x000000ffff0d7224 */ /* 0x000fe200078e0018 */
[----:B------:R-:W-:Y:S01]  /*10610*/  MOV R15, 0xffffffff ;  /* 0xffffffff000f7802 */ /* 0x000fe20000000f00 */
[----:B------:R-:W-:Y:S02]  /*10620*/  IMAD.MOV.U32 R12, RZ, RZ, RZ ;  /* 0x000000ffff0c7224 */ /* 0x000fe400078e00ff */
[----:B------:R-:W-:-:S07]  /*10630*/  IMAD.MOV.U32 R11, RZ, RZ, 0x181f ;  /* 0x0000181fff0b7424 */ /* 0x000fce00078e00ff */
[----:B0-----:R-:W-:Y:S05]  /*10640*/  WARPSYNC.COLLECTIVE R15, `(.L_x_390) ;  /* 0x000000000f087348 */ /* 0x001fea0003c00000 */
[----:B------:R1:W2:Y:S02]  /*10650*/  SHFL.IDX P6, R14, R13, R12, R11 ;  /* 0x0000000c0d0e7389 */ /* 0x0002a400000c000b */
[----:B012---:R-:W-:Y:S01]  /*10660*/  ENDCOLLECTIVE ;  /* 0x000000000000791b */ /* 0x007fe20003800000 */
.L_x_390:
[----:B------:R-:W-:Y:S05]  /*10670*/  BSYNC B0 ;  /* 0x0000000000007941 */ /* 0x000fea0003800000 */
.L_x_389:
[----:B------:R-:W0:Y:S01]  /*10680*/  S2R R4, SR_TID.X ;  /* 0x0000000000047919 */ /* 0x000e220000002100 */
[----:B------:R-:W-:Y:S01]  /*10690*/  IMAD.MOV.U32 R13, RZ, RZ, R23 ;  /* 0x000000ffff0d7224 */ /* 0x000fe200078e0017 */
[----:B------:R-:W-:Y:S01]  /*106a0*/  MOV R11, 0x181f ;  /* 0x0000181f000b7802 */ /* 0x000fe20000000f00 */
[----:B------:R-:W-:Y:S01]  /*106b0*/  IMAD.MOV.U32 R12, RZ, RZ, RZ ;  /* 0x000000ffff0c7224 */ /* 0x000fe200078e00ff */
[C---:B------:R-:W-:Y:S01]  /*106c0*/  LOP3.LUT R2, R29.reuse, 0x1, RZ, 0xc0, !PT ;  /* 0x000000011d027812 */ /* 0x040fe200078ec0ff */
[----:B------:R-:W-:Y:S01]  /*106d0*/  IMAD.MOV.U32 R15, RZ, RZ, -0x1 ;  /* 0xffffffffff0f7424 */ /* 0x000fe200078e00ff */
[----:B------:R-:W-:Y:S01]  /*106e0*/  LOP3.LUT P0, RZ, R29, 0x2, RZ, 0xc0, !PT ;  /* 0x000000021dff7812 */ /* 0x000fe2000780c0ff */
[----:B------:R-:W-:Y:S01]  /*106f0*/  IMAD.MOV.U32 R3, RZ, RZ, R14 ;  /* 0x000000ffff037224 */ /* 0x000fe200078e000e */
[----:B------:R-:W-:-:S13]  /*10700*/  ISETP.NE.U32.AND P1, PT, R2, 0x1, PT ;  /* 0x000000010200780c */ /* 0x000fda0003f25070 */
[----:B0-----:R-:W-:Y:S05]  /*10710*/  WARPSYNC.COLLECTIVE R15, `(.L_x_391) ;  /* 0x000000000f087348 */ /* 0x001fea0003c00000 */
[----:B------:R1:W2:Y:S02]  /*10720*/  SHFL.IDX P6, R14, R13, R12, R11 ;  /* 0x0000000c0d0e7389 */ /* 0x0002a400000c000b */
[----:B012---:R-:W-:Y:S01]  /*10730*/  ENDCOLLECTIVE ;  /* 0x000000000000791b */ /* 0x007fe20003800000 */
.L_x_391:
[C---:B------:R-:W-:Y:S02]  /*10740*/  ISETP.LT.OR P4, PT, R5.reuse, 0x1, !P0 ;  /* 0x000000010500780c */ /* 0x040fe40004781670 */
[----:B------:R-:W-:Y:S01]  /*10750*/  ISETP.LT.OR P3, PT, R5, 0x1, P1 ;  /* 0x000000010500780c */ /* 0x000fe20000f61670 */
[----:B------:R-:W-:Y:S02]  /*10760*/  IMAD.MOV.U32 R13, RZ, RZ, R24 ;  /* 0x000000ffff0d7224 */ /* 0x000fe400078e0018 */
[----:B------:R-:W-:Y:S02]  /*10770*/  IMAD.MOV.U32 R12, RZ, RZ, 0x1 ;  /* 0x00000001ff0c7424 */ /* 0x000fe400078e00ff */
[----:B------:R-:W-:-:S05]  /*10780*/  IMAD.SHL.U32 R4, R4, 0x8, RZ ;  /* 0x0000000804047824 */ /* 0x000fca00078e00ff */
[----:B------:R-:W-:-:S05]  /*10790*/  LOP3.LUT R4, R4, 0x38, RZ, 0xc0, !PT ;  /* 0x0000003804047812 */ /* 0x000fca00078ec0ff */
[----:B------:R-:W-:Y:S02]  /*107a0*/  IMAD.SHL.U32 R6, R4, 0x2, RZ ;  /* 0x0000000204067824 */ /* 0x000fe400078e00ff */
[----:B------:R-:W-:-:S03]  /*107b0*/  IMAD R4, R7, 0x2, R22 ;  /* 0x0000000207047824 */ /* 0x000fc600078e0216 */
[----:B------:R-:W-:-:S13]  /*107c0*/  IADD3 R2, P2, R14, R6, RZ ;  /* 0x000000060e027210 */ /* 0x000fda0007f5e0ff */
[----:B------:R-:W-:Y:S05]  /*107d0*/  WARPSYNC.COLLECTIVE R15, `(.L_x_392) ;  /* 0x000000000f087348 */ /* 0x000fea0003c00000 */
[----:B------:R0:W1:Y:S02]  /*107e0*/  SHFL.IDX P6, R14, R13, R12, R11 ;  /* 0x0000000c0d0e7389 */ /* 0x00006400000c000b */
[----:B01----:R-:W-:Y:S01]  /*107f0*/  ENDCOLLECTIVE ;  /* 0x000000000000791b */ /* 0x003fe20003800000 */
.L_x_392:
[----:B------:R-:W-:-:S05]  /*10800*/  IADD3.X R3, RZ, R3, RZ, P2, !PT ;  /* 0x00000003ff037210 */ /* 0x000fca00017fe4ff */
[----:B------:R-:W-:Y:S01]  /*10810*/  @!PT LDS RZ, [RZ] ;  /* 0x00000000fffff984 */ /* 0x000fe20000000800 */
[----:B------:R-:W-:Y:S01]  /*10820*/  @!PT LDS RZ, [RZ] ;  /* 0x00000000fffff984 */ /* 0x000fe20000000800 */
[----:B------:R-:W-:Y:S01]  /*10830*/  @!PT LDS RZ, [RZ] ;  /* 0x00000000fffff984 */ /* 0x000fe20000000800 */
[----:B------:R0:W-:Y:S01]  /*10840*/  LDGSTS.E.BYPASS.LTC128B.128 [R4+0x400], desc[UR36][R2.64], !P3 ;  /* 0x0040000002047fae */ /* 0x0001e2000d901d64 */
[----:B------:R-:W-:-:S03]  /*10850*/  ISETP.LT.OR P3, PT, R5, 0x11, P1 ;  /* 0x000000110500780c */ /* 0x000fc60000f61670 */
[----:B------:R0:W-:Y:S01]  /*10860*/  LDGSTS.E.BYPASS.LTC128B.128 [R4+0x3400], desc[UR36][R2.64+0x80], !P4 ;  /* 0x0340008002047fae */ /* 0x0001e2000e101d64 */
[----:B------:R-:W-:Y:S01]  /*10870*/  ISETP.LT.OR P4, PT, R5, 0x11, !P0 ;  /* 0x000000110500780c */ /* 0x000fe20004781670 */
[----:B------:R-:W-:Y:S01]  /*10880*/  IMAD.MOV.U32 R13, RZ, RZ, R23 ;  /* 0x000000ffff0d7224 */ /* 0x000fe200078e0017 */
[----:B------:R-:W-:-:S11]  /*10890*/  MOV R8, R14 ;  /* 0x0000000e00087202 */ /* 0x000fd60000000f00 */
[----:B0-----:R-:W-:Y:S05]  /*108a0*/  WARPSYNC.COLLECTIVE R15, `(.L_x_393) ;  /* 0x000000000f087348 */ /* 0x001fea0003c00000 */
[----:B------:R1:W2:Y:S02]  /*108b0*/  SHFL.IDX P6, R14, R13, R12, R11 ;  /* 0x0000000c0d0e7389 */ /* 0x0002a400000c000b */
[----:B012---:R-:W-:Y:S01]  /*108c0*/  ENDCOLLECTIVE ;  /* 0x000000000000791b */ /* 0x007fe20003800000 */
.L_x_393:
[----:B------:R-:W-:Y:S01]  /*108d0*/  IMAD.MOV.U32 R13, RZ, RZ, R24 ;  /* 0x000000ffff0d7224 */ /* 0x000fe200078e0018 */
[----:B------:R-:W-:Y:S02]  /*108e0*/  MOV R12, 0x2 ;  /* 0x00000002000c7802 */ /* 0x000fe40000000f00 */
[----:B------:R-:W-:-:S13]  /*108f0*/  IADD3 R2, P2, R14, R6, RZ ;  /* 0x000000060e027210 */ /* 0x000fda0007f5e0ff */
[----:B------:R-:W-:Y:S05]  /*10900*/  WARPSYNC.COLLECTIVE R15, `(.L_x_394) ;  /* 0x000000000f087348 */ /* 0x000fea0003c00000 */
[----:B------:R0:W1:Y:S02]  /*10910*/  SHFL.IDX P6, R14, R13, R12, R11 ;  /* 0x0000000c0d0e7389 */ /* 0x00006400000c000b */
[----:B01----:R-:W-:Y:S01]  /*10920*/  ENDCOLLECTIVE ;  /* 0x000000000000791b */ /* 0x003fe20003800000 */
.L_x_394:
[----:B------:R-:W-:-:S05]  /*10930*/  IMAD.X R3, RZ, RZ, R8, P2 ;  /* 0x000000ffff037224 */ /* 0x000fca00010e0608 */
[----:B------:R-:W-:Y:S01]  /*10940*/  @!PT LDS RZ, [RZ] ;  /* 0x00000000fffff984 */ /* 0x000fe20000000800 */
[----:B------:R-:W-:Y:S01]  /*10950*/  @!PT LDS RZ, [RZ] ;  /* 0x00000000fffff984 */ /* 0x000fe20000000800 */
[----:B------:R-:W-:Y:S01]  /*10960*/  @!PT LDS RZ, [RZ] ;  /* 0x00000000fffff984 */ /* 0x000fe20000000800 */
[----:B------:R0:W-:Y:S01]  /*10970*/  LDGSTS.E.BYPASS.LTC128B.128 [R4+0xc00], desc[UR36][R2.64], !P3 ;  /* 0x00c0000002047fae */ /* 0x0001e2000d901d64 */
[----:B------:R-:W-:-:S03]  /*10980*/  ISETP.LT.OR P3, PT, R5, 0x21, P1 ;  /* 0x000000210500780c */ /* 0x000fc60000f61670 */
[----:B------:R0:W-:Y:S01]  /*10990*/  LDGSTS.E.BYPASS.LTC128B.128 [R4+0x3c00], desc[UR36][R2.64+0x80], !P4 ;  /* 0x03c0008002047fae */ /* 0x0001e2000e101d64 */
[----:B------:R-:W-:Y:S01]  /*109a0*/  ISETP.LT.OR P4, PT, R5, 0x21, !P0 ;  /* 0x000000210500780c */ /* 0x000fe20004781670 */
[----:B------:R-:W-:Y:S02]  /*109b0*/  IMAD.MOV.U32 R13, RZ, RZ, R23 ;  /* 0x000000ffff0d7224 */ /* 0x000fe400078e0017 */
[----:B------:R-:W-:-:S10]  /*109c0*/  IMAD.MOV.U32 R7, RZ, RZ, R14 ;  /* 0x000000ffff077224 */ /* 0x000fd400078e000e */
[----:B0-----:R-:W-:Y:S05]  /*109d0*/  WARPSYNC.COLLECTIVE R15, `(.L_x_395) ;  /* 0x000000000f087348 */ /* 0x001fea0003c00000 */
[----:B------:R1:W2:Y:S02]  /*109e0*/  SHFL.IDX P6, R14, R13, R12, R11 ;  /* 0x0000000c0d0e7389 */ /* 0x0002a400000c000b */
[----:B012---:R-:W-:Y:S01]  /*109f0*/  ENDCOLLECTIVE ;  /* 0x000000000000791b */ /* 0x007fe20003800000 */
.L_x_395:
[----:B------:R-:W-:Y:S02]  /*10a00*/  IMAD.MOV.U32 R13, RZ, RZ, R24 ;  /* 0x000000ffff0d7224 */ /* 0x000fe400078e0018 */
[----:B------:R-:W-:Y:S02]  /*10a10*/  IMAD.MOV.U32 R12, RZ, RZ, 0x3 ;  /* 0x00000003ff0c7424 */ /* 0x000fe400078e00ff */
[----:B------:R-:W-:-:S07]  /*10a20*/  IMAD.MOV.U32 R9, RZ, RZ, R14 ;  /* 0x000000ffff097224 */ /* 0x000fce00078e000e */
[----:B------:R-:W-:Y:S05]  /*10a30*/  WARPSYNC.COLLECTIVE R15, `(.L_x_396) ;  /* 0x000000000f087348 */ /* 0x000fea0003c00000 */
[----:B------:R0:W1:Y:S02]  /*10a40*/  SHFL.IDX P6, R14, R13, R12, R11 ;  /* 0x0000000c0d0e7389 */ /* 0x00006400000c000b */
[----:B01----:R-:W-:Y:S01]  /*10a50*/  ENDCOLLECTIVE ;  /* 0x000000000000791b */ /* 0x003fe20003800000 */
.L_x_396:
[----:B------:R-:W-:-:S04]  /*10a60*/  IADD3 R2, P2, R9, R6, RZ ;  /* 0x0000000609027210 */ /* 0x000fc80007f5e0ff */
[----:B------:R-:W-:-:S05]  /*10a70*/  IADD3.X R3, RZ, R7, RZ, P2, !PT ;  /* 0x00000007ff037210 */ /* 0x000fca00017fe4ff */
[----:B------:R-:W-:Y:S01]  /*10a80*/  @!PT LDS RZ, [RZ] ;  /* 0x00000000fffff984 */ /* 0x000fe20000000800 */
[----:B------:R-:W-:Y:S01]  /*10a90*/  @!PT LDS RZ, [RZ] ;  /* 0x00000000fffff984 */ /* 0x000fe20000000800 */
[----:B------:R-:W-:Y:S01]  /*10aa0*/  @!PT LDS RZ, [RZ] ;  /* 0x00000000fffff984 */ /* 0x000fe20000000800 */
[----:B------:R0:W-:Y:S01]  /*10ab0*/  LDGSTS.E.BYPASS.LTC128B.128 [R4+0x1400], desc[UR36][R2.64], !P3 ;  /* 0x0140000002047fae */ /* 0x0001e2000d901d64 */
[C---:B------:R-:W-:Y:S02]  /*10ac0*/  ISETP.LT.OR P3, PT, R5.reuse, 0x31, P1 ;  /* 0x000000310500780c */ /* 0x040fe40000f61670 */
[----:B------:R-:W-:Y:S01]  /*10ad0*/  MOV R13, R23 ;  /* 0x00000017000d7202 */ /* 0x000fe20000000f00 */
[----:B------:R0:W-:Y:S01]  /*10ae0*/  LDGSTS.E.BYPASS.LTC128B.128 [R4+0x4400], desc[UR36][R2.64+0x80], !P4 ;  /* 0x0440008002047fae */ /* 0x0001e2000e101d64 */
[----:B------:R-:W-:Y:S01]  /*10af0*/  ISETP.LT.OR P4, PT, R5, 0x31, !P0 ;  /* 0x000000310500780c */ /* 0x000fe20004781670 */
[----:B------:R-:W-:-:S12]  /*10b00*/  IMAD.MOV.U32 R8, RZ, RZ, R14 ;  /* 0x000000ffff087224 */ /* 0x000fd800078e000e */
[----:B0-----:R-:W-:Y:S05]  /*10b10*/  WARPSYNC.COLLECTIVE R15, `(.L_x_397) ;  /* 0x000000000f087348 */ /* 0x001fea0003c00000 */
[----:B------:R1:W2:Y:S02]  /*10b20*/  SHFL.IDX P6, R14, R13, R12, R11 ;  /* 0x0000000c0d0e7389 */ /* 0x0002a400000c000b */
[----:B012---:R-:W-:Y:S01]  /*10b30*/  ENDCOLLECTIVE ;  /* 0x000000000000791b */ /* 0x007fe20003800000 */
.L_x_397:
[----:B------:R-:W-:Y:S02]  /*10b40*/  IMAD.MOV.U32 R13, RZ, RZ, R24 ;  /* 0x000000ffff0d7224 */ /* 0x000fe400078e0018 */
[----:B------:R-:W-:Y:S01]  /*10b50*/  IMAD.MOV.U32 R12, RZ, RZ, 0x4 ;  /* 0x00000004ff0c7424 */ /* 0x000fe200078e00ff */
[----:B------:R-:W-:-:S13]  /*10b60*/  IADD3 R2, P2, R14, R6, RZ ;  /* 0x000000060e027210 */ /* 0x000fda0007f5e0ff */
[----:B------:R-:W-:Y:S05]  /*10b70*/  WARPSYNC.COLLECTIVE R15, `(.L_x_398) ;  /* 0x000000000f087348 */ /* 0x000fea0003c00000 */
[----:B------:R0:W1:Y:S02]  /*10b80*/  SHFL.IDX P6, R14, R13, R12, R11 ;  /* 0x0000000c0d0e7389 */ /* 0x00006400000c000b */
[----:B01----:R-:W-:Y:S01]  /*10b90*/  ENDCOLLECTIVE ;  /* 0x000000000000791b */ /* 0x003fe20003800000 */
.L_x_398:
        /* <DEDUP_REMOVED lines=13> */
.L_x_399:
[----:B------:R-:W-:Y:S01]  /*10c70*/  MOV R13, R24 ;  /* 0x00000018000d7202 */ /* 0x000fe20000000f00 */
[----:B------:R-:W-:Y:S02]  /*10c80*/  IMAD.MOV.U32 R12, RZ, RZ, 0x5 ;  /* 0x00000005ff0c7424 */ /* 0x000fe400078e00ff */
[----:B------:R-:W-:-:S07]  /*10c90*/  IMAD.MOV.U32 R9, RZ, RZ, R14 ;  /* 0x000000ffff097224 */ /* 0x000fce00078e000e */
[----:B------:R-:W-:Y:S05]  /*10ca0*/  WARPSYNC.COLLECTIVE R15, `(.L_x_400) ;  /* 0x000000000f087348 */ /* 0x000fea0003c00000 */
[----:B------:R0:W1:Y:S02]  /*10cb0*/  SHFL.IDX P6, R14, R13, R12, R11 ;  /* 0x0000000c0d0e7389 */ /* 0x00006400000c000b */
[----:B01----:R-:W-:Y:S01]  /*10cc0*/  ENDCOLLECTIVE ;  /* 0x000000000000791b */ /* 0x003fe20003800000 */
.L_x_400:
[----:B------:R-:W-:-:S05]  /*10cd0*/  IADD3 R2, P2, R9, R6, RZ ;  /* 0x0000000609027210 */ /* 0x000fca0007f5e0ff */
[----:B------:R-:W-:-:S05]  /*10ce0*/  IMAD.X R3, RZ, RZ, R7, P2 ;  /* 0x000000ffff037224 */ /* 0x000fca00010e0607 */
[----:B------:R-:W-:Y:S01]  /*10cf0*/  @!PT LDS RZ, [RZ] ;  /* 0x00000000fffff984 */ /* 0x000fe20000000800 */
[----:B------:R-:W-:Y:S01]  /*10d00*/  @!PT LDS RZ, [RZ] ;  /* 0x00000000fffff984 */ /* 0x000fe20000000800 */
[----:B------:R-:W-:Y:S01]  /*10d10*/  @!PT LDS RZ, [RZ] ;  /* 0x00000000fffff984 */ /* 0x000fe20000000800 */
[----:B------:R0:W-:Y:S01]  /*10d20*/  LDGSTS.E.BYPASS.LTC128B.128 [R4+0x2400], desc[UR36][R2.64], !P3 ;  /* 0x0240000002047fae */ /* 0x0001e2000d901d64 */
[----:B------:R-:W-:-:S03]  /*10d30*/  IMAD.MOV.U32 R13, RZ, RZ, R23 ;  /* 0x000000ffff0d7224 */ /* 0x000fc600078e0017 */
[----:B------:R0:W-:Y:S01]  /*10d40*/  LDGSTS.E.BYPASS.LTC128B.128 [R4+0x5400], desc[UR36][R2.64+0x80], !P4 ;  /* 0x0540008002047fae */ /* 0x0001e2000e101d64 */
[----:B------:R-:W-:-:S07]  /*10d50*/  IMAD.MOV.U32 R24, RZ, RZ, R14 ;  /* 0x000000ffff187224 */ /* 0x000fce00078e000e */
[----:B0-----:R-:W-:Y:S05]  /*10d60*/  WARPSYNC.COLLECTIVE R15, `(.L_x_401) ;  /* 0x000000000f087348 */ /* 0x001fea0003c00000 */
[----:B------:R1:W2:Y:S02]  /*10d70*/  SHFL.IDX P6, R14, R13, R12, R11 ;  /* 0x0000000c0d0e7389 */ /* 0x0002a400000c000b */
[----:B012---:R-:W-:Y:S01]  /*10d80*/  ENDCOLLECTIVE ;  /* 0x000000000000791b */ /* 0x007fe20003800000 */
.L_x_401:
[----:B------:R-:W-:Y:S05]  /*10d90*/  BRA `(.L_x_402) ;  /* 0xffffffc000847947 */ /* 0x000fea000383ffff */
.L_x_296:
[----:B------:R-:W-:Y:S01]  /*10da0*/  BSSY B0, `(.L_x_403) ;  /* 0x0000008000007945 */ /* 0x000fe20003800000 */
[----:B------:R-:W-:Y:S01]  /*10db0*/  MOV R13, R16 ;  /* 0x00000010000d7202 */ /* 0x000fe20000000f00 */
[----:B------:R-:W-:Y:S02]  /*10dc0*/  IMAD.MOV.U32 R12, RZ, RZ, RZ ;  /* 0x000000ffff0c7224 */ /* 0x000fe400078e00ff */
[----:B------:R-:W-:Y:S02]  /*10dd0*/  IMAD.MOV.U32 R11, RZ, RZ, 0x1f ;  /* 0x0000001fff0b7424 */ /* 0x000fe400078e00ff */
[----:B------:R-:W-:-:S07]  /*10de0*/  IMAD.MOV.U32 R15, RZ, RZ, -0x1 ;  /* 0xffffffffff0f7424 */ /* 0x000fce00078e00ff */
[----:B0-----:R-:W-:Y:S05]  /*10df0*/  WARPSYNC.COLLECTIVE R15, `(.L_x_404) ;  /* 0x000000000f087348 */ /* 0x001fea0003c00000 */
[----:B------:R1:W2:Y:S02]  /*10e00*/  SHFL.IDX P6, R14, R13, R12, R11 ;  /* 0x0000000c0d0e7389 */ /* 0x0002a400000c000b */
[----:B012---:R-:W-:Y:S01]  /*10e10*/  ENDCOLLECTIVE ;  /* 0x000000000000791b */ /* 0x007fe20003800000 */
.L_x_404:
[----:B------:R-:W-:Y:S05]  /*10e20*/  BSYNC B0 ;  /* 0x0000000000007941 */ /* 0x000fea0003800000 */
.L_x_403:
[----:B------:R-:W-:Y:S01]  /*10e30*/  IMAD.MOV.U32 R13, RZ, RZ, R16 ;  /* 0x000000ffff0d7224 */ /* 0x000fe200078e0010 */
[----:B------:R-:W-:Y:S01]  /*10e40*/  MOV R15, 0xffffffff ;  /* 0xffffffff000f7802 */ /* 0x000fe20000000f00 */
[----:B------:R-:W-:Y:S01]  /*10e50*/  IMAD.MOV.U32 R12, RZ, RZ, 0x1 ;  /* 0x00000001ff0c7424 */ /* 0x000fe200078e00ff */
[----:B------:R-:W-:Y:S01]  /*10e60*/  MOV R5, R14 ;  /* 0x0000000e00057202 */ /* 0x000fe20000000f00 */
[----:B------:R-:W-:Y:S02]  /*10e70*/  IMAD.MOV.U32 R11, RZ, RZ, 0x1f ;  /* 0x0000001fff0b7424 */ /* 0x000fe400078e00ff */
[----:B------:R-:W-:-:S07]  /*10e80*/  IMAD.IADD R7, R19, 0x1, R8 ;  /* 0x0000000113077824 */ /* 0x000fce00078e0208 */
[----:B------:R-:W-:Y:S05]  /*10e90*/  WARPSYNC.COLLECTIVE R15, `(.L_x_405) ;  /* 0x000000000f087348 */ /* 0x000fea0003c00000 */
[----:B------:R0:W1:Y:S02]  /*10ea0*/  SHFL.IDX P6, R14, R13, R12, R11 ;  /* 0x0000000c0d0e7389 */ /* 0x00006400000c000b */
[----:B01----:R-:W-:Y:S01]  /*10eb0*/  ENDCOLLECTIVE ;  /* 0x000000000000791b */ /* 0x003fe20003800000 */
.L_x_405:
[----:B------:R-:W-:Y:S02]  /*10ec0*/  ULDC UR4, c[0x0][0xc3c] ;  /* 0x00030f0000047ab9 */ /* 0x000fe40000000800 */
[----:B------:R-:W-:-:S13]  /*10ed0*/  ISETP.GE.OR P1, PT, R7, UR4, !P0 ;  /* 0x0000000407007c0c */ /* 0x000fda000c726670 */
[----:B------:R-:W0:Y:S01]  /*10ee0*/  @!P1 LDC.64 R2, c[0x0][0xc80] ;  /* 0x00032000ff029b82 */ /* 0x000e220000000a00 */
[----:B------:R-:W-:Y:S02]  /*10ef0*/  IMAD.MOV.U32 R4, RZ, RZ, RZ ;  /* 0x000000ffff047224 */ /* 0x000fe400078e00ff */
[----:B------:R-:W-:Y:S02]  /*10f00*/  IMAD.MOV.U32 R11, RZ, RZ, RZ ;  /* 0x000000ffff0b7224 */ /* 0x000fe400078e00ff */
[----:B------:R-:W-:Y:S02]  /*10f10*/  IMAD.MOV.U32 R0, RZ, RZ, R14 ;  /* 0x000000ffff007224 */ /* 0x000fe400078e000e */
[----:B0-----:R-:W-:-:S06]  /*10f20*/  @!P1 IMAD.WIDE R2, R7, 0x4, R2 ;  /* 0x0000000407029825 */ /* 0x001fcc00078e0202 */
[----:B------:R-:W2:Y:S01]  /*10f30*/  @!P1 LDG.E R2, desc[UR36][R2.64] ;  /* 0x0000002402029981 */ /* 0x000ea2000c1e1900 */
[C---:B------:R-:W-:Y:S02]  /*10f40*/  ISETP.GE.U32.AND P2, PT, R8.reuse, 0x2, PT ;  /* 0x000000020800780c */ /* 0x040fe40003f46070 */
[C---:B------:R-:W-:Y:S02]  /*10f50*/  ISETP.GE.U32.AND P3, PT, R8.reuse, 0x4, PT ;  /* 0x000000040800780c */ /* 0x040fe40003f66070 */
[C---:B------:R-:W-:Y:S02]  /*10f60*/  ISETP.GE.U32.AND P4, PT, R8.reuse, 0x8, PT ;  /* 0x000000080800780c */ /* 0x040fe40003f86070 */
[C---:B------:R-:W-:Y:S02]  /*10f70*/  ISETP.GE.U32.AND P5, PT, R8.reuse, 0x10, PT ;  /* 0x000000100800780c */ /* 0x040fe40003fa6070 */
[----:B--2---:R-:W-:Y:S02]  /*10f80*/  @!P1 MOV R4, R2 ;  /* 0x0000000200049202 */ /* 0x004fe40000000f00 */
[----:B------:R-:W-:-:S03]  /*10f90*/  ISETP.NE.AND P1, PT, R8, RZ, PT ;  /* 0x000000ff0800720c */ /* 0x000fc60003f25270 */
[----:B------:R-:W-:-:S10]  /*10fa0*/  IMAD.MOV.U32 R13, RZ, RZ, R4 ;  /* 0x000000ffff0d7224 */ /* 0x000fd400078e0004 */
[----:B------:R-:W-:Y:S05]  /*10fb0*/  WARPSYNC.COLLECTIVE R15, `(.L_x_406) ;  /* 0x000000000f087348 */ /* 0x000fea0003c00000 */
[----:B------:R0:W1:Y:S02]  /*10fc0*/  SHFL.UP P6, R14, R13, R12, R11 ;  /* 0x0400000c0d0e7389 */ /* 0x00006400000c000b */
[----:B01----:R-:W-:Y:S01]  /*10fd0*/  ENDCOLLECTIVE ;  /* 0x000000000000791b */ /* 0x003fe20003800000 */
.L_x_406:
[----:B------:R-:W-:Y:S01]  /*10fe0*/  IMAD.MOV.U32 R12, RZ, RZ, 0x2 ;  /* 0x00000002ff0c7424 */ /* 0x000fe200078e00ff */
[----:B------:R-:W-:-:S05]  /*10ff0*/  SEL R7, R14, RZ, P1 ;  /* 0x000000ff0e077207 */ /* 0x000fca0000800000 */
[----:B------:R-:W-:-:S05]  /*11000*/  IMAD.IADD R6, R4, 0x1, R7 ;  /* 0x0000000104067824 */ /* 0x000fca00078e0207 */
[----:B------:R-:W-:-:S07]  /*11010*/  MOV R13, R6 ;  /* 0x00000006000d7202 */ /* 0x000fce0000000f00 */
[----:B------:R-:W-:Y:S05]  /*11020*/  WARPSYNC.COLLECTIVE R15, `(.L_x_407) ;  /* 0x000000000f087348 */ /* 0x000fea0003c00000 */
[----:B------:R0:W1:Y:S02]  /*11030*/  SHFL.UP P6, R14, R13, R12, R11 ;  /* 0x0400000c0d0e7389 */ /* 0x00006400000c000b */
[----:B01----:R-:W-:Y:S01]  /*11040*/  ENDCOLLECTIVE ;  /* 0x000000000000791b */ /* 0x003fe20003800000 */
.L_x_407:
[----:B------:R-:W-:Y:S02]  /*11050*/  MOV R12, 0x4 ;  /* 0x00000004000c7802 */ /* 0x000fe40000000f00 */
[----:B------:R-:W-:-:S05]  /*11060*/  SEL R7, R14, RZ, P2 ;  /* 0x000000ff0e077207 */ /* 0x000fca0001000000 */
[----:B------:R-:W-:-:S04]  /*11070*/  IMAD.IADD R7, R6, 0x1, R7 ;  /* 0x0000000106077824 */ /* 0x000fc800078e0207 */
[----:B------:R-:W-:-:S07]  /*11080*/  IMAD.MOV.U32 R13, RZ, RZ, R7 ;  /* 0x000000ffff0d7224 */ /* 0x000fce00078e0007 */
[----:B------:R-:W-:Y:S05]  /*11090*/  WARPSYNC.COLLECTIVE R15, `(.L_x_408) ;  /* 0x000000000f087348 */ /* 0x000fea0003c00000 */
[----:B------:R0:W1:Y:S02]  /*110a0*/  SHFL.UP P6, R14, R13, R12, R11 ;  /* 0x0400000c0d0e7389 */ /* 0x00006400000c000b */
[----:B01----:R-:W-:Y:S01]  /*110b0*/  ENDCOLLECTIVE ;  /* 0x000000000000791b */ /* 0x003fe20003800000 */
.L_x_408:
[----:B------:R-:W-:Y:S01]  /*110c0*/  IMAD.MOV.U32 R12, RZ, RZ, 0x8 ;  /* 0x00000008ff0c7424 */ /* 0x000fe200078e00ff */
[----:B------:R-:W-:-:S05]  /*110d0*/  SEL R2, R14, RZ, P3 ;  /* 0x000000ff0e027207 */ /* 0x000fca0001800000 */
[----:B------:R-:W-:-:S04]  /*110e0*/  IMAD.IADD R2, R7, 0x1, R2 ;  /* 0x0000000107027824 */ /* 0x000fc800078e0202 */
[----:B------:R-:W-:-:S07]  /*110f0*/  IMAD.MOV.U32 R13, RZ, RZ, R2 ;  /* 0x000000ffff0d7224 */ /* 0x000fce00078e0002 */
[----:B------:R-:W-:Y:S05]  /*11100*/  WARPSYNC.COLLECTIVE R15, `(.L_x_409) ;  /* 0x000000000f087348 */ /* 0x000fea0003c00000 */
[----:B------:R0:W1:Y:S02]  /*11110*/  SHFL.UP P6, R14, R13, R12, R11 ;  /* 0x0400000c0d0e7389 */ /* 0x00006400000c000b */
[----:B01----:R-:W-:Y:S01]  /*11120*/  ENDCOLLECTIVE ;  /* 0x000000000000791b */ /* 0x003fe20003800000 */
.L_x_409:
[----:B------:R-:W-:Y:S01]  /*11130*/  IMAD.MOV.U32 R12, RZ, RZ, 0x10 ;  /* 0x00000010ff0c7424 */ /* 0x000fe200078e00ff */
[----:B------:R-:W-:-:S04]  /*11140*/  SEL R3, R14, RZ, P4 ;  /* 0x000000ff0e037207 */ /* 0x000fc80002000000 */
[----:B------:R-:W-:-:S05]  /*11150*/  IADD3 R3, R2, R3, RZ ;  /* 0x0000000302037210 */ /* 0x000fca0007ffe0ff */
[----:B------:R-:W-:-:S07]  /*11160*/  IMAD.MOV.U32 R13, RZ, RZ, R3 ;  /* 0x000000ffff0d7224 */ /* 0x000fce00078e0003 */
[----:B------:R-:W-:Y:S05]  /*11170*/  WARPSYNC.COLLECTIVE R15, `(.L_x_410) ;  /* 0x000000000f087348 */ /* 0x000fea0003c00000 */
[----:B------:R0:W1:Y:S02]  /*11180*/  SHFL.UP P6, R14, R13, R12, R11 ;  /* 0x0400000c0d0e7389 */ /* 0x00006400000c000b */
[----:B01----:R-:W-:Y:S01]  /*11190*/  ENDCOLLECTIVE ;  /* 0x000000000000791b */ /* 0x003fe20003800000 */
.L_x_410:
[----:B------:R-:W-:Y:S02]  /*111a0*/  IMAD.MOV.U32 R12, RZ, RZ, 0x1f ;  /* 0x0000001fff0c7424 */ /* 0x000fe400078e00ff */
[----:B------:R-:W-:Y:S01]  /*111b0*/  IMAD.MOV.U32 R11, RZ, RZ, 0x1f ;  /* 0x0000001fff0b7424 */ /* 0x000fe200078e00ff */
[----:B------:R-:W-:-:S05]  /*111c0*/  SEL R6, R14, RZ, P5 ;  /* 0x000000ff0e067207 */ /* 0x000fca0002800000 */
[----:B------:R-:W-:-:S05]  /*111d0*/  IMAD.IADD R6, R3, 0x1, R6 ;  /* 0x0000000103067824 */ /* 0x000fca00078e0206 */
[----:B------:R-:W-:-:S07]  /*111e0*/  MOV R13, R6 ;  /* 0x00000006000d7202 */ /* 0x000fce0000000f00 */
[----:B------:R-:W-:Y:S05]  /*111f0*/  WARPSYNC.COLLECTIVE R15, `(.L_x_411) ;  /* 0x000000000f087348 */ /* 0x000fea0003c00000 */
[----:B------:R0:W1:Y:S02]  /*11200*/  SHFL.IDX P6, R14, R13, R12, R11 ;  /* 0x0000000c0d0e7389 */ /* 0x00006400000c000b */
[----:B01----:R-:W-:Y:S01]  /*11210*/  ENDCOLLECTIVE ;  /* 0x000000000000791b */ /* 0x003fe20003800000 */
.L_x_411:
[----:B------:R-:W-:Y:S05]  /*11220*/  BRA `(.L_x_412) ;  /* 0xffffffc000907947 */ /* 0x000fea000383ffff */
.L_x_301:
[----:B------:R-:W-:Y:S01]  /*11230*/  BSSY B0, `(.L_x_413) ;  /* 0x0000008000007945 */ /* 0x000fe20003800000 */
[----:B-----5:R-:W-:Y:S01]  /*11240*/  IMAD.MOV.U32 R13, RZ, RZ, R4 ;  /* 0x000000ffff0d7224 */ /* 0x020fe200078e0004 */
[----:B------:R-:W-:Y:S01]  /*11250*/  MOV R12, 0x1 ;  /* 0x00000001000c7802 */ /* 0x000fe20000000f00 */
[----:B------:R-:W-:Y:S02]  /*11260*/  IMAD.MOV.U32 R11, RZ, RZ, RZ ;  /* 0x000000ffff0b7224 */ /* 0x000fe400078e00ff */
[----:B------:R-:W-:-:S07]  /*11270*/  IMAD.MOV.U32 R15, RZ, RZ, -0x1 ;  /* 0xffffffffff0f7424 */ /* 0x000fce00078e00ff */
[----:B012---:R-:W-:Y:S05]  /*11280*/  WARPSYNC.COLLECTIVE R15, `(.L_x_414) ;  /* 0x000000000f087348 */ /* 0x007fea0003c00000 */
[----:B------:R3:W4:Y:S02]  /*11290*/  SHFL.UP P6, R14, R13, R12, R11 ;  /* 0x0400000c0d0e7389 */ /* 0x00072400000c000b */
[----:B01234-:R-:W-:Y:S01]  /*112a0*/  ENDCOLLECTIVE ;  /* 0x000000000000791b */ /* 0x01ffe20003800000 */
.L_x_414:
[----:B------:R-:W-:Y:S05]  /*112b0*/  BSYNC B0 ;  /* 0x0000000000007941 */ /* 0x000fea0003800000 */
.L_x_413:
[----:B------:R-:W-:Y:S01]  /*112c0*/  SEL R13, R14, RZ, P1 ;  /* 0x000000ff0e0d7207 */ /* 0x000fe20000800000 */
[----:B------:R-:W-:Y:S01]  /*112d0*/  IMAD.MOV.U32 R11, RZ, RZ, RZ ;  /* 0x000000ffff0b7224 */ /* 0x000fe200078e00ff */
[----:B------:R-:W-:Y:S01]  /*112e0*/  MOV R12, 0x2 ;  /* 0x00000002000c7802 */ /* 0x000fe20000000f00 */
[----:B------:R-:W-:Y:S02]  /*112f0*/  IMAD.MOV.U32 R15, RZ, RZ, -0x1 ;  /* 0xffffffffff0f7424 */ /* 0x000fe400078e00ff */
[----:B------:R-:W-:-:S07]  /*11300*/  IMAD.IADD R13, R4, 0x1, R13 ;  /* 0x00000001040d7824 */ /* 0x000fce00078e020d */
[----:B------:R-:W-:Y:S05]  /*11310*/  WARPSYNC.COLLECTIVE R15, `(.L_x_415) ;  /* 0x000000000f087348 */ /* 0x000fea0003c00000 */
[----:B------:R0:W1:Y:S02]  /*11320*/  SHFL.UP P6, R14, R13, R12, R11 ;  /* 0x0400000c0d0e7389 */ /* 0x00006400000c000b */
[----:B01----:R-:W-:Y:S01]  /*11330*/  ENDCOLLECTIVE ;  /* 0x000000000000791b */ /* 0x003fe20003800000 */
.L_x_415:
[----:B------:R-:W-:Y:S01]  /*11340*/  IMAD.MOV.U32 R12, RZ, RZ, 0x4 ;  /* 0x00000004ff0c7424 */ /* 0x000fe200078e00ff */
[----:B------:R-:W-:-:S05]  /*11350*/  SEL R0, R14, RZ, P2 ;  /* 0x000000ff0e007207 */ /* 0x000fca0001000000 */
[----:B------:R-:W-:-:S05]  /*11360*/  IMAD.IADD R0, R13, 0x1, R0 ;  /* 0x000000010d007824 */ /* 0x000fca00078e0200 */
[----:B------:R-:W-:-:S07]  /*11370*/  MOV R13, R0 ;  /* 0x00000000000d7202 */ /* 0x000fce0000000f00 */
[----:B------:R-:W-:Y:S05]  /*11380*/  WARPSYNC.COLLECTIVE R15, `(.L_x_416) ;  /* 0x000000000f087348 */ /* 0x000fea0003c00000 */
[----:B------:R0:W1:Y:S02]  /*11390*/  SHFL.UP P6, R14, R13, R12, R11 ;  /* 0x0400000c0d0e7389 */ /* 0x00006400000c000b */
[----:B01----:R-:W-:Y:S01]  /*113a0*/  ENDCOLLECTIVE ;  /* 0x000000000000791b */ /* 0x003fe20003800000 */
.L_x_416:
[----:B------:R-:W-:Y:S02]  /*113b0*/  MOV R12, 0x8 ;  /* 0x00000008000c7802 */ /* 0x000fe40000000f00 */
[----:B------:R-:W-:-:S05]  /*113c0*/  SEL R3, R14, RZ, P3 ;  /* 0x000000ff0e037207 */ /* 0x000fca0001800000 */
[----:B------:R-:W-:-:S04]  /*113d0*/  IMAD.IADD R2, R0, 0x1, R3 ;  /* 0x0000000100027824 */ /* 0x000fc800078e0203 */
[----:B------:R-:W-:-:S07]  /*113e0*/  IMAD.MOV.U32 R13, RZ, RZ, R2 ;  /* 0x000000ffff0d7224 */ /* 0x000fce00078e0002 */
[----:B------:R-:W-:Y:S05]  /*113f0*/  WARPSYNC.COLLECTIVE R15, `(.L_x_417) ;  /* 0x000000000f087348 */ /* 0x000fea0003c00000 */
[----:B------:R0:W1:Y:S02]  /*11400*/  SHFL.UP P6, R14, R13, R12, R11 ;  /* 0x0400000c0d0e7389 */ /* 0x00006400000c000b */
[----:B01----:R-:W-:Y:S01]  /*11410*/  ENDCOLLECTIVE ;  /* 0x000000000000791b */ /* 0x003fe20003800000 */
.L_x_417:
[----:B------:R-:W-:Y:S01]  /*11420*/  IMAD.MOV.U32 R12, RZ, RZ, 0x10 ;  /* 0x00000010ff0c7424 */ /* 0x000fe200078e00ff */
[----:B------:R-:W-:-:S05]  /*11430*/  SEL R3, R14, RZ, P4 ;  /* 0x000000ff0e037207 */ /* 0x000fca0002000000 */
[----:B------:R-:W-:-:S04]  /*11440*/  IMAD.IADD R3, R2, 0x1, R3 ;  /* 0x0000000102037824 */ /* 0x000fc800078e0203 */
[----:B------:R-:W-:-:S07]  /*11450*/  IMAD.MOV.U32 R13, RZ, RZ, R3 ;  /* 0x000000ffff0d7224 */ /* 0x000fce00078e0003 */
[----:B------:R-:W-:Y:S05]  /*11460*/  WARPSYNC.COLLECTIVE R15, `(.L_x_418) ;  /* 0x000000000f087348 */ /* 0x000fea0003c00000 */
[----:B------:R0:W1:Y:S02]  /*11470*/  SHFL.UP P6, R14, R13, R12, R11 ;  /* 0x0400000c0d0e7389 */ /* 0x00006400000c000b */
[----:B01----:R-:W-:Y:S01]  /*11480*/  ENDCOLLECTIVE ;  /* 0x000000000000791b */ /* 0x003fe20003800000 */
.L_x_418:
[----:B------:R-:W-:Y:S02]  /*11490*/  IMAD.MOV.U32 R12, RZ, RZ, 0x1f ;  /* 0x0000001fff0c7424 */ /* 0x000fe400078e00ff */
[----:B------:R-:W-:Y:S01]  /*114a0*/  IMAD.MOV.U32 R11, RZ, RZ, 0x1f ;  /* 0x0000001fff0b7424 */ /* 0x000fe200078e00ff */
[----:B------:R-:W-:-:S04]  /*114b0*/  SEL R6, R14, RZ, P5 ;  /* 0x000000ff0e067207 */ /* 0x000fc80002800000 */
[----:B------:R-:W-:-:S05]  /*114c0*/  IADD3 R6, R3, R6, RZ ;  /* 0x0000000603067210 */ /* 0x000fca0007ffe0ff */
[----:B------:R-:W-:-:S07]  /*114d0*/  IMAD.MOV.U32 R13, RZ, RZ, R6 ;  /* 0x000000ffff0d7224 */ /* 0x000fce00078e0006 */
[----:B------:R-:W-:Y:S05]  /*114e0*/  WARPSYNC.COLLECTIVE R15, `(.L_x_419) ;  /* 0x000000000f087348 */ /* 0x000fea0003c00000 */
[----:B------:R0:W1:Y:S02]  /*114f0*/  SHFL.IDX P6, R14, R13, R12, R11 ;  /* 0x0000000c0d0e7389 */ /* 0x00006400000c000b */
[----:B01----:R-:W-:Y:S01]  /*11500*/  ENDCOLLECTIVE ;  /* 0x000000000000791b */ /* 0x003fe20003800000 */
.L_x_419:
[----:B------:R-:W-:Y:S05]  /*11510*/  BRA `(.L_x_420) ;  /* 0xffffffc000707947 */ /* 0x000fea000383ffff */
.L_x_303:
[----:B------:R-:W-:Y:S01]  /*11520*/  BSSY B0, `(.L_x_421) ;  /* 0x0000006000007945 */ /* 0x000fe20003800000 */
[----:B------:R-:W-:Y:S02]  /*11530*/  PLOP3.LUT P6, PT, P6, PT, PT, 0x8, 0x0 ;  /* 0x000000000000781c */ /* 0x000fe400037ce170 */
[----:B------:R-:W-:-:S11]  /*11540*/  MOV R15, 0xffffffff ;  /* 0xffffffff000f7802 */ /* 0x000fd60000000f00 */
[----:B01----:R-:W-:Y:S05]  /*11550*/  WARPSYNC.COLLECTIVE R15, `(.L_x_422) ;  /* 0x000000000f087348 */ /* 0x003fea0003c00000 */
[----:B------:R-:W-:Y:S01]  /*11560*/  VOTE.ANY R14, PT, P6 ;  /* 0x00000000000e7806 */ /* 0x000fe200030e0100 */
[----:B01----:R-:W-:Y:S06]  /*11570*/  ENDCOLLECTIVE ;  /* 0x000000000000791b */ /* 0x003fec0003800000 */
.L_x_422:
[----:B------:R-:W-:Y:S05]  /*11580*/  BSYNC B0 ;  /* 0x0000000000007941 */ /* 0x000fea0003800000 */
.L_x_421:
[----:B------:R-:W-:Y:S01]  /*11590*/  IMAD.MOV.U32 R2, RZ, RZ, R14 ;  /* 0x000000ffff027224 */ /* 0x000fe200078e000e */
[----:B------:R-:W-:Y:S01]  /*115a0*/  MOV R11, 0x1f ;  /* 0x0000001f000b7802 */ /* 0x000fe20000000f00 */
[----:B------:R-:W-:Y:S02]  /*115b0*/  IMAD.MOV.U32 R13, RZ, RZ, R4 ;  /* 0x000000ffff0d7224 */ /* 0x000fe400078e0004 */
[----:B------:R-:W0:Y:S01]  /*115c0*/  POPC R0, R2 ;  /* 0x0000000200007309 */ /* 0x000e220000000000 */
[----:B------:R-:W-:Y:S02]  /*115d0*/  IMAD.MOV.U32 R15, RZ, RZ, -0x1 ;  /* 0xffffffffff0f7424 */ /* 0x000fe400078e00ff */
[----:B0-----:R-:W-:-:S07]  /*115e0*/  IMAD.MOV.U32 R12, RZ, RZ, R0 ;  /* 0x000000ffff0c7224 */ /* 0x001fce00078e0000 */
[----:B------:R-:W-:Y:S05]  /*115f0*/  WARPSYNC.COLLECTIVE R15, `(.L_x_423) ;  /* 0x000000000f087348 */ /* 0x000fea0003c00000 */
[----:B------:R0:W1:Y:S02]  /*11600*/  SHFL.IDX P6, R14, R13, R12, R11 ;  /* 0x0000000c0d0e7389 */ /* 0x00006400000c000b */
[----:B01----:R-:W-:Y:S01]  /*11610*/  ENDCOLLECTIVE ;  /* 0x000000000000791b */ /* 0x003fe20003800000 */
.L_x_423:
[----:B------:R-:W-:Y:S01]  /*11620*/  IMAD.MOV.U32 R4, RZ, RZ, R14 ;  /* 0x000000ffff047224 */ /* 0x000fe200078e000e */
[----:B------:R-:W-:Y:S06]  /*11630*/  BRA `(.L_x_424) ;  /* 0xffffffc000607947 */ /* 0x000fec000383ffff */
.L_x_305:
[----:B------:R-:W-:Y:S01]  /*11640*/  BSSY B0, `(.L_x_425) ;  /* 0x0000007000007945 */ /* 0x000fe20003800000 */
[----:B------:R-:W-:Y:S01]  /*11650*/  IMAD.MOV.U32 R13, RZ, RZ, R6 ;  /* 0x000000ffff0d7224 */ /* 0x000fe200078e0006 */
[----:B------:R-:W-:Y:S01]  /*11660*/  MOV R11, 0x1f ;  /* 0x0000001f000b7802 */ /* 0x000fe20000000f00 */
[----:B------:R-:W-:-:S07]  /*11670*/  IMAD.MOV.U32 R15, RZ, RZ, -0x1 ;  /* 0xffffffffff0f7424 */ /* 0x000fce00078e00ff */
[----:B0123--:R-:W-:Y:S05]  /*11680*/  WARPSYNC.COLLECTIVE R15, `(.L_x_426) ;  /* 0x000000000f087348 */ /* 0x00ffea0003c00000 */
[----:B------:R4:W0:Y:S02]  /*11690*/  SHFL.IDX P6, R14, R13, R12, R11 ;  /* 0x0000000c0d0e7389 */ /* 0x00082400000c000b */
[----:B01234-:R-:W-:Y:S01]  /*116a0*/  ENDCOLLECTIVE ;  /* 0x000000000000791b */ /* 0x01ffe20003800000 */
.L_x_426:
[----:B------:R-:W-:Y:S05]  /*116b0*/  BSYNC B0 ;  /* 0x0000000000007941 */ /* 0x000fea0003800000 */
.L_x_425:
[----:B------:R-:W-:Y:S05]  /*116c0*/  BRA `(.L_x_304) ;  /* 0xffffffc000587947 */ /* 0x000fea000383ffff */
.L_x_309:
[----:B0-----:R0:W2:Y:S02]  /*116d0*/  SYNCS.PHASECHK.TRANS64.TRYWAIT P0, [R4+URZ+0x2a820], R0 ;  /* 0x02a82000040075a7 */ /* 0x0010a4000800017f */
[----:B--2---:R-:W-:Y:S05]  /*116e0*/  @!P0 NANOSLEEP.SYNCS 0x989680 ;  /* 0x009896800000895d */ /* 0x004fea0003900000 */
[----:B------:R-:W2:Y:S02]  /*116f0*/  @!P0 SYNCS.PHASECHK.TRANS64 P0, [R4+URZ+0x2a820], R0 ;  /* 0x02a82000040085a7 */ /* 0x000ea4000800007f */
[----:B--2---:R-:W-:Y:S05]  /*11700*/  @!P0 BRA `(.L_x_309) ;  /* 0xfffffffc00f08947 */ /* 0x004fea000383ffff */
[----:B------:R-:W-:Y:S05]  /*11710*/  BRA `(.L_x_427) ;  /* 0xffffffc400447947 */ /* 0x000fea000383ffff */
.L_x_310:
[----:B------:R-:W2:Y:S01]  /*11720*/  S2R R2, SR_TID.X ;  /* 0x0000000000027919 */ /* 0x000ea20000002100 */
[----:B------:R-:W-:Y:S01]  /*11730*/  BSSY B0, `(.L_x_428) ;  /* 0x000000a000007945 */ /* 0x000fe20003800000 */
[----:B------:R-:W-:Y:S01]  /*11740*/  IMAD.MOV.U32 R12, RZ, RZ, RZ ;  /* 0x000000ffff0c7224 */ /* 0x000fe200078e00ff */
[----:B------:R-:W-:Y:S01]  /*11750*/  MOV R11, 0x1f ;  /* 0x0000001f000b7802 */ /* 0x000fe20000000f00 */
[----:B------:R-:W-:Y:S01]  /*11760*/  IMAD.MOV.U32 R15, RZ, RZ, -0x1 ;  /* 0xffffffffff0f7424 */ /* 0x000fe200078e00ff */
[----:B--2---:R-:W-:-:S04]  /*11770*/  SHF.R.U32.HI R2, RZ, 0x5, R2 ;  /* 0x00000005ff027819 */ /* 0x004fc80000011602 */
[----:B------:R-:W-:-:S05]  /*11780*/  LOP3.LUT R2, R2, 0x3, RZ, 0xc0, !PT ;  /* 0x0000000302027812 */ /* 0x000fca00078ec0ff */
[----:B------:R-:W-:-:S07]  /*11790*/  IMAD.MOV.U32 R13, RZ, RZ, R2 ;  /* 0x000000ffff0d7224 */ /* 0x000fce00078e0002 */
[----:B01-3--:R-:W-:Y:S05]  /*117a0*/  WARPSYNC.COLLECTIVE R15, `(.L_x_429) ;  /* 0x000000000f087348 */ /* 0x00bfea0003c00000 */
[----:B------:R2:W4:Y:S02]  /*117b0*/  SHFL.IDX P6, R14, R13, R12, R11 ;  /* 0x0000000c0d0e7389 */ /* 0x00052400000c000b */
[----:B01234-:R-:W-:Y:S01]  /*117c0*/  ENDCOLLECTIVE ;  /* 0x000000000000791b */ /* 0x01ffe20003800000 */
.L_x_429:
[----:B------:R-:W-:Y:S05]  /*117d0*/  BSYNC B0 ;  /* 0x0000000000007941 */ /* 0x000fea0003800000 */
.L_x_428:
[----:B------:R-:W-:Y:S05]  /*117e0*/  BRA `(.L_x_430) ;  /* 0xffffffc4002c7947 */ /* 0x000fea000383ffff */
.L_x_313:
[----:B------:R-:W-:Y:S01]  /*117f0*/  BSSY B1, `(.L_x_431) ;  /* 0x0000006000017945 */ /* 0x000fe20003800000 */
[----:B------:R-:W-:-:S07]  /*11800*/  IMAD.MOV.U32 R15, RZ, RZ, -0x1 ;  /* 0xffffffffff0f7424 */ /* 0x000fce00078e00ff */
[----:B01-3--:R-:W-:Y:S05]  /*11810*/  WARPSYNC.COLLECTIVE R15, `(.L_x_432) ;  /* 0x000000000f0c7348 */ /* 0x00bfea0003c00000 */
[----:B------:R-:W-:Y:S02]  /*11820*/  ELECT P6, UR62, PT ;  /* 0x00000000003e782f */ /* 0x000fe400038c0000 */
[----:B------:R-:W-:Y:S01]  /*11830*/  MOV R14, UR62 ;  /* 0x0000003e000e7c02 */ /* 0x000fe20008000f00 */
[----:B01-3--:R-:W-:Y:S10]  /*11840*/  ENDCOLLECTIVE ;  /* 0x000000000000791b */ /* 0x00bff40003800000 */
.L_x_432:
[----:B------:R-:W-:Y:S05]  /*11850*/  BSYNC B1 ;  /* 0x0000000000017941 */ /* 0x000fea0003800000 */
.L_x_431:
[----:B------:R-:W-:Y:S05]  /*11860*/  BRA `(.L_x_433) ;  /* 0xffffffc400247947 */ /* 0x000fea000383ffff */
.L_x_315:
[----:B0-----:R0:W2:Y:S02]  /*11870*/  SYNCS.PHASECHK.TRANS64.TRYWAIT P1, [R5+URZ+0x2a840], R0 ;  /* 0x02a84000050075a7 */ /* 0x0010a4000802017f */
[----:B--2---:R-:W-:Y:S05]  /*11880*/  @!P1 NANOSLEEP.SYNCS 0x989680 ;  /* 0x009896800000995d */ /* 0x004fea0003900000 */
[----:B------:R-:W2:Y:S02]  /*11890*/  @!P1 SYNCS.PHASECHK.TRANS64 P1, [R5+URZ+0x2a840], R0 ;  /* 0x02a84000050095a7 */ /* 0x000ea4000802007f */
[----:B--2---:R-:W-:Y:S05]  /*118a0*/  @!P1 BRA `(.L_x_315) ;  /* 0xfffffffc00f09947 */ /* 0x004fea000383ffff */
[----:B------:R-:W-:Y:S05]  /*118b0*/  BRA `(.L_x_434) ;  /* 0xffffffc400447947 */ /* 0x000fea000383ffff */
.L_x_317:
[----:B--2---:R2:W4:Y:S02]  /*118c0*/  SYNCS.PHASECHK.TRANS64.TRYWAIT P1, [R27+URZ+0x2a840], R2 ;  /* 0x02a840021b0075a7 */ /* 0x004524000802017f */
[----:B----4-:R-:W-:Y:S05]  /*118d0*/  @!P1 NANOSLEEP.SYNCS 0x989680 ;  /* 0x009896800000995d */ /* 0x010fea0003900000 */
[----:B------:R-:W4:Y:S02]  /*118e0*/  @!P1 SYNCS.PHASECHK.TRANS64 P1, [R27+URZ+0x2a840], R2 ;  /* 0x02a840021b0095a7 */ /* 0x000f24000802007f */
[----:B----4-:R-:W-:Y:S05]  /*118f0*/  @!P1 BRA `(.L_x_317) ;  /* 0xfffffffc00f09947 */ /* 0x010fea000383ffff */
[----:B------:R-:W-:Y:S05]  /*11900*/  BRA `(.L_x_435) ;  /* 0xffffffc400507947 */ /* 0x000fea000383ffff */
.L_x_319:
[----:B----4-:R4:W0:Y:S02]  /*11910*/  SYNCS.PHASECHK.TRANS64.TRYWAIT P1, [R5+URZ+0x2a860], R0 ;  /* 0x02a86000050075a7 */ /* 0x010824000802017f */
[----:B0-----:R-:W-:Y:S05]  /*11920*/  @!P1 NANOSLEEP.SYNCS 0x989680 ;  /* 0x009896800000995d */ /* 0x001fea0003900000 */
[----:B------:R-:W0:Y:S02]  /*11930*/  @!P1 SYNCS.PHASECHK.TRANS64 P1, [R5+URZ+0x2a860], R0 ;  /* 0x02a86000050095a7 */ /* 0x000e24000802007f */
[----:B0-----:R-:W-:Y:S05]  /*11940*/  @!P1 BRA `(.L_x_319) ;  /* 0xfffffffc00f09947 */ /* 0x001fea000383ffff */
[----:B------:R-:W-:Y:S05]  /*11950*/  BRA `(.L_x_436) ;  /* 0xffffffc4004c7947 */ /* 0x000fea000383ffff */
.L_x_437:
        /* <DEDUP_REMOVED lines=10> */
.L_x_3227:


//--------------------- .text._ZN7cutlass13device_kernelIN5flash11enable_sm90INS1_16FlashAttnFwdSm90INS1_25CollectiveMainloopFwdSm90ILi2EN4cute5tupleIJNS5_1CILi1EEES8_S8_EEENS6_IJNS7_ILi128EEENS7_ILi96EEENS7_ILi192EEEEEELi128ENS_6half_tEfNS_4arch4Sm90ELb0ELb0ELb1ELb1ELb1ELb1ELb0ELb1ELb1ELb1ELb0ELb0EEENS1_21CollectiveEpilogueFwdINS6_IJSA_SA_SB_EEES9_SE_SG_Li256ELb1ELb1ELb0ELb0EEENS1_36VarlenDynamicPersistentTileSchedulerILi128ELi96ELi256ELi128ELb0ELb1ELb1ELb0ELb1ELb1EEEEEEEEEvNT_6ParamsE --------------------------
	.section	.text._ZN7cutlass13device_kernelIN5flash11enable_sm90INS1_16FlashAttnFwdSm90INS1_25CollectiveMainloopFwdSm90ILi2EN4cute5tupleIJNS5_1CILi1EEES8_S8_EEENS6_IJNS7_ILi128EEENS7_ILi96EEENS7_ILi192EEEEEELi128ENS_6half_tEfNS_4arch4Sm90ELb0ELb0ELb1ELb1ELb1ELb1ELb0ELb1ELb1ELb1ELb0ELb0EEENS1_21CollectiveEpilogueFwdINS6_IJSA_SA_SB_EEES9_SE_SG_Li256ELb1ELb1ELb0ELb0EEENS1_36VarlenDynamicPersistentTileSchedulerILi128ELi96ELi256ELi128ELb0ELb1ELb1ELb0ELb1ELb1EEEEEEEEEvNT_6ParamsE,"ax",@progbits
	.align	128
.text._ZN7cutlass13device_kernelIN5flash11enable_sm90INS1_16FlashAttnFwdSm90INS1_25CollectiveMainloopFwdSm90ILi2EN4cute5tupleIJNS5_1CILi1EEES8_S8_EEENS6_IJNS7_ILi128EEENS7_ILi96EEENS7_ILi192EEEEEELi128ENS_6half_tEfNS_4arch4Sm90ELb0ELb0ELb1ELb1ELb1ELb1ELb0ELb1ELb1ELb1ELb0ELb0EEENS1_21CollectiveEpilogueFwdINS6_IJSA_SA_SB_EEES9_SE_SG_Li256ELb1ELb1ELb0ELb0EEENS1_36VarlenDynamicPersistentTileSchedulerILi128ELi96ELi256ELi128ELb0ELb1ELb1ELb0ELb1ELb1EEEEEEEEEvNT_6ParamsE:
        .type           _ZN7cutlass13device_kernelIN5flash11enable_sm90INS1_16FlashAttnFwdSm90INS1_25CollectiveMainloopFwdSm90ILi2EN4cute5tupleIJNS5_1CILi1EEES8_S8_EEENS6_IJNS7_ILi128EEENS7_ILi96EEENS7_ILi192EEEEEELi128ENS_6half_tEfNS_4arch4Sm90ELb0ELb0ELb1ELb1ELb1ELb1ELb0ELb1ELb1ELb1ELb0ELb0EEENS1_21CollectiveEpilogueFwdINS6_IJSA_SA_SB_EEES9_SE_SG_Li256ELb1ELb1ELb0ELb0EEENS1_36VarlenDynamicPersistentTileSchedulerILi128ELi96ELi256ELi128ELb0ELb1ELb1ELb0ELb1ELb1EEEEEEEEEvNT_6ParamsE,@function
        .size           _ZN7cutlass13device_kernelIN5flash11enable_sm90INS1_16FlashAttnFwdSm90INS1_25CollectiveMainloopFwdSm90ILi2EN4cute5tupleIJNS5_1CILi1EEES8_S8_EEENS6_IJNS7_ILi128EEENS7_ILi96EEENS7_ILi192EEEEEELi128ENS_6half_tEfNS_4arch4Sm90ELb0ELb0ELb1ELb1ELb1ELb1ELb0ELb1ELb1ELb1ELb0ELb0EEENS1_21CollectiveEpilogueFwdINS6_IJSA_SA_SB_EEES9_SE_SG_Li256ELb1ELb1ELb0ELb0EEENS1_36VarlenDynamicPersistentTileSchedulerILi128ELi96ELi256ELi128ELb0ELb1ELb1ELb0ELb1ELb1EEEEEEEEEvNT_6ParamsE,(.L_x_3228 - _ZN7cutlass13device_kernelIN5flash11enable_sm90INS1_16FlashAttnFwdSm90INS1_25CollectiveMainloopFwdSm90ILi2EN4cute5tupleIJNS5_1CILi1EEES8_S8_EEENS6_IJNS7_ILi128EEENS7_ILi96EEENS7_ILi192EEEEEELi128ENS_6half_tEfNS_4arch4Sm90ELb0ELb0ELb1ELb1ELb1ELb1ELb0ELb1ELb1ELb1ELb0ELb0EEENS1_21CollectiveEpilogueFwdINS6_IJSA_SA_SB_EEES9_SE_SG_Li256ELb1ELb1ELb0ELb0EEENS1_36VarlenDynamicPersistentTileSchedulerILi128ELi96ELi256ELi128ELb0ELb1ELb1ELb0ELb1ELb1EEEEEEEEEvNT_6ParamsE)
        .other          _ZN7cutlass13device_kernelIN5flash11enable_sm90INS1_16FlashAttnFwdSm90INS1_25CollectiveMainloopFwdSm90ILi2EN4cute5tupleIJNS5_1CILi1EEES8_S8_EEENS6_IJNS7_ILi128EEENS7_ILi96EEENS7_ILi192EEEEEELi128ENS_6half_tEfNS_4arch4Sm90ELb0ELb0ELb1ELb1ELb1ELb1ELb0ELb1ELb1ELb1ELb0ELb0EEENS1_21CollectiveEpilogueFwdINS6_IJSA_SA_SB_EEES9_SE_SG_Li256ELb1ELb1ELb0ELb0EEENS1_36VarlenDynamicPersistentTileSchedulerILi128ELi96ELi256ELi128ELb0ELb1ELb1ELb0ELb1ELb1EEEEEEEEEvNT_6ParamsE,@"STO_CUDA_ENTRY STV_DEFAULT"
_ZN7cutlass13device_kernelIN5flash11enable_sm90INS1_16FlashAttnFwdSm90INS1_25CollectiveMainloopFwdSm90ILi2EN4cute5tupleIJNS5_1CILi1EEES8_S8_EEENS6_IJNS7_ILi128EEENS7_ILi96EEENS7_ILi192EEEEEELi128ENS_6half_tEfNS_4arch4Sm90ELb0ELb0ELb1ELb1ELb1ELb1ELb0ELb1ELb1ELb1ELb0ELb0EEENS1_21CollectiveEpilogueFwdINS6_IJSA_SA_SB_EEES9_SE_SG_Li256ELb1ELb1ELb0ELb0EEENS1_36VarlenDynamicPersistentTileSchedulerILi128ELi96ELi256ELi128ELb0ELb1ELb1ELb0ELb1ELb1EEEEEEEEEvNT_6ParamsE:
[----:B------:R-:W0:Y:S02]  /*0000*/  LDC R1, c[0x0][0x28] ;  /* 0x00000a00ff017b82 */ /* 0x000e240000000800 */
[----:B0-----:R-:W-:Y:S01]  /*0010*/  VIADD R1, R1, 0xffffffa8 ;  /* 0xffffffa801017836 */ /* 0x001fe20000000000 */
[----:B------:R-:W0:Y:S01]  /*0020*/  S2R R0, SR_TID.X ;  /* 0x0000000000007919 */ /* 0x000e220000002100 */
[----:B------:R-:W-:Y:S01]  /*0030*/  ELECT P0, URZ, PT ;  /* 0x00000000003f782f */ /* 0x000fe20003800000 */
[----:B------:R-:W-:Y:S01]  /*0040*/  BSSY B0, `(.L_x_438) ;  /* 0x000000e000007945 */ /* 0x000fe20003800000 */
[----:B0-----:R-:W-:-:S05]  /*0050*/  SHF.R.U32.HI R2, RZ, 0x5, R0 ;  /* 0x00000005ff027819 */ /* 0x001fca0000011600 */
[----:B------:R-:W0:Y:S02]  /*0060*/  SHFL.IDX PT, R3, R2, RZ, 0x1f ;  /* 0x00001fff02037589 */ /* 0x000e2400000e0000 */
[----:B0-----:R-:W-:Y:S02]  /*0070*/  ISETP.EQ.AND P0, PT, R3, RZ, P0 ;  /* 0x000000ff0300720c */ /* 0x001fe40000702270 */
[----:B------:R-:W-:-:S11]  /*0080*/  SHF.R.U32.HI R3, RZ, 0x7, R0 ;  /* 0x00000007ff037819 */ /* 0x000fd60000011600 */
[----:B------:R-:W-:Y:S05]  /*0090*/  @!P0 BRA `(.L_x_439) ;  /* 0x0000000000208947 */ /* 0x000fea0003800000 */
[----:B------:R-:W-:Y:S02]  /*00a0*/  ULDC.64 UR4, c[0x0][0x198] ;  /* 0x0000660000047ab9 */ /* 0x000fe40000000a00 */
[----:B------:R-:W-:Y:S02]  /*00b0*/  UIADD3 UR6, UP0, UR4, 0x570, URZ ;  /* 0x0000057004067890 */ /* 0x000fe4000ff1e03f */
[----:B------:R-:W-:Y:S02]  /*00c0*/  UIADD3 UR4, UP1, UR4, 0x670, URZ ;  /* 0x0000067004047890 */ /* 0x000fe4000ff3e03f */
[----:B------:R-:W-:Y:S02]  /*00d0*/  UIADD3.X UR7, URZ, UR5, URZ, UP0, !UPT ;  /* 0x000000053f077290 */ /* 0x000fe400087fe43f */
[----:B------:R-:W-:-:S07]  /*00e0*/  UIADD3.X UR5, URZ, UR5, URZ, UP1, !UPT ;  /* 0x000000053f057290 */ /* 0x000fce0008ffe43f */
[----:B------:R0:W-:Y:S02]  /*00f0*/  UTMACCTL.PF [UR6] ;  /* 0x00000000060079b9 */ /* 0x0001e40008040000 */
[----:B------:R0:W-:Y:S02]  /*0100*/  UTMACCTL.PF [UR4] ;  /* 0x00000000040079b9 */ /* 0x0001e40008040000 */
[----:B0-----:R-:W-:Y:S01]  /*0110*/  NOP ;  /* 0x0000000000007918 */ /* 0x001fe20000000000 */
.L_x_439:
[----:B------:R-:W-:Y:S05]  /*0120*/  BSYNC B0 ;  /* 0x0000000000007941 */ /* 0x000fea0003800000 */
.L_x_438:
[----:B------:R-:W-:Y:S01]  /*0130*/  VOTEU.ANY UP0, P0 ;  /* 0x00000000003f7886 */ /* 0x000fe20000000100 */
[----:B------:R-:W0:Y:S01]  /*0140*/  SHFL.IDX PT, R3, R3, RZ, 0x1f ;  /* 0x00001fff03037589 */ /* 0x000e2200000e0000 */
[----:B------:R-:W-:Y:S01]  /*0150*/  UMOV UR4, 0x80 ;  /* 0x0000008000047882 */ /* 0x000fe20000000000 */
[----:B------:R-:W-:Y:S01]  /*0160*/  UMOV UR7, 0x100 ;  /* 0x0000010000077882 */ /* 0x000fe20000000000 */
[----:B------:R-:W-:Y:S01]  /*0170*/  VOTEU.ANY UP1, P0 ;  /* 0x00000000003f7886 */ /* 0x000fe20000020100 */
[----:B------:R-:W1:Y:S01]  /*0180*/  @UP0 S2UR UR8, SR_CgaCtaId ;  /* 0x00000000000809c3 */ /* 0x000e620000008800 */
[----:B------:R-:W2:Y:S01]  /*0190*/  SHFL.IDX PT, R4, R2, RZ, 0x1f ;  /* 0x00001fff02047589 */ /* 0x000ea200000e0000 */
[----:B------:R-:W-:Y:S01]  /*01a0*/  @UP0 UMOV UR6, 0x400 ;  /* 0x0000040000060882 */ /* 0x000fe20000000000 */
[----:B------:R-:W-:-:S04]  /*01b0*/  @UP0 UIADD3 UR4, -UR4, 0x100000, URZ ;  /* 0x0010000004040890 */ /* 0x000fc8000fffe13f */
[----:B------:R-:W-:Y:S02]  /*01c0*/  @UP0 USHF.L.U32 UR5, UR4, 0xb, URZ ;  /* 0x0000000b04050899 */ /* 0x000fe4000800063f */
[----:B------:R-:W-:Y:S01]  /*01d0*/  @UP0 USHF.L.U32 UR4, UR4, 0x1, URZ ;  /* 0x0000000104040899 */ /* 0x000fe2000800063f */
[----:B------:R-:W-:Y:S01]  /*01e0*/  VOTEU.ANY UP2, P0 ;  /* 0x00000000003f7886 */ /* 0x000fe20000040100 */
[----:B0-----:R-:W-:Y:S01]  /*01f0*/  R2UR UR9, R3 ;  /* 0x00000000030972ca */ /* 0x001fe200000e0000 */
[----:B-1----:R-:W-:Y:S01]  /*0200*/  @UP0 ULEA UR8, UR8, UR6, 0x18 ;  /* 0x0000000608080291 */ /* 0x002fe2000f8ec03f */
[----:B--2---:R-:W-:Y:S01]  /*0210*/  ISETP.NE.AND P1, PT, R4, RZ, PT ;  /* 0x000000ff0400720c */ /* 0x004fe20003f25270 */
[----:B------:R-:W-:-:S04]  /*0220*/  @UP0 UIADD3 UR6, -UR7, 0x100000, URZ ;  /* 0x0010000007060890 */ /* 0x000fc8000fffe13f */
[----:B------:R-:W-:Y:S02]  /*0230*/  @UP0 USHF.L.U32 UR7, UR6, 0xb, URZ ;  /* 0x0000000b06070899 */ /* 0x000fe4000800063f */
[----:B------:R-:W-:-:S04]  /*0240*/  @UP0 USHF.L.U32 UR6, UR6, 0x1, URZ ;  /* 0x0000000106060899 */ /* 0x000fc8000800063f */
[----:B------:R-:W-:Y:S01]  /*0250*/  UISETP.NE.AND UP0, UPT, UR9, URZ, UPT ;  /* 0x0000003f0900728c */ /* 0x000fe2000bf05270 */
[----:B------:R-:W0:Y:S02]  /*0260*/  FENCE.VIEW.ASYNC.S ;  /* 0x00000000000073c6 */ /* 0x000e240000000000 */
[----:B0-----:R0:W1:Y:S05]  /*0270*/  @UP1 SYNCS.EXCH.64 URZ, [UR8+0x2a800], UR4 ;  /* 0x02a80004083f15b2 */ /* 0x00106a0008000100 */
[----:B------:R0:W2:Y:S01]  /*0280*/  @UP2 SYNCS.EXCH.64 URZ, [UR8+0x2a820], UR6 ;  /* 0x02a82006083f25b2 */ /* 0x0000a20008000100 */
        /* <DEDUP_REMOVED lines=14> */
[----:B0-----:R3:W4:Y:S08]  /*0370*/  SYNCS.EXCH.64 URZ, [UR8+0x2a830], UR4 ;  /* 0x02a83004083f75b2 */ /* 0x0017300008000100 */
[----:B------:R3:W0:Y:S01]  /*0380*/  SYNCS.EXCH.64 URZ, [UR8+0x2a840], UR6 ;  /* 0x02a84006083f75b2 */ /* 0x0006220008000100 */
[----:B------:R3:W0:Y:S01]  /*0390*/  SYNCS.EXCH.64 URZ, [UR8+0x2a838], UR4 ;  /* 0x02a83804083f75b2 */ /* 0x0006220008000100 */
[----:B------:R3:W0:Y:S02]  /*03a0*/  SYNCS.EXCH.64 URZ, [UR8+0x2a848], UR6 ;  /* 0x02a84806083f75b2 */ /* 0x0006240008000100 */
[----:B---3--:R-:W-:Y:S01]  /*03b0*/  NOP ;  /* 0x0000000000007918 */ /* 0x008fe20000000000 */
.L_x_440:
[----:B------:R-:W3:Y:S01]  /*03c0*/  SHFL.IDX PT, R3, R2, RZ, 0x1f ;  /* 0x00001fff02037589 */ /* 0x000ee200000e0000 */
[----:B------:R-:W-:Y:S01]  /*03d0*/  NOP ;  /* 0x0000000000007918 */ /* 0x000fe20000000000 */
[----:B---3--:R-:W-:-:S13]  /*03e0*/  ISETP.NE.AND P0, PT, R3, RZ, PT ;  /* 0x000000ff0300720c */ /* 0x008fda0003f05270 */
        /* <DEDUP_REMOVED lines=17> */
[----:B------:R3:W0:Y:S02]  /*0500*/  SYNCS.EXCH.64 URZ, [UR8+0x2a868], UR6 ;  /* 0x02a86806083f75b2 */ /* 0x0006240008000100 */
[----:B---3--:R-:W-:Y:S01]  /*0510*/  NOP ;  /* 0x0000000000007918 */ /* 0x008fe20000000000 */
.L_x_441:
[----:B------:R-:W3:Y:S01]  /*0520*/  SHFL.IDX PT, R3, R2, RZ, 0x1f ;  /* 0x00001fff02037589 */ /* 0x000ee200000e0000 */
[----:B------:R-:W-:Y:S01]  /*0530*/  NOP ;  /* 0x0000000000007918 */ /* 0x000fe20000000000 */
[----:B---3--:R-:W-:-:S13]  /*0540*/  ISETP.NE.AND P0, PT, R3, RZ, PT ;  /* 0x000000ff0300720c */ /* 0x008fda0003f05270 */
        /* <DEDUP_REMOVED lines=13> */
[----:B------:R3:W0:Y:S02]  /*0620*/  SYNCS.EXCH.64 URZ, [UR6+0x2a888], UR4 ;  /* 0x02a88804063f75b2 */ /* 0x0006240008000100 */
[----:B---3--:R-:W-:Y:S01]  /*0630*/  NOP ;  /* 0x0000000000007918 */ /* 0x008fe20000000000 */
.L_x_442:
        /* <DEDUP_REMOVED lines=22> */
.L_x_443:
        /* <DEDUP_REMOVED lines=22> */
.L_x_444:
[----:B0-----:R-:W-:Y:S01]  /*0900*/  UMOV UR4, 0x1 ;  /* 0x0000000100047882 */ /* 0x001fe20000000000 */
[----:B------:R-:W-:Y:S01]  /*0910*/  PLOP3.LUT P0, PT, PT, PT, UP0, 0x80, 0x0 ;  /* 0x000000000000781c */ /* 0x000fe20003f0f008 */
[----:B------:R-:W-:Y:S01]  /*0920*/  USEL UR4, UR4, 0x2, !UP0 ;  /* 0x0000000204047887 */ /* 0x000fe2000c000000 */
[----:B------:R-:W-:Y:S01]  /*0930*/  NOP ;  /* 0x0000000000007918 */ /* 0x000fe20000000000 */
[----:B------:R-:W-:Y:S01]  /*0940*/  ULDC.64 UR60, c[0x0][0x208] ;  /* 0x00008200003c7ab9 */ /* 0x000fe20000000a00 */
[----:B------:R-:W-:Y:S03]  /*0950*/  BSSY B9, `(.L_x_445) ;  /* 0x0001e51000097945 */ /* 0x000fe60003800000 */
[----:B------:R-:W-:-:S05]  /*0960*/  IMAD.U32 R3, RZ, RZ, UR4 ;  /* 0x00000004ff037e24 */ /* 0x000fca000f8e00ff */
[----:B------:R0:W-:Y:S01]  /*0970*/  STL [R1+0x40], R3 ;  /* 0x0000400301007387 */ /* 0x0001e20000100800 */
[----:B-12-4-:R-:W-:Y:S06]  /*0980*/  BAR.SYNC.DEFER_BLOCKING 0x0 ;  /* 0x0000000000007b1d */ /* 0x016fec0000010000 */
[----:B------:R-:W-:Y:S05]  /*0990*/  @!P0 BRA `(.L_x_446) ;  /* 0x0000017c00248947 */ /* 0x000fea0003800000 */
.L_x_447:
[----:B------:R-:W-:-:S08]  /*09a0*/  NOP ;  /* 0x0000000000007918 */ /* 0x000fd00000000000 */
[----:B------:R-:W1:Y:S02]  /*09b0*/  USETMAXREG.TRY_ALLOC.CTAPOOL UP0, 0xe8 ;  /* 0x000000e8000079c8 */ /* 0x000e640008000600 */
[----:B-1----:R-:W-:-:S13]  /*09c0*/  PLOP3.LUT P0, PT, PT, PT, UP0, 0x80, 0x0 ;  /* 0x000000000000781c */ /* 0x002fda0003f0f008 */
[----:B------:R-:W-:Y:S05]  /*09d0*/  @!P0 BRA `(.L_x_447) ;  /* 0xfffffffc00f08947 */ /* 0x000fea000383ffff */
[----:B------:R-:W1:Y:S08]  /*09e0*/  S2UR UR4, SR_CgaCtaId ;  /* 0x00000000000479c3 */ /* 0x000e700000008800 */
[----:B------:R-:W-:Y:S06]  /*09f0*/  BAR.ARV 0x8, 0x180 ;  /* 0x0206000000007b1d */ /* 0x000fec0000002000 */
[----:B------:R-:W-:-:S02]  /*0a00*/  MOV R2, 0x400 ;  /* 0x0000040000027802 */ /* 0x000fc40000000f00 */
[----:B------:R-:W-:Y:S01]  /*0a10*/  BAR.SYNC.DEFER_BLOCKING 0x5, 0x180 ;  /* 0x0146000000007b1d */ /* 0x000fe20000010000 */
[----:B-1----:R-:W-:-:S05]  /*0a20*/  MOV R181, UR4 ;  /* 0x0000000400b57c02 */ /* 0x002fca0008000f00 */
[----:B------:R-:W-:Y:S01]  /*0a30*/  ULDC UR4, c[0x0][0xc3c] ;  /* 0x00030f0000047ab9 */ /* 0x000fe20000000800 */
[----:B------:R-:W-:-:S05]  /*0a40*/  LEA R2, R181, R2, 0x18 ;  /* 0x00000002b5027211 */ /* 0x000fca00078ec0ff */
[----:B------:R-:W1:Y:S01]  /*0a50*/  LDS.128 R28, [R2+0x2a8d0] ;  /* 0x02a8d000021c7984 */ /* 0x000e620000000c00 */
[----:B------:R-:W-:Y:S06]  /*0a60*/  BAR.ARV 0x4, 0x180 ;  /* 0x0106000000007b1d */ /* 0x000fec0000002000 */
[----:B-1----:R-:W-:-:S13]  /*0a70*/  ISETP.GE.AND P0, PT, R31, UR4, PT ;  /* 0x000000041f007c0c */ /* 0x002fda000bf06270 */
[----:B------:R-:W-:Y:S05]  /*0a80*/  @P0 BRA `(.L_x_448) ;  /* 0x000001e000f40947 */ /* 0x000fea0003800000 */
[----:B0-----:R-:W2:Y:S01]  /*0a90*/  LDL R3, [R1+0x40] ;  /* 0x0000400001037983 */ /* 0x001ea20000100800 */
[----:B------:R-:W-:Y:S01]  /*0aa0*/  VIADD R15, R0, 0xffffff80 ;  /* 0xffffff80000f7836 */ /* 0x000fe20000000000 */
[----:B------:R-:W-:Y:S01]  /*0ab0*/  R2UR UR4, R2 ;  /* 0x00000000020472ca */ /* 0x000fe200000e0000 */
[----:B------:R-:W-:Y:S01]  /*0ac0*/  IMAD.MOV.U32 R228, RZ, RZ, -0x2 ;  /* 0xfffffffeffe47424 */ /* 0x000fe200078e00ff */
[----:B------:R-:W-:Y:S01]  /*0ad0*/  MOV R189, RZ ;  /* 0x000000ff00bd7202 */ /* 0x000fe20000000f00 */
[----:B------:R-:W-:Y:S01]  /*0ae0*/  IMAD.MOV.U32 R18, RZ, RZ, RZ ;  /* 0x000000ffff127224 */ /* 0x000fe200078e00ff */
[----:B------:R-:W-:Y:S01]  /*0af0*/  SHF.R.S32.HI R0, RZ, 0x1f, R15 ;  /* 0x0000001fff007819 */ /* 0x000fe2000001140f */
[----:B------:R-:W-:Y:S01]  /*0b00*/  IMAD.MOV.U32 R180, RZ, RZ, RZ ;  /* 0x000000ffffb47224 */ /* 0x000fe200078e00ff */
[----:B------:R-:W-:Y:S01]  /*0b10*/  MOV R166, RZ ;  /* 0x000000ff00a67202 */ /* 0x000fe20000000f00 */
[----:B------:R-:W-:Y:S01]  /*0b20*/  IMAD.MOV.U32 R173, RZ, RZ, RZ ;  /* 0x000000ffffad7224 */ /* 0x000fe200078e00ff */
[----:B------:R-:W-:-:S02]  /*0b30*/  LEA.HI R4, R0, R15, RZ, 0x4 ;  /* 0x0000000f00047211 */ /* 0x000fc400078f20ff */
[----:B------:R-:W-:Y:S02]  /*0b40*/  LEA.HI R10, R0, R15, RZ, 0x2 ;  /* 0x0000000f000a7211 */ /* 0x000fe400078f10ff */
[----:B------:R-:W-:Y:S01]  /*0b50*/  SHF.R.S32.HI R5, RZ, 0x4, R4 ;  /* 0x00000004ff057819 */ /* 0x000fe20000011404 */
[----:B------:R-:W-:Y:S01]  /*0b60*/  UIADD3 UR4, UR4, 0xc400, URZ ;  /* 0x0000c40004047890 */ /* 0x000fe2000fffe03f */
[----:B------:R-:W-:Y:S02]  /*0b70*/  LOP3.LUT R191, R10, 0xfffffffc, RZ, 0xc0, !PT ;  /* 0xfffffffc0abf7812 */ /* 0x000fe400078ec0ff */
[C---:B------:R-:W-:Y:S02]  /*0b80*/  LEA.HI R6, R4.reuse, R5, RZ, 0x1 ;  /* 0x0000000504067211 */ /* 0x040fe400078f08ff */
[----:B------:R-:W-:Y:S01]  /*0b90*/  LOP3.LUT R4, R4, 0x3fffff0, RZ, 0xc0, !PT ;  /* 0x03fffff004047812 */ /* 0x000fe200078ec0ff */
[----:B------:R-:W-:Y:S01]  /*0ba0*/  IMAD.IADD R191, R15, 0x1, -R191 ;  /* 0x000000010fbf7824 */ /* 0x000fe200078e0abf */
[----:B------:R-:W-:-:S02]  /*0bb0*/  LOP3.LUT R6, R6, 0x1ffffffe, RZ, 0xc0, !PT ;  /* 0x1ffffffe06067812 */ /* 0x000fc400078ec0ff */
[----:B------:R-:W-:Y:S01]  /*0bc0*/  SHF.R.S32.HI R165, RZ, 0x2, R10 ;  /* 0x00000002ffa57819 */ /* 0x000fe2000001140a */
[----:B------:R-:W-:Y:S01]  /*0bd0*/  IMAD.IADD R4, R15, 0x1, -R4 ;  /* 0x000000010f047824 */ /* 0x000fe200078e0a04 */
[----:B------:R-:W-:Y:S01]  /*0be0*/  IADD3 R6, R5, -R6, RZ ;  /* 0x8000000605067210 */ /* 0x000fe20007ffe0ff */
[----:B------:R-:W-:Y:S01]  /*0bf0*/  IMAD.SHL.U32 R16, R191, 0x8, RZ ;  /* 0x00000008bf107824 */ /* 0x000fe200078e00ff */
[----:B------:R-:W-:Y:S01]  /*0c00*/  LEA.HI R5, R0, R15, RZ, 0x5 ;  /* 0x0000000f00057211 */ /* 0x000fe200078f28ff */
[----:B------:R-:W-:Y:S01]  /*0c10*/  VIADD R225, R165, 0x40 ;  /* 0x00000040a5e17836 */ /* 0x000fe20000000000 */
[----:B------:R-:W-:Y:S01]  /*0c20*/  SHF.L.U32 R160, R191, 0x2, RZ ;  /* 0x00000002bfa07819 */ /* 0x000fe200000006ff */
[----:B------:R-:W-:Y:S01]  /*0c30*/  VIADD R19, R16, 0x60 ;  /* 0x0000006010137836 */ /* 0x000fe20000000000 */
[----:B------:R-:W-:Y:S01]  /*0c40*/  SHF.R.S32.HI R5, RZ, 0x5, R5 ;  /* 0x00000005ff057819 */ /* 0x000fe20000011405 */
[----:B------:R-:W-:Y:S01]  /*0c50*/  IMAD.SHL.U32 R167, R225, 0x40, RZ ;  /* 0x00000040e1a77824 */ /* 0x000fe200078e00ff */
[----:B------:R-:W-:Y:S01]  /*0c60*/  SHF.R.S32.HI R10, RZ, 0x1f, R10 ;  /* 0x0000001fff0a7819 */ /* 0x000fe2000001140a */
[C---:B------:R-:W-:Y:S01]  /*0c70*/  VIADD R170, R160.reuse, 0x40 ;  /* 0x00000040a0aa7836 */ /* 0x040fe20000000000 */
[----:B------:R-:W-:Y:S01]  /*0c80*/  IADD3 R168, R160, 0x20, RZ ;  /* 0x00000020a0a87810 */ /* 0x000fe20007ffe0ff */
[----:B------:R-:W-:Y:S01]  /*0c90*/  IMAD R13, R5, 0x10, R4 ;  /* 0x00000010050d7824 */ /* 0x000fe200078e0204 */
[----:B------:R-:W-:Y:S01]  /*0ca0*/  LEA.HI R10, R10, R165, RZ, 0x3 ;  /* 0x000000a50a0a7211 */ /* 0x000fe200078f18ff */
[C---:B------:R-:W-:Y:S01]  /*0cb0*/  VIADD R169, R160.reuse, 0x10 ;  /* 0x00000010a0a97836 */ /* 0x040fe20000000000 */
[----:B------:R-:W-:Y:S01]  /*0cc0*/  IADD3 R11, R160, R168, RZ ;  /* 0x000000a8a00b7210 */ /* 0x000fe20007ffe0ff */
[----:B------:R-:W-:Y:S01]  /*0cd0*/  IMAD R14, R13, 0x8, R6 ;  /* 0x000000080d0e7824 */ /* 0x000fe200078e0206 */
[----:B------:R-:W-:Y:S01]  /*0ce0*/  LOP3.LUT R10, R10, 0xfffffff8, RZ, 0xc0, !PT ;  /* 0xfffffff80a0a7812 */ /* 0x000fe200078ec0ff */
[C---:B------:R-:W-:Y:S01]  /*0cf0*/  IMAD.IADD R6, R160.reuse, 0x1, R170 ;  /* 0x00000001a0067824 */ /* 0x040fe200078e02aa */
[----:B------:R-:W-:Y:S01]  /*0d00*/  SHF.R.S32.HI R12, RZ, 0x1f, R11 ;  /* 0x0000001fff0c7819 */ /* 0x000fe2000001140b */
[----:B------:R-:W-:Y:S01]  /*0d10*/  VIADD R171, R160, 0x30 ;  /* 0x00000030a0ab7836 */ /* 0x000fe20000000000 */
[----:B------:R-:W-:Y:S01]  /*0d20*/  IADD3 R195, R165, -R10, RZ ;  /* 0x8000000aa5c37210 */ /* 0x000fe20007ffe0ff */
[----:B------:R-:W-:Y:S01]  /*0d30*/  VIADD R22, R16, 0x80 ;  /* 0x0000008010167836 */ /* 0x000fe20000000000 */
[----:B------:R-:W-:Y:S01]  /*0d40*/  SHF.R.S32.HI R13, RZ, 0x1f, R6 ;  /* 0x0000001fff0d7819 */ /* 0x000fe20000011406 */
[----:B------:R-:W-:Y:S01]  /*0d50*/  IMAD.SHL.U32 R200, R168, 0x2, RZ ;  /* 0x00000002a8c87824 */ /* 0x000fe200078e00ff */
[----:B------:R-:W-:Y:S01]  /*0d60*/  SHF.L.U32 R176, R195, 0x6, RZ ;  /* 0x00000006c3b07819 */ /* 0x000fe200000006ff */
[----:B------:R-:W-:Y:S01]  /*0d70*/  IMAD.SHL.U32 R202, R171, 0x2, RZ ;  /* 0x00000002abca7824 */ /* 0x000fe200078e00ff */
[----:B------:R-:W-:-:S02]  /*0d80*/  LEA.HI R163, R13, R6, RZ, 0x3 ;  /* 0x000000060da37211 */ /* 0x000fc400078f18ff */
[----:B------:R-:W-:Y:S02]  /*0d90*/  LEA.HI R13, R13, R6, RZ, 0x6 ;  /* 0x000000060d0d7211 */ /* 0x000fe400078f30ff */
[----:B------:R-:W-:Y:S02]  /*0da0*/  SHF.R.S32.HI R6, RZ, 0x1f, R225 ;  /* 0x0000001fff067819 */ /* 0x000fe400000114e1 */
[----:B------:R-:W-:Y:S01]  /*0db0*/  LOP3.LUT R176, R176, 0x1c0, RZ, 0xc0, !PT ;  /* 0x000001c0b0b07812 */ /* 0x000fe200078ec0ff */
[----:B------:R-:W-:Y:S01]  /*0dc0*/  IMAD.SHL.U32 R13, R13, 0x80, RZ ;  /* 0x000000800d0d7824 */ /* 0x000fe200078e00ff */
[----:B------:R-:W-:Y:S02]  /*0dd0*/  LEA.HI R6, R6, R225, RZ, 0x3 ;  /* 0x000000e106067211 */ /* 0x000fe400078f18ff */
[CC--:B------:R-:W-:Y:S02]  /*0de0*/  LEA.HI R162, R12.reuse, R11.reuse, RZ, 0x3 ;  /* 0x0000000b0ca27211 */ /* 0x0c0fe400078f18ff */
[----:B------:R-:W-:Y:S01]  /*0df0*/  LEA.HI R11, R12, R11, RZ, 0x6 ;  /* 0x0000000b0c0b7211 */ /* 0x000fe200078f30ff */
[----:B------:R-:W-:Y:S01]  /*0e00*/  IMAD.SHL.U32 R6, R6, 0x40, RZ ;  /* 0x0000004006067824 */ /* 0x000fe200078e00ff */
[----:B------:R-:W-:-:S02]  /*0e10*/  SHF.R.U32.HI R177, RZ, 0x3, R176 ;  /* 0x00000003ffb17819 */ /* 0x000fc400000116b0 */
[----:B------:R-:W-:Y:S01]  /*0e20*/  LOP3.LUT R167, R167, 0x1c0, RZ, 0xc0, !PT ;  /* 0x000001c0a7a77812 */ /* 0x000fe200078ec0ff */
[----:B------:R-:W-:Y:S01]  /*0e30*/  IMAD.SHL.U32 R11, R11, 0x80, RZ ;  /* 0x000000800b0b7824 */ /* 0x000fe200078e00ff */
[----:B------:R-:W-:Y:S02]  /*0e40*/  LOP3.LUT R179, R6, 0xfffffe00, RZ, 0xc0, !PT ;  /* 0xfffffe0006b37812 */ /* 0x000fe400078ec0ff */
[----:B------:R-:W-:Y:S02]  /*0e50*/  LOP3.LUT R6, R176, 0x38, R163, 0xf8, !PT ;  /* 0x00000038b0067812 */ /* 0x000fe400078ef8a3 */
[----:B------:R-:W-:Y:S02]  /*0e60*/  SHF.L.U32 R178, R5, 0x9, RZ ;  /* 0x0000000905b27819 */ /* 0x000fe400000006ff */
[----:B------:R-:W-:Y:S02]  /*0e70*/  LOP3.LUT R13, R13, 0xffffe000, RZ, 0xc0, !PT ;  /* 0xffffe0000d0d7812 */ /* 0x000fe400078ec0ff */
[----:B------:R-:W-:-:S02]  /*0e80*/  LOP3.LUT R6, R6, R177, RZ, 0x3c, !PT ;  /* 0x000000b106067212 */ /* 0x000fc400078e3cff */
[----:B------:R-:W-:Y:S02]  /*0e90*/  SHF.R.U32.HI R223, RZ, 0x3, R167 ;  /* 0x00000003ffdf7819 */ /* 0x000fe400000116a7 */
[----:B------:R-:W-:Y:S02]  /*0ea0*/  LOP3.LUT R10, R167, 0x38, R163, 0xf8, !PT ;  /* 0x00000038a70a7812 */ /* 0x000fe400078ef8a3 */
[----:B------:R-:W-:Y:S02]  /*0eb0*/  IADD3 R220, R6, R13, R178 ;  /* 0x0000000d06dc7210 */ /* 0x000fe40007ffe0b2 */
[----:B------:R-:W-:Y:S02]  /*0ec0*/  LOP3.LUT R11, R11, 0xffffe000, RZ, 0xc0, !PT ;  /* 0xffffe0000b0b7812 */ /* 0x000fe400078ec0ff */
[----:B------:R-:W-:Y:S02]  /*0ed0*/  LOP3.LUT R10, R10, R223, RZ, 0x3c, !PT ;  /* 0x000000df0a0a7212 */ /* 0x000fe400078e3cff */
[----:B------:R-:W-:-:S02]  /*0ee0*/  IADD3 R172, R160, 0x50, RZ ;  /* 0x00000050a0ac7810 */ /* 0x000fc40007ffe0ff */
[----:B------:R-:W-:Y:S02]  /*0ef0*/  LOP3.LUT R6, R167, 0x38, R16, 0xf8, !PT ;  /* 0x00000038a7067812 */ /* 0x000fe400078ef810 */
[----:B------:R-:W-:Y:S01]  /*0f00*/  IADD3 R10, R10, R13, R179 ;  /* 0x0000000d0a0a7210 */ /* 0x000fe20007ffe0b3 */
[----:B------:R-:W-:Y:S01]  /*0f10*/  IMAD.SHL.U32 R217, R172, 0x2, RZ ;  /* 0x00000002acd97824 */ /* 0x000fe200078e00ff */
[----:B------:R-:W-:Y:S02]  /*0f20*/  IADD3 R23, R16, 0xa0, RZ ;  /* 0x000000a010177810 */ /* 0x000fe40007ffe0ff */
[----:B------:R-:W-:Y:S02]  /*0f30*/  SHF.R.S32.HI R12, RZ, 0x1f, R169 ;  /* 0x0000001fff0c7819 */ /* 0x000fe400000114a9 */
[----:B------:R-:W-:Y:S02]  /*0f40*/  SHF.R.S32.HI R199, RZ, 0x1f, R168 ;  /* 0x0000001fffc77819 */ /* 0x000fe400000114a8 */
[----:B------:R-:W-:-:S02]  /*0f50*/  SHF.R.S32.HI R20, RZ, 0x1f, R171 ;  /* 0x0000001fff147819 */ /* 0x000fc400000114ab */
[----:B------:R-:W-:Y:S02]  /*0f60*/  SHF.R.S32.HI R5, RZ, 0x1f, R172 ;  /* 0x0000001fff057819 */ /* 0x000fe400000114ac */
[----:B------:R-:W-:Y:S02]  /*0f70*/  LOP3.LUT R6, R179, R6, R223, 0xf6, !PT ;  /* 0x00000006b3067212 */ /* 0x000fe400078ef6df */
[----:B------:R-:W-:Y:S02]  /*0f80*/  SHF.R.S32.HI R17, RZ, 0x1f, R16 ;  /* 0x0000001fff117819 */ /* 0x000fe40000011410 */
[----:B------:R-:W-:Y:S02]  /*0f90*/  SHF.R.S32.HI R164, RZ, 0x1f, R19 ;  /* 0x0000001fffa47819 */ /* 0x000fe40000011413 */
[----:B------:R-:W-:Y:S02]  /*0fa0*/  SHF.R.S32.HI R175, RZ, 0x1f, R22 ;  /* 0x0000001fffaf7819 */ /* 0x000fe40000011416 */
[----:B------:R-:W-:-:S02]  /*0fb0*/  SHF.R.S32.HI R174, RZ, 0x1f, R23 ;  /* 0x0000001fffae7819 */ /* 0x000fc40000011417 */
[C---:B------:R-:W-:Y:S02]  /*0fc0*/  SHF.L.U32 R198, R169.reuse, 0x1, RZ ;  /* 0x00000001a9c67819 */ /* 0x040fe400000006ff */
[----:B------:R-:W-:Y:S02]  /*0fd0*/  SHF.L.U32 R215, R170, 0x1, RZ ;  /* 0x00000001aad77819 */ /* 0x000fe400000006ff */
[----:B------:R-:W-:Y:S02]  /*0fe0*/  SHF.L.U64.HI R197, R169, 0x1, R12 ;  /* 0x00000001a9c57819 */ /* 0x000fe4000001020c */
[----:B------:R-:W-:Y:S02]  /*0ff0*/  SHF.L.U64.HI R199, R168, 0x1, R199 ;  /* 0x00000001a8c77819 */ /* 0x000fe400000102c7 */
[----:B------:R-:W-:Y:S02]  /*1000*/  SHF.L.U64.HI R201, R171, 0x1, R20 ;  /* 0x00000001abc97819 */ /* 0x000fe40000010214 */
[----:B------:R-:W-:-:S02]  /*1010*/  SHF.L.U64.HI R216, R172, 0x1, R5 ;  /* 0x00000001acd87819 */ /* 0x000fc40000010205 */
[----:B------:R-:W-:Y:S02]  /*1020*/  SHF.R.S32.HI R163, RZ, 0x3, R163 ;  /* 0x00000003ffa37819 */ /* 0x000fe400000114a3 */
[----:B------:R-:W-:Y:S02]  /*1030*/  LEA R221, R6, UR4, 0x1 ;  /* 0x0000000406dd7c11 */ /* 0x000fe4000f8e08ff */
[----:B------:R-:W-:Y:S02]  /*1040*/  LEA R220, R220, UR4, 0x1 ;  /* 0x00000004dcdc7c11 */ /* 0x000fe4000f8e08ff */
[----:B------:R-:W-:Y:S02]  /*1050*/  LEA R218, R10, UR4, 0x1 ;  /* 0x000000040ada7c11 */ /* 0x000fe4000f8e08ff */
[----:B--2---:R-:W-:Y:S02]  /*1060*/  R2UR UR5, R3 ;  /* 0x00000000030572ca */ /* 0x004fe400000e0000 */
[----:B------:R-:W-:-:S02]  /*1070*/  LEA.HI R3, R0, R15, RZ, 0x7 ;  /* 0x0000000f00037211 */ /* 0x000fc400078f38ff */
[----:B------:R-:W-:Y:S02]  /*1080*/  LEA.HI R0, R0, R15, RZ, 0x3 ;  /* 0x0000000f00007211 */ /* 0x000fe400078f18ff */
[----:B------:R-:W-:Y:S02]  /*1090*/  LOP3.LUT R196, R3, 0xffffff80, RZ, 0xc0, !PT ;  /* 0xffffff8003c47812 */ /* 0x000fe400078ec0ff */
[----:B------:R-:W-:Y:S02]  /*10a0*/  SHF.R.S32.HI R226, RZ, 0x7, R3 ;  /* 0x00000007ffe27819 */ /* 0x000fe40000011403 */
[----:B------:R-:W-:Y:S01]  /*10b0*/  LOP3.LUT R184, R0, 0xfffffff8, RZ, 0xc0, !PT ;  /* 0xfffffff800b87812 */ /* 0x000fe200078ec0ff */
[----:B------:R-:W-:Y:S01]  /*10c0*/  IMAD.IADD R196, R15, 0x1, -R196 ;  /* 0x000000010fc47824 */ /* 0x000fe200078e0ac4 */
[----:B------:R-:W-:Y:S01]  /*10d0*/  LEA.HI R3, R3, R226, RZ, 0x1 ;  /* 0x000000e203037211 */ /* 0x000fe200078f08ff */
[----:B------:R-:W-:Y:S01]  /*10e0*/  ULOP3.LUT UR5, UR5, 0x1, URZ, 0xfc, !UPT ;  /* 0x0000000105057892 */ /* 0x000fe2000f8efc3f */
[----:B------:R-:W-:-:S02]  /*10f0*/  IADD3 R184, R15, -R184, RZ ;  /* 0x800000b80fb87210 */ /* 0x000fc40007ffe0ff */
[----:B------:R-:W-:Y:S02]  /*1100*/  SHF.R.S32.HI R7, RZ, 0x1f, R196 ;  /* 0x0000001fff077819 */ /* 0x000fe400000114c4 */
[----:B------:R-:W-:Y:S02]  /*1110*/  LOP3.LUT R3, R3, 0x3fffffe, RZ, 0xc0, !PT ;  /* 0x03fffffe03037812 */ /* 0x000fe400078ec0ff */
[CC--:B------:R-:W-:Y:S02]  /*1120*/  LEA.HI R8, R7.reuse, R196.reuse, RZ, 0x2 ;  /* 0x000000c407087211 */ /* 0x0c0fe400078f10ff */
[----:B------:R-:W-:Y:S01]  /*1130*/  LEA.HI R7, R7, R196, RZ, 0x5 ;  /* 0x000000c407077211 */ /* 0x000fe200078f28ff */
[----:B------:R-:W-:Y:S01]  /*1140*/  IMAD.IADD R3, R226, 0x1, -R3 ;  /* 0x00000001e2037824 */ /* 0x000fe200078e0a03 */
[----:B------:R-:W-:Y:S02]  /*1150*/  LOP3.LUT R9, R8, 0x7ffffffc, RZ, 0xc0, !PT ;  /* 0x7ffffffc08097812 */ /* 0x000fe400078ec0ff */
[----:B------:R-:W-:-:S02]  /*1160*/  SHF.R.S32.HI R4, RZ, 0x2, R8 ;  /* 0x00000002ff047819 */ /* 0x000fc40000011408 */
[----:B------:R-:W-:Y:S01]  /*1170*/  SHF.R.S32.HI R7, RZ, 0x5, R7 ;  /* 0x00000005ff077819 */ /* 0x000fe20000011407 */
[----:B------:R-:W-:Y:S01]  /*1180*/  IMAD.IADD R9, R196, 0x1, -R9 ;  /* 0x00000001c4097824 */ /* 0x000fe200078e0a09 */
[----:B------:R-:W-:Y:S02]  /*1190*/  SHF.L.U32 R182, R184, 0x3, RZ ;  /* 0x00000003b8b67819 */ /* 0x000fe400000006ff */
[----:B------:R-:W-:Y:S01]  /*11a0*/  SHF.R.S32.HI R192, RZ, 0x3, R0 ;  /* 0x00000003ffc07819 */ /* 0x000fe20000011400 */
[----:B------:R-:W-:Y:S01]  /*11b0*/  IMAD R228, R9, R228, 0x60 ;  /* 0x0000006009e47424 */ /* 0x000fe200078e02e4 */
[----:B------:R-:W-:Y:S01]  /*11c0*/  SHF.R.S32.HI R9, RZ, 0x1f, R8 ;  /* 0x0000001fff097819 */ /* 0x000fe20000011408 */
[----:B------:R-:W-:Y:S01]  /*11d0*/  VIADD R183, R182, 0x40 ;  /* 0x00000040b6b77836 */ /* 0x000fe20000000000 */
[----:B------:R-:W-:Y:S01]  /*11e0*/  LOP3.LUT R8, R167, 0x38, R162, 0xf8, !PT ;  /* 0x00000038a7087812 */ /* 0x000fe200078ef8a2 */
[----:B------:R-:W-:Y:S01]  /*11f0*/  IMAD.U32 R0, RZ, RZ, UR4 ;  /* 0x00000004ff007e24 */ /* 0x000fe2000f8e00ff */
[----:B------:R-:W-:-:S02]  /*1200*/  LEA.HI R9, R9, R4, RZ, 0x3 ;  /* 0x0000000409097211 */ /* 0x000fc400078f18ff */
[----:B------:R-:W-:Y:S02]  /*1210*/  LOP3.LUT R8, R8, R223, RZ, 0x3c, !PT ;  /* 0x000000df08087212 */ /* 0x000fe400078e3cff */
[----:B------:R-:W-:Y:S02]  /*1220*/  LOP3.LUT R9, R9, 0xfffffff8, RZ, 0xc0, !PT ;  /* 0xfffffff809097812 */ /* 0x000fe400078ec0ff */
[----:B------:R-:W-:Y:S02]  /*1230*/  IADD3 R8, R8, R11, R179 ;  /* 0x0000000b08087210 */ /* 0x000fe40007ffe0b3 */
[----:B------:R-:W-:Y:S02]  /*1240*/  IADD3 R4, R4, -R9, RZ ;  /* 0x8000000904047210 */ /* 0x000fe40007ffe0ff */
[----:B------:R-:W-:-:S03]  /*1250*/  LEA R219, R8, UR4, 0x1 ;  /* 0x0000000408db7c11 */ /* 0x000fc6000f8e08ff */
[----:B------:R-:W-:Y:S01]  /*1260*/  IMAD R4, R7, 0x10, R4 ;  /* 0x0000001007047824 */ /* 0x000fe200078e0204 */
[----:B------:R-:W-:Y:S01]  /*1270*/  SHF.R.S32.HI R7, RZ, 0x1f, R183 ;  /* 0x0000001fff077819 */ /* 0x000fe200000114b7 */
[----:B------:R-:W-:Y:S02]  /*1280*/  IMAD.SHL.U32 R7, R14, 0x8, RZ ;  /* 0x000000080e077824 */ /* 0x000fe400078e00ff */
[----:B------:R-:W-:Y:S01]  /*1290*/  IMAD R227, R3, 0x40, R4 ;  /* 0x0000004003e37824 */ /* 0x000fe200078e0204 */
[--C-:B------:R-:W-:Y:S01]  /*12a0*/  LOP3.LUT R4, R176, 0x38, R162.reuse, 0xf8, !PT ;  /* 0x00000038b0047812 */ /* 0x100fe200078ef8a2 */
[----:B------:R-:W-:Y:S01]  /*12b0*/  IMAD.U32 R3, RZ, RZ, UR5 ;  /* 0x00000005ff037e24 */ /* 0x000fe2000f8e00ff */
[----:B------:R-:W-:Y:S02]  /*12c0*/  SHF.R.S32.HI R162, RZ, 0x3, R162 ;  /* 0x00000003ffa27819 */ /* 0x000fe400000114a2 */
[----:B------:R-:W-:Y:S02]  /*12d0*/  LOP3.LUT R4, R4, R177, RZ, 0x3c, !PT ;  /* 0x000000b104047212 */ /* 0x000fe400078e3cff */
[----:B------:R0:W-:Y:S02]  /*12e0*/  STL [R1+0x30], R3 ;  /* 0x0000300301007387 */ /* 0x0001e40000100800 */
[----:B------:R-:W-:-:S02]  /*12f0*/  IADD3 R4, R4, R11, R178 ;  /* 0x0000000b04047210 */ /* 0x000fc40007ffe0b2 */
[----:B------:R1:W-:Y:S02]  /*1300*/  STL [R1+0x34], R0 ;  /* 0x0000340001007387 */ /* 0x0003e40000100800 */
[----:B------:R-:W-:Y:S02]  /*1310*/  LEA R222, R4, UR4, 0x1 ;  /* 0x0000000404de7c11 */ /* 0x000fe4000f8e08ff */
[----:B------:R2:W-:Y:S01]  /*1320*/  STL [R1+0x38], R7 ;  /* 0x0000380701007387 */ /* 0x0005e20000100800 */
[----:B0-----:R-:W-:-:S04]  /*1330*/  LEA.HI R3, R191, R191, RZ, 0x1 ;  /* 0x000000bfbf037211 */ /* 0x001fc800078f08ff */
[----:B-1----:R-:W-:Y:S02]  /*1340*/  LOP3.LUT R0, R3, 0x1ffffffe, RZ, 0xc0, !PT ;  /* 0x1ffffffe03007812 */ /* 0x002fe400078ec0ff */
[----:B------:R-:W-:Y:S02]  /*1350*/  SHF.R.S32.HI R3, RZ, 0x1f, R182 ;  /* 0x0000001fff037819 */ /* 0x000fe400000114b6 */
[----:B------:R-:W-:Y:S01]  /*1360*/  SHF.R.S32.HI R3, RZ, 0x1f, R170 ;  /* 0x0000001fff037819 */ /* 0x000fe200000114aa */
[----:B------:R-:W-:-:S03]  /*1370*/  IMAD.IADD R0, R191, 0x1, -R0 ;  /* 0x00000001bf007824 */ /* 0x000fc600078e0a00 */
[----:B------:R-:W-:Y:S02]  /*1380*/  SHF.L.U64.HI R214, R170, 0x1, R3 ;  /* 0x00000001aad67819 */ /* 0x000fe40000010203 */
[----:B--2---:R-:W-:-:S07]  /*1390*/  LEA R229, R0, R227, 0x3 ;  /* 0x000000e300e57211 */ /* 0x004fce00078e18ff */
.L_x_663:
[----:B0--3--:R-:W0:Y:S01]  /*13a0*/  LDC.64 R4, c[0x0][0xc88] ;  /* 0x00032200ff047b82 */ /* 0x009e220000000a00 */
[----:B------:R-:W-:Y:S01]  /*13b0*/  ULDC.64 UR4, c[0x0][0xa28] ;  /* 0x00028a0000047ab9 */ /* 0x000fe20000000a00 */
[----:B------:R-:W-:Y:S01]  /*13c0*/  ULDC.64 UR8, c[0x0][0xa18] ;  /* 0x0002860000087ab9 */ /* 0x000fe20000000a00 */
[----:B------:R-:W-:Y:S01]  /*13d0*/  ULDC.64 UR6, c[0x0][0xa08] ;  /* 0x0002820000067ab9 */ /* 0x000fe20000000a00 */
[----:B0-----:R-:W-:-:S05]  /*13e0*/  IMAD.WIDE R4, R31, 0x4, R4 ;  /* 0x000000041f047825 */ /* 0x001fca00078e0204 */
[----:B--2---:R-:W2:Y:S01]  /*13f0*/  LDG.E R188, desc[UR60][R4.64] ;  /* 0x0000003c04bc7981 */ /* 0x004ea2000c1e1900 */
[----:B------:R-:W-:Y:S01]  /*1400*/  ISETP.NE.U32.AND P2, PT, RZ, UR4, PT ;  /* 0x00000004ff007c0c */ /* 0x000fe2000bf45070 */
[----:B------:R-:W-:Y:S01]  /*1410*/  IMAD.MOV.U32 R3, RZ, RZ, RZ ;  /* 0x000000ffff037224 */ /* 0x000fe200078e00ff */
[----:B------:R-:W-:Y:S02]  /*1420*/  ISETP.NE.U32.AND P1, PT, RZ, UR8, PT ;  /* 0x00000008ff007c0c */ /* 0x000fe4000bf25070 */
[----:B------:R-:W-:Y:S02]  /*1430*/  ISETP.NE.AND.EX P2, PT, RZ, UR5, PT, P2 ;  /* 0x00000005ff007c0c */ /* 0x000fe4000bf45320 */
[----:B------:R-:W-:Y:S02]  /*1440*/  ISETP.NE.AND.EX P1, PT, RZ, UR9, PT, P1 ;  /* 0x00000009ff007c0c */ /* 0x000fe4000bf25310 */
[----:B------:R-:W-:Y:S02]  /*1450*/  ISETP.NE.U32.AND P0, PT, RZ, UR6, PT ;  /* 0x00000006ff007c0c */ /* 0x000fe4000bf05070 */
[----:B------:R-:W-:-:S02]  /*1460*/  MOV R133, RZ ;  /* 0x000000ff00857202 */ /* 0x000fc40000000f00 */
[----:B------:R-:W-:Y:S02]  /*1470*/  ISETP.NE.AND.EX P0, PT, RZ, UR7, PT, P0 ;  /* 0x00000007ff007c0c */ /* 0x000fe4000bf05300 */
[----:B--2---:R-:W-:Y:S01]  /*1480*/  SHF.R.S32.HI R193, RZ, 0x1f, R188 ;  /* 0x0000001fffc17819 */ /* 0x004fe200000114bc */
[C---:B------:R-:W-:Y:S02]  /*1490*/  IMAD.SHL.U32 R186, R188.reuse, 0x4, RZ ;  /* 0x00000004bcba7824 */ /* 0x040fe400078e00ff */
[C---:B------:R-:W-:Y:S02]  /*14a0*/  @P2 LEA R4, P3, R188.reuse, UR4, 0x2 ;  /* 0x00000004bc042c11 */ /* 0x040fe4000f8610ff */
[C-C-:B------:R-:W-:Y:S02]  /*14b0*/  SHF.L.U64.HI R187, R188.reuse, 0x2, R193.reuse ;  /* 0x00000002bcbb7819 */ /* 0x140fe400000102c1 */
[----:B------:R-:W-:Y:S01]  /*14c0*/  @P2 LEA.HI.X R5, R188, UR5, R193, 0x2, P3 ;  /* 0x00000005bc052c11 */ /* 0x000fe200098f14c1 */
[----:B------:R-:W-:Y:S01]  /*14d0*/  ULDC UR4, c[0x0][0x288] ;  /* 0x0000a20000047ab9 */ /* 0x000fe20000000800 */
[----:B------:R-:W-:-:S03]  /*14e0*/  IADD3 R8, P4, R186, UR6, RZ ;  /* 0x00000006ba087c10 */ /* 0x000fc6000ff9e0ff */
[----:B------:R0:W5:Y:S01]  /*14f0*/  @P2 LDG.E R3, desc[UR60][R4.64] ;  /* 0x0000003c04032981 */ /* 0x000162000c1e1900 */
[----:B------:R-:W-:Y:S01]  /*1500*/  @P1 IADD3 R6, P2, R186, UR8, RZ ;  /* 0x00000008ba061c10 */ /* 0x000fe2000ff5e0ff */
[----:B------:R-:W-:Y:S01]  /*1510*/  IMAD.U32 R146, RZ, RZ, UR4 ;  /* 0x00000004ff927e24 */ /* 0x000fe2000f8e00ff */
[C---:B------:R-:W-:Y:S01]  /*1520*/  IADD3.X R9, R187.reuse, UR7, RZ, P4, !PT ;  /* 0x00000007bb097c10 */ /* 0x040fe2000a7fe4ff */
[----:B------:R-:W-:Y:S01]  /*1530*/  ULDC.64 UR4, c[0x0][0x418] ;  /* 0x0001060000047ab9 */ /* 0x000fe20000000a00 */
[----:B------:R-:W-:-:S03]  /*1540*/  @P1 IADD3.X R7, R187, UR9, RZ, P2, !PT ;  /* 0x00000009bb071c10 */ /* 0x000fc600097fe4ff */
[----:B------:R0:W5:Y:S01]  /*1550*/  @P0 LDG.E R133, desc[UR60][R8.64] ;  /* 0x0000003c08850981 */ /* 0x000162000c1e1900 */
[----:B------:R-:W-:Y:S01]  /*1560*/  UISETP.NE.U32.AND UP0, UPT, UR4, URZ, UPT ;  /* 0x0000003f0400728c */ /* 0x000fe2000bf05070 */
[----:B------:R-:W-:Y:S02]  /*1570*/  ULDC.64 UR8, c[0x0][0xa20] ;  /* 0x0002880000087ab9 */ /* 0x000fe40000000a00 */
[----:B------:R0:W5:Y:S01]  /*1580*/  @P1 LDG.E R146, desc[UR60][R6.64] ;  /* 0x0000003c06921981 */ /* 0x000162000c1e1900 */
[----:B------:R-:W-:Y:S01]  /*1590*/  UISETP.NE.AND.EX UP0, UPT, UR5, URZ, UPT, UP0 ;  /* 0x0000003f0500728c */ /* 0x000fe2000bf05300 */
[----:B------:R-:W-:Y:S01]  /*15a0*/  ULDC UR4, c[0x0][0x424] ;  /* 0x0001090000047ab9 */ /* 0x000fe20000000800 */
[----:B------:R-:W-:Y:S02]  /*15b0*/  ISETP.NE.U32.AND P2, PT, RZ, UR8, PT ;  /* 0x00000008ff007c0c */ /* 0x000fe4000bf45070 */
[----:B------:R-:W-:Y:S01]  /*15c0*/  USEL UR4, UR4, 0x1, UP0 ;  /* 0x0000000104047887 */ /* 0x000fe20008000000 */
[----:B------:R-:W-:Y:S01]  /*15d0*/  ULDC UR5, c[0x0][0x2f0] ;  /* 0x0000bc0000057ab9 */ /* 0x000fe20000000800 */
[----:B------:R-:W-:-:S02]  /*15e0*/  ISETP.NE.AND.EX P2, PT, RZ, UR9, PT, P2 ;  /* 0x00000009ff007c0c */ /* 0x000fc4000bf45320 */
[----:B------:R-:W-:-:S03]  /*15f0*/  UIMAD UR4, UR4, UR5, URZ ;  /* 0x00000005040472a4 */ /* 0x000fc6000f8e023f */
[----:B------:R-:W-:Y:S01]  /*1600*/  ULDC UR5, c[0x0][0x348] ;  /* 0x0000d20000057ab9 */ /* 0x000fe20000000800 */
[----:B------:R-:W-:Y:S01]  /*1610*/  IMAD.MOV.U32 R190, RZ, RZ, R29 ;  /* 0x000000ffffbe7224 */ /* 0x000fe200078e001d */
[----:B------:R-:W-:Y:S01]  /*1620*/  MOV R185, R30 ;  /* 0x0000001e00b97202 */ /* 0x000fe20000000f00 */
[----:B------:R-:W-:Y:S01]  /*1630*/  IMAD.MOV.U32 R102, RZ, RZ, R188 ;  /* 0x000000ffff667224 */ /* 0x000fe200078e00bc */
[----:B0---4-:R-:W-:Y:S06]  /*1640*/  @P1 BRA `(.L_x_449) ;  /* 0x0000000000241947 */ /* 0x011fec0003800000 */
[----:B------:R-:W-:Y:S02]  /*1650*/  ULDC.64 UR6, c[0x0][0xa00] ;  /* 0x0002800000067ab9 */ /* 0x000fe40000000a00 */
[----:B------:R-:W-:-:S04]  /*1660*/  ISETP.NE.U32.AND P1, PT, RZ, UR6, PT ;  /* 0x00000006ff007c0c */ /* 0x000fc8000bf25070 */
[----:B------:R-:W-:-:S13]  /*1670*/  ISETP.NE.AND.EX P1, PT, RZ, UR7, PT, P1 ;  /* 0x00000007ff007c0c */ /* 0x000fda000bf25310 */
[----:B------:R-:W-:Y:S05]  /*1680*/  @!P1 BRA `(.L_x_449) ;  /* 0x0000000000149947 */ /* 0x000fea0003800000 */
[----:B------:R-:W0:Y:S02]  /*1690*/  LDC.64 R4, c[0x0][0xa00] ;  /* 0x00028000ff047b82 */ /* 0x000e240000000a00 */
[----:B0-----:R-:W-:-:S05]  /*16a0*/  IMAD.WIDE R4, R102, 0x4, R4 ;  /* 0x0000000466047825 */ /* 0x001fca00078e0204 */
[----:B-----5:R-:W2:Y:S04]  /*16b0*/  LDG.E R146, desc[UR60][R4.64] ;  /* 0x0000003c04927981 */ /* 0x020ea8000c1e1900 */
[----:B------:R-:W2:Y:S02]  /*16c0*/  LDG.E R7, desc[UR60][R4.64+0x4] ;  /* 0x0000043c04077981 */ /* 0x000ea4000c1e1900 */
[----:B--2---:R-:W-:-:S07]  /*16d0*/  IMAD.IADD R146, R7, 0x1, -R146 ;  /* 0x0000000107927824 */ /* 0x004fce00078e0a92 */
.L_x_449:
[----:B------:R-:W-:Y:S01]  /*16e0*/  MOV R25, UR5 ;  /* 0x0000000500197c02 */ /* 0x000fe20008000f00 */
[----:B------:R-:W-:Y:S01]  /*16f0*/  IMAD.U32 R26, RZ, RZ, UR4 ;  /* 0x00000004ff1a7e24 */ /* 0x000fe2000f8e00ff */
[----:B------:R-:W-:Y:S06]  /*1700*/  @!P2 BRA `(.L_x_450) ;  /* 0x000000000010a947 */ /* 0x000fec0003800000 */
[----:B------:R-:W-:-:S04]  /*1710*/  IADD3 R4, P0, R186, UR8, RZ ;  /* 0x00000008ba047c10 */ /* 0x000fc8000ff1e0ff */
[----:B------:R-:W-:-:S05]  /*1720*/  IADD3.X R5, R187, UR9, RZ, P0, !PT ;  /* 0x00000009bb057c10 */ /* 0x000fca00087fe4ff */
[----:B------:R0:W5:Y:S01]  /*1730*/  LDG.E R26, desc[UR60][R4.64] ;  /* 0x0000003c041a7981 */ /* 0x000162000c1e1900 */
[----:B------:R-:W-:Y:S05]  /*1740*/  BRA `(.L_x_451) ;  /* 0x0000000000107947 */ /* 0x000fea0003800000 */
.L_x_450:
[----:B------:R-:W-:Y:S05]  /*1750*/  @!P0 BRA `(.L_x_451) ;  /* 0x00000000000c8947 */ /* 0x000fea0003800000 */
[----:B------:R-:W2:Y:S04]  /*1760*/  LDG.E R5, desc[UR60][R8.64] ;  /* 0x0000003c08057981 */ /* 0x000ea8000c1e1900 */
[----:B------:R-:W2:Y:S02]  /*1770*/  LDG.E R26, desc[UR60][R8.64+0x4] ;  /* 0x0000043c081a7981 */ /* 0x000ea4000c1e1900 */
[----:B--2---:R-:W-:-:S07]  /*1780*/  IMAD.IADD R26, R26, 0x1, -R5 ;  /* 0x000000011a1a7824 */ /* 0x004fce00078e0a05 */
.L_x_451:
[----:B------:R-:W-:Y:S02]  /*1790*/  ULDC.64 UR4, c[0x0][0xa10] ;  /* 0x0002840000047ab9 */ /* 0x000fe40000000a00 */
[----:B------:R-:W-:-:S04]  /*17a0*/  ISETP.NE.U32.AND P0, PT, RZ, UR4, PT ;  /* 0x00000004ff007c0c */ /* 0x000fc8000bf05070 */
[----:B------:R-:W-:Y:S01]  /*17b0*/  ISETP.NE.AND.EX P0, PT, RZ, UR5, PT, P0 ;  /* 0x00000005ff007c0c */ /* 0x000fe2000bf05300 */
[----:B-----5:R-:W-:Y:S01]  /*17c0*/  IMAD.IADD R8, R26, 0x1, -R3 ;  /* 0x000000011a087824 */ /* 0x020fe200078e0a03 */
[----:B------:R-:W-:-:S11]  /*17d0*/  ULDC.64 UR4, c[0x0][0xa30] ;  /* 0x00028c0000047ab9 */ /* 0x000fd60000000a00 */
[----:B0-----:R-:W0:Y:S02]  /*17e0*/  @P0 LDC.64 R4, c[0x0][0xa10] ;  /* 0x00028400ff040b82 */ /* 0x001e240000000a00 */
[----:B0-----:R-:W-:-:S05]  /*17f0*/  @P0 IMAD.WIDE R4, R102, 0x4, R4 ;  /* 0x0000000466040825 */ /* 0x001fca00078e0204 */
[----:B------:R-:W2:Y:S04]  /*1800*/  @P0 LDG.E R0, desc[UR60][R4.64] ;  /* 0x0000003c04000981 */ /* 0x000ea8000c1e1900 */
[----:B------:R-:W2:Y:S01]  /*1810*/  @P0 LDG.E R9, desc[UR60][R4.64+0x4] ;  /* 0x0000043c04090981 */ /* 0x000ea2000c1e1900 */
[----:B------:R-:W-:Y:S01]  /*1820*/  IMAD.MOV R130, RZ, RZ, -R8 ;  /* 0x000000ffff827224 */ /* 0x000fe200078e0a08 */
[----:B------:R-:W-:Y:S02]  /*1830*/  ISETP.NE.U32.AND P1, PT, RZ, UR4, PT ;  /* 0x00000004ff007c0c */ /* 0x000fe4000bf25070 */
[----:B------:R-:W-:Y:S02]  /*1840*/  MOV R145, R26 ;  /* 0x0000001a00917202 */ /* 0x000fe40000000f00 */
[----:B------:R-:W-:-:S02]  /*1850*/  VIMNMX R130, RZ, R130, !PT ;  /* 0x00000082ff827248 */ /* 0x000fc40007fe0100 */
[----:B------:R-:W-:-:S13]  /*1860*/  ISETP.NE.AND.EX P1, PT, RZ, UR5, PT, P1 ;  /* 0x00000005ff007c0c */ /* 0x000fda000bf25310 */
[----:B------:R-:W-:-:S04]  /*1870*/  @P1 IADD3 R6, P2, R186, UR4, RZ ;  /* 0x00000004ba061c10 */ /* 0x000fc8000ff5e0ff */
[----:B------:R-:W-:-:S05]  /*1880*/  @P1 IADD3.X R7, R187, UR5, RZ, P2, !PT ;  /* 0x00000005bb071c10 */ /* 0x000fca00097fe4ff */
[----:B------:R0:W5:Y:S01]  /*1890*/  @P1 LDG.E R145, desc[UR60][R6.64] ;  /* 0x0000003c06911981 */ /* 0x000162000c1e1900 */
[----:B--2---:R-:W-:-:S05]  /*18a0*/  @P0 IMAD.IADD R25, R9, 0x1, -R0 ;  /* 0x0000000109190824 */ /* 0x004fca00078e0a00 */
[----:B------:R-:W-:-:S05]  /*18b0*/  IADD3 R147, R8, R25, RZ ;  /* 0x0000001908937210 */ /* 0x000fca0007ffe0ff */
[----:B------:R-:W-:-:S04]  /*18c0*/  VIADD R0, R147, 0x5f ;  /* 0x0000005f93007836 */ /* 0x000fc80000000000 */
[----:B------:R-:W-:-:S05]  /*18d0*/  IMAD.HI R0, R0, 0x2aaaaaab, RZ ;  /* 0x2aaaaaab00007827 */ /* 0x000fca00078e02ff */
[----:B------:R-:W-:-:S04]  /*18e0*/  SHF.R.U32.HI R3, RZ, 0x1f, R0 ;  /* 0x0000001fff037819 */ /* 0x000fc80000011600 */
[----:B------:R-:W-:-:S05]  /*18f0*/  LEA.HI.SX32 R194, R0, R3, 0x1c ;  /* 0x0000000300c27211 */ /* 0x000fca00078fe2ff */
[----:B------:R-:W-:-:S05]  /*1900*/  IMAD R0, R194, 0x60, -R8 ;  /* 0x00000060c2007824 */ /* 0x000fca00078e0a08 */
[----:B------:R-:W-:-:S04]  /*1910*/  VIMNMX R3, R0, R25, PT ;  /* 0x0000001900037248 */ /* 0x000fc80003fe0100 */
[----:B------:R-:W-:Y:S01]  /*1920*/  ISETP.GT.AND P0, PT, R3, R130, PT ;  /* 0x000000820300720c */ /* 0x000fe20003f04270 */
[----:B------:R-:W-:-:S05]  /*1930*/  IMAD.WIDE.U32 R130, R130, -0x55555555, RZ ;  /* 0xaaaaaaab82827825 */ /* 0x000fca00078e00ff */
[----:B------:R-:W-:-:S05]  /*1940*/  SHF.R.U32.HI R130, RZ, 0x6, R131 ;  /* 0x00000006ff827819 */ /* 0x000fca0000011683 */
[----:B------:R-:W-:Y:S02]  /*1950*/  IMAD.MOV.U32 R24, RZ, RZ, R130 ;  /* 0x000000ffff187224 */ /* 0x000fe400078e0082 */
[----:B------:R-:W-:-:S05]  /*1960*/  @P0 IADD3 R0, R3, 0x5f, RZ ;  /* 0x0000005f03000810 */ /* 0x000fca0007ffe0ff */
[----:B------:R-:W-:-:S05]  /*1970*/  @P0 IMAD.HI R0, R0, 0x2aaaaaab, RZ ;  /* 0x2aaaaaab00000827 */ /* 0x000fca00078e02ff */
[----:B------:R-:W-:-:S04]  /*1980*/  @P0 SHF.R.U32.HI R3, RZ, 0x1f, R0 ;  /* 0x0000001fff030819 */ /* 0x000fc80000011600 */
[----:B------:R-:W-:Y:S02]  /*1990*/  @P0 LEA.HI.SX32 R24, R0, R3, 0x1c ;  /* 0x0000000300180211 */ /* 0x000fe400078fe2ff */
[----:B------:R-:W-:Y:S02]  /*19a0*/  PLOP3.LUT P0, PT, PT, PT, PT, 0x80, 0x0 ;  /* 0x000000000000781c */ /* 0x000fe40003f0f070 */
[----:B------:R-:W-:-:S13]  /*19b0*/  ISETP.GT.AND P1, PT, R24, R130, PT ;  /* 0x000000821800720c */ /* 0x000fda0003f24270 */
[----:B0-----:R-:W-:Y:S05]  /*19c0*/  @!P1 BRA `(.L_x_452) ;  /* 0x0000009000089947 */ /* 0x001fea0003800000 */
[----:B------:R-:W-:Y:S01]  /*19d0*/  VIADD R126, R2, 0x18400 ;  /* 0x00018400027e7836 */ /* 0x000fe20000000000 */
[----:B------:R-:W-:Y:S04]  /*19e0*/  BSSY B6, `(.L_x_453) ;  /* 0x0000013000067945 */ /* 0x000fe80003800000 */
[----:B------:R-:W-:-:S13]  /*19f0*/  LOP3.LUT P0, RZ, R126, 0x3ff, RZ, 0xc0, !PT ;  /* 0x000003ff7eff7812 */ /* 0x000fda000780c0ff */
[----:B------:R-:W-:Y:S05]  /*1a00*/  @!P0 BRA `(.L_x_454) ;  /* 0x0000000000408947 */ /* 0x000fea0003800000 */
[----:B------:R-:W-:Y:S01]  /*1a10*/  MOV R0, 0x0 ;  /* 0x0000000000007802 */ /* 0x000fe20000000f00 */
[----:B------:R-:W-:Y:S01]  /*1a20*/  ULDC.64 UR4, c[0x4][0x90] ;  /* 0x0100240000047ab9 */ /* 0x000fe20000000a00 */
[----:B------:R-:W-:Y:S01]  /*1a30*/  ULDC.64 UR6, c[0x4][0x28] ;  /* 0x01000a0000067ab9 */ /* 0x000fe20000000a00 */
[----:B------:R-:W-:Y:S01]  /*1a40*/  MOV R4, UR4 ;  /* 0x0000000400047c02 */ /* 0x000fe20008000f00 */
[----:B------:R0:W1:Y:S01]  /*1a50*/  LDC.64 R14, c[0x4][R0] ;  /* 0x01000000000e7b82 */ /* 0x0000620000000a00 */
[----:B------:R-:W-:Y:S01]  /*1a60*/  IMAD.U32 R5, RZ, RZ, UR5 ;  /* 0x00000005ff057e24 */ /* 0x000fe2000f8e00ff */
        /* <DEDUP_REMOVED lines=10> */
.L_x_454:
[----:B------:R-:W-:Y:S05]  /*1b10*/  BSYNC B6 ;  /* 0x0000000000067941 */ /* 0x000fea0003800000 */
.L_x_453:
[----:B------:R-:W-:Y:S01]  /*1b20*/  IADD3 R125, R2, 0x400, RZ ;  /* 0x00000400027d7810 */ /* 0x000fe20007ffe0ff */
[----:B------:R-:W-:Y:S03]  /*1b30*/  BSSY B6, `(.L_x_455) ;  /* 0x0000013000067945 */ /* 0x000fe60003800000 */
[----:B------:R-:W-:-:S13]  /*1b40*/  LOP3.LUT P0, RZ, R125, 0x3ff, RZ, 0xc0, !PT ;  /* 0x000003ff7dff7812 */ /* 0x000fda000780c0ff */
[----:B------:R-:W-:Y:S05]  /*1b50*/  @!P0 BRA `(.L_x_456) ;  /* 0x0000000000408947 */ /* 0x000fea0003800000 */
[----:B------:R-:W-:Y:S01]  /*1b60*/  MOV R0, 0x0 ;  /* 0x0000000000007802 */ /* 0x000fe20000000f00 */
[----:B------:R-:W-:Y:S01]  /*1b70*/  ULDC.64 UR4, c[0x4][0x90] ;  /* 0x0100240000047ab9 */ /* 0x000fe20000000a00 */
[----:B------:R-:W-:Y:S01]  /*1b80*/  ULDC.64 UR6, c[0x4][0x98] ;  /* 0x0100260000067ab9 */ /* 0x000fe20000000a00 */
[----:B------:R-:W-:Y:S01]  /*1b90*/  IMAD.U32 R4, RZ, RZ, UR4 ;  /* 0x00000004ff047e24 */ /* 0x000fe2000f8e00ff */
[----:B------:R0:W1:Y:S01]  /*1ba0*/  LDC.64 R14, c[0x4][R0] ;  /* 0x01000000000e7b82 */ /* 0x0000620000000a00 */
[----:B------:R-:W-:Y:S01]  /*1bb0*/  IMAD.U32 R5, RZ, RZ, UR5 ;  /* 0x00000005ff057e24 */ /* 0x000fe2000f8e00ff */
[----:B------:R-:W-:Y:S01]  /*1bc0*/  ULDC.64 UR4, c[0x4][0x18] ;  /* 0x0100060000047ab9 */ /* 0x000fe20000000a00 */
[----:B------:R-:W-:Y:S01]  /*1bd0*/  MOV R6, UR6 ;  /* 0x0000000600067c02 */ /* 0x000fe20008000f00 */
[----:B------:R-:W-:Y:S01]  /*1be0*/  IMAD.U32 R7, RZ, RZ, UR7 ;  /* 0x00000007ff077e24 */ /* 0x000fe2000f8e00ff */
[----:B------:R-:W-:Y:S01]  /*1bf0*/  MOV R11, UR5 ;  /* 0x00000005000b7c02 */ /* 0x000fe20008000f00 */
[----:B------:R-:W-:Y:S01]  /*1c00*/  IMAD.U32 R10, RZ, RZ, UR4 ;  /* 0x00000004ff0a7e24 */ /* 0x000fe2000f8e00ff */
[----:B------:R-:W-:Y:S01]  /*1c10*/  MOV R13, RZ ;  /* 0x000000ff000d7202 */ /* 0x000fe20000000f00 */
[----:B------:R-:W-:-:S02]  /*1c20*/  IMAD.MOV.U32 R8, RZ, RZ, 0x70 ;  /* 0x00000070ff087424 */ /* 0x000fc400078e00ff */
[----:B0-----:R-:W-:-:S07]  /*1c30*/  IMAD.MOV.U32 R12, RZ, RZ, 0x1 ;  /* 0x00000001ff0c7424 */ /* 0x001fce00078e00ff */
[----:B------:R-:W-:-:S07]  /*1c40*/  LEPC R20, `(.L_x_456) ;  /* 0x000000001014794e */ /* 0x000fce0000000000 */
[----:B-1---5:R-:W-:Y:S05]  /*1c50*/  CALL.ABS.NOINC R14 ;  /* 0x000000000e007343 */ /* 0x022fea0003c00000 */
.L_x_456:
[----:B------:R-:W-:Y:S05]  /*1c60*/  BSYNC B6 ;  /* 0x0000000000067941 */ /* 0x000fea0003800000 */
.L_x_455:
[----:B------:R-:W-:Y:S01]  /*1c70*/  ULDC.64 UR4, c[0x0][0x9f8] ;  /* 0x00027e0000047ab9 */ /* 0x000fe20000000a00 */
[----:B------:R-:W-:Y:S01]  /*1c80*/  VIADD R0, R16, 0x20 ;  /* 0x0000002010007836 */ /* 0x000fe20000000000 */
[----:B------:R-:W-:Y:S01]  /*1c90*/  ISETP.NE.U32.AND P0, PT, RZ, UR4, PT ;  /* 0x00000004ff007c0c */ /* 0x000fe2000bf05070 */
[----:B------:R-:W0:Y:S03]  /*1ca0*/  LDC.64 R96, c[0x0][0x3f8] ;  /* 0x0000fe00ff607b82 */ /* 0x000e260000000a00 */
[----:B------:R-:W-:-:S05]  /*1cb0*/  ISETP.NE.AND.EX P0, PT, RZ, UR5, PT, P0 ;  /* 0x00000005ff007c0c */ /* 0x000fca000bf05300 */
[----:B------:R-:W1:Y:S08]  /*1cc0*/  LDC R129, c[0x0][0x3f4] ;  /* 0x0000fd00ff817b82 */ /* 0x000e700000000800 */
[----:B------:R-:W-:Y:S01]  /*1cd0*/  @P0 IADD3 R4, P1, R186, UR4, RZ ;  /* 0x00000004ba040c10 */ /* 0x000fe2000ff3e0ff */
[----:B------:R-:W-:Y:S01]  /*1ce0*/  ULDC UR4, c[0x0][0x2f4] ;  /* 0x0000bd0000047ab9 */ /* 0x000fe20000000800 */
[----:B------:R-:W2:Y:S02]  /*1cf0*/  LDC.64 R90, c[0x0][0x408] ;  /* 0x00010200ff5a7b82 */ /* 0x000ea40000000a00 */
[----:B------:R-:W-:Y:S01]  /*1d00*/  @P0 IADD3.X R5, R187, UR5, RZ, P1, !PT ;  /* 0x00000005bb050c10 */ /* 0x000fe20008ffe4ff */
[----:B------:R-:W-:-:S04]  /*1d10*/  ULDC UR5, c[0x0][0x320] ;  /* 0x0000c80000057ab9 */ /* 0x000fc80000000800 */
[----:B------:R3:W4:Y:S01]  /*1d20*/  @P0 LDG.E R102, desc[UR60][R4.64] ;  /* 0x0000003c04660981 */ /* 0x000722000c1e1900 */
[----:B------:R-:W-:Y:S01]  /*1d30*/  ISETP.GE.AND P1, PT, R0, UR4, PT ;  /* 0x0000000400007c0c */ /* 0x000fe2000bf26270 */
[----:B0-----:R-:W-:Y:S01]  /*1d40*/  IMAD.WIDE.U32 R98, R165, R96, R16 ;  /* 0x00000060a5627225 */ /* 0x001fe200078e0010 */
[----:B------:R-:W-:Y:S01]  /*1d50*/  ISETP.GE.AND P0, PT, R16, UR4, PT ;  /* 0x0000000410007c0c */ /* 0x000fe2000bf06270 */
[----:B------:R-:W0:Y:S01]  /*1d60*/  S2R R148, SR_TID.X ;  /* 0x0000000000947919 */ /* 0x000e220000002100 */
[----:B------:R-:W-:Y:S01]  /*1d70*/  SEL R6, RZ, 0xffffffff, P1 ;  /* 0xffffffffff067807 */ /* 0x000fe20000800000 */
[----:B------:R-:W-:Y:S01]  /*1d80*/  IMAD.SHL.U32 R111, R96, 0x40, RZ ;  /* 0x00000040606f7824 */ /* 0x000fe200078e00ff */
[----:B------:R-:W-:Y:S01]  /*1d90*/  SEL R3, RZ, 0x1, P0 ;  /* 0x00000001ff037807 */ /* 0x000fe20000000000 */
[----:B------:R-:W-:Y:S01]  /*1da0*/  IMAD R117, R191, 0x40, R165 ;  /* 0x00000040bf757824 */ /* 0x000fe200078e02a5 */
[----:B------:R-:W-:Y:S01]  /*1db0*/  ISETP.GE.AND P0, PT, R0, UR5, PT ;  /* 0x0000000500007c0c */ /* 0x000fe2000bf06270 */
[----:B------:R-:W-:Y:S01]  /*1dc0*/  IMAD.SHL.U32 R6, R6, 0x2, RZ ;  /* 0x0000000206067824 */ /* 0x000fe200078e00ff */
[----:B------:R-:W-:-:S02]  /*1dd0*/  ISETP.GE.AND P1, PT, R19, UR4, PT ;  /* 0x0000000413007c0c */ /* 0x000fc4000bf26270 */
[----:B---3--:R-:W-:Y:S02]  /*1de0*/  SEL R4, RZ, 0xffffffff, P0 ;  /* 0xffffffffff047807 */ /* 0x008fe40000000000 */
[----:B------:R-:W-:Y:S02]  /*1df0*/  LOP3.LUT R6, R6, 0x2, R3, 0xe2, !PT ;  /* 0x0000000206067812 */ /* 0x000fe400078ee203 */
[----:B------:R-:W-:Y:S01]  /*1e00*/  IADD3 R3, R16, 0x40, RZ ;  /* 0x0000004010037810 */ /* 0x000fe20007ffe0ff */
[----:B------:R-:W-:Y:S01]  /*1e10*/  IMAD.SHL.U32 R8, R4, 0x2, RZ ;  /* 0x0000000204087824 */ /* 0x000fe200078e00ff */
[----:B------:R-:W-:Y:S01]  /*1e20*/  SHF.R.S32.HI R9, RZ, 0x1f, R165 ;  /* 0x0000001fff097819 */ /* 0x000fe200000114a5 */
[----:B--2---:R-:W-:Y:S01]  /*1e30*/  IMAD.WIDE.U32 R92, R165, R90, R16 ;  /* 0x0000005aa55c7225 */ /* 0x004fe200078e0010 */
[----:B------:R-:W-:Y:S02]  /*1e40*/  ISETP.GE.AND P0, PT, R3, UR4, PT ;  /* 0x0000000403007c0c */ /* 0x000fe4000bf06270 */
[----:B------:R-:W-:Y:S01]  /*1e50*/  SEL R4, RZ, 0x8, P1 ;  /* 0x00000008ff047807 */ /* 0x000fe20000800000 */
[----:B------:R-:W-:Y:S01]  /*1e60*/  IMAD.SHL.U32 R113, R90, 0x40, RZ ;  /* 0x000000405a717824 */ /* 0x000fe200078e00ff */
[----:B------:R-:W-:-:S02]  /*1e70*/  SEL R5, RZ, 0x4, P0 ;  /* 0x00000004ff057807 */ /* 0x000fc40000000000 */
[--C-:B------:R-:W-:Y:S02]  /*1e80*/  SHF.R.S32.HI R161, RZ, 0x1f, R160.reuse ;  /* 0x0000001fffa17819 */ /* 0x100fe400000114a0 */
[----:B------:R-:W-:Y:S01]  /*1e90*/  LOP3.LUT R4, R4, R6, R5, 0xfe, !PT ;  /* 0x0000000604047212 */ /* 0x000fe200078efe05 */
[-C--:B------:R-:W-:Y:S01]  /*1ea0*/  IMAD R6, R9, R96.reuse, RZ ;  /* 0x0000006009067224 */ /* 0x080fe200078e02ff */
[----:B------:R-:W-:Y:S01]  /*1eb0*/  ISETP.GE.AND P0, PT, R22, UR4, PT ;  /* 0x0000000416007c0c */ /* 0x000fe2000bf06270 */
[C---:B------:R-:W-:Y:S01]  /*1ec0*/  IMAD.WIDE.U32 R100, R165.reuse, R96, R160 ;  /* 0x00000060a5647225 */ /* 0x040fe200078e00a0 */
[----:B------:R-:W-:Y:S02]  /*1ed0*/  ISETP.GE.AND P2, PT, R16, UR5, PT ;  /* 0x0000000510007c0c */ /* 0x000fe4000bf46270 */
[----:B------:R-:W-:Y:S01]  /*1ee0*/  SEL R5, RZ, 0x10, P0 ;  /* 0x00000010ff057807 */ /* 0x000fe20000000000 */
[C---:B------:R-:W-:Y:S01]  /*1ef0*/  IMAD R11, R165.reuse, R97, R6 ;  /* 0x00000061a50b7224 */ /* 0x040fe200078e0206 */
[----:B------:R-:W-:Y:S01]  /*1f00*/  SEL R7, RZ, 0x1, P2 ;  /* 0x00000001ff077807 */ /* 0x000fe20001000000 */
[----:B------:R-:W-:Y:S01]  /*1f10*/  IMAD.WIDE.U32 R94, R165, R90, R160 ;  /* 0x0000005aa55e7225 */ /* 0x000fe200078e00a0 */
[----:B-1----:R-:W-:-:S02]  /*1f20*/  ISETP.GE.AND P2, PT, R0, R129, PT ;  /* 0x000000810000720c */ /* 0x002fc40003f46270 */
[----:B------:R-:W-:Y:S01]  /*1f30*/  ISETP.GE.AND P1, PT, R3, UR5, PT ;  /* 0x0000000503007c0c */ /* 0x000fe2000bf26270 */
[----:B------:R-:W-:Y:S01]  /*1f40*/  IMAD.IADD R101, R101, 0x1, R11 ;  /* 0x0000000165657824 */ /* 0x000fe200078e020b */
[----:B------:R-:W-:Y:S01]  /*1f50*/  ISETP.GE.AND P3, PT, R16, R129, PT ;  /* 0x000000811000720c */ /* 0x000fe20003f66270 */
[----:B------:R-:W-:Y:S01]  /*1f60*/  IMAD.IADD R99, R11, 0x1, R99 ;  /* 0x000000010b637824 */ /* 0x000fe200078e0263 */
[----:B------:R-:W-:Y:S01]  /*1f70*/  LOP3.LUT R11, R4, R5, RZ, 0xfc, !PT ;  /* 0x00000005040b7212 */ /* 0x000fe200078efcff */
[----:B------:R-:W-:Y:S01]  /*1f80*/  IMAD R4, R9, R90, RZ ;  /* 0x0000005a09047224 */ /* 0x000fe200078e02ff */
[----:B------:R-:W-:Y:S01]  /*1f90*/  SEL R9, R129, RZ, P2 ;  /* 0x000000ff81097207 */ /* 0x000fe20001000000 */
[----:B-----5:R-:W-:Y:S01]  /*1fa0*/  IMAD.WIDE.U32 R100, R145, R96, R100 ;  /* 0x0000006091647225 */ /* 0x020fe200078e0064 */
[----:B------:R-:W-:Y:S02]  /*1fb0*/  SEL R6, RZ, 0x4, P1 ;  /* 0x00000004ff067807 */ /* 0x000fe40000800000 */
[----:B------:R-:W-:Y:S01]  /*1fc0*/  SEL R5, R129, RZ, P3 ;  /* 0x000000ff81057207 */ /* 0x000fe20001800000 */
[----:B------:R-:W-:Y:S01]  /*1fd0*/  IMAD.IADD R9, R0, 0x1, R9 ;  /* 0x0000000100097824 */ /* 0x000fe200078e0209 */
[----:B------:R-:W-:Y:S01]  /*1fe0*/  ISETP.GE.AND P1, PT, R3, R129, PT ;  /* 0x000000810300720c */ /* 0x000fe20003f26270 */
[----:B------:R-:W-:Y:S01]  /*1ff0*/  IMAD R13, R165, R91, R4 ;  /* 0x0000005ba50d7224 */ /* 0x000fe200078e0204 */
[----:B------:R-:W-:Y:S01]  /*2000*/  LOP3.LUT R7, R8, 0x2, R7, 0xe2, !PT ;  /* 0x0000000208077812 */ /* 0x000fe200078ee207 */
[----:B------:R-:W-:Y:S01]  /*2010*/  IMAD.IADD R5, R16, 0x1, R5 ;  /* 0x0000000110057824 */ /* 0x000fe200078e0205 */
[----:B------:R-:W-:Y:S01]  /*2020*/  SEL R4, R129, RZ, P1 ;  /* 0x000000ff81047207 */ /* 0x000fe20000800000 */
[----:B------:R-:W-:Y:S01]  /*2030*/  IMAD.IADD R95, R95, 0x1, R13 ;  /* 0x000000015f5f7824 */ /* 0x000fe200078e020d */
[----:B------:R-:W-:Y:S01]  /*2040*/  LOP3.LUT R7, R7, R6, RZ, 0xfc, !PT ;  /* 0x0000000607077212 */ /* 0x000fe200078efcff */
[----:B------:R-:W-:Y:S01]  /*2050*/  IMAD.WIDE.U32 R98, R145, R96, R98 ;  /* 0x0000006091627225 */ /* 0x000fe200078e0062 */
[----:B------:R-:W-:-:S02]  /*2060*/  SHF.R.S32.HI R6, RZ, 0x1f, R9 ;  /* 0x0000001fff067819 */ /* 0x000fc40000011409 */
[----:B------:R-:W-:Y:S01]  /*2070*/  IADD3 R14, R3, R4, RZ ;  /* 0x00000004030e7210 */ /* 0x000fe20007ffe0ff */
[----:B------:R-:W-:Y:S01]  /*2080*/  IMAD.WIDE.U32 R94, R145, R90, R94 ;  /* 0x0000005a915e7225 */ /* 0x000fe200078e005e */
[----:B------:R-:W-:Y:S02]  /*2090*/  SHF.R.S32.HI R4, RZ, 0x1f, R5 ;  /* 0x0000001fff047819 */ /* 0x000fe40000011405 */
[----:B------:R-:W-:Y:S01]  /*20a0*/  LEA.HI R10, R6, R9, RZ, 0x6 ;  /* 0x00000009060a7211 */ /* 0x000fe200078f30ff */
[----:B------:R-:W-:Y:S01]  /*20b0*/  IMAD.SHL.U32 R129, R129, 0x2, RZ ;  /* 0x0000000281817824 */ /* 0x000fe200078e00ff */
[----:B------:R-:W-:Y:S02]  /*20c0*/  LEA.HI R8, R4, R5, RZ, 0x3 ;  /* 0x0000000504087211 */ /* 0x000fe400078f18ff */
[----:B------:R-:W-:Y:S02]  /*20d0*/  LEA.HI R9, R6, R9, RZ, 0x3 ;  /* 0x0000000906097211 */ /* 0x000fe400078f18ff */
[----:B------:R-:W-:-:S02]  /*20e0*/  LEA.HI R4, R4, R5, RZ, 0x6 ;  /* 0x0000000504047211 */ /* 0x000fc400078f30ff */
[----:B------:R-:W-:Y:S02]  /*20f0*/  SHF.R.S32.HI R10, RZ, 0x6, R10 ;  /* 0x00000006ff0a7819 */ /* 0x000fe4000001140a */
[----:B------:R-:W-:Y:S02]  /*2100*/  LOP3.LUT R6, R176, 0x38, R9, 0xf8, !PT ;  /* 0x00000038b0067812 */ /* 0x000fe400078ef809 */
[----:B------:R-:W-:Y:S01]  /*2110*/  SHF.R.S32.HI R5, RZ, 0x6, R4 ;  /* 0x00000006ff057819 */ /* 0x000fe20000011404 */
[C---:B------:R-:W-:Y:S01]  /*2120*/  IMAD R143, R10.reuse, 0x1800, R178 ;  /* 0x000018000a8f7824 */ /* 0x040fe200078e02b2 */
[----:B------:R-:W-:Y:S01]  /*2130*/  SHF.R.S32.HI R15, RZ, 0x1f, R14 ;  /* 0x0000001fff0f7819 */ /* 0x000fe2000001140e */
[--C-:B------:R-:W-:Y:S01]  /*2140*/  IMAD R140, R10, 0x1800, R179.reuse ;  /* 0x000018000a8c7824 */ /* 0x100fe200078e02b3 */
[----:B------:R-:W-:Y:S01]  /*2150*/  LOP3.LUT R4, R176, 0x38, R8, 0xf8, !PT ;  /* 0x00000038b0047812 */ /* 0x000fe200078ef808 */
[C---:B------:R-:W-:Y:S01]  /*2160*/  IMAD R144, R5.reuse, 0x1800, R178 ;  /* 0x0000180005907824 */ /* 0x040fe200078e02b2 */
[----:B------:R-:W-:Y:S01]  /*2170*/  LOP3.LUT R6, R6, R177, RZ, 0x3c, !PT ;  /* 0x000000b106067212 */ /* 0x000fe200078e3cff */
[----:B------:R-:W-:Y:S01]  /*2180*/  IMAD R142, R5, 0x1800, R179 ;  /* 0x00001800058e7824 */ /* 0x000fe200078e02b3 */
[----:B------:R-:W-:-:S02]  /*2190*/  LEA.HI R20, R15, R14, RZ, 0x3 ;  /* 0x0000000e0f147211 */ /* 0x000fc400078f18ff */
[----:B------:R-:W-:Y:S02]  /*21a0*/  LOP3.LUT R5, R4, R177, RZ, 0x3c, !PT ;  /* 0x000000b104057212 */ /* 0x000fe400078e3cff */
[----:B------:R-:W-:Y:S02]  /*21b0*/  LEA.HI R14, R15, R14, RZ, 0x6 ;  /* 0x0000000e0f0e7211 */ /* 0x000fe400078f30ff */
[----:B------:R-:W-:Y:S01]  /*21c0*/  IADD3 R143, R143, R6, RZ ;  /* 0x000000068f8f7210 */ /* 0x000fe20007ffe0ff */
[----:B------:R-:W-:Y:S01]  /*21d0*/  IMAD.IADD R144, R144, 0x1, R5 ;  /* 0x0000000190907824 */ /* 0x000fe200078e0205 */
[----:B------:R-:W-:Y:S02]  /*21e0*/  SHF.R.S32.HI R15, RZ, 0x1f, R145 ;  /* 0x0000001fff0f7819 */ /* 0x000fe40000011491 */
[----:B------:R-:W-:Y:S02]  /*21f0*/  LOP3.LUT R6, R167, 0x38, R9, 0xf8, !PT ;  /* 0x00000038a7067812 */ /* 0x000fe400078ef809 */
[----:B------:R-:W-:-:S02]  /*2200*/  SHF.R.S32.HI R14, RZ, 0x6, R14 ;  /* 0x00000006ff0e7819 */ /* 0x000fc4000001140e */
[----:B------:R-:W-:Y:S01]  /*2210*/  LOP3.LUT R5, R6, R223, RZ, 0x3c, !PT ;  /* 0x000000df06057212 */ /* 0x000fe200078e3cff */
[----:B------:R-:W-:Y:S01]  /*2220*/  IMAD R6, R15, R96, RZ ;  /* 0x000000600f067224 */ /* 0x000fe200078e02ff */
[----:B------:R-:W-:Y:S01]  /*2230*/  LOP3.LUT R4, R176, 0x38, R20, 0xf8, !PT ;  /* 0x00000038b0047812 */ /* 0x000fe200078ef814 */
[----:B------:R-:W-:Y:S01]  /*2240*/  IMAD R141, R14, 0x1800, R178 ;  /* 0x000018000e8d7824 */ /* 0x000fe200078e02b2 */
[----:B------:R-:W-:Y:S01]  /*2250*/  LOP3.LUT R12, R167, 0x38, R8, 0xf8, !PT ;  /* 0x00000038a70c7812 */ /* 0x000fe200078ef808 */
[----:B------:R-:W-:Y:S01]  /*2260*/  IMAD R107, R145, R97, R6 ;  /* 0x00000061916b7224 */ /* 0x000fe200078e0206 */
[----:B------:R-:W-:Y:S01]  /*2270*/  IADD3 R93, R13, R93, RZ ;  /* 0x0000005d0d5d7210 */ /* 0x000fe20007ffe0ff */
[----:B------:R-:W-:Y:S01]  /*2280*/  IMAD.IADD R140, R140, 0x1, R5 ;  /* 0x000000018c8c7824 */ /* 0x000fe200078e0205 */
[----:B------:R-:W-:Y:S01]  /*2290*/  LOP3.LUT R4, R4, R177, RZ, 0x3c, !PT ;  /* 0x000000b104047212 */ /* 0x000fe200078e3cff */
[----:B------:R-:W-:Y:S01]  /*22a0*/  IMAD R138, R14, 0x1800, R179 ;  /* 0x000018000e8a7824 */ /* 0x000fe200078e02b3 */
[----:B------:R-:W-:Y:S01]  /*22b0*/  LOP3.LUT R6, R176, 0x18, R16, 0xf8, !PT ;  /* 0x00000018b0067812 */ /* 0x000fe200078ef810 */
[----:B------:R-:W-:Y:S01]  /*22c0*/  IMAD.WIDE.U32 R92, R145, R90, R92 ;  /* 0x0000005a915c7225 */ /* 0x000fe200078e005c */
[----:B------:R-:W-:-:S02]  /*22d0*/  LOP3.LUT R13, R12, R223, RZ, 0x3c, !PT ;  /* 0x000000df0c0d7212 */ /* 0x000fc400078e3cff */
[----:B------:R-:W-:Y:S01]  /*22e0*/  ISETP.GE.AND P4, PT, R19, UR5, PT ;  /* 0x0000000513007c0c */ /* 0x000fe2000bf86270 */
[----:B------:R-:W-:Y:S01]  /*22f0*/  IMAD.IADD R141, R141, 0x1, R4 ;  /* 0x000000018d8d7824 */ /* 0x000fe200078e0204 */
[----:B------:R-:W-:Y:S01]  /*2300*/  LOP3.LUT R12, R167, 0x38, R20, 0xf8, !PT ;  /* 0x00000038a70c7812 */ /* 0x000fe200078ef814 */
[----:B------:R-:W-:Y:S01]  /*2310*/  IMAD.IADD R142, R142, 0x1, R13 ;  /* 0x000000018e8e7824 */ /* 0x000fe200078e020d */
[----:B------:R-:W-:Y:S01]  /*2320*/  ISETP.GE.AND P0, PT, R23, UR4, PT ;  /* 0x0000000417007c0c */ /* 0x000fe2000bf06270 */
[----:B------:R-:W-:Y:S01]  /*2330*/  IMAD R4, R15, R90, RZ ;  /* 0x0000005a0f047224 */ /* 0x000fe200078e02ff */
[----:B------:R-:W-:Y:S01]  /*2340*/  LOP3.LUT R5, R6, R177, RZ, 0x3c, !PT ;  /* 0x000000b106057212 */ /* 0x000fe200078e3cff */
[----:B------:R-:W-:Y:S01]  /*2350*/  IMAD R15, R91, 0x60, RZ ;  /* 0x000000605b0f7824 */ /* 0x000fe200078e02ff */
[----:B------:R-:W-:Y:S01]  /*2360*/  SEL R6, RZ, 0x8, P4 ;  /* 0x00000008ff067807 */ /* 0x000fe20002000000 */
[----:B------:R-:W-:Y:S01]  /*2370*/  IMAD R21, R145, R91, R4 ;  /* 0x0000005b91157224 */ /* 0x000fe200078e0204 */
[----:B------:R-:W-:Y:S01]  /*2380*/  LOP3.LUT R13, R12, R223, RZ, 0x3c, !PT ;  /* 0x000000df0c0d7212 */ /* 0x000fe200078e3cff */
[----:B------:R-:W-:Y:S01]  /*2390*/  IMAD.IADD R109, R101, 0x1, R107 ;  /* 0x00000001656d7824 */ /* 0x000fe200078e026b */
[----:B------:R-:W-:Y:S01]  /*23a0*/  IADD3 R133, R133, R26, RZ ;  /* 0x0000001a85857210 */ /* 0x000fe20007ffe0ff */
[----:B------:R-:W-:Y:S01]  /*23b0*/  IMAD.IADD R106, R21, 0x1, R93 ;  /* 0x00000001156a7824 */ /* 0x000fe200078e025d */
[----:B------:R-:W-:Y:S01]  /*23c0*/  SEL R10, RZ, 0x20, P0 ;  /* 0x00000020ff0a7807 */ /* 0x000fe20000000000 */
[----:B------:R-:W-:Y:S01]  /*23d0*/  IMAD.IADD R107, R107, 0x1, R99 ;  /* 0x000000016b6b7824 */ /* 0x000fe200078e0263 */
[----:B------:R-:W-:-:S02]  /*23e0*/  LOP3.LUT P5, RZ, R195, 0x4, RZ, 0xc0, !PT ;  /* 0x00000004c3ff7812 */ /* 0x000fc400078ac0ff */
[----:B------:R-:W-:Y:S02]  /*23f0*/  MOV R131, 0x20 ;  /* 0x0000002000837802 */ /* 0x000fe40000000f00 */
[C---:B------:R-:W-:Y:S02]  /*2400*/  LOP3.LUT R26, R7.reuse, R6, RZ, 0xfc, !PT ;  /* 0x00000006071a7212 */ /* 0x040fe400078efcff */
[----:B------:R-:W-:Y:S02]  /*2410*/  LOP3.LUT R6, R7, 0x1, RZ, 0xc0, !PT ;  /* 0x0000000107067812 */ /* 0x000fe400078ec0ff */
[----:B------:R-:W-:Y:S01]  /*2420*/  IADD3 R138, R138, R13, RZ ;  /* 0x0000000d8a8a7210 */ /* 0x000fe20007ffe0ff */
[----:B------:R-:W-:Y:S01]  /*2430*/  IMAD R13, R97, 0x60, RZ ;  /* 0x00000060610d7824 */ /* 0x000fe200078e02ff */
[----:B------:R-:W-:Y:S02]  /*2440*/  SHF.R.S32.HI R124, RZ, 0x3, R8 ;  /* 0x00000003ff7c7819 */ /* 0x000fe40000011408 */
[----:B------:R-:W-:-:S02]  /*2450*/  LOP3.LUT R7, R8, 0xfffffff8, RZ, 0xc0, !PT ;  /* 0xfffffff808077812 */ /* 0x000fc400078ec0ff */
[C---:B------:R-:W-:Y:S01]  /*2460*/  SHF.L.U64.HI R110, R96.reuse, 0x6, R97 ;  /* 0x00000006606e7819 */ /* 0x040fe20000010261 */
[----:B------:R-:W-:Y:S01]  /*2470*/  IMAD.WIDE.U32 R96, R96, 0x60, RZ ;  /* 0x0000006060607825 */ /* 0x000fe200078e00ff */
[C---:B------:R-:W-:Y:S02]  /*2480*/  SHF.L.U64.HI R112, R90.reuse, 0x6, R91 ;  /* 0x000000065a707819 */ /* 0x040fe4000001025b */
[----:B------:R-:W-:Y:S01]  /*2490*/  SHF.R.S32.HI R121, RZ, 0x3, R9 ;  /* 0x00000003ff797819 */ /* 0x000fe20000011409 */
[----:B------:R-:W-:Y:S01]  /*24a0*/  IMAD.WIDE.U32 R90, R90, 0x60, RZ ;  /* 0x000000605a5a7825 */ /* 0x000fe200078e00ff */
[----:B------:R-:W-:Y:S02]  /*24b0*/  LOP3.LUT R8, R9, 0xfffffff8, RZ, 0xc0, !PT ;  /* 0xfffffff809087812 */ /* 0x000fe400078ec0ff */
[----:B------:R-:W-:Y:S01]  /*24c0*/  LOP3.LUT R103, R11, R10, RZ, 0xfc, !PT ;  /* 0x0000000a0b677212 */ /* 0x000fe200078efcff */
[----:B------:R-:W-:Y:S01]  /*24d0*/  IMAD.IADD R134, R97, 0x1, R13 ;  /* 0x0000000161867824 */ /* 0x000fe200078e020d */
[----:B------:R-:W-:Y:S01]  /*24e0*/  SEL R131, R131, 0xffffffe0, !P5 ;  /* 0xffffffe083837807 */ /* 0x000fe20006800000 */
[----:B------:R-:W-:Y:S01]  /*24f0*/  IMAD.IADD R136, R91, 0x1, R15 ;  /* 0x000000015b887824 */ /* 0x000fe200078e020f */
[----:B------:R-:W-:-:S02]  /*2500*/  IADD3 R5, R178, R5, RZ ;  /* 0x00000005b2057210 */ /* 0x000fc40007ffe0ff */
[----:B------:R-:W-:Y:S02]  /*2510*/  LOP3.LUT R9, R20, 0xfffffff8, RZ, 0xc0, !PT ;  /* 0xfffffff814097812 */ /* 0x000fe400078ec0ff */
[----:B------:R-:W-:Y:S02]  /*2520*/  IADD3 R108, R95, R21, RZ ;  /* 0x000000155f6c7210 */ /* 0x000fe40007ffe0ff */
[----:B------:R-:W-:Y:S02]  /*2530*/  SHF.R.S32.HI R120, RZ, 0x3, R20 ;  /* 0x00000003ff787819 */ /* 0x000fe40000011414 */
[C---:B------:R-:W-:Y:S02]  /*2540*/  LOP3.LUT R20, R26.reuse, 0x2, RZ, 0xc0, !PT ;  /* 0x000000021a147812 */ /* 0x040fe400078ec0ff */
[----:B------:R-:W-:Y:S02]  /*2550*/  LOP3.LUT R21, R26, 0x4, RZ, 0xc0, !PT ;  /* 0x000000041a157812 */ /* 0x000fe400078ec0ff */
[----:B------:R-:W-:-:S02]  /*2560*/  LOP3.LUT R27, R103, 0x2, RZ, 0xc0, !PT ;  /* 0x00000002671b7812 */ /* 0x000fc400078ec0ff */
[C---:B------:R-:W-:Y:S02]  /*2570*/  LOP3.LUT R28, R103.reuse, 0x4, RZ, 0xc0, !PT ;  /* 0x00000004671c7812 */ /* 0x040fe400078ec0ff */
[C---:B------:R-:W-:Y:S02]  /*2580*/  LOP3.LUT R105, R103.reuse, 0x8, RZ, 0xc0, !PT ;  /* 0x0000000867697812 */ /* 0x040fe400078ec0ff */
[----:B------:R-:W-:Y:S02]  /*2590*/  LOP3.LUT R104, R103, 0x10, RZ, 0xc0, !PT ;  /* 0x0000001067687812 */ /* 0x000fe400078ec0ff */
[----:B------:R-:W-:Y:S02]  /*25a0*/  SHF.R.S32.HI R4, RZ, 0x1f, R30 ;  /* 0x0000001fff047819 */ /* 0x000fe4000001141e */
[----:B0-----:R-:W-:Y:S02]  /*25b0*/  LEA.HI R148, R148, 0x8, RZ, 0x19 ;  /* 0x0000000894947811 */ /* 0x001fe400078fc8ff */
[----:B------:R-:W-:-:S02]  /*25c0*/  IADD3 R137, R131, R5, RZ ;  /* 0x0000000583897210 */ /* 0x000fc40007ffe0ff */
[----:B------:R-:W-:Y:S02]  /*25d0*/  LOP3.LUT R10, R11, 0x1, RZ, 0xc0, !PT ;  /* 0x000000010b0a7812 */ /* 0x000fe400078ec0ff */
[----:B------:R-:W-:Y:S02]  /*25e0*/  LOP3.LUT R26, R26, 0x8, RZ, 0xc0, !PT ;  /* 0x000000081a1a7812 */ /* 0x000fe400078ec0ff */
[----:B------:R-:W-:Y:S02]  /*25f0*/  SHF.R.S32.HI R116, RZ, 0x1f, R7 ;  /* 0x0000001fff747819 */ /* 0x000fe40000011407 */
[----:B------:R-:W-:Y:S02]  /*2600*/  SHF.R.S32.HI R115, RZ, 0x1f, R8 ;  /* 0x0000001fff737819 */ /* 0x000fe40000011408 */
[----:B------:R-:W-:Y:S02]  /*2610*/  SHF.R.S32.HI R114, RZ, 0x1f, R9 ;  /* 0x0000001fff727819 */ /* 0x000fe40000011409 */
[----:B------:R-:W-:-:S02]  /*2620*/  LOP3.LUT R103, R103, 0x20, RZ, 0xc0, !PT ;  /* 0x0000002067677812 */ /* 0x000fc400078ec0ff */
[----:B----4-:R-:W-:-:S07]  /*2630*/  SHF.R.S32.HI R132, RZ, 0x1f, R102 ;  /* 0x0000001fff847819 */ /* 0x010fce0000011466 */
.L_x_562:
[----:B------:R-:W0:Y:S01]  /*2640*/  LDC R84, c[0x0][0x430] ;  /* 0x00010c00ff547b82 */ /* 0x000e220000000800 */
[----:B------:R-:W-:Y:S01]  /*2650*/  VIADD R24, R24, 0xffffffff ;  /* 0xffffffff18187836 */ /* 0x000fe20000000000 */
[----:B------:R-:W-:-:S03]  /*2660*/  MOV R31, RZ ;  /* 0x000000ff001f7202 */ /* 0x000fc60000000f00 */
[----:B-1----:R-:W-:-:S03]  /*2670*/  IMAD R12, R24, 0x60, R117 ;  /* 0x00000060180c7824 */ /* 0x002fc600078e0275 */
[----:B------:R-:W1:Y:S02]  /*2680*/  LDC R128, c[0x0][0x3f4] ;  /* 0x0000fd00ff807b82 */ /* 0x000e640000000800 */
[----:B------:R-:W-:Y:S02]  /*2690*/  ISETP.GE.AND P0, PT, R12, R25, PT ;  /* 0x000000190c00720c */ /* 0x000fe40003f06270 */
[----:B------:R-:W-:Y:S02]  /*26a0*/  IADD3 R36, R133, R12, RZ ;  /* 0x0000000c85247210 */ /* 0x000fe40007ffe0ff */
[----:B------:R-:W-:-:S03]  /*26b0*/  ISETP.GT.OR P0, PT, R117, 0x5f, P0 ;  /* 0x0000005f7500780c */ /* 0x000fc60000704670 */
[----:B--2---:R-:W-:Y:S01]  /*26c0*/  IMAD.MOV.U32 R32, RZ, RZ, R36 ;  /* 0x000000ffff207224 */ /* 0x004fe200078e0024 */
[----:B0-----:R-:W-:-:S09]  /*26d0*/  ISETP.NE.AND P4, PT, R84, 0x1, PT ;  /* 0x000000015400780c */ /* 0x001fd20003f85270 */
[----:B------:R-:W0:Y:S08]  /*26e0*/  @!P0 LDC.64 R14, c[0x0][0x428] ;  /* 0x00010a00ff0e8b82 */ /* 0x000e300000000a00 */
[----:B------:R-:W2:Y:S08]  /*26f0*/  @!P0 LDC.64 R12, c[0x0][0x418] ;  /* 0x00010600ff0c8b82 */ /* 0x000eb00000000a00 */
[----:B------:R-:W3:Y:S08]  /*2700*/  @P4 LDC R11, c[0x0][0x434] ;  /* 0x00010d00ff0b4b82 */ /* 0x000ef00000000800 */
[----:B----4-:R-:W4:Y:S01]  /*2710*/  @P4 LDC R34, c[0x0][0x438] ;  /* 0x00010e00ff224b82 */ /* 0x010f220000000800 */
[----:B---3--:R-:W-:-:S05]  /*2720*/  @P4 IMAD.HI.U32 R11, R36, R11, RZ ;  /* 0x0000000b240b4227 */ /* 0x008fca00078e00ff */
[----:B----4-:R-:W-:Y:S01]  /*2730*/  @P4 SHF.R.U32.HI R32, RZ, R34, R11 ;  /* 0x00000022ff204219 */ /* 0x010fe2000001160b */
[----:B0-----:R-:W-:-:S03]  /*2740*/  @!P0 IMAD R11, R132, R14, RZ ;  /* 0x0000000e840b8224 */ /* 0x001fc600078e02ff */
[--C-:B------:R-:W-:Y:S01]  /*2750*/  @!P0 SHF.R.S32.HI R33, RZ, 0x1f, R32.reuse ;  /* 0x0000001fff218819 */ /* 0x100fe20000011420 */
[C---:B------:R-:W-:Y:S02]  /*2760*/  @!P0 IMAD R11, R102.reuse, R15, R11 ;  /* 0x0000000f660b8224 */ /* 0x040fe400078e020b */
[----:B------:R-:W-:-:S04]  /*2770*/  @!P0 IMAD.WIDE.U32 R14, R102, R14, R32 ;  /* 0x0000000e660e8225 */ /* 0x000fc800078e0020 */
[----:B------:R-:W-:Y:S01]  /*2780*/  @!P0 IMAD.IADD R11, R15, 0x1, R11 ;  /* 0x000000010f0b8824 */ /* 0x000fe200078e020b */
[----:B--2---:R-:W-:-:S04]  /*2790*/  @!P0 LEA R12, P4, R14, R12, 0x2 ;  /* 0x0000000c0e0c8211 */ /* 0x004fc800078810ff */
[----:B------:R-:W-:-:S05]  /*27a0*/  @!P0 LEA.HI.X R13, R14, R13, R11, 0x2, P4 ;  /* 0x0000000d0e0d8211 */ /* 0x000fca00020f140b */
[----:B------:R0:W5:Y:S01]  /*27b0*/  @!P0 LDG.E R31, desc[UR60][R12.64] ;  /* 0x0000003c0c1f8981 */ /* 0x000162000c1e1900 */
[----:B-1----:R-:W-:Y:S01]  /*27c0*/  ISETP.GE.AND P0, PT, R128, 0x1, PT ;  /* 0x000000018000780c */ /* 0x002fe20003f06270 */
[----:B------:R-:W-:Y:S01]  /*27d0*/  IMAD.MOV R11, RZ, RZ, -R32 ;  /* 0x000000ffff0b7224 */ /* 0x000fe200078e0a20 */
[----:B------:R-:W-:Y:S01]  /*27e0*/  ISETP.GT.AND P4, PT, R24, R130, PT ;  /* 0x000000821800720c */ /* 0x000fe20003f84270 */
[----:B------:R-:W-:Y:S01]  /*27f0*/  IMAD R33, R18, 0x4800, R5 ;  /* 0x0000480012217824 */ /* 0x000fe200078e0205 */
[----:B------:R-:W-:Y:S05]  /*2800*/  YIELD ;  /* 0x0000000000007946 */ /* 0x000fea0003800000 */
[----:B------:R-:W-:Y:S01]  /*2810*/  IMAD R84, R84, R11, R36 ;  /* 0x0000000b54547224 */ /* 0x000fe200078e0224 */
[----:B------:R-:W-:Y:S01]  /*2820*/  BSSY B0, `(.L_x_457) ;  /* 0x00007a9000007945 */ /* 0x000fe20003800000 */
[----:B------:R-:W-:Y:S01]  /*2830*/  IMAD R11, R18, 0x4800, R137 ;  /* 0x00004800120b7824 */ /* 0x000fe200078e0289 */
[----:B------:R-:W-:Y:S01]  /*2840*/  P2R R127, PR, RZ, 0x10 ;  /* 0x00000010ff7f7803 */ /* 0x000fe20000000000 */
[----:B------:R-:W-:-:S03]  /*2850*/  IMAD R33, R33, 0x2, R126 ;  /* 0x0000000221217824 */ /* 0x000fc600078e027e */
[----:B------:R-:W-:Y:S01]  /*2860*/  LEA R32, R11, R126, 0x1 ;  /* 0x0000007e0b207211 */ /* 0x000fe200078e08ff */
[----:B0-----:R-:W-:Y:S06]  /*2870*/  @!P0 BRA `(.L_x_458) ;  /* 0x0000007000b08947 */ /* 0x001fec0003800000 */
[----:B------:R-:W-:Y:S01]  /*2880*/  SHF.R.S32.HI R85, RZ, 0x1f, R84 ;  /* 0x0000001fff557819 */ /* 0x000fe20000011454 */
[----:B------:R-:W-:Y:S01]  /*2890*/  ULDC.64 UR4, c[0x0][0x300] ;  /* 0x0000c00000047ab9 */ /* 0x000fe20000000a00 */
[----:B-----5:R-:W-:Y:S01]  /*28a0*/  SHF.R.S32.HI R86, RZ, 0x1f, R31 ;  /* 0x0000001fff567819 */ /* 0x020fe2000001141f */
[----:B------:R-:W-:Y:S01]  /*28b0*/  IMAD.WIDE.U32 R12, R84, UR4, RZ ;  /* 0x00000004540c7c25 */ /* 0x000fe2000f8e00ff */
[----:B------:R-:W-:Y:S02]  /*28c0*/  ULDC.U8 UR6, c[0x0][0x410] ;  /* 0x0001040000067ab9 */ /* 0x000fe40000000000 */
[----:B------:R-:W-:Y:S01]  /*28d0*/  ISETP.NE.AND P0, PT, RZ, UR6, PT ;  /* 0x00000006ff007c0c */ /* 0x000fe2000bf05270 */
[----:B------:R-:W-:Y:S02]  /*28e0*/  IMAD R11, R85, UR4, RZ ;  /* 0x00000004550b7c24 */ /* 0x000fe4000f8e02ff */
[----:B------:R-:W-:Y:S02]  /*28f0*/  IMAD R34, R136, R24, RZ ;  /* 0x0000001888227224 */ /* 0x000fe400078e02ff */
[----:B------:R-:W-:Y:S01]  /*2900*/  IMAD R11, R84, UR5, R11 ;  /* 0x00000005540b7c24 */ /* 0x000fe2000f8e020b */
[----:B------:R-:W-:Y:S01]  /*2910*/  ULDC.64 UR4, c[0x0][0x310] ;  /* 0x0000c40000047ab9 */ /* 0x000fe20000000a00 */
[----:B------:R-:W-:-:S02]  /*2920*/  IMAD R87, R24, -0x60, R25 ;  /* 0xffffffa018577824 */ /* 0x000fc400078e0219 */
[----:B------:R-:W-:Y:S02]  /*2930*/  IMAD R14, R86, UR4, RZ ;  /* 0x00000004560e7c24 */ /* 0x000fe4000f8e02ff */
[----:B------:R-:W-:Y:S01]  /*2940*/  IMAD.IADD R13, R13, 0x1, R11 ;  /* 0x000000010d0d7824 */ /* 0x000fe200078e020b */
[----:B------:R-:W-:Y:S01]  /*2950*/  SHF.R.S32.HI R11, RZ, 0x1f, R24 ;  /* 0x0000001fff0b7819 */ /* 0x000fe20000011418 */
[----:B------:R-:W-:Y:S01]  /*2960*/  IMAD R15, R31, UR5, R14 ;  /* 0x000000051f0f7c24 */ /* 0x000fe2000f8e020e */
[----:B------:R-:W-:Y:S01]  /*2970*/  VIMNMX R87, R87, 0x60, PT ;  /* 0x0000006057577848 */ /* 0x000fe20003fe0100 */
[----:B------:R-:W-:Y:S01]  /*2980*/  IMAD.WIDE.U32 R12, R31, UR4, R12 ;  /* 0x000000041f0c7c25 */ /* 0x000fe2000f8e000c */
[----:B------:R-:W-:-:S03]  /*2990*/  ULDC.64 UR4, c[0x0][0x308] ;  /* 0x0000c20000047ab9 */ /* 0x000fc60000000a00 */
[----:B------:R-:W-:Y:S02]  /*29a0*/  IMAD R14, R134, R24, RZ ;  /* 0x00000018860e7224 */ /* 0x000fe400078e02ff */
[----:B------:R-:W-:Y:S02]  /*29b0*/  IMAD.IADD R13, R13, 0x1, R15 ;  /* 0x000000010d0d7824 */ /* 0x000fe400078e020f */
[----:B------:R-:W-:Y:S02]  /*29c0*/  IMAD R15, R4, UR4, RZ ;  /* 0x00000004040f7c24 */ /* 0x000fe4000f8e02ff */
[C---:B------:R-:W-:Y:S02]  /*29d0*/  IMAD R35, R11.reuse, R96, R14 ;  /* 0x000000600b237224 */ /* 0x040fe400078e020e */
[----:B------:R-:W-:Y:S02]  /*29e0*/  IMAD R37, R11, R90, R34 ;  /* 0x0000005a0b257224 */ /* 0x000fe400078e0222 */
[----:B------:R-:W-:-:S02]  /*29f0*/  IMAD R11, R30, UR5, R15 ;  /* 0x000000051e0b7c24 */ /* 0x000fc4000f8e020f */
[----:B------:R-:W-:Y:S01]  /*2a00*/  IMAD.WIDE.U32 R118, R30, UR4, R12 ;  /* 0x000000041e767c25 */ /* 0x000fe2000f8e000c */
[----:B------:R-:W-:-:S03]  /*2a10*/  ULDC.64 UR4, c[0x0][0x2e8] ;  /* 0x0000ba0000047ab9 */ /* 0x000fc60000000a00 */
[-C--:B------:R-:W-:Y:S01]  /*2a20*/  IMAD.WIDE.U32 R14, R96, R24.reuse, RZ ;  /* 0x00000018600e7225 */ /* 0x080fe200078e00ff */
[----:B------:R-:W-:Y:S02]  /*2a30*/  IADD3 R11, R119, R11, RZ ;  /* 0x0000000b770b7210 */ /* 0x000fe40007ffe0ff */
[----:B------:R-:W-:Y:S01]  /*2a40*/  LEA R119, P4, R118, UR4, 0x1 ;  /* 0x0000000476777c11 */ /* 0x000fe2000f8808ff */
[----:B------:R-:W-:-:S03]  /*2a50*/  IMAD.WIDE.U32 R12, R90, R24, RZ ;  /* 0x000000185a0c7225 */ /* 0x000fc600078e00ff */
[----:B------:R-:W-:Y:S01]  /*2a60*/  LEA.HI.X R118, R118, UR5, R11, 0x1, P4 ;  /* 0x0000000576767c11 */ /* 0x000fe2000a0f0c0b */
[----:B------:R-:W-:Y:S02]  /*2a70*/  IMAD.IADD R11, R15, 0x1, R35 ;  /* 0x000000010f0b7824 */ /* 0x000fe400078e0223 */
[----:B------:R-:W-:Y:S01]  /*2a80*/  IMAD.IADD R82, R13, 0x1, R37 ;  /* 0x000000010d527824 */ /* 0x000fe200078e0225 */
[----:B------:R-:W-:Y:S06]  /*2a90*/  @!P0 BRA `(.L_x_459) ;  /* 0x0000003400b08947 */ /* 0x000fec0003800000 */
[----:B------:R-:W-:Y:S01]  /*2aa0*/  ISETP.GE.AND P4, PT, R165, R87, PT ;  /* 0x00000057a500720c */ /* 0x000fe20003f86270 */
[----:B------:R-:W-:Y:S01]  /*2ab0*/  BSSY B1, `(.L_x_460) ;  /* 0x0000037000017945 */ /* 0x000fe20003800000 */
        /* <DEDUP_REMOVED lines=13> */
[----:B------:R-:W-:Y:S06]  /*2b90*/  @P4 BRA `(.L_x_461) ;  /* 0x0000000000a04947 */ /* 0x000fec0003800000 */
[----:B------:R-:W-:Y:S01]  /*2ba0*/  IADD3 R37, P5, R100, R14, RZ ;  /* 0x0000000e64257210 */ /* 0x000fe20007fbe0ff */
[----:B------:R-:W-:Y:S01]  /*2bb0*/  ULDC.64 UR4, c[0x0][0x3e8] ;  /* 0x0000fa0000047ab9 */ /* 0x000fe20000000a00 */
[----:B------:R-:W-:Y:S01]  /*2bc0*/  IADD3 R39, P0, R94, R12, RZ ;  /* 0x0000000c5e277210 */ /* 0x000fe20007f1e0ff */
[----:B------:R-:W-:Y:S01]  /*2bd0*/  ULDC.64 UR6, c[0x0][0x400] ;  /* 0x0001000000067ab9 */ /* 0x000fe20000000a00 */
[----:B------:R-:W-:Y:S02]  /*2be0*/  IADD3.X R38, R11, R109, RZ, P5, !PT ;  /* 0x0000006d0b267210 */ /* 0x000fe40002ffe4ff */
[----:B------:R-:W-:Y:S02]  /*2bf0*/  CS2R R78, SRZ ;  /* 0x00000000004e7805 */ /* 0x000fe4000001ff00 */
[----:B------:R-:W-:Y:S01]  /*2c00*/  LEA R36, P5, R37, UR4, 0x1 ;  /* 0x0000000425247c11 */ /* 0x000fe2000f8a08ff */
[----:B------:R-:W-:Y:S01]  /*2c10*/  IMAD.X R40, R82, 0x1, R108, P0 ;  /* 0x0000000152287824 */ /* 0x000fe200000e066c */
[----:B------:R-:W-:-:S02]  /*2c20*/  ISETP.GE.AND P0, PT, R160, R128, PT ;  /* 0x00000080a000720c */ /* 0x000fc40003f06270 */
[----:B------:R-:W-:Y:S02]  /*2c30*/  CS2R R74, SRZ ;  /* 0x00000000004a7805 */ /* 0x000fe4000001ff00 */
[----:B------:R-:W-:Y:S02]  /*2c40*/  LEA.HI.X R37, R37, UR5, R38, 0x1, P5 ;  /* 0x0000000525257c11 */ /* 0x000fe4000a8f0c26 */
[----:B------:R-:W-:Y:S02]  /*2c50*/  CS2R R80, SRZ ;  /* 0x0000000000507805 */ /* 0x000fe4000001ff00 */
[C---:B------:R-:W-:Y:S02]  /*2c60*/  LEA R38, P5, R39.reuse, UR6, 0x1 ;  /* 0x0000000627267c11 */ /* 0x040fe4000f8a08ff */
[----:B------:R-:W-:Y:S02]  /*2c70*/  CS2R R76, SRZ ;  /* 0x00000000004c7805 */ /* 0x000fe4000001ff00 */
[----:B------:R-:W-:-:S02]  /*2c80*/  LEA.HI.X R39, R39, UR7, R40, 0x1, P5 ;  /* 0x0000000727277c11 */ /* 0x000fc4000a8f0c28 */
[-C--:B------:R-:W-:Y:S01]  /*2c90*/  ISETP.GE.AND P5, PT, R169, R128.reuse, PT ;  /* 0x00000080a900720c */ /* 0x080fe20003fa6270 */
[----:B------:R0:W5:Y:S04]  /*2ca0*/  @!P0 LDG.E.64 R78, desc[UR60][R36.64] ;  /* 0x0000003c244e8981 */ /* 0x000168000c1e1b00 */
[----:B------:R0:W5:Y:S01]  /*2cb0*/  @!P0 LDG.E.64 R80, desc[UR60][R38.64] ;  /* 0x0000003c26508981 */ /* 0x000162000c1e1b00 */
[----:B------:R-:W-:-:S07]  /*2cc0*/  ISETP.GE.AND P0, PT, R168, R128, PT ;  /* 0x00000080a800720c */ /* 0x000fce0003f06270 */
[----:B------:R0:W5:Y:S04]  /*2cd0*/  @!P5 LDG.E.64 R74, desc[UR60][R36.64+0x20] ;  /* 0x0000203c244ad981 */ /* 0x000168000c1e1b00 */
[----:B------:R0:W5:Y:S01]  /*2ce0*/  @!P5 LDG.E.64 R76, desc[UR60][R38.64+0x20] ;  /* 0x0000203c264cd981 */ /* 0x000162000c1e1b00 */
[----:B------:R-:W-:Y:S02]  /*2cf0*/  ISETP.GE.AND P5, PT, R171, R128, PT ;  /* 0x00000080ab00720c */ /* 0x000fe40003fa6270 */
[----:B------:R-:W-:Y:S02]  /*2d00*/  CS2R R70, SRZ ;  /* 0x0000000000467805 */ /* 0x000fe4000001ff00 */
[----:B------:R-:W-:Y:S02]  /*2d10*/  CS2R R72, SRZ ;  /* 0x0000000000487805 */ /* 0x000fe4000001ff00 */
[----:B------:R-:W-:-:S02]  /*2d20*/  CS2R R66, SRZ ;  /* 0x0000000000427805 */ /* 0x000fc4000001ff00 */
[----:B------:R-:W-:Y:S01]  /*2d30*/  CS2R R68, SRZ ;  /* 0x0000000000447805 */ /* 0x000fe2000001ff00 */
[----:B------:R0:W5:Y:S04]  /*2d40*/  @!P0 LDG.E.64 R70, desc[UR60][R36.64+0x40] ;  /* 0x0000403c24468981 */ /* 0x000168000c1e1b00 */
[----:B------:R0:W5:Y:S01]  /*2d50*/  @!P0 LDG.E.64 R72, desc[UR60][R38.64+0x40] ;  /* 0x0000403c26488981 */ /* 0x000162000c1e1b00 */
[----:B------:R-:W-:-:S03]  /*2d60*/  ISETP.GE.AND P0, PT, R170, R128, PT ;  /* 0x00000080aa00720c */ /* 0x000fc60003f06270 */
        /* <DEDUP_REMOVED lines=8> */
[----:B------:R0:W5:Y:S04]  /*2df0*/  @!P0 LDG.E.64 R64, desc[UR60][R38.64+0x80] ;  /* 0x0000803c26408981 */ /* 0x000168000c1e1b00 */
[----:B------:R0:W5:Y:S04]  /*2e00*/  @!P5 LDG.E.64 R58, desc[UR60][R36.64+0xa0] ;  /* 0x0000a03c243ad981 */ /* 0x000168000c1e1b00 */
[----:B------:R0:W5:Y:S02]  /*2e10*/  @!P5 LDG.E.64 R60, desc[UR60][R38.64+0xa0] ;  /* 0x0000a03c263cd981 */ /* 0x000164000c1e1b00 */
.L_x_461:
[----:B------:R-:W-:Y:S05]  /*2e20*/  BSYNC B1 ;  /* 0x0000000000017941 */ /* 0x000fea0003800000 */
.L_x_460:
[----:B------:R-:W-:Y:S01]  /*2e30*/  ISETP.GE.AND P5, PT, R225, R87, PT ;  /* 0x00000057e100720c */ /* 0x000fe20003fa6270 */
[----:B------:R-:W-:Y:S01]  /*2e40*/  BSSY B1, `(.L_x_462) ;  /* 0x0000037000017945 */ /* 0x000fe20003800000 */
[----:B0-----:R-:W-:Y:S02]  /*2e50*/  CS2R R38, SRZ ;  /* 0x0000000000267805 */ /* 0x001fe4000001ff00 */
        /* <DEDUP_REMOVED lines=8> */
[----:B------:R-:W-:Y:S01]  /*2ee0*/  CS2R R52, SRZ ;  /* 0x0000000000347805 */ /* 0x000fe2000001ff00 */
[----:B-----5:R-:W-:Y:S01]  /*2ef0*/  IMAD.MOV.U32 R88, RZ, RZ, R58 ;  /* 0x000000ffff587224 */ /* 0x020fe200078e003a */
[----:B------:R-:W-:-:S02]  /*2f00*/  MOV R83, R59 ;  /* 0x0000003b00537202 */ /* 0x000fc40000000f00 */
[----:B------:R-:W-:Y:S01]  /*2f10*/  CS2R R56, SRZ ;  /* 0x0000000000387805 */ /* 0x000fe2000001ff00 */
[----:B------:R-:W-:Y:S06]  /*2f20*/  @P5 BRA `(.L_x_463) ;  /* 0x0000000000a05947 */ /* 0x000fec0003800000 */
[----:B------:R-:W-:Y:S01]  /*2f30*/  IADD3 R14, P0, P6, R100, R14, R111 ;  /* 0x0000000e640e7210 */ /* 0x000fe20007e1e06f */
[----:B------:R-:W-:Y:S01]  /*2f40*/  ULDC.64 UR4, c[0x0][0x3e8] ;  /* 0x0000fa0000047ab9 */ /* 0x000fe20000000a00 */
[----:B------:R-:W-:Y:S01]  /*2f50*/  ULDC.64 UR6, c[0x0][0x400] ;  /* 0x0001000000067ab9 */ /* 0x000fe20000000a00 */
[----:B------:R-:W-:Y:S02]  /*2f60*/  CS2R R54, SRZ ;  /* 0x0000000000367805 */ /* 0x000fe4000001ff00 */
[----:B------:R-:W-:Y:S02]  /*2f70*/  IADD3.X R13, R109, R11, R110, P0, P6 ;  /* 0x0000000b6d0d7210 */ /* 0x000fe400007ec46e */
[----:B------:R-:W-:Y:S02]  /*2f80*/  CS2R R56, SRZ ;  /* 0x0000000000387805 */ /* 0x000fe4000001ff00 */
[----:B------:R-:W-:-:S04]  /*2f90*/  IADD3 R11, P0, P6, R94, R12, R113 ;  /* 0x0000000c5e0b7210 */ /* 0x000fc80007e1e071 */
[----:B------:R-:W-:Y:S02]  /*2fa0*/  IADD3.X R82, R108, R82, R112, P0, P6 ;  /* 0x000000526c527210 */ /* 0x000fe400007ec470 */
[----:B------:R-:W-:-:S04]  /*2fb0*/  LEA R12, P0, R14, UR4, 0x1 ;  /* 0x000000040e0c7c11 */ /* 0x000fc8000f8008ff */
[----:B------:R-:W-:Y:S02]  /*2fc0*/  LEA.HI.X R13, R14, UR5, R13, 0x1, P0 ;  /* 0x000000050e0d7c11 */ /* 0x000fe400080f0c0d */
[----:B------:R-:W-:-:S04]  /*2fd0*/  LEA R14, P0, R11, UR6, 0x1 ;  /* 0x000000060b0e7c11 */ /* 0x000fc8000f8008ff */
[----:B------:R-:W-:Y:S02]  /*2fe0*/  LEA.HI.X R15, R11, UR7, R82, 0x1, P0 ;  /* 0x000000070b0f7c11 */ /* 0x000fe400080f0c52 */
[----:B------:R-:W-:Y:S02]  /*2ff0*/  ISETP.GE.AND P0, PT, R160, R128, PT ;  /* 0x00000080a000720c */ /* 0x000fe40003f06270 */
[----:B------:R-:W-:Y:S02]  /*3000*/  CS2R R50, SRZ ;  /* 0x0000000000327805 */ /* 0x000fe4000001ff00 */
[----:B------:R-:W-:-:S09]  /*3010*/  CS2R R52, SRZ ;  /* 0x0000000000347805 */ /* 0x000fd2000001ff00 */
[----:B------:R0:W5:Y:S04]  /*3020*/  @!P0 LDG.E.64 R54, desc[UR60][R12.64] ;  /* 0x0000003c0c368981 */ /* 0x000168000c1e1b00 */
[----:B------:R0:W5:Y:S01]  /*3030*/  @!P0 LDG.E.64 R56, desc[UR60][R14.64] ;  /* 0x0000003c0e388981 */ /* 0x000162000c1e1b00 */
        /* <DEDUP_REMOVED lines=20> */
[----:B------:R-:W-:-:S13]  /*3180*/  ISETP.GE.AND P0, PT, R172, R128, PT ;  /* 0x00000080ac00720c */ /* 0x000fda0003f06270 */
[----:B------:R0:W5:Y:S04]  /*3190*/  @!P0 LDG.E.64 R34, desc[UR60][R12.64+0xa0] ;  /* 0x0000a03c0c228981 */ /* 0x000168000c1e1b00 */
[----:B------:R0:W5:Y:S02]  /*31a0*/  @!P0 LDG.E.64 R36, desc[UR60][R14.64+0xa0] ;  /* 0x0000a03c0e248981 */ /* 0x000164000c1e1b00 */
.L_x_463:
[----:B------:R-:W-:Y:S05]  /*31b0*/  BSYNC B1 ;  /* 0x0000000000017941 */ /* 0x000fea0003800000 */
.L_x_462:
[----:B------:R-:W2:Y:S01]  /*31c0*/  LDL R11, [R1+0x30] ;  /* 0x00003000010b7983 */ /* 0x000ea20000100800 */
[----:B0-----:R-:W-:Y:S01]  /*31d0*/  IMAD.MOV.U32 R12, RZ, RZ, R63 ;  /* 0x000000ffff0c7224 */ /* 0x001fe200078e003f */
[----:B------:R-:W-:Y:S01]  /*31e0*/  MOV R14, R71 ;  /* 0x00000047000e7202 */ /* 0x000fe20000000f00 */
[----:B------:R-:W-:Y:S01]  /*31f0*/  IMAD.MOV.U32 R13, RZ, RZ, R70 ;  /* 0x000000ffff0d7224 */ /* 0x000fe200078e0046 */
[----:B------:R-:W-:-:S04]  /*3200*/  PRMT R159, R88, 0x5410, R83 ;  /* 0x00005410589f7816 */ /* 0x000fc80000000053 */
[----:B------:R-:W-:Y:S01]  /*3210*/  PRMT R208, R13, 0x5410, R14 ;  /* 0x000054100dd07816 */ /* 0x000fe2000000000e */
[----:B------:R-:W-:Y:S01]  /*3220*/  IMAD.MOV.U32 R14, RZ, RZ, R79 ;  /* 0x000000ffff0e7224 */ /* 0x000fe200078e004f */
[----:B------:R-:W-:-:S04]  /*3230*/  MOV R13, R78 ;  /* 0x0000004e000d7202 */ /* 0x000fc80000000f00 */
[----:B------:R-:W-:Y:S01]  /*3240*/  PRMT R156, R13, 0x5410, R14 ;  /* 0x000054100d9c7816 */ /* 0x000fe2000000000e */
[----:B------:R-:W-:Y:S01]  /*3250*/  IMAD.MOV.U32 R14, RZ, RZ, R60 ;  /* 0x000000ffff0e7224 */ /* 0x000fe200078e003c */
[----:B------:R-:W-:-:S04]  /*3260*/  MOV R13, R61 ;  /* 0x0000003d000d7202 */ /* 0x000fc80000000f00 */
[----:B------:R-:W-:Y:S01]  /*3270*/  PRMT R203, R14, 0x5410, R13 ;  /* 0x000054100ecb7816 */ /* 0x000fe2000000000d */
[----:B------:R-:W-:Y:S01]  /*3280*/  IMAD.MOV.U32 R13, RZ, RZ, R69 ;  /* 0x000000ffff0d7224 */ /* 0x000fe200078e0045 */
[----:B------:R-:W-:Y:S02]  /*3290*/  MOV R14, R68 ;  /* 0x00000044000e7202 */ /* 0x000fe40000000f00 */
[----:B--2---:R-:W-:Y:S01]  /*32a0*/  R2UR UR4, R11 ;  /* 0x000000000b0472ca */ /* 0x004fe200000e0000 */
[----:B------:R-:W-:-:S05]  /*32b0*/  IMAD.MOV.U32 R11, RZ, RZ, R62 ;  /* 0x000000ffff0b7224 */ /* 0x000fca00078e003e */
[----:B------:R-:W-:Y:S01]  /*32c0*/  PRMT R204, R12, 0x5410, R11 ;  /* 0x000054100ccc7816 */ /* 0x000fe2000000000b */
[----:B------:R-:W-:Y:S01]  /*32d0*/  IMAD.MOV.U32 R12, RZ, RZ, R67 ;  /* 0x000000ffff0c7224 */ /* 0x000fe200078e0043 */
[----:B------:R-:W-:-:S04]  /*32e0*/  MOV R11, R66 ;  /* 0x00000042000b7202 */ /* 0x000fc80000000f00 */
[----:B------:R-:W-:Y:S01]  /*32f0*/  PRMT R207, R11, 0x7610, R207 ;  /* 0x000076100bcf7816 */ /* 0x000fe200000000cf */
[----:B------:R-:W-:Y:S01]  /*3300*/  IMAD.MOV.U32 R11, RZ, RZ, R74 ;  /* 0x000000ffff0b7224 */ /* 0x000fe200078e004a */
[----:B------:R-:W-:Y:S01]  /*3310*/  PRMT R206, R12, 0x7610, R206 ;  /* 0x000076100cce7816 */ /* 0x000fe200000000ce */
[----:B------:R-:W-:Y:S01]  /*3320*/  IMAD.MOV.U32 R12, RZ, RZ, R75 ;  /* 0x000000ffff0c7224 */ /* 0x000fe200078e004b */
[----:B------:R-:W-:Y:S01]  /*3330*/  UISETP.NE.AND UP0, UPT, UR4, 0x3, UPT ;  /* 0x000000030400788c */ /* 0x000fe2000bf05270 */
[----:B------:R-:W-:Y:S01]  /*3340*/  PRMT R207, R207, 0x5410, R14 ;  /* 0x00005410cfcf7816 */ /* 0x000fe2000000000e */
[----:B------:R-:W-:Y:S01]  /*3350*/  IMAD.MOV.U32 R14, RZ, RZ, R81 ;  /* 0x000000ffff0e7224 */ /* 0x000fe200078e0051 */
[----:B------:R-:W-:Y:S02]  /*3360*/  PRMT R206, R206, 0x5410, R13 ;  /* 0x00005410cece7816 */ /* 0x000fe4000000000d */
[----:B------:R-:W-:Y:S01]  /*3370*/  PRMT R209, R11, 0x5410, R12 ;  /* 0x000054100bd17816 */ /* 0x000fe2000000000c */
[----:B------:R-:W-:Y:S01]  /*3380*/  IMAD.MOV.U32 R12, RZ, RZ, R64 ;  /* 0x000000ffff0c7224 */ /* 0x000fe200078e0040 */
[----:B------:R-:W-:Y:S01]  /*3390*/  PLOP3.LUT P0, PT, PT, PT, UP0, 0x80, 0x0 ;  /* 0x000000000000781c */ /* 0x000fe20003f0f008 */
[----:B------:R-:W-:Y:S01]  /*33a0*/  IMAD.MOV.U32 R11, RZ, RZ, R65 ;  /* 0x000000ffff0b7224 */ /* 0x000fe200078e0041 */
[----:B------:R-:W-:-:S04]  /*33b0*/  MOV R13, R80 ;  /* 0x00000050000d7202 */ /* 0x000fc80000000f00 */
[----:B------:R-:W-:Y:S01]  /*33c0*/  PRMT R205, R11, 0x5410, R12 ;  /* 0x000054100bcd7816 */ /* 0x000fe2000000000c */
[----:B------:R-:W-:Y:S01]  /*33d0*/  IMAD.MOV.U32 R11, RZ, RZ, R72 ;  /* 0x000000ffff0b7224 */ /* 0x000fe200078e0048 */
[----:B------:R-:W-:Y:S02]  /*33e0*/  MOV R12, R73 ;  /* 0x00000049000c7202 */ /* 0x000fe40000000f00 */
[----:B------:R-:W-:Y:S01]  /*33f0*/  PRMT R212, R13, 0x5410, R14 ;  /* 0x000054100dd47816 */ /* 0x000fe2000000000e */
[----:B-----5:R-:W-:Y:S01]  /*3400*/  IMAD.MOV.U32 R14, RZ, RZ, R34 ;  /* 0x000000ffff0e7224 */ /* 0x020fe200078e0022 */
[----:B------:R-:W-:Y:S01]  /*3410*/  PRMT R210, R11, 0x5410, R12 ;  /* 0x000054100bd27816 */ /* 0x000fe2000000000c */
[----:B------:R-:W-:Y:S01]  /*3420*/  IMAD.MOV.U32 R11, RZ, RZ, R76 ;  /* 0x000000ffff0b7224 */ /* 0x000fe200078e004c */
[----:B------:R-:W-:Y:S01]  /*3430*/  MOV R13, R35 ;  /* 0x00000023000d7202 */ /* 0x000fe20000000f00 */
[----:B------:R-:W-:-:S03]  /*3440*/  IMAD.MOV.U32 R12, RZ, RZ, R77 ;  /* 0x000000ffff0c7224 */ /* 0x000fc600078e004d */
[----:B------:R-:W-:Y:S02]  /*3450*/  PRMT R83, R14, 0x5410, R13 ;  /* 0x000054100e537816 */ /* 0x000fe4000000000d */
[----:B------:R-:W-:Y:S01]  /*3460*/  PRMT R211, R11, 0x5410, R12 ;  /* 0x000054100bd37816 */ /* 0x000fe2000000000c */
[----:B------:R-:W-:Y:S02]  /*3470*/  IMAD.MOV.U32 R12, RZ, RZ, R38 ;  /* 0x000000ffff0c7224 */ /* 0x000fe400078e0026 */
[----:B------:R-:W-:-:S05]  /*3480*/  IMAD.MOV.U32 R11, RZ, RZ, R39 ;  /* 0x000000ffff0b7224 */ /* 0x000fca00078e0027 */
[----:B------:R-:W-:Y:S01]  /*3490*/  PRMT R123, R12, 0x5410, R11 ;  /* 0x000054100c7b7816 */ /* 0x000fe2000000000b */
[----:B------:R-:W-:Y:S01]  /*34a0*/  IMAD.MOV.U32 R11, RZ, RZ, R43 ;  /* 0x000000ffff0b7224 */ /* 0x000fe200078e002b */
[----:B------:R-:W-:-:S04]  /*34b0*/  MOV R12, R42 ;  /* 0x0000002a000c7202 */ /* 0x000fc80000000f00 */
[----:B------:R-:W-:Y:S01]  /*34c0*/  PRMT R139, R12, 0x5410, R11 ;  /* 0x000054100c8b7816 */ /* 0x000fe2000000000b */
[----:B------:R-:W-:Y:S01]  /*34d0*/  IMAD.MOV.U32 R12, RZ, RZ, R46 ;  /* 0x000000ffff0c7224 */ /* 0x000fe200078e002e */
[----:B------:R-:W-:-:S04]  /*34e0*/  MOV R11, R47 ;  /* 0x0000002f000b7202 */ /* 0x000fc80000000f00 */
        /* <DEDUP_REMOVED lines=25> */
[----:B------:R-:W-:Y:S06]  /*3680*/  @!P0 BRA `(.L_x_464) ;  /* 0x0000000000048947 */ /* 0x000fec0003800000 */
[----:B------:R-:W-:Y:S01]  /*3690*/  BPT.TRAP 0x1 ;  /* 0x000000040000795c */ /* 0x000fe20000300000 */
.L_x_464:
[----:B------:R-:W-:Y:S01]  /*36a0*/  IMAD R88, R18, 0x8, R2 ;  /* 0x0000000812587824 */ /* 0x000fe200078e0202 */
[----:B------:R-:W-:Y:S01]  /*36b0*/  SHF.L.U32 R89, R166, 0x1f, RZ ;  /* 0x0000001fa6597819 */ /* 0x000fe200000006ff */
[----:B------:R-:W-:Y:S03]  /*36c0*/  BSSY B1, `(.L_x_465) ;  /* 0x0000003000017945 */ /* 0x000fe60003800000 */
[----:B------:R-:W0:Y:S02]  /*36d0*/  SYNCS.PHASECHK.TRANS64.TRYWAIT P6, [R88+URZ+0x2a890], R89 ;  /* 0x02a89059580075a7 */ /* 0x000e2400080c017f */
[----:B0-----:R-:W-:Y:S05]  /*36e0*/  @!P6 BRA `(.L_x_466) ;  /* 0x000001b400e4e947 */ /* 0x001fea0003800000 */
.L_x_786:
[----:B------:R-:W-:Y:S05]  /*36f0*/  BSYNC B1 ;  /* 0x0000000000017941 */ /* 0x000fea0003800000 */
.L_x_465:
[----:B------:R-:W-:-:S03]  /*3700*/  UMOV UR4, 0xffffffff ;  /* 0xffffffff00047882 */ /* 0x000fc60000000000 */
[----:B------:R-:W-:Y:S05]  /*3710*/  BRA.DIV UR4, `(.L_x_467) ;  /* 0x000001b604ec7947 */ /* 0x000fea000b800000 */
[----:B------:R1:W2:Y:S04]  /*3720*/  SHFL.IDX PT, R82, R118, RZ, 0x1c1f ;  /* 0x001c1fff76527589 */ /* 0x0002a800000e0000 */
[----:B------:R1:W3:Y:S02]  /*3730*/  SHFL.IDX PT, R11, R119, RZ, 0x1c1f ;  /* 0x001c1fff770b7589 */ /* 0x0002e400000e0000 */
.L_x_790:
[----:B------:R-:W-:Y:S04]  /*3740*/  BSSY B1, `(.L_x_468) ;  /* 0x000015c000017945 */ /* 0x000fe80003800000 */
[----:B------:R-:W-:Y:S05]  /*3750*/  @P4 BRA `(.L_x_469) ;  /* 0x0000001400684947 */ /* 0x000fea0003800000 */
[----:B------:R-:W-:Y:S01]  /*3760*/  ISETP.NE.AND P4, PT, R10, RZ, PT ;  /* 0x000000ff0a00720c */ /* 0x000fe20003f85270 */
[----:B------:R-:W-:-:S12]  /*3770*/  BSSY B2, `(.L_x_470) ;  /* 0x0000035000027945 */ /* 0x000fd80003800000 */
[----:B------:R-:W-:Y:S05]  /*3780*/  @!P4 BRA `(.L_x_471) ;  /* 0x0000000000ccc947 */ /* 0x000fea0003800000 */
[----:B------:R4:W0:Y:S01]  /*3790*/  LDS.128 R12, [R33] ;  /* 0x00000000210c7984 */ /* 0x0008220000000c00 */
[----:B------:R-:W-:Y:S01]  /*37a0*/  ISETP.GE.AND P4, PT, R160, R128, PT ;  /* 0x00000080a000720c */ /* 0x000fe20003f86270 */
[----:B------:R-:W-:-:S12]  /*37b0*/  BSSY B3, `(.L_x_472) ;  /* 0x000002d000037945 */ /* 0x000fd80003800000 */
[----:B----4-:R-:W-:Y:S05]  /*37c0*/  @P4 BRA `(.L_x_473) ;  /* 0x0000000000ac4947 */ /* 0x010fea0003800000 */
[--C-:B------:R-:W-:Y:S02]  /*37d0*/  SHF.R.U64 R154, R78, 0x10, R79.reuse ;  /* 0x000000104e9a7819 */ /* 0x100fe4000000124f */
[----:B------:R-:W-:Y:S02]  /*37e0*/  SHF.R.U32.HI R78, RZ, 0x10, R79 ;  /* 0x00000010ff4e7819 */ /* 0x000fe4000001164f */
[--C-:B------:R-:W-:Y:S01]  /*37f0*/  SHF.R.U64 R155, R80, 0x10, R81.reuse ;  /* 0x00000010509b7819 */ /* 0x100fe20000001251 */
[----:B------:R-:W-:Y:S01]  /*3800*/  HADD2.F32 R154, -RZ, R154.H0_H0 ;  /* 0x2000009aff9a7230 */ /* 0x000fe20000004100 */
[----:B0-----:R-:W-:Y:S02]  /*3810*/  MOV R79, R13 ;  /* 0x0000000d004f7202 */ /* 0x001fe40000000f00 */
[----:B------:R-:W-:Y:S01]  /*3820*/  SHF.R.U32.HI R80, RZ, 0x10, R81 ;  /* 0x00000010ff507819 */ /* 0x000fe20000011651 */
[----:B------:R-:W-:Y:S02]  /*3830*/  HADD2.F32 R13, -RZ, R155.H0_H0 ;  /* 0x2000009bff0d7230 */ /* 0x000fe40000004100 */
[----:B------:R-:W-:-:S02]  /*3840*/  HADD2.F32 R81, -RZ, R79.H1_H1 ;  /* 0x3000004fff517230 */ /* 0x000fc40000004100 */
[----:B------:R-:W-:Y:S02]  /*3850*/  HADD2.F32 R155, -RZ, R79.H0_H0 ;  /* 0x2000004fff9b7230 */ /* 0x000fe40000004100 */
[----:B------:R-:W-:Y:S02]  /*3860*/  HADD2.F32 R80, -RZ, R80.H0_H0 ;  /* 0x20000050ff507230 */ /* 0x000fe40000004100 */
[-C--:B------:R-:W-:Y:S01]  /*3870*/  FMUL.FTZ R79, R81, R13.reuse ;  /* 0x0000000d514f7220 */ /* 0x080fe20000410000 */
[----:B------:R-:W-:-:S03]  /*3880*/  FMUL.FTZ R13, R155, R13 ;  /* 0x0000000d9b0d7220 */ /* 0x000fc60000410000 */
[-C--:B------:R-:W-:Y:S01]  /*3890*/  FFMA.FTZ R79, R155, R154.reuse, -R79 ;  /* 0x0000009a9b4f7223 */ /* 0x080fe2000001084f */
[----:B------:R-:W-:Y:S02]  /*38a0*/  IMAD.MOV.U32 R155, RZ, RZ, R12 ;  /* 0x000000ffff9b7224 */ /* 0x000fe400078e000c */
[----:B------:R-:W-:Y:S01]  /*38b0*/  FFMA.FTZ R13, R81, R154, R13 ;  /* 0x0000009a510d7223 */ /* 0x000fe2000001000d */
[----:B------:R-:W-:Y:S02]  /*38c0*/  IMAD.MOV.U32 R81, RZ, RZ, R15 ;  /* 0x000000ffff517224 */ /* 0x000fe400078e000f */
[----:B------:R-:W-:Y:S02]  /*38d0*/  HADD2.F32 R154, -RZ, R78.H0_H0 ;  /* 0x2000004eff9a7230 */ /* 0x000fe40000004100 */
[----:B------:R-:W-:Y:S01]  /*38e0*/  HADD2.F32 R12, -RZ, R155.H1_H1 ;  /* 0x3000009bff0c7230 */ /* 0x000fe20000004100 */
[----:B------:R-:W-:Y:S01]  /*38f0*/  F2FP.F16.F32.PACK_AB R13, R13, R79 ;  /* 0x0000004f0d0d723e */ /* 0x000fe200000000ff */
[----:B------:R-:W-:-:S02]  /*3900*/  HADD2.F32 R15, -RZ, R81.H1_H1 ;  /* 0x30000051ff0f7230 */ /* 0x000fc40000004100 */
[----:B------:R-:W-:Y:S02]  /*3910*/  HADD2.F32 R81, -RZ, R81.H0_H0 ;  /* 0x20000051ff517230 */ /* 0x000fe40000004100 */
[----:B------:R-:W-:Y:S02]  /*3920*/  HADD2.F32 R155, -RZ, R155.H0_H0 ;  /* 0x2000009bff9b7230 */ /* 0x000fe40000004100 */
[-C--:B------:R-:W-:Y:S01]  /*3930*/  FMUL.FTZ R78, R15, R80.reuse ;  /* 0x000000500f4e7220 */ /* 0x080fe20000410000 */
[----:B------:R-:W-:-:S03]  /*3940*/  FMUL.FTZ R80, R81, R80 ;  /* 0x0000005051507220 */ /* 0x000fc60000410000 */
[-C--:B------:R-:W-:Y:S01]  /*3950*/  FFMA.FTZ R78, R81, R154.reuse, -R78 ;  /* 0x0000009a514e7223 */ /* 0x080fe2000001084e */
[----:B------:R-:W-:Y:S01]  /*3960*/  FFMA.FTZ R15, R15, R154, R80 ;  /* 0x0000009a0f0f7223 */ /* 0x000fe20000010050 */
[----:B------:R-:W-:Y:S02]  /*3970*/  HADD2.F32 R154, -RZ, R212.H0_H0 ;  /* 0x200000d4ff9a7230 */ /* 0x000fe40000004100 */
[----:B------:R-:W-:Y:S02]  /*3980*/  HADD2.F32 R80, -RZ, R156.H0_H0 ;  /* 0x2000009cff507230 */ /* 0x000fe40000004100 */
[----:B------:R-:W-:Y:S01]  /*3990*/  F2FP.F16.F32.PACK_AB R15, R15, R78 ;  /* 0x0000004e0f0f723e */ /* 0x000fe200000000ff */
[-C--:B------:R-:W-:Y:S01]  /*39a0*/  FMUL.FTZ R81, R12, R154.reuse ;  /* 0x0000009a0c517220 */ /* 0x080fe20000410000 */
[----:B------:R-:W-:-:S03]  /*39b0*/  FMUL.FTZ R154, R155, R154 ;  /* 0x0000009a9b9a7220 */ /* 0x000fc60000410000 */
[-C--:B------:R-:W-:Y:S01]  /*39c0*/  FFMA.FTZ R81, R155, R80.reuse, -R81 ;  /* 0x000000509b517223 */ /* 0x080fe20000010851 */
[----:B------:R-:W-:Y:S01]  /*39d0*/  FFMA.FTZ R12, R12, R80, R154 ;  /* 0x000000500c0c7223 */ /* 0x000fe2000001009a */
[----:B------:R-:W-:Y:S02]  /*39e0*/  HADD2.F32 R80, -RZ, R212.H1_H1 ;  /* 0x300000d4ff507230 */ /* 0x000fe40000004100 */
[----:B------:R-:W-:Y:S02]  /*39f0*/  HADD2.F32 R154, -RZ, R14.H1_H1 ;  /* 0x3000000eff9a7230 */ /* 0x000fe40000004100 */
[----:B------:R-:W-:Y:S01]  /*3a00*/  HADD2.F32 R155, -RZ, R156.H1_H1 ;  /* 0x3000009cff9b7230 */ /* 0x000fe20000004100 */
[----:B------:R-:W-:Y:S01]  /*3a10*/  F2FP.F16.F32.PACK_AB R12, R12, R81 ;  /* 0x000000510c0c723e */ /* 0x000fe200000000ff */
[----:B------:R-:W-:Y:S02]  /*3a20*/  HADD2.F32 R14, -RZ, R14.H0_H0 ;  /* 0x2000000eff0e7230 */ /* 0x000fe40000004100 */
[----:B------:R-:W-:-:S04]  /*3a30*/  FMUL.FTZ R156, R154, R80 ;  /* 0x000000509a9c7220 */ /* 0x000fc80000410000 */
[C---:B------:R-:W-:Y:S01]  /*3a40*/  FFMA.FTZ R156, R14.reuse, R155, -R156 ;  /* 0x0000009b0e9c7223 */ /* 0x040fe2000001089c */
[----:B------:R-:W-:-:S04]  /*3a50*/  FMUL.FTZ R14, R14, R80 ;  /* 0x000000500e0e7220 */ /* 0x000fc80000410000 */
[----:B------:R-:W-:-:S05]  /*3a60*/  FFMA.FTZ R14, R154, R155, R14 ;  /* 0x0000009b9a0e7223 */ /* 0x000fca000001000e */
[----:B------:R-:W-:-:S07]  /*3a70*/  F2FP.F16.F32.PACK_AB R14, R14, R156 ;  /* 0x0000009c0e0e723e */ /* 0x000fce00000000ff */
.L_x_473:
[----:B------:R-:W-:Y:S05]  /*3a80*/  BSYNC B3 ;  /* 0x0000000000037941 */ /* 0x000fea0003800000 */
.L_x_472:
[----:B---3--:R-:W-:-:S04]  /*3a90*/  LEA R78, P4, R16, R11, 0x1 ;  /* 0x0000000b104e7211 */ /* 0x008fc800078808ff */
[----:B--2---:R-:W-:-:S05]  /*3aa0*/  LEA.HI.X R79, R16, R82, R17, 0x1, P4 ;  /* 0x00000052104f7211 */ /* 0x004fca00020f0c11 */
[----:B0-----:R4:W-:Y:S04]  /*3ab0*/  ST.E.128 desc[UR60][R78.64], R12 ;  /* 0x0000000c4e007985 */ /* 0x0019e8000c101d3c */
.L_x_471:
[----:B------:R-:W-:Y:S05]  /*3ac0*/  BSYNC B2 ;  /* 0x0000000000027941 */ /* 0x000fea0003800000 */
.L_x_470:
[----:B------:R-:W-:Y:S01]  /*3ad0*/  ISETP.NE.AND P4, PT, R27, RZ, PT ;  /* 0x000000ff1b00720c */ /* 0x000fe20003f85270 */
[----:B------:R-:W-:-:S12]  /*3ae0*/  BSSY B2, `(.L_x_474) ;  /* 0x000003c000027945 */ /* 0x000fd80003800000 */
[----:B------:R-:W-:Y:S05]  /*3af0*/  @!P4 BRA `(.L_x_475) ;  /* 0x0000000000e8c947 */ /* 0x000fea0003800000 */
[----:B----4-:R4:W0:Y:S01]  /*3b00*/  LDS.128 R12, [R32] ;  /* 0x00000000200c7984 */ /* 0x0108220000000c00 */
[----:B------:R-:W-:Y:S01]  /*3b10*/  ISETP.GE.AND P4, PT, R169, R128, PT ;  /* 0x00000080a900720c */ /* 0x000fe20003f86270 */
[----:B------:R-:W-:-:S12]  /*3b20*/  BSSY B3, `(.L_x_476) ;  /* 0x0000032000037945 */ /* 0x000fd80003800000 */
[----:B----4-:R-:W-:Y:S05]  /*3b30*/  @P4 BRA `(.L_x_477) ;  /* 0x0000000000c04947 */ /* 0x010fea0003800000 */
[----:B------:R-:W-:Y:S01]  /*3b40*/  SHF.R.U64 R78, R76, 0x10, R77 ;  /* 0x000000104c4e7819 */ /* 0x000fe2000000124d */
[----:B------:R-:W-:Y:S01]  /*3b50*/  HADD2.F32 R80, -RZ, R211.H1_H1 ;  /* 0x300000d3ff507230 */ /* 0x000fe20000004100 */
[----:B0-----:R-:W-:Y:S02]  /*3b60*/  MOV R76, R13 ;  /* 0x0000000d004c7202 */ /* 0x001fe40000000f00 */
[--C-:B------:R-:W-:Y:S01]  /*3b70*/  SHF.R.U64 R74, R74, 0x10, R75.reuse ;  /* 0x000000104a4a7819 */ /* 0x100fe2000000124b */
[----:B------:R-:W-:Y:S01]  /*3b80*/  HADD2.F32 R78, -RZ, R78.H0_H0 ;  /* 0x2000004eff4e7230 */ /* 0x000fe20000004100 */
[----:B------:R-:W-:Y:S01]  /*3b90*/  SHF.R.U32.HI R75, RZ, 0x10, R75 ;  /* 0x00000010ff4b7819 */ /* 0x000fe2000001164b */
[--C-:B------:R-:W-:Y:S02]  /*3ba0*/  HADD2.F32 R13, -RZ, R76.reuse.H1_H1 ;  /* 0x3000004cff0d7230 */ /* 0x100fe40000004100 */
[----:B------:R-:W-:Y:S02]  /*3bb0*/  HADD2.F32 R76, -RZ, R76.H0_H0 ;  /* 0x2000004cff4c7230 */ /* 0x000fe40000004100 */
[----:B------:R-:W-:-:S02]  /*3bc0*/  HADD2.F32 R74, -RZ, R74.H0_H0 ;  /* 0x2000004aff4a7230 */ /* 0x000fc40000004100 */
[CC--:B------:R-:W-:Y:S01]  /*3bd0*/  FMUL.FTZ R79, R13.reuse, R78.reuse ;  /* 0x0000004e0d4f7220 */ /* 0x0c0fe20000410000 */
[----:B------:R-:W-:Y:S02]  /*3be0*/  HADD2.F32 R75, -RZ, R75.H0_H0 ;  /* 0x2000004bff4b7230 */ /* 0x000fe40000004100 */
[C---:B------:R-:W-:Y:S01]  /*3bf0*/  FMUL.FTZ R78, R76.reuse, R78 ;  /* 0x0000004e4c4e7220 */ /* 0x040fe20000410000 */
[-C--:B------:R-:W-:Y:S01]  /*3c00*/  FFMA.FTZ R79, R76, R74.reuse, -R79 ;  /* 0x0000004a4c4f7223 */ /* 0x080fe2000001084f */
[----:B------:R-:W-:Y:S02]  /*3c10*/  SHF.R.U32.HI R76, RZ, 0x10, R77 ;  /* 0x00000010ff4c7819 */ /* 0x000fe4000001164d */
[----:B------:R-:W-:Y:S01]  /*3c20*/  FFMA.FTZ R78, R13, R74, R78 ;  /* 0x0000004a0d4e7223 */ /* 0x000fe2000001004e */
[----:B------:R-:W-:Y:S02]  /*3c30*/  IMAD.MOV.U32 R74, RZ, RZ, R12 ;  /* 0x000000ffff4a7224 */ /* 0x000fe400078e000c */
[----:B------:R-:W-:-:S02]  /*3c40*/  IMAD.MOV.U32 R12, RZ, RZ, R15 ;  /* 0x000000ffff0c7224 */ /* 0x000fc400078e000f */
[----:B------:R-:W-:Y:S01]  /*3c50*/  HADD2.F32 R15, -RZ, R76.H0_H0 ;  /* 0x2000004cff0f7230 */ /* 0x000fe20000004100 */
[----:B------:R-:W-:Y:S02]  /*3c60*/  F2FP.F16.F32.PACK_AB R78, R78, R79 ;  /* 0x0000004f4e4e723e */ /* 0x000fe400000000ff */
[--C-:B------:R-:W-:Y:S02]  /*3c70*/  HADD2.F32 R13, -RZ, R12.reuse.H1_H1 ;  /* 0x3000000cff0d7230 */ /* 0x100fe40000004100 */
[----:B------:R-:W-:-:S03]  /*3c80*/  HADD2.F32 R12, -RZ, R12.H0_H0 ;  /* 0x2000000cff0c7230 */ /* 0x000fc60000004100 */
[CC--:B------:R-:W-:Y:S02]  /*3c90*/  FMUL.FTZ R76, R13.reuse, R15.reuse ;  /* 0x0000000f0d4c7220 */ /* 0x0c0fe40000410000 */
[C---:B------:R-:W-:Y:S02]  /*3ca0*/  FMUL.FTZ R15, R12.reuse, R15 ;  /* 0x0000000f0c0f7220 */ /* 0x040fe40000410000 */
[-C--:B------:R-:W-:Y:S01]  /*3cb0*/  FFMA.FTZ R12, R12, R75.reuse, -R76 ;  /* 0x0000004b0c0c7223 */ /* 0x080fe2000001084c */
[----:B------:R-:W-:Y:S02]  /*3cc0*/  HADD2.F32 R76, -RZ, R211.H0_H0 ;  /* 0x200000d3ff4c7230 */ /* 0x000fe40000004100 */
[----:B------:R-:W-:Y:S01]  /*3cd0*/  FFMA.FTZ R13, R13, R75, R15 ;  /* 0x0000004b0d0d7223 */ /* 0x000fe2000001000f */
[----:B------:R-:W-:Y:S01]  /*3ce0*/  MOV R75, R14 ;  /* 0x0000000e004b7202 */ /* 0x000fe20000000f00 */
[--C-:B------:R-:W-:Y:S02]  /*3cf0*/  HADD2.F32 R14, -RZ, R74.reuse.H1_H1 ;  /* 0x3000004aff0e7230 */ /* 0x100fe40000004100 */
[----:B------:R-:W-:-:S02]  /*3d00*/  HADD2.F32 R15, -RZ, R74.H0_H0 ;  /* 0x2000004aff0f7230 */ /* 0x000fc40000004100 */
[----:B------:R-:W-:Y:S02]  /*3d10*/  HADD2.F32 R74, -RZ, R209.H0_H0 ;  /* 0x200000d1ff4a7230 */ /* 0x000fe40000004100 */
[-C--:B------:R-:W-:Y:S01]  /*3d20*/  FMUL.FTZ R77, R14, R76.reuse ;  /* 0x0000004c0e4d7220 */ /* 0x080fe20000410000 */
[----:B------:R-:W-:-:S03]  /*3d30*/  FMUL.FTZ R76, R15, R76 ;  /* 0x0000004c0f4c7220 */ /* 0x000fc60000410000 */
[-C--:B------:R-:W-:Y:S01]  /*3d40*/  FFMA.FTZ R15, R15, R74.reuse, -R77 ;  /* 0x0000004a0f0f7223 */ /* 0x080fe2000001084d */
[----:B------:R-:W-:Y:S01]  /*3d50*/  FFMA.FTZ R14, R14, R74, R76 ;  /* 0x0000004a0e0e7223 */ /* 0x000fe2000001004c */
[--C-:B------:R-:W-:Y:S02]  /*3d60*/  HADD2.F32 R74, -RZ, R75.reuse.H1_H1 ;  /* 0x3000004bff4a7230 */ /* 0x100fe40000004100 */
[----:B------:R-:W-:Y:S02]  /*3d70*/  HADD2.F32 R76, -RZ, R75.H0_H0 ;  /* 0x2000004bff4c7230 */ /* 0x000fe40000004100 */
[----:B------:R-:W-:Y:S02]  /*3d80*/  HADD2.F32 R75, -RZ, R209.H1_H1 ;  /* 0x300000d1ff4b7230 */ /* 0x000fe40000004100 */
[-C--:B------:R-:W-:Y:S01]  /*3d90*/  FMUL.FTZ R77, R74, R80.reuse ;  /* 0x000000504a4d7220 */ /* 0x080fe20000410000 */
[----:B------:R-:W-:Y:S01]  /*3da0*/  F2FP.F16.F32.PACK_AB R14, R14, R15 ;  /* 0x0000000f0e0e723e */ /* 0x000fe200000000ff */
[----:B------:R-:W-:-:S02]  /*3db0*/  FMUL.FTZ R80, R76, R80 ;  /* 0x000000504c507220 */ /* 0x000fc40000410000 */
[-C--:B------:R-:W-:Y:S02]  /*3dc0*/  FFMA.FTZ R77, R76, R75.reuse, -R77 ;  /* 0x0000004b4c4d7223 */ /* 0x080fe4000001084d */
[----:B------:R-:W-:Y:S01]  /*3dd0*/  FFMA.FTZ R80, R74, R75, R80 ;  /* 0x0000004b4a507223 */ /* 0x000fe20000010050 */
[----:B------:R-:W-:Y:S01]  /*3de0*/  F2FP.F16.F32.PACK_AB R74, R13, R12 ;  /* 0x0000000c0d4a723e */ /* 0x000fe200000000ff */
[----:B------:R-:W-:Y:S02]  /*3df0*/  IMAD.MOV.U32 R12, RZ, RZ, R14 ;  /* 0x000000ffff0c7224 */ /* 0x000fe400078e000e */
[----:B------:R-:W-:Y:S01]  /*3e00*/  IMAD.MOV.U32 R13, RZ, RZ, R78 ;  /* 0x000000ffff0d7224 */ /* 0x000fe200078e004e */
[----:B------:R-:W-:Y:S01]  /*3e10*/  F2FP.F16.F32.PACK_AB R77, R80, R77 ;  /* 0x0000004d504d723e */ /* 0x000fe200000000ff */
[----:B------:R-:W-:-:S03]  /*3e20*/  IMAD.MOV.U32 R15, RZ, RZ, R74 ;  /* 0x000000ffff0f7224 */ /* 0x000fc600078e004a */
[----:B------:R-:W-:-:S07]  /*3e30*/  MOV R14, R77 ;  /* 0x0000004d000e7202 */ /* 0x000fce0000000f00 */
.L_x_477:
[----:B------:R-:W-:Y:S05]  /*3e40*/  BSYNC B3 ;  /* 0x0000000000037941 */ /* 0x000fea0003800000 */
.L_x_476:
[----:B---3--:R-:W-:Y:S01]  /*3e50*/  MOV R74, R11 ;  /* 0x0000000b004a7202 */ /* 0x008fe20000000f00 */
[----:B------:R-:W-:Y:S02]  /*3e60*/  IMAD.SHL.U32 R76, R162, 0x8, RZ ;  /* 0x00000008a24c7824 */ /* 0x000fe400078e00ff */
[----:B--2---:R-:W-:Y:S02]  /*3e70*/  IMAD.MOV.U32 R75, RZ, RZ, R82 ;  /* 0x000000ffff4b7224 */ /* 0x004fe400078e0052 */
[----:B------:R-:W-:-:S05]  /*3e80*/  IMAD.WIDE R74, R76, 0x2, R74 ;  /* 0x000000024c4a7825 */ /* 0x000fca00078e024a */
[----:B0-----:R0:W-:Y:S02]  /*3e90*/  ST.E.128 desc[UR60][R74.64], R12 ;  /* 0x0000000c4a007985 */ /* 0x0011e4000c101d3c */
.L_x_475:
[----:B------:R-:W-:Y:S05]  /*3ea0*/  BSYNC B2 ;  /* 0x0000000000027941 */ /* 0x000fea0003800000 */
.L_x_474:
[----:B------:R-:W-:Y:S01]  /*3eb0*/  ISETP.NE.AND P4, PT, R28, RZ, PT ;  /* 0x000000ff1c00720c */ /* 0x000fe20003f85270 */
[----:B------:R-:W-:-:S12]  /*3ec0*/  BSSY B2, `(.L_x_478) ;  /* 0x000003c000027945 */ /* 0x000fd80003800000 */
[----:B------:R-:W-:Y:S05]  /*3ed0*/  @!P4 BRA `(.L_x_479) ;  /* 0x0000000000e8c947 */ /* 0x000fea0003800000 */
[----:B0---4-:R0:W4:Y:S01]  /*3ee0*/  LDS.128 R12, [R33+0x3000] ;  /* 0x00300000210c7984 */ /* 0x0111220000000c00 */
[----:B------:R-:W-:Y:S01]  /*3ef0*/  ISETP.GE.AND P4, PT, R168, R128, PT ;  /* 0x00000080a800720c */ /* 0x000fe20003f86270 */
[----:B------:R-:W-:-:S12]  /*3f00*/  BSSY B3, `(.L_x_480) ;  /* 0x0000032000037945 */ /* 0x000fd80003800000 */
[----:B0-----:R-:W-:Y:S05]  /*3f10*/  @P4 BRA `(.L_x_481) ;  /* 0x0000000000c04947 */ /* 0x001fea0003800000 */
[----:B------:R-:W-:Y:S01]  /*3f20*/  SHF.R.U64 R75, R72, 0x10, R73 ;  /* 0x00000010484b7819 */ /* 0x000fe20000001249 */
[----:B----4-:R-:W-:Y:S01]  /*3f30*/  IMAD.MOV.U32 R72, RZ, RZ, R13 ;  /* 0x000000ffff487224 */ /* 0x010fe200078e000d */
[----:B------:R-:W-:Y:S01]  /*3f40*/  SHF.R.U64 R70, R70, 0x10, R71 ;  /* 0x0000001046467819 */ /* 0x000fe20000001247 */
[----:B------:R-:W-:Y:S02]  /*3f50*/  HADD2.F32 R76, -RZ, R210.H1_H1 ;  /* 0x300000d2ff4c7230 */ /* 0x000fe40000004100 */
[----:B------:R-:W-:Y:S02]  /*3f60*/  HADD2.F32 R75, -RZ, R75.H0_H0 ;  /* 0x2000004bff4b7230 */ /* 0x000fe40000004100 */
[--C-:B------:R-:W-:Y:S02]  /*3f70*/  HADD2.F32 R13, -RZ, R72.reuse.H1_H1 ;  /* 0x30000048ff0d7230 */ /* 0x100fe40000004100 */
[----:B------:R-:W-:Y:S02]  /*3f80*/  HADD2.F32 R72, -RZ, R72.H0_H0 ;  /* 0x20000048ff487230 */ /* 0x000fe40000004100 */
[----:B------:R-:W-:-:S02]  /*3f90*/  HADD2.F32 R70, -RZ, R70.H0_H0 ;  /* 0x20000046ff467230 */ /* 0x000fc40000004100 */
[-C--:B------:R-:W-:Y:S01]  /*3fa0*/  FMUL.FTZ R74, R13, R75.reuse ;  /* 0x0000004b0d4a7220 */ /* 0x080fe20000410000 */
[----:B------:R-:W-:-:S03]  /*3fb0*/  FMUL.FTZ R75, R72, R75 ;  /* 0x0000004b484b7220 */ /* 0x000fc60000410000 */
[-C--:B------:R-:W-:Y:S01]  /*3fc0*/  FFMA.FTZ R74, R72, R70.reuse, -R74 ;  /* 0x00000046484a7223 */ /* 0x080fe2000001084a */
[----:B------:R-:W-:Y:S01]  /*3fd0*/  SHF.R.U32.HI R72, RZ, 0x10, R73 ;  /* 0x00000010ff487819 */ /* 0x000fe20000011649 */
[----:B------:R-:W-:Y:S01]  /*3fe0*/  FFMA.FTZ R75, R13, R70, R75 ;  /* 0x000000460d4b7223 */ /* 0x000fe2000001004b */
[----:B------:R-:W-:Y:S02]  /*3ff0*/  SHF.R.U32.HI R70, RZ, 0x10, R71 ;  /* 0x00000010ff467819 */ /* 0x000fe40000011647 */
[----:B------:R-:W-:Y:S01]  /*4000*/  MOV R71, R12 ;  /* 0x0000000c00477202 */ /* 0x000fe20000000f00 */
[----:B------:R-:W-:Y:S01]  /*4010*/  IMAD.MOV.U32 R12, RZ, RZ, R15 ;  /* 0x000000ffff0c7224 */ /* 0x000fe200078e000f */
[----:B------:R-:W-:Y:S01]  /*4020*/  F2FP.F16.F32.PACK_AB R74, R75, R74 ;  /* 0x0000004a4b4a723e */ /* 0x000fe200000000ff */
[----:B------:R-:W-:Y:S02]  /*4030*/  HADD2.F32 R15, -RZ, R72.H0_H0 ;  /* 0x20000048ff0f7230 */ /* 0x000fe40000004100 */
[----:B------:R-:W-:-:S02]  /*4040*/  HADD2.F32 R70, -RZ, R70.H0_H0 ;  /* 0x20000046ff467230 */ /* 0x000fc40000004100 */
[--C-:B------:R-:W-:Y:S02]  /*4050*/  HADD2.F32 R13, -RZ, R12.reuse.H1_H1 ;  /* 0x3000000cff0d7230 */ /* 0x100fe40000004100 */
[----:B------:R-:W-:-:S03]  /*4060*/  HADD2.F32 R12, -RZ, R12.H0_H0 ;  /* 0x2000000cff0c7230 */ /* 0x000fc60000004100 */
[CC--:B------:R-:W-:Y:S02]  /*4070*/  FMUL.FTZ R72, R13.reuse, R15.reuse ;  /* 0x0000000f0d487220 */ /* 0x0c0fe40000410000 */
[C---:B------:R-:W-:Y:S02]  /*4080*/  FMUL.FTZ R15, R12.reuse, R15 ;  /* 0x0000000f0c0f7220 */ /* 0x040fe40000410000 */
[-C--:B------:R-:W-:Y:S01]  /*4090*/  FFMA.FTZ R12, R12, R70.reuse, -R72 ;  /* 0x000000460c0c7223 */ /* 0x080fe20000010848 */
[----:B------:R-:W-:Y:S02]  /*40a0*/  HADD2.F32 R72, -RZ, R210.H0_H0 ;  /* 0x200000d2ff487230 */ /* 0x000fe40000004100 */
[----:B------:R-:W-:Y:S01]  /*40b0*/  FFMA.FTZ R13, R13, R70, R15 ;  /* 0x000000460d0d7223 */ /* 0x000fe2000001000f */
[----:B------:R-:W-:Y:S02]  /*40c0*/  IMAD.MOV.U32 R70, RZ, RZ, R14 ;  /* 0x000000ffff467224 */ /* 0x000fe400078e000e */
[----:B------:R-:W-:-:S02]  /*40d0*/  HADD2.F32 R14, -RZ, R71.H1_H1 ;  /* 0x30000047ff0e7230 */ /* 0x000fc40000004100 */
[----:B------:R-:W-:Y:S02]  /*40e0*/  HADD2.F32 R15, -RZ, R71.H0_H0 ;  /* 0x20000047ff0f7230 */ /* 0x000fe40000004100 */
[----:B------:R-:W-:Y:S02]  /*40f0*/  HADD2.F32 R71, -RZ, R208.H0_H0 ;  /* 0x200000d0ff477230 */ /* 0x000fe40000004100 */
[-C--:B------:R-:W-:Y:S01]  /*4100*/  FMUL.FTZ R73, R14, R72.reuse ;  /* 0x000000480e497220 */ /* 0x080fe20000410000 */
[----:B------:R-:W-:-:S03]  /*4110*/  FMUL.FTZ R72, R15, R72 ;  /* 0x000000480f487220 */ /* 0x000fc60000410000 */
[-C--:B------:R-:W-:Y:S01]  /*4120*/  FFMA.FTZ R15, R15, R71.reuse, -R73 ;  /* 0x000000470f0f7223 */ /* 0x080fe20000010849 */
[----:B------:R-:W-:Y:S01]  /*4130*/  FFMA.FTZ R14, R14, R71, R72 ;  /* 0x000000470e0e7223 */ /* 0x000fe20000010048 */
[--C-:B------:R-:W-:Y:S02]  /*4140*/  HADD2.F32 R72, -RZ, R70.reuse.H0_H0 ;  /* 0x20000046ff487230 */ /* 0x100fe40000004100 */
[----:B------:R-:W-:Y:S02]  /*4150*/  HADD2.F32 R70, -RZ, R70.H1_H1 ;  /* 0x30000046ff467230 */ /* 0x000fe40000004100 */
[----:B------:R-:W-:Y:S01]  /*4160*/  HADD2.F32 R71, -RZ, R208.H1_H1 ;  /* 0x300000d0ff477230 */ /* 0x000fe20000004100 */
[----:B------:R-:W-:Y:S02]  /*4170*/  F2FP.F16.F32.PACK_AB R14, R14, R15 ;  /* 0x0000000f0e0e723e */ /* 0x000fe400000000ff */
[-C--:B------:R-:W-:Y:S01]  /*4180*/  FMUL.FTZ R73, R70, R76.reuse ;  /* 0x0000004c46497220 */ /* 0x080fe20000410000 */
[----:B------:R-:W-:-:S03]  /*4190*/  FMUL.FTZ R76, R72, R76 ;  /* 0x0000004c484c7220 */ /* 0x000fc60000410000 */
[-C--:B------:R-:W-:Y:S01]  /*41a0*/  FFMA.FTZ R73, R72, R71.reuse, -R73 ;  /* 0x0000004748497223 */ /* 0x080fe20000010849 */
[----:B------:R-:W-:Y:S01]  /*41b0*/  FFMA.FTZ R76, R70, R71, R76 ;  /* 0x00000047464c7223 */ /* 0x000fe2000001004c */
[----:B------:R-:W-:Y:S01]  /*41c0*/  F2FP.F16.F32.PACK_AB R70, R13, R12 ;  /* 0x0000000c0d46723e */ /* 0x000fe200000000ff */
[----:B------:R-:W-:Y:S01]  /*41d0*/  IMAD.MOV.U32 R13, RZ, RZ, R74 ;  /* 0x000000ffff0d7224 */ /* 0x000fe200078e004a */
[----:B------:R-:W-:Y:S02]  /*41e0*/  MOV R12, R14 ;  /* 0x0000000e000c7202 */ /* 0x000fe40000000f00 */
[----:B------:R-:W-:Y:S02]  /*41f0*/  F2FP.F16.F32.PACK_AB R73, R76, R73 ;  /* 0x000000494c49723e */ /* 0x000fe400000000ff */
[----:B------:R-:W-:-:S03]  /*4200*/  MOV R15, R70 ;  /* 0x00000046000f7202 */ /* 0x000fc60000000f00 */
[----:B------:R-:W-:-:S07]  /*4210*/  IMAD.MOV.U32 R14, RZ, RZ, R73 ;  /* 0x000000ffff0e7224 */ /* 0x000fce00078e0049 */
.L_x_481:
[----:B------:R-:W-:Y:S05]  /*4220*/  BSYNC B3 ;  /* 0x0000000000037941 */ /* 0x000fea0003800000 */
.L_x_480:
[----:B--2---:R-:W-:Y:S01]  /*4230*/  MOV R71, R82 ;  /* 0x0000005200477202 */ /* 0x004fe20000000f00 */
[----:B------:R-:W-:Y:S02]  /*4240*/  IMAD.SHL.U32 R72, R163, 0x8, RZ ;  /* 0x00000008a3487824 */ /* 0x000fe400078e00ff */
[----:B---3--:R-:W-:-:S04]  /*4250*/  IMAD.MOV.U32 R70, RZ, RZ, R11 ;  /* 0x000000ffff467224 */ /* 0x008fc800078e000b */
[----:B------:R-:W-:-:S05]  /*4260*/  IMAD.WIDE R70, R72, 0x2, R70 ;  /* 0x0000000248467825 */ /* 0x000fca00078e0246 */
[----:B----4-:R0:W-:Y:S02]  /*4270*/  ST.E.128 desc[UR60][R70.64], R12 ;  /* 0x0000000c46007985 */ /* 0x0101e4000c101d3c */
.L_x_479:
[----:B------:R-:W-:Y:S05]  /*4280*/  BSYNC B2 ;  /* 0x0000000000027941 */ /* 0x000fea0003800000 */
.L_x_478:
[----:B------:R-:W-:Y:S01]  /*4290*/  ISETP.NE.AND P4, PT, R105, RZ, PT ;  /* 0x000000ff6900720c */ /* 0x000fe20003f85270 */
[----:B------:R-:W-:-:S12]  /*42a0*/  BSSY B2, `(.L_x_482) ;  /* 0x0000039000027945 */ /* 0x000fd80003800000 */
[----:B------:R-:W-:Y:S05]  /*42b0*/  @!P4 BRA `(.L_x_483) ;  /* 0x0000000000dcc947 */ /* 0x000fea0003800000 */
[----:B0---4-:R0:W4:Y:S01]  /*42c0*/  LDS.128 R12, [R32+0x3000] ;  /* 0x00300000200c7984 */ /* 0x0111220000000c00 */
[C---:B---3--:R-:W-:Y:S01]  /*42d0*/  LEA R70, P4, R19.reuse, R11, 0x1 ;  /* 0x0000000b13467211 */ /* 0x048fe200078808ff */
[----:B------:R-:W-:Y:S03]  /*42e0*/  BSSY B3, `(.L_x_484) ;  /* 0x0000033000037945 */ /* 0x000fe60003800000 */
[----:B--2---:R-:W-:Y:S02]  /*42f0*/  LEA.HI.X R71, R19, R82, R164, 0x1, P4 ;  /* 0x0000005213477211 */ /* 0x004fe400020f0ca4 */
[----:B------:R-:W-:-:S13]  /*4300*/  ISETP.GE.AND P4, PT, R171, R128, PT ;  /* 0x00000080ab00720c */ /* 0x000fda0003f86270 */
[----:B0-----:R-:W-:Y:S05]  /*4310*/  @P4 BRA `(.L_x_485) ;  /* 0x0000000000bc4947 */ /* 0x001fea0003800000 */
[----:B------:R-:W-:Y:S01]  /*4320*/  SHF.R.U64 R73, R68, 0x10, R69 ;  /* 0x0000001044497819 */ /* 0x000fe20000001245 */
[----:B----4-:R-:W-:Y:S01]  /*4330*/  IMAD.MOV.U32 R68, RZ, RZ, R13 ;  /* 0x000000ffff447224 */ /* 0x010fe200078e000d */
[--C-:B------:R-:W-:Y:S02]  /*4340*/  SHF.R.U64 R66, R66, 0x10, R67.reuse ;  /* 0x0000001042427819 */ /* 0x100fe40000001243 */
[----:B------:R-:W-:Y:S01]  /*4350*/  SHF.R.U32.HI R67, RZ, 0x10, R67 ;  /* 0x00000010ff437819 */ /* 0x000fe20000011643 */
[----:B------:R-:W-:Y:S02]  /*4360*/  HADD2.F32 R73, -RZ, R73.H0_H0 ;  /* 0x20000049ff497230 */ /* 0x000fe40000004100 */
        /* <DEDUP_REMOVED lines=9> */
[----:B------:R-:W-:Y:S01]  /*4400*/  MOV R13, R15 ;  /* 0x0000000f000d7202 */ /* 0x000fe20000000f00 */
[----:B------:R-:W-:Y:S02]  /*4410*/  IMAD.MOV.U32 R66, RZ, RZ, R12 ;  /* 0x000000ffff427224 */ /* 0x000fe400078e000c */
[----:B------:R-:W-:Y:S01]  /*4420*/  HADD2.F32 R15, -RZ, R68.H0_H0 ;  /* 0x20000044ff0f7230 */ /* 0x000fe20000004100 */
[----:B------:R-:W-:Y:S01]  /*4430*/  F2FP.F16.F32.PACK_AB R72, R73, R72 ;  /* 0x000000484948723e */ /* 0x000fe200000000ff */
[----:B------:R-:W-:-:S02]  /*4440*/  HADD2.F32 R12, -RZ, R13.H1_H1 ;  /* 0x3000000dff0c7230 */ /* 0x000fc40000004100 */
[----:B------:R-:W-:-:S03]  /*4450*/  HADD2.F32 R13, -RZ, R13.H0_H0 ;  /* 0x2000000dff0d7230 */ /* 0x000fc60000004100 */
[CC--:B------:R-:W-:Y:S02]  /*4460*/  FMUL.FTZ R68, R12.reuse, R15.reuse ;  /* 0x0000000f0c447220 */ /* 0x0c0fe40000410000 */
[C---:B------:R-:W-:Y:S02]  /*4470*/  FMUL.FTZ R15, R13.reuse, R15 ;  /* 0x0000000f0d0f7220 */ /* 0x040fe40000410000 */
[-C--:B------:R-:W-:Y:S01]  /*4480*/  FFMA.FTZ R13, R13, R67.reuse, -R68 ;  /* 0x000000430d0d7223 */ /* 0x080fe20000010844 */
[--C-:B------:R-:W-:Y:S02]  /*4490*/  HADD2.F32 R68, -RZ, R66.reuse.H0_H0 ;  /* 0x20000042ff447230 */ /* 0x100fe40000004100 */
[----:B------:R-:W-:Y:S01]  /*44a0*/  FFMA.FTZ R12, R12, R67, R15 ;  /* 0x000000430c0c7223 */ /* 0x000fe2000001000f */
[----:B------:R-:W-:Y:S02]  /*44b0*/  HADD2.F32 R15, -RZ, R207.H1_H1 ;  /* 0x300000cfff0f7230 */ /* 0x000fe40000004100 */
[----:B------:R-:W-:-:S02]  /*44c0*/  HADD2.F32 R67, -RZ, R66.H1_H1 ;  /* 0x30000042ff437230 */ /* 0x000fc40000004100 */
[----:B------:R-:W-:Y:S02]  /*44d0*/  HADD2.F32 R66, -RZ, R207.H0_H0 ;  /* 0x200000cfff427230 */ /* 0x000fe40000004100 */
[-C--:B------:R-:W-:Y:S01]  /*44e0*/  FMUL.FTZ R74, R68, R15.reuse ;  /* 0x0000000f444a7220 */ /* 0x080fe20000410000 */
[----:B------:R-:W-:-:S04]  /*44f0*/  FMUL.FTZ R69, R67, R15 ;  /* 0x0000000f43457220 */ /* 0x000fc80000410000 */
[-C--:B------:R-:W-:Y:S01]  /*4500*/  FFMA.FTZ R15, R68, R66.reuse, -R69 ;  /* 0x00000042440f7223 */ /* 0x080fe20000010845 */
[----:B------:R-:W-:Y:S01]  /*4510*/  FFMA.FTZ R66, R67, R66, R74 ;  /* 0x0000004243427223 */ /* 0x000fe2000001004a */
[----:B------:R-:W-:Y:S02]  /*4520*/  HADD2.F32 R68, -RZ, R206.H1_H1 ;  /* 0x300000ceff447230 */ /* 0x000fe40000004100 */
[--C-:B------:R-:W-:Y:S02]  /*4530*/  HADD2.F32 R67, -RZ, R14.reuse.H1_H1 ;  /* 0x3000000eff437230 */ /* 0x100fe40000004100 */
[----:B------:R-:W-:Y:S01]  /*4540*/  HADD2.F32 R69, -RZ, R14.H0_H0 ;  /* 0x2000000eff457230 */ /* 0x000fe20000004100 */
[----:B------:R-:W-:Y:S01]  /*4550*/  F2FP.F16.F32.PACK_AB R15, R66, R15 ;  /* 0x0000000f420f723e */ /* 0x000fe200000000ff */
[----:B------:R-:W-:Y:S02]  /*4560*/  HADD2.F32 R14, -RZ, R206.H0_H0 ;  /* 0x200000ceff0e7230 */ /* 0x000fe40000004100 */
[-C--:B------:R-:W-:Y:S01]  /*4570*/  FMUL.FTZ R74, R67, R68.reuse ;  /* 0x00000044434a7220 */ /* 0x080fe20000410000 */
[----:B------:R-:W-:-:S03]  /*4580*/  FMUL.FTZ R68, R69, R68 ;  /* 0x0000004445447220 */ /* 0x000fc60000410000 */
[-C--:B------:R-:W-:Y:S01]  /*4590*/  FFMA.FTZ R74, R69, R14.reuse, -R74 ;  /* 0x0000000e454a7223 */ /* 0x080fe2000001084a */
[----:B------:R-:W-:Y:S01]  /*45a0*/  FFMA.FTZ R68, R67, R14, R68 ;  /* 0x0000000e43447223 */ /* 0x000fe20000010044 */
[----:B------:R-:W-:Y:S01]  /*45b0*/  F2FP.F16.F32.PACK_AB R14, R12, R13 ;  /* 0x0000000d0c0e723e */ /* 0x000fe200000000ff */
[----:B------:R-:W-:Y:S02]  /*45c0*/  IMAD.MOV.U32 R12, RZ, RZ, R15 ;  /* 0x000000ffff0c7224 */ /* 0x000fe400078e000f */
[----:B------:R-:W-:Y:S01]  /*45d0*/  IMAD.MOV.U32 R13, RZ, RZ, R72 ;  /* 0x000000ffff0d7224 */ /* 0x000fe200078e0048 */
[----:B------:R-:W-:Y:S02]  /*45e0*/  F2FP.F16.F32.PACK_AB R68, R68, R74 ;  /* 0x0000004a4444723e */ /* 0x000fe400000000ff */
[----:B------:R-:W-:-:S03]  /*45f0*/  MOV R15, R14 ;  /* 0x0000000e000f7202 */ /* 0x000fc60000000f00 */
[----:B------:R-:W-:-:S07]  /*4600*/  IMAD.MOV.U32 R14, RZ, RZ, R68 ;  /* 0x000000ffff0e7224 */ /* 0x000fce00078e0044 */
.L_x_485:
[----:B------:R-:W-:Y:S05]  /*4610*/  BSYNC B3 ;  /* 0x0000000000037941 */ /* 0x000fea0003800000 */
.L_x_484:
[----:B----4-:R0:W-:Y:S02]  /*4620*/  ST.E.128 desc[UR60][R70.64], R12 ;  /* 0x0000000c46007985 */ /* 0x0101e4000c101d3c */
.L_x_483:
[----:B------:R-:W-:Y:S05]  /*4630*/  BSYNC B2 ;  /* 0x0000000000027941 */ /* 0x000fea0003800000 */
.L_x_482:
        /* <DEDUP_REMOVED lines=9> */
[--C-:B------:R-:W-:Y:S01]  /*46d0*/  SHF.R.U64 R64, R64, 0x10, R65.reuse ;  /* 0x0000001040407819 */ /* 0x100fe20000001241 */
[--C-:B----4-:R-:W-:Y:S01]  /*46e0*/  HADD2.F32 R68, -RZ, R13.reuse.H1_H1 ;  /* 0x3000000dff447230 */ /* 0x110fe20000004100 */
[----:B------:R-:W-:Y:S01]  /*46f0*/  SHF.R.U32.HI R65, RZ, 0x10, R65 ;  /* 0x00000010ff417819 */ /* 0x000fe20000011641 */
[----:B------:R-:W-:Y:S01]  /*4700*/  HADD2.F32 R13, -RZ, R13.H0_H0 ;  /* 0x2000000dff0d7230 */ /* 0x000fe20000004100 */
[--C-:B------:R-:W-:Y:S01]  /*4710*/  SHF.R.U64 R62, R62, 0x10, R63.reuse ;  /* 0x000000103e3e7819 */ /* 0x100fe2000000123f */
[----:B------:R-:W-:Y:S01]  /*4720*/  HADD2.F32 R64, -RZ, R64.H0_H0 ;  /* 0x20000040ff407230 */ /* 0x000fe20000004100 */
[----:B------:R-:W-:Y:S01]  /*4730*/  SHF.R.U32.HI R63, RZ, 0x10, R63 ;  /* 0x00000010ff3f7819 */ /* 0x000fe2000001163f */
[----:B------:R-:W-:Y:S02]  /*4740*/  HADD2.F32 R65, -RZ, R65.H0_H0 ;  /* 0x20000041ff417230 */ /* 0x000fe40000004100 */
[----:B------:R-:W-:Y:S02]  /*4750*/  HADD2.F32 R69, -RZ, R15.H1_H1 ;  /* 0x3000000fff457230 */ /* 0x000fe40000004100 */
[----:B------:R-:W-:Y:S01]  /*4760*/  FMUL.FTZ R71, R13, R64 ;  /* 0x000000400d477220 */ /* 0x000fe20000410000 */
[----:B------:R-:W-:-:S02]  /*4770*/  HADD2.F32 R62, -RZ, R62.H0_H0 ;  /* 0x2000003eff3e7230 */ /* 0x000fc40000004100 */
[----:B------:R-:W-:Y:S02]  /*4780*/  HADD2.F32 R70, -RZ, R63.H0_H0 ;  /* 0x2000003fff467230 */ /* 0x000fe40000004100 */
[C---:B------:R-:W-:Y:S01]  /*4790*/  FMUL.FTZ R63, R68.reuse, R64 ;  /* 0x00000040443f7220 */ /* 0x040fe20000410000 */
[----:B------:R-:W-:Y:S02]  /*47a0*/  HADD2.F32 R15, -RZ, R15.H0_H0 ;  /* 0x2000000fff0f7230 */ /* 0x000fe40000004100 */
[-C--:B------:R-:W-:Y:S01]  /*47b0*/  FMUL.FTZ R64, R69, R65.reuse ;  /* 0x0000004145407220 */ /* 0x080fe20000410000 */
[-C--:B------:R-:W-:Y:S01]  /*47c0*/  FFMA.FTZ R71, R68, R62.reuse, R71 ;  /* 0x0000003e44477223 */ /* 0x080fe20000010047 */
[----:B------:R-:W-:Y:S01]  /*47d0*/  FFMA.FTZ R63, R13, R62, -R63 ;  /* 0x0000003e0d3f7223 */ /* 0x000fe2000001083f */
[--C-:B------:R-:W-:Y:S02]  /*47e0*/  HADD2.F32 R62, -RZ, R12.reuse.H1_H1 ;  /* 0x3000000cff3e7230 */ /* 0x100fe40000004100 */
[C---:B------:R-:W-:Y:S01]  /*47f0*/  FMUL.FTZ R65, R15.reuse, R65 ;  /* 0x000000410f417220 */ /* 0x040fe20000410000 */
[----:B------:R-:W-:Y:S01]  /*4800*/  FFMA.FTZ R64, R15, R70, -R64 ;  /* 0x000000460f407223 */ /* 0x000fe20000010840 */
[----:B------:R-:W-:Y:S01]  /*4810*/  HADD2.F32 R15, -RZ, R205.H1_H1 ;  /* 0x300000cdff0f7230 */ /* 0x000fe20000004100 */
[----:B------:R-:W-:Y:S01]  /*4820*/  F2FP.F16.F32.PACK_AB R63, R71, R63 ;  /* 0x0000003f473f723e */ /* 0x000fe200000000ff */
[----:B------:R-:W-:-:S02]  /*4830*/  HADD2.F32 R12, -RZ, R12.H0_H0 ;  /* 0x2000000cff0c7230 */ /* 0x000fc40000004100 */
[----:B------:R-:W-:Y:S01]  /*4840*/  FFMA.FTZ R65, R69, R70, R65 ;  /* 0x0000004645417223 */ /* 0x000fe20000010041 */
[----:B------:R-:W-:Y:S02]  /*4850*/  HADD2.F32 R205, -RZ, R205.H0_H0 ;  /* 0x200000cdffcd7230 */ /* 0x000fe40000004100 */
[-C--:B------:R-:W-:Y:S01]  /*4860*/  FMUL.FTZ R69, R62, R15.reuse ;  /* 0x0000000f3e457220 */ /* 0x080fe20000410000 */
[--C-:B------:R-:W-:Y:S02]  /*4870*/  HADD2.F32 R68, -RZ, R14.reuse.H1_H1 ;  /* 0x3000000eff447230 */ /* 0x100fe40000004100 */
[----:B------:R-:W-:Y:S01]  /*4880*/  FMUL.FTZ R70, R12, R15 ;  /* 0x0000000f0c467220 */ /* 0x000fe20000410000 */
[----:B------:R-:W-:Y:S01]  /*4890*/  HADD2.F32 R14, -RZ, R14.H0_H0 ;  /* 0x2000000eff0e7230 */ /* 0x000fe20000004100 */
[----:B------:R-:W-:Y:S01]  /*48a0*/  F2FP.F16.F32.PACK_AB R64, R65, R64 ;  /* 0x000000404140723e */ /* 0x000fe200000000ff */
[--C-:B------:R-:W-:Y:S02]  /*48b0*/  HADD2.F32 R13, -RZ, R204.reuse.H1_H1 ;  /* 0x300000ccff0d7230 */ /* 0x100fe40000004100 */
[----:B------:R-:W-:Y:S01]  /*48c0*/  FMUL.FTZ R15, R68, R205 ;  /* 0x000000cd440f7220 */ /* 0x000fe20000410000 */
[----:B------:R-:W-:-:S02]  /*48d0*/  HADD2.F32 R204, -RZ, R204.H0_H0 ;  /* 0x200000ccffcc7230 */ /* 0x000fc40000004100 */
[----:B------:R-:W-:Y:S01]  /*48e0*/  FMUL.FTZ R205, R14, R205 ;  /* 0x000000cd0ecd7220 */ /* 0x000fe20000410000 */
[-C--:B------:R-:W-:Y:S01]  /*48f0*/  FFMA.FTZ R69, R12, R13.reuse, -R69 ;  /* 0x0000000d0c457223 */ /* 0x080fe20000010845 */
[----:B------:R-:W-:Y:S01]  /*4900*/  FFMA.FTZ R70, R62, R13, R70 ;  /* 0x0000000d3e467223 */ /* 0x000fe20000010046 */
[-C--:B------:R-:W-:Y:S01]  /*4910*/  FFMA.FTZ R15, R14, R204.reuse, -R15 ;  /* 0x000000cc0e0f7223 */ /* 0x080fe2000001080f */
[----:B------:R-:W-:Y:S01]  /*4920*/  FFMA.FTZ R205, R68, R204, R205 ;  /* 0x000000cc44cd7223 */ /* 0x000fe200000100cd */
[----:B------:R-:W-:Y:S02]  /*4930*/  MOV R13, R63 ;  /* 0x0000003f000d7202 */ /* 0x000fe40000000f00 */
[----:B------:R-:W-:Y:S02]  /*4940*/  F2FP.F16.F32.PACK_AB R69, R70, R69 ;  /* 0x000000454645723e */ /* 0x000fe400000000ff */
[----:B------:R-:W-:-:S03]  /*4950*/  F2FP.F16.F32.PACK_AB R15, R205, R15 ;  /* 0x0000000fcd0f723e */ /* 0x000fc600000000ff */
[----:B------:R-:W-:Y:S02]  /*4960*/  IMAD.MOV.U32 R12, RZ, RZ, R69 ;  /* 0x000000ffff0c7224 */ /* 0x000fe400078e0045 */
[----:B------:R-:W-:Y:S02]  /*4970*/  IMAD.MOV.U32 R14, RZ, RZ, R15 ;  /* 0x000000ffff0e7224 */ /* 0x000fe400078e000f */
[----:B------:R-:W-:-:S07]  /*4980*/  IMAD.MOV.U32 R15, RZ, RZ, R64 ;  /* 0x000000ffff0f7224 */ /* 0x000fce00078e0040 */
.L_x_489:
[----:B------:R-:W-:Y:S05]  /*4990*/  BSYNC B3 ;  /* 0x0000000000037941 */ /* 0x000fea0003800000 */
.L_x_488:
[----:B----4-:R0:W-:Y:S02]  /*49a0*/  ST.E.128 desc[UR60][R66.64], R12 ;  /* 0x0000000c42007985 */ /* 0x0101e4000c101d3c */
.L_x_487:
[----:B------:R-:W-:Y:S05]  /*49b0*/  BSYNC B2 ;  /* 0x0000000000027941 */ /* 0x000fea0003800000 */
.L_x_486:
[----:B------:R-:W-:-:S13]  /*49c0*/  ISETP.NE.AND P4, PT, R103, RZ, PT ;  /* 0x000000ff6700720c */ /* 0x000fda0003f85270 */
        /* <DEDUP_REMOVED lines=14> */
[----:B------:R-:W-:Y:S02]  /*4ab0*/  HADD2.F32 R61, -RZ, R13.H1_H1 ;  /* 0x3000000dff3d7230 */ /* 0x000fe40000004100 */
[----:B------:R-:W-:Y:S02]  /*4ac0*/  HADD2.F32 R59, -RZ, R59.H0_H0 ;  /* 0x2000003bff3b7230 */ /* 0x000fe40000004100 */
[----:B------:R-:W-:-:S02]  /*4ad0*/  HADD2.F32 R13, -RZ, R13.H0_H0 ;  /* 0x2000000dff0d7230 */ /* 0x000fc40000004100 */
[----:B------:R-:W-:Y:S02]  /*4ae0*/  HADD2.F32 R60, -RZ, R60.H0_H0 ;  /* 0x2000003cff3c7230 */ /* 0x000fe40000004100 */
[----:B------:R-:W-:Y:S02]  /*4af0*/  HADD2.F32 R65, -RZ, R58.H0_H0 ;  /* 0x2000003aff417230 */ /* 0x000fe40000004100 */
[-C--:B------:R-:W-:Y:S01]  /*4b00*/  FMUL.FTZ R58, R61, R59.reuse ;  /* 0x0000003b3d3a7220 */ /* 0x080fe20000410000 */
[----:B------:R-:W-:Y:S01]  /*4b10*/  FMUL.FTZ R66, R13, R59 ;  /* 0x0000003b0d427220 */ /* 0x000fe20000410000 */
[-C--:B------:R-:W-:Y:S01]  /*4b20*/  FMUL.FTZ R59, R64, R60.reuse ;  /* 0x0000003c403b7220 */ /* 0x080fe20000410000 */
[----:B------:R-:W-:Y:S01]  /*4b30*/  FMUL.FTZ R60, R15, R60 ;  /* 0x0000003c0f3c7220 */ /* 0x000fe20000410000 */
[----:B------:R-:W-:Y:S01]  /*4b40*/  FFMA.FTZ R58, R13, R11, -R58 ;  /* 0x0000000b0d3a7223 */ /* 0x000fe2000001083a */
[----:B------:R-:W-:Y:S02]  /*4b50*/  HADD2.F32 R13, -RZ, R203.H0_H0 ;  /* 0x200000cbff0d7230 */ /* 0x000fe40000004100 */
[----:B------:R-:W-:Y:S01]  /*4b60*/  FFMA.FTZ R59, R15, R65, -R59 ;  /* 0x000000410f3b7223 */ /* 0x000fe2000001083b */
[----:B------:R-:W-:-:S02]  /*4b70*/  HADD2.F32 R15, -RZ, R12.H1_H1 ;  /* 0x3000000cff0f7230 */ /* 0x000fc40000004100 */
[----:B------:R-:W-:Y:S01]  /*4b80*/  FFMA.FTZ R66, R61, R11, R66 ;  /* 0x0000000b3d427223 */ /* 0x000fe20000010042 */
[----:B------:R-:W-:Y:S02]  /*4b90*/  HADD2.F32 R12, -RZ, R12.H0_H0 ;  /* 0x2000000cff0c7230 */ /* 0x000fe40000004100 */
[----:B------:R-:W-:Y:S01]  /*4ba0*/  FFMA.FTZ R60, R64, R65, R60 ;  /* 0x00000041403c7223 */ /* 0x000fe2000001003c */
[----:B------:R-:W-:Y:S02]  /*4bb0*/  HADD2.F32 R203, -RZ, R203.H1_H1 ;  /* 0x300000cbffcb7230 */ /* 0x000fe40000004100 */
[-C--:B------:R-:W-:Y:S01]  /*4bc0*/  FMUL.FTZ R64, R15, R13.reuse ;  /* 0x0000000d0f407220 */ /* 0x080fe20000410000 */
[--C-:B------:R-:W-:Y:S02]  /*4bd0*/  HADD2.F32 R61, -RZ, R14.reuse.H1_H1 ;  /* 0x3000000eff3d7230 */ /* 0x100fe40000004100 */
[----:B------:R-:W-:Y:S01]  /*4be0*/  FMUL.FTZ R65, R12, R13 ;  /* 0x0000000d0c417220 */ /* 0x000fe20000410000 */
[----:B------:R-:W-:Y:S01]  /*4bf0*/  HADD2.F32 R14, -RZ, R14.H0_H0 ;  /* 0x2000000eff0e7230 */ /* 0x000fe20000004100 */
[----:B------:R-:W-:Y:S01]  /*4c00*/  F2FP.F16.F32.PACK_AB R58, R66, R58 ;  /* 0x0000003a423a723e */ /* 0x000fe200000000ff */
[----:B------:R-:W-:-:S02]  /*4c10*/  HADD2.F32 R11, -RZ, R159.H0_H0 ;  /* 0x2000009fff0b7230 */ /* 0x000fc40000004100 */
[-C--:B------:R-:W-:Y:S01]  /*4c20*/  FMUL.FTZ R13, R61, R203.reuse ;  /* 0x000000cb3d0d7220 */ /* 0x080fe20000410000 */
[----:B------:R-:W-:Y:S02]  /*4c30*/  HADD2.F32 R159, -RZ, R159.H1_H1 ;  /* 0x3000009fff9f7230 */ /* 0x000fe40000004100 */
[----:B------:R-:W-:Y:S01]  /*4c40*/  FMUL.FTZ R203, R14, R203 ;  /* 0x000000cb0ecb7220 */ /* 0x000fe20000410000 */
[-C--:B------:R-:W-:Y:S01]  /*4c50*/  FFMA.FTZ R64, R12, R11.reuse, -R64 ;  /* 0x0000000b0c407223 */ /* 0x080fe20000010840 */
[----:B------:R-:W-:Y:S01]  /*4c60*/  FFMA.FTZ R65, R15, R11, R65 ;  /* 0x0000000b0f417223 */ /* 0x000fe20000010041 */
[-C--:B------:R-:W-:Y:S01]  /*4c70*/  FFMA.FTZ R13, R14, R159.reuse, -R13 ;  /* 0x0000009f0e0d7223 */ /* 0x080fe2000001080d */
[----:B------:R-:W-:Y:S01]  /*4c80*/  FFMA.FTZ R12, R61, R159, R203 ;  /* 0x0000009f3d0c7223 */ /* 0x000fe200000100cb */
[----:B------:R-:W-:Y:S02]  /*4c90*/  F2FP.F16.F32.PACK_AB R15, R60, R59 ;  /* 0x0000003b3c0f723e */ /* 0x000fe400000000ff */
[----:B------:R-:W-:-:S02]  /*4ca0*/  F2FP.F16.F32.PACK_AB R65, R65, R64 ;  /* 0x000000404141723e */ /* 0x000fc400000000ff */
[----:B------:R-:W-:Y:S01]  /*4cb0*/  F2FP.F16.F32.PACK_AB R14, R12, R13 ;  /* 0x0000000d0c0e723e */ /* 0x000fe200000000ff */
[----:B------:R-:W-:Y:S01]  /*4cc0*/  IMAD.MOV.U32 R13, RZ, RZ, R58 ;  /* 0x000000ffff0d7224 */ /* 0x000fe200078e003a */
[----:B------:R-:W-:-:S07]  /*4cd0*/  MOV R12, R65 ;  /* 0x00000041000c7202 */ /* 0x000fce0000000f00 */
.L_x_491:
[----:B------:R-:W-:Y:S05]  /*4ce0*/  BSYNC B2 ;  /* 0x0000000000027941 */ /* 0x000fea0003800000 */
.L_x_490:
[----:B----4-:R0:W-:Y:S02]  /*4cf0*/  ST.E.128 desc[UR60][R62.64], R12 ;  /* 0x0000000c3e007985 */ /* 0x0101e4000c101d3c */
.L_x_469:
[----:B------:R-:W-:Y:S05]  /*4d00*/  BSYNC B1 ;  /* 0x0000000000017941 */ /* 0x000fea0003800000 */
.L_x_468:
[----:B------:R-:W-:-:S03]  /*4d10*/  UMOV UR4, 0xffffffff ;  /* 0xffffffff00047882 */ /* 0x000fc60000000000 */
[----:B------:R-:W-:Y:S05]  /*4d20*/  BRA.DIV UR4, `(.L_x_492) ;  /* 0x000001a204b47947 */ /* 0x000fea000b800000 */
[----:B-1----:R-:W1:Y:S04]  /*4d30*/  SHFL.IDX PT, R118, R118, 0x1, 0x1c1f ;  /* 0x003c1f0076767f89 */ /* 0x002e6800000e0000 */
[----:B------:R-:W0:Y:S02]  /*4d40*/  SHFL.IDX PT, R119, R119, 0x1, 0x1c1f ;  /* 0x003c1f0077777f89 */ /* 0x000e2400000e0000 */
.L_x_794:
[----:B------:R-:W-:Y:S05]  /*4d50*/  @P5 BRA `(.L_x_493) ;  /* 0x0000005400545947 */ /* 0x000fea0003800000 */
[----:B------:R-:W-:Y:S01]  /*4d60*/  ISETP.NE.AND P4, PT, R10, RZ, PT ;  /* 0x000000ff0a00720c */ /* 0x000fe20003f85270 */
[----:B------:R-:W-:-:S12]  /*4d70*/  BSSY B1, `(.L_x_494) ;  /* 0x0000035000017945 */ /* 0x000fd80003800000 */
[----:B------:R-:W-:Y:S05]  /*4d80*/  @!P4 BRA `(.L_x_495) ;  /* 0x0000000000ccc947 */ /* 0x000fea0003800000 */
[----:B0---4-:R0:W4:Y:S01]  /*4d90*/  LDS.128 R12, [R33+0x2000] ;  /* 0x00200000210c7984 */ /* 0x0111220000000c00 */
[----:B------:R-:W-:Y:S01]  /*4da0*/  ISETP.GE.AND P5, PT, R160, R128, PT ;  /* 0x00000080a000720c */ /* 0x000fe20003fa6270 */
[----:B------:R-:W-:Y:S01]  /*4db0*/  BSSY B2, `(.L_x_496) ;  /* 0x000002f000027945 */ /* 0x000fe20003800000 */
[----:B------:R-:W-:-:S04]  /*4dc0*/  LEA R58, P4, R16, R119, 0x1 ;  /* 0x00000077103a7211 */ /* 0x000fc800078808ff */
[----:B-1----:R-:W-:-:S07]  /*4dd0*/  LEA.HI.X R59, R16, R118, R17, 0x1, P4 ;  /* 0x00000076103b7211 */ /* 0x002fce00020f0c11 */
[----:B0-----:R-:W-:Y:S05]  /*4de0*/  @P5 BRA `(.L_x_497) ;  /* 0x0000000000ac5947 */ /* 0x001fea0003800000 */
[----:B------:R-:W-:Y:S01]  /*4df0*/  SHF.R.U64 R60, R54, 0x10, R55 ;  /* 0x00000010363c7819 */ /* 0x000fe20000001237 */
[----:B---34-:R-:W-:Y:S01]  /*4e00*/  IMAD.MOV.U32 R11, RZ, RZ, R13 ;  /* 0x000000ffff0b7224 */ /* 0x018fe200078e000d */
[----:B------:R-:W-:Y:S01]  /*4e10*/  SHF.R.U32.HI R54, RZ, 0x10, R55 ;  /* 0x00000010ff367819 */ /* 0x000fe20000011637 */
[--C-:B------:R-:W-:Y:S01]  /*4e20*/  HADD2.F32 R62, -RZ, R15.reuse.H0_H0 ;  /* 0x2000000fff3e7230 */ /* 0x100fe20000004100 */
[--C-:B------:R-:W-:Y:S01]  /*4e30*/  SHF.R.U64 R64, R56, 0x10, R57.reuse ;  /* 0x0000001038407819 */ /* 0x100fe20000001239 */
[----:B------:R-:W-:Y:S01]  /*4e40*/  HADD2.F32 R56, -RZ, R15.H1_H1 ;  /* 0x3000000fff387230 */ /* 0x000fe20000004100 */
[----:B------:R-:W-:Y:S01]  /*4e50*/  SHF.R.U32.HI R55, RZ, 0x10, R57 ;  /* 0x00000010ff377819 */ /* 0x000fe20000011639 */
[----:B------:R-:W-:Y:S02]  /*4e60*/  HADD2.F32 R13, -RZ, R11.H1_H1 ;  /* 0x3000000bff0d7230 */ /* 0x000fe40000004100 */
[----:B------:R-:W-:Y:S02]  /*4e70*/  HADD2.F32 R64, -RZ, R64.H0_H0 ;  /* 0x20000040ff407230 */ /* 0x000fe40000004100 */
[----:B------:R-:W-:-:S02]  /*4e80*/  HADD2.F32 R55, -RZ, R55.H0_H0 ;  /* 0x20000037ff377230 */ /* 0x000fc40000004100 */
[----:B------:R-:W-:Y:S02]  /*4e90*/  HADD2.F32 R11, -RZ, R11.H0_H0 ;  /* 0x2000000bff0b7230 */ /* 0x000fe40000004100 */
[----:B------:R-:W-:Y:S02]  /*4ea0*/  HADD2.F32 R60, -RZ, R60.H0_H0 ;  /* 0x2000003cff3c7230 */ /* 0x000fe40000004100 */
[-C--:B------:R-:W-:Y:S01]  /*4eb0*/  FMUL.FTZ R57, R56, R55.reuse ;  /* 0x0000003738397220 */ /* 0x080fe20000410000 */
[----:B------:R-:W-:Y:S02]  /*4ec0*/  HADD2.F32 R15, -RZ, R54.H0_H0 ;  /* 0x20000036ff0f7230 */ /* 0x000fe40000004100 */
[-C--:B------:R-:W-:Y:S01]  /*4ed0*/  FMUL.FTZ R54, R13, R64.reuse ;  /* 0x000000400d367220 */ /* 0x080fe20000410000 */
[C---:B------:R-:W-:Y:S01]  /*4ee0*/  FMUL.FTZ R64, R11.reuse, R64 ;  /* 0x000000400b407220 */ /* 0x040fe20000410000 */
[C---:B------:R-:W-:Y:S02]  /*4ef0*/  FMUL.FTZ R55, R62.reuse, R55 ;  /* 0x000000373e377220 */ /* 0x040fe40000410000 */
[-C--:B------:R-:W-:Y:S01]  /*4f00*/  FFMA.FTZ R11, R11, R60.reuse, -R54 ;  /* 0x0000003c0b0b7223 */ /* 0x080fe20000010836 */
[----:B------:R-:W-:Y:S01]  /*4f10*/  FFMA.FTZ R54, R13, R60, R64 ;  /* 0x0000003c0d367223 */ /* 0x000fe20000010040 */
[-C--:B------:R-:W-:Y:S01]  /*4f20*/  FFMA.FTZ R13, R62, R15.reuse, -R57 ;  /* 0x0000000f3e0d7223 */ /* 0x080fe20000010839 */
[----:B------:R-:W-:Y:S01]  /*4f30*/  FFMA.FTZ R56, R56, R15, R55 ;  /* 0x0000000f38387223 */ /* 0x000fe20000010037 */
[----:B------:R-:W-:-:S02]  /*4f40*/  HADD2.F32 R55, -RZ, R158.H0_H0 ;  /* 0x2000009eff377230 */ /* 0x000fc40000004100 */
[--C-:B------:R-:W-:Y:S01]  /*4f50*/  HADD2.F32 R62, -RZ, R12.reuse.H1_H1 ;  /* 0x3000000cff3e7230 */ /* 0x100fe20000004100 */
[----:B------:R-:W-:Y:S01]  /*4f60*/  F2FP.F16.F32.PACK_AB R11, R54, R11 ;  /* 0x0000000b360b723e */ /* 0x000fe200000000ff */
[----:B------:R-:W-:Y:S02]  /*4f70*/  HADD2.F32 R60, -RZ, R12.H0_H0 ;  /* 0x2000000cff3c7230 */ /* 0x000fe40000004100 */
[----:B------:R-:W-:Y:S02]  /*4f80*/  HADD2.F32 R57, -RZ, R158.H1_H1 ;  /* 0x3000009eff397230 */ /* 0x000fe40000004100 */
[-C--:B------:R-:W-:Y:S01]  /*4f90*/  FMUL.FTZ R61, R62, R55.reuse ;  /* 0x000000373e3d7220 */ /* 0x080fe20000410000 */
[--C-:B------:R-:W-:Y:S02]  /*4fa0*/  HADD2.F32 R12, -RZ, R14.reuse.H1_H1 ;  /* 0x3000000eff0c7230 */ /* 0x100fe40000004100 */
[----:B------:R-:W-:Y:S01]  /*4fb0*/  FMUL.FTZ R55, R60, R55 ;  /* 0x000000373c377220 */ /* 0x000fe20000410000 */
[----:B------:R-:W-:-:S02]  /*4fc0*/  HADD2.F32 R14, -RZ, R14.H0_H0 ;  /* 0x2000000eff0e7230 */ /* 0x000fc40000004100 */
[--C-:B------:R-:W-:Y:S02]  /*4fd0*/  HADD2.F32 R15, -RZ, R157.reuse.H0_H0 ;  /* 0x2000009dff0f7230 */ /* 0x100fe40000004100 */
[-C--:B------:R-:W-:Y:S01]  /*4fe0*/  FMUL.FTZ R63, R12, R57.reuse ;  /* 0x000000390c3f7220 */ /* 0x080fe20000410000 */
[----:B------:R-:W-:Y:S02]  /*4ff0*/  HADD2.F32 R157, -RZ, R157.H1_H1 ;  /* 0x3000009dff9d7230 */ /* 0x000fe40000004100 */
[----:B------:R-:W-:Y:S01]  /*5000*/  FMUL.FTZ R57, R14, R57 ;  /* 0x000000390e397220 */ /* 0x000fe20000410000 */
[-C--:B------:R-:W-:Y:S01]  /*5010*/  FFMA.FTZ R61, R60, R15.reuse, -R61 ;  /* 0x0000000f3c3d7223 */ /* 0x080fe2000001083d */
[----:B------:R-:W-:Y:S01]  /*5020*/  FFMA.FTZ R62, R62, R15, R55 ;  /* 0x0000000f3e3e7223 */ /* 0x000fe20000010037 */
[-C--:B------:R-:W-:Y:S01]  /*5030*/  FFMA.FTZ R63, R14, R157.reuse, -R63 ;  /* 0x0000009d0e3f7223 */ /* 0x080fe2000001083f */
[----:B------:R-:W-:Y:S01]  /*5040*/  FFMA.FTZ R12, R12, R157, R57 ;  /* 0x0000009d0c0c7223 */ /* 0x000fe20000010039 */
[----:B------:R-:W-:Y:S01]  /*5050*/  F2FP.F16.F32.PACK_AB R15, R56, R13 ;  /* 0x0000000d380f723e */ /* 0x000fe200000000ff */
[----:B------:R-:W-:Y:S01]  /*5060*/  IMAD.MOV.U32 R13, RZ, RZ, R11 ;  /* 0x000000ffff0d7224 */ /* 0x000fe200078e000b */
[----:B------:R-:W-:-:S02]  /*5070*/  F2FP.F16.F32.PACK_AB R62, R62, R61 ;  /* 0x0000003d3e3e723e */ /* 0x000fc400000000ff */
[----:B------:R-:W-:Y:S02]  /*5080*/  F2FP.F16.F32.PACK_AB R14, R12, R63 ;  /* 0x0000003f0c0e723e */ /* 0x000fe400000000ff */
[----:B------:R-:W-:-:S07]  /*5090*/  MOV R12, R62 ;  /* 0x0000003e000c7202 */ /* 0x000fce0000000f00 */
.L_x_497:
[----:B------:R-:W-:Y:S05]  /*50a0*/  BSYNC B2 ;  /* 0x0000000000027941 */ /* 0x000fea0003800000 */
.L_x_496:
[----:B----4-:R0:W-:Y:S02]  /*50b0*/  ST.E.128 desc[UR60][R58.64], R12 ;  /* 0x0000000c3a007985 */ /* 0x0101e4000c101d3c */
.L_x_495:
[----:B------:R-:W-:Y:S05]  /*50c0*/  BSYNC B1 ;  /* 0x0000000000017941 */ /* 0x000fea0003800000 */
.L_x_494:
[----:B------:R-:W-:Y:S01]  /*50d0*/  ISETP.NE.AND P4, PT, R27, RZ, PT ;  /* 0x000000ff1b00720c */ /* 0x000fe20003f85270 */
[----:B------:R-:W-:-:S12]  /*50e0*/  BSSY B1, `(.L_x_498) ;  /* 0x0000036000017945 */ /* 0x000fd80003800000 */
[----:B------:R-:W-:Y:S05]  /*50f0*/  @!P4 BRA `(.L_x_499) ;  /* 0x0000000000d0c947 */ /* 0x000fea0003800000 */
[----:B0---4-:R0:W4:Y:S01]  /*5100*/  LDS.128 R12, [R32+0x2000] ;  /* 0x00200000200c7984 */ /* 0x0111220000000c00 */
[----:B------:R-:W-:Y:S01]  /*5110*/  ISETP.GE.AND P4, PT, R169, R128, PT ;  /* 0x00000080a900720c */ /* 0x000fe20003f86270 */
[----:B---3--:R-:W-:Y:S01]  /*5120*/  IMAD.SHL.U32 R11, R162, 0x8, RZ ;  /* 0x00000008a20b7824 */ /* 0x008fe200078e00ff */
[----:B------:R-:W-:Y:S01]  /*5130*/  MOV R54, R119 ;  /* 0x0000007700367202 */ /* 0x000fe20000000f00 */
[----:B-1----:R-:W-:Y:S01]  /*5140*/  IMAD.MOV.U32 R55, RZ, RZ, R118 ;  /* 0x000000ffff377224 */ /* 0x002fe200078e0076 */
[----:B------:R-:W-:Y:S03]  /*5150*/  BSSY B2, `(.L_x_500) ;  /* 0x000002d000027945 */ /* 0x000fe60003800000 */
[----:B------:R-:W-:-:S06]  /*5160*/  IMAD.WIDE R54, R11, 0x2, R54 ;  /* 0x000000020b367825 */ /* 0x000fcc00078e0236 */
[----:B0-----:R-:W-:Y:S05]  /*5170*/  @P4 BRA `(.L_x_501) ;  /* 0x0000000000a84947 */ /* 0x001fea0003800000 */
[--C-:B------:R-:W-:Y:S02]  /*5180*/  SHF.R.U64 R11, R52, 0x10, R53.reuse ;  /* 0x00000010340b7819 */ /* 0x100fe40000001235 */
[----:B------:R-:W-:Y:S02]  /*5190*/  SHF.R.U32.HI R58, RZ, 0x10, R53 ;  /* 0x00000010ff3a7819 */ /* 0x000fe40000011635 */
[--C-:B------:R-:W-:Y:S01]  /*51a0*/  SHF.R.U64 R57, R50, 0x10, R51.reuse ;  /* 0x0000001032397819 */ /* 0x100fe20000001233 */
[----:B----4-:R-:W-:Y:S01]  /*51b0*/  IMAD.MOV.U32 R50, RZ, RZ, R12 ;  /* 0x000000ffff327224 */ /* 0x010fe200078e000c */
[----:B------:R-:W-:Y:S01]  /*51c0*/  SHF.R.U32.HI R56, RZ, 0x10, R51 ;  /* 0x00000010ff387819 */ /* 0x000fe20000011633 */
[----:B------:R-:W-:Y:S02]  /*51d0*/  HADD2.F32 R53, -RZ, R11.H0_H0 ;  /* 0x2000000bff357230 */ /* 0x000fe40000004100 */
[----:B------:R-:W-:Y:S02]  /*51e0*/  HADD2.F32 R58, -RZ, R58.H0_H0 ;  /* 0x2000003aff3a7230 */ /* 0x000fe40000004100 */
[----:B------:R-:W-:-:S02]  /*51f0*/  HADD2.F32 R12, -RZ, R13.H1_H1 ;  /* 0x3000000dff0c7230 */ /* 0x000fc40000004100 */
[----:B------:R-:W-:Y:S02]  /*5200*/  HADD2.F32 R11, -RZ, R13.H0_H0 ;  /* 0x2000000dff0b7230 */ /* 0x000fe40000004100 */
[--C-:B------:R-:W-:Y:S02]  /*5210*/  HADD2.F32 R51, -RZ, R15.reuse.H1_H1 ;  /* 0x3000000fff337230 */ /* 0x100fe40000004100 */
[-C--:B------:R-:W-:Y:S01]  /*5220*/  FMUL.FTZ R60, R12, R53.reuse ;  /* 0x000000350c3c7220 */ /* 0x080fe20000410000 */
[----:B------:R-:W-:Y:S02]  /*5230*/  HADD2.F32 R13, -RZ, R15.H0_H0 ;  /* 0x2000000fff0d7230 */ /* 0x000fe40000004100 */
[----:B------:R-:W-:Y:S01]  /*5240*/  FMUL.FTZ R53, R11, R53 ;  /* 0x000000350b357220 */ /* 0x000fe20000410000 */
[----:B------:R-:W-:Y:S02]  /*5250*/  HADD2.F32 R52, -RZ, R57.H0_H0 ;  /* 0x20000039ff347230 */ /* 0x000fe40000004100 */
[----:B------:R-:W-:Y:S01]  /*5260*/  FMUL.FTZ R62, R51, R58 ;  /* 0x0000003a333e7220 */ /* 0x000fe20000410000 */
[----:B------:R-:W-:-:S02]  /*5270*/  HADD2.F32 R56, -RZ, R56.H0_H0 ;  /* 0x20000038ff387230 */ /* 0x000fc40000004100 */
[----:B------:R-:W-:Y:S01]  /*5280*/  FMUL.FTZ R58, R13, R58 ;  /* 0x0000003a0d3a7220 */ /* 0x000fe20000410000 */
[--C-:B------:R-:W-:Y:S02]  /*5290*/  HADD2.F32 R15, -RZ, R50.reuse.H1_H1 ;  /* 0x30000032ff0f7230 */ /* 0x100fe40000004100 */
[-C--:B------:R-:W-:Y:S01]  /*52a0*/  FFMA.FTZ R11, R11, R52.reuse, -R60 ;  /* 0x000000340b0b7223 */ /* 0x080fe2000001083c */
[----:B------:R-:W-:Y:S01]  /*52b0*/  FFMA.FTZ R12, R12, R52, R53 ;  /* 0x000000340c0c7223 */ /* 0x000fe20000010035 */
[-C--:B------:R-:W-:Y:S01]  /*52c0*/  FFMA.FTZ R60, R51, R56.reuse, R58 ;  /* 0x00000038333c7223 */ /* 0x080fe2000001003a */
[----:B------:R-:W-:Y:S02]  /*52d0*/  HADD2.F32 R53, -RZ, R153.H0_H0 ;  /* 0x20000099ff357230 */ /* 0x000fe40000004100 */
[----:B------:R-:W-:Y:S01]  /*52e0*/  FFMA.FTZ R13, R13, R56, -R62 ;  /* 0x000000380d0d7223 */ /* 0x000fe2000001083e */
[----:B------:R-:W-:Y:S01]  /*52f0*/  HADD2.F32 R50, -RZ, R50.H0_H0 ;  /* 0x20000032ff327230 */ /* 0x000fe20000004100 */
[----:B------:R-:W-:Y:S01]  /*5300*/  F2FP.F16.F32.PACK_AB R11, R12, R11 ;  /* 0x0000000b0c0b723e */ /* 0x000fe200000000ff */
[----:B------:R-:W-:-:S02]  /*5310*/  HADD2.F32 R51, -RZ, R14.H1_H1 ;  /* 0x3000000eff337230 */ /* 0x000fc40000004100 */
[-C--:B------:R-:W-:Y:S01]  /*5320*/  FMUL.FTZ R57, R15, R53.reuse ;  /* 0x000000350f397220 */ /* 0x080fe20000410000 */
[----:B------:R-:W-:Y:S02]  /*5330*/  HADD2.F32 R153, -RZ, R153.H1_H1 ;  /* 0x30000099ff997230 */ /* 0x000fe40000004100 */
[----:B------:R-:W-:Y:S01]  /*5340*/  FMUL.FTZ R56, R50, R53 ;  /* 0x0000003532387220 */ /* 0x000fe20000410000 */
[----:B------:R-:W-:Y:S02]  /*5350*/  HADD2.F32 R14, -RZ, R14.H0_H0 ;  /* 0x2000000eff0e7230 */ /* 0x000fe40000004100 */
        /* <DEDUP_REMOVED lines=8> */
[----:B------:R-:W-:-:S02]  /*53e0*/  F2FP.F16.F32.PACK_AB R15, R60, R13 ;  /* 0x0000000d3c0f723e */ /* 0x000fc400000000ff */
[----:B------:R-:W-:Y:S02]  /*53f0*/  F2FP.F16.F32.PACK_AB R12, R56, R57 ;  /* 0x00000039380c723e */ /* 0x000fe400000000ff */
[----:B------:R-:W-:Y:S02]  /*5400*/  F2FP.F16.F32.PACK_AB R14, R58, R53 ;  /* 0x000000353a0e723e */ /* 0x000fe400000000ff */
[----:B------:R-:W-:-:S07]  /*5410*/  MOV R13, R11 ;  /* 0x0000000b000d7202 */ /* 0x000fce0000000f00 */
.L_x_501:
[----:B------:R-:W-:Y:S05]  /*5420*/  BSYNC B2 ;  /* 0x0000000000027941 */ /* 0x000fea0003800000 */
.L_x_500:
[----:B----4-:R0:W-:Y:S02]  /*5430*/  ST.E.128 desc[UR60][R54.64], R12 ;  /* 0x0000000c36007985 */ /* 0x0101e4000c101d3c */
.L_x_499:
[----:B------:R-:W-:Y:S05]  /*5440*/  BSYNC B1 ;  /* 0x0000000000017941 */ /* 0x000fea0003800000 */
.L_x_498:
[----:B------:R-:W-:Y:S01]  /*5450*/  ISETP.NE.AND P4, PT, R28, RZ, PT ;  /* 0x000000ff1c00720c */ /* 0x000fe20003f85270 */
[----:B------:R-:W-:-:S12]  /*5460*/  BSSY B1, `(.L_x_502) ;  /* 0x0000034000017945 */ /* 0x000fd80003800000 */
[----:B------:R-:W-:Y:S05]  /*5470*/  @!P4 BRA `(.L_x_503) ;  /* 0x0000000000c8c947 */ /* 0x000fea0003800000 */
[----:B0---4-:R0:W4:Y:S01]  /*5480*/  LDS.128 R12, [R33+0x5000] ;  /* 0x00500000210c7984 */ /* 0x0111220000000c00 */
[----:B------:R-:W-:Y:S01]  /*5490*/  ISETP.GE.AND P4, PT, R168, R128, PT ;  /* 0x00000080a800720c */ /* 0x000fe20003f86270 */
[----:B---3--:R-:W-:Y:S01]  /*54a0*/  IMAD.SHL.U32 R11, R163, 0x8, RZ ;  /* 0x00000008a30b7824 */ /* 0x008fe200078e00ff */
[----:B-1----:R-:W-:Y:S01]  /*54b0*/  MOV R51, R118 ;  /* 0x0000007600337202 */ /* 0x002fe20000000f00 */
[----:B------:R-:W-:Y:S01]  /*54c0*/  IMAD.MOV.U32 R50, RZ, RZ, R119 ;  /* 0x000000ffff327224 */ /* 0x000fe200078e0077 */
[----:B------:R-:W-:Y:S03]  /*54d0*/  BSSY B2, `(.L_x_504) ;  /* 0x000002b000027945 */ /* 0x000fe60003800000 */
[----:B------:R-:W-:-:S06]  /*54e0*/  IMAD.WIDE R50, R11, 0x2, R50 ;  /* 0x000000020b327825 */ /* 0x000fcc00078e0232 */
[----:B0-----:R-:W-:Y:S05]  /*54f0*/  @P4 BRA `(.L_x_505) ;  /* 0x0000000000a04947 */ /* 0x001fea0003800000 */
[----:B------:R-:W-:Y:S01]  /*5500*/  SHF.R.U64 R11, R46, 0x10, R47 ;  /* 0x000000102e0b7819 */ /* 0x000fe2000000122f */
[--C-:B----4-:R-:W-:Y:S01]  /*5510*/  HADD2.F32 R46, -RZ, R15.reuse.H1_H1 ;  /* 0x3000000fff2e7230 */ /* 0x110fe20000004100 */
[--C-:B------:R-:W-:Y:S01]  /*5520*/  SHF.R.U64 R52, R48, 0x10, R49.reuse ;  /* 0x0000001030347819 */ /* 0x100fe20000001231 */
[----:B------:R-:W-:Y:S01]  /*5530*/  HADD2.F32 R15, -RZ, R15.H0_H0 ;  /* 0x2000000fff0f7230 */ /* 0x000fe20000004100 */
[----:B------:R-:W-:Y:S01]  /*5540*/  SHF.R.U32.HI R49, RZ, 0x10, R49 ;  /* 0x00000010ff317819 */ /* 0x000fe20000011631 */
[----:B------:R-:W-:Y:S01]  /*5550*/  HADD2.F32 R48, -RZ, R11.H0_H0 ;  /* 0x2000000bff307230 */ /* 0x000fe20000004100 */
[----:B------:R-:W-:Y:S01]  /*5560*/  SHF.R.U32.HI R47, RZ, 0x10, R47 ;  /* 0x00000010ff2f7819 */ /* 0x000fe2000001162f */
[----:B------:R-:W-:Y:S02]  /*5570*/  HADD2.F32 R52, -RZ, R52.H0_H0 ;  /* 0x20000034ff347230 */ /* 0x000fe40000004100 */
[----:B------:R-:W-:Y:S02]  /*5580*/  HADD2.F32 R11, -RZ, R13.H1_H1 ;  /* 0x3000000dff0b7230 */ /* 0x000fe40000004100 */
[----:B------:R-:W-:-:S02]  /*5590*/  HADD2.F32 R49, -RZ, R49.H0_H0 ;  /* 0x20000031ff317230 */ /* 0x000fc40000004100 */
[----:B------:R-:W-:Y:S02]  /*55a0*/  HADD2.F32 R13, -RZ, R13.H0_H0 ;  /* 0x2000000dff0d7230 */ /* 0x000fe40000004100 */
[-C--:B------:R-:W-:Y:S01]  /*55b0*/  FMUL.FTZ R54, R11, R52.reuse ;  /* 0x000000340b367220 */ /* 0x080fe20000410000 */
[----:B------:R-:W-:Y:S02]  /*55c0*/  HADD2.F32 R47, -RZ, R47.H0_H0 ;  /* 0x2000002fff2f7230 */ /* 0x000fe40000004100 */
[-C--:B------:R-:W-:Y:S01]  /*55d0*/  FMUL.FTZ R53, R15, R49.reuse ;  /* 0x000000310f357220 */ /* 0x080fe20000410000 */
[C---:B------:R-:W-:Y:S01]  /*55e0*/  FMUL.FTZ R56, R46.reuse, R49 ;  /* 0x000000312e387220 */ /* 0x040fe20000410000 */
[C---:B------:R-:W-:Y:S01]  /*55f0*/  FMUL.FTZ R52, R13.reuse, R52 ;  /* 0x000000340d347220 */ /* 0x040fe20000410000 */
[----:B------:R-:W-:Y:S01]  /*5600*/  FFMA.FTZ R54, R13, R48, -R54 ;  /* 0x000000300d367223 */ /* 0x000fe20000010836 */
[----:B------:R-:W-:Y:S01]  /*5610*/  FFMA.FTZ R55, R46, R47, R53 ;  /* 0x0000002f2e377223 */ /* 0x000fe20000010035 */
[----:B------:R-:W-:-:S02]  /*5620*/  HADD2.F32 R46, -RZ, R151.H0_H0 ;  /* 0x20000097ff2e7230 */ /* 0x000fc40000004100 */
[----:B------:R-:W-:Y:S01]  /*5630*/  FFMA.FTZ R49, R11, R48, R52 ;  /* 0x000000300b317223 */ /* 0x000fe20000010034 */
[----:B------:R-:W-:Y:S02]  /*5640*/  HADD2.F32 R11, -RZ, R12.H1_H1 ;  /* 0x3000000cff0b7230 */ /* 0x000fe40000004100 */
[----:B------:R-:W-:Y:S01]  /*5650*/  FFMA.FTZ R56, R15, R47, -R56 ;  /* 0x0000002f0f387223 */ /* 0x000fe20000010838 */
[----:B------:R-:W-:Y:S02]  /*5660*/  HADD2.F32 R13, -RZ, R14.H1_H1 ;  /* 0x3000000eff0d7230 */ /* 0x000fe40000004100 */
[----:B------:R-:W-:Y:S02]  /*5670*/  HADD2.F32 R151, -RZ, R151.H1_H1 ;  /* 0x30000097ff977230 */ /* 0x000fe40000004100 */
[----:B------:R-:W-:Y:S01]  /*5680*/  FMUL.FTZ R47, R11, R46 ;  /* 0x0000002e0b2f7220 */ /* 0x000fe20000410000 */
[----:B------:R-:W-:Y:S02]  /*5690*/  HADD2.F32 R12, -RZ, R12.H0_H0 ;  /* 0x2000000cff0c7230 */ /* 0x000fe40000004100 */
[----:B------:R-:W-:-:S02]  /*56a0*/  HADD2.F32 R14, -RZ, R14.H0_H0 ;  /* 0x2000000eff0e7230 */ /* 0x000fc40000004100 */
[-C--:B------:R-:W-:Y:S01]  /*56b0*/  FMUL.FTZ R53, R13, R151.reuse ;  /* 0x000000970d357220 */ /* 0x080fe20000410000 */
[--C-:B------:R-:W-:Y:S02]  /*56c0*/  HADD2.F32 R15, -RZ, R150.reuse.H0_H0 ;  /* 0x20000096ff0f7230 */ /* 0x100fe40000004100 */
[----:B------:R-:W-:Y:S01]  /*56d0*/  FMUL.FTZ R46, R12, R46 ;  /* 0x0000002e0c2e7220 */ /* 0x000fe20000410000 */
        /* <DEDUP_REMOVED lines=9> */
[----:B------:R-:W-:-:S07]  /*5770*/  F2FP.F16.F32.PACK_AB R14, R48, R53 ;  /* 0x00000035300e723e */ /* 0x000fce00000000ff */
.L_x_505:
[----:B------:R-:W-:Y:S05]  /*5780*/  BSYNC B2 ;  /* 0x0000000000027941 */ /* 0x000fea0003800000 */
.L_x_504:
[----:B----4-:R0:W-:Y:S02]  /*5790*/  ST.E.128 desc[UR60][R50.64], R12 ;  /* 0x0000000c32007985 */ /* 0x0101e4000c101d3c */
.L_x_503:
[----:B------:R-:W-:Y:S05]  /*57a0*/  BSYNC B1 ;  /* 0x0000000000017941 */ /* 0x000fea0003800000 */
.L_x_502:
        /* <DEDUP_REMOVED lines=9> */
[----:B---3--:R-:W-:Y:S01]  /*5840*/  SHF.R.U64 R11, R42, 0x10, R43 ;  /* 0x000000102a0b7819 */ /* 0x008fe2000000122b */
        /* <DEDUP_REMOVED lines=39> */
.L_x_509:
[----:B------:R-:W-:Y:S05]  /*5ac0*/  BSYNC B2 ;  /* 0x0000000000027941 */ /* 0x000fea0003800000 */
.L_x_508:
[----:B----4-:R0:W-:Y:S02]  /*5ad0*/  ST.E.128 desc[UR60][R46.64], R12 ;  /* 0x0000000c2e007985 */ /* 0x0101e4000c101d3c */
.L_x_507:
[----:B------:R-:W-:Y:S05]  /*5ae0*/  BSYNC B1 ;  /* 0x0000000000017941 */ /* 0x000fea0003800000 */
.L_x_506:
        /* <DEDUP_REMOVED lines=9> */
[--C-:B------:R-:W-:Y:S01]  /*5b80*/  SHF.R.U64 R44, R40, 0x10, R41.reuse ;  /* 0x00000010282c7819 */ /* 0x100fe20000001229 */
[--C-:B---34-:R-:W-:Y:S01]  /*5b90*/  HADD2.F32 R11, -RZ, R13.reuse.H1_H1 ;  /* 0x3000000dff0b7230 */ /* 0x118fe20000004100 */
[----:B------:R-:W-:Y:S01]  /*5ba0*/  SHF.R.U32.HI R46, RZ, 0x10, R41 ;  /* 0x00000010ff2e7819 */ /* 0x000fe20000011629 */
[----:B------:R-:W-:Y:S01]  /*5bb0*/  HADD2.F32 R13, -RZ, R13.H0_H0 ;  /* 0x2000000dff0d7230 */ /* 0x000fe20000004100 */
[--C-:B------:R-:W-:Y:S01]  /*5bc0*/  SHF.R.U64 R38, R38, 0x10, R39.reuse ;  /* 0x0000001026267819 */ /* 0x100fe20000001227 */
[----:B------:R-:W-:Y:S01]  /*5bd0*/  HADD2.F32 R44, -RZ, R44.H0_H0 ;  /* 0x2000002cff2c7230 */ /* 0x000fe20000004100 */
[----:B------:R-:W-:Y:S01]  /*5be0*/  SHF.R.U32.HI R39, RZ, 0x10, R39 ;  /* 0x00000010ff277819 */ /* 0x000fe20000011627 */
[----:B------:R-:W-:Y:S02]  /*5bf0*/  HADD2.F32 R46, -RZ, R46.H0_H0 ;  /* 0x2000002eff2e7230 */ /* 0x000fe40000004100 */
[--C-:B------:R-:W-:Y:S02]  /*5c00*/  HADD2.F32 R33, -RZ, R15.reuse.H1_H1 ;  /* 0x3000000fff217230 */ /* 0x100fe40000004100 */
[----:B------:R-:W-:Y:S01]  /*5c10*/  FMUL.FTZ R48, R11, R44 ;  /* 0x0000002c0b307220 */ /* 0x000fe20000410000 */
[----:B------:R-:W-:-:S02]  /*5c20*/  HADD2.F32 R15, -RZ, R15.H0_H0 ;  /* 0x2000000fff0f7230 */ /* 0x000fc40000004100 */
[----:B------:R-:W-:Y:S01]  /*5c30*/  FMUL.FTZ R44, R13, R44 ;  /* 0x0000002c0d2c7220 */ /* 0x000fe20000410000 */
[----:B------:R-:W-:Y:S02]  /*5c40*/  HADD2.F32 R38, -RZ, R38.H0_H0 ;  /* 0x20000026ff267230 */ /* 0x000fe40000004100 */
[-C--:B------:R-:W-:Y:S01]  /*5c50*/  FMUL.FTZ R50, R33, R46.reuse ;  /* 0x0000002e21327220 */ /* 0x080fe20000410000 */
[----:B------:R-:W-:Y:S02]  /*5c60*/  HADD2.F32 R40, -RZ, R39.H0_H0 ;  /* 0x20000027ff287230 */ /* 0x000fe40000004100 */
[----:B------:R-:W-:Y:S01]  /*5c70*/  FMUL.FTZ R46, R15, R46 ;  /* 0x0000002e0f2e7220 */ /* 0x000fe20000410000 */
[-C--:B------:R-:W-:Y:S01]  /*5c80*/  FFMA.FTZ R41, R11, R38.reuse, R44 ;  /* 0x000000260b297223 */ /* 0x080fe2000001002c */
[----:B------:R-:W-:Y:S02]  /*5c90*/  FFMA.FTZ R48, R13, R38, -R48 ;  /* 0x000000260d307223 */ /* 0x000fe40000010830 */
[----:B------:R-:W-:Y:S01]  /*5ca0*/  FFMA.FTZ R45, R33, R40, R46 ;  /* 0x00000028212d7223 */ /* 0x000fe2000001002e */
[----:B------:R-:W-:-:S02]  /*5cb0*/  HADD2.F32 R11, -RZ, R12.H1_H1 ;  /* 0x3000000cff0b7230 */ /* 0x000fc40000004100 */
[----:B------:R-:W-:Y:S01]  /*5cc0*/  FFMA.FTZ R50, R15, R40, -R50 ;  /* 0x000000280f327223 */ /* 0x000fe20000010832 */
[--C-:B------:R-:W-:Y:S02]  /*5cd0*/  HADD2.F32 R33, -RZ, R135.reuse.H0_H0 ;  /* 0x20000087ff217230 */ /* 0x100fe40000004100 */
[----:B------:R-:W-:Y:S02]  /*5ce0*/  HADD2.F32 R12, -RZ, R12.H0_H0 ;  /* 0x2000000cff0c7230 */ /* 0x000fe40000004100 */
[--C-:B------:R-:W-:Y:S02]  /*5cf0*/  HADD2.F32 R13, -RZ, R14.reuse.H1_H1 ;  /* 0x3000000eff0d7230 */ /* 0x100fe40000004100 */
[-C--:B------:R-:W-:Y:S01]  /*5d00*/  FMUL.FTZ R39, R11, R33.reuse ;  /* 0x000000210b277220 */ /* 0x080fe20000410000 */
[----:B------:R-:W-:Y:S02]  /*5d10*/  HADD2.F32 R135, -RZ, R135.H1_H1 ;  /* 0x30000087ff877230 */ /* 0x000fe40000004100 */
        /* <DEDUP_REMOVED lines=14> */
.L_x_513:
[----:B------:R-:W-:Y:S05]  /*5e00*/  BSYNC B2 ;  /* 0x0000000000027941 */ /* 0x000fea0003800000 */
.L_x_512:
[----:B----4-:R0:W-:Y:S02]  /*5e10*/  ST.E.128 desc[UR60][R42.64], R12 ;  /* 0x0000000c2a007985 */ /* 0x0101e4000c101d3c */
.L_x_511:
[----:B------:R-:W-:Y:S05]  /*5e20*/  BSYNC B1 ;  /* 0x0000000000017941 */ /* 0x000fea0003800000 */
.L_x_510:
[----:B------:R-:W-:-:S13]  /*5e30*/  ISETP.NE.AND P4, PT, R103, RZ, PT ;  /* 0x000000ff6700720c */ /* 0x000fda0003f85270 */
        /* <DEDUP_REMOVED lines=8> */
[----:B----4-:R-:W-:Y:S01]  /*5ec0*/  HADD2.F32 R32, -RZ, R15.H1_H1 ;  /* 0x3000000fff207230 */ /* 0x010fe20000004100 */
[----:B------:R-:W-:Y:S01]  /*5ed0*/  SHF.R.U32.HI R33, RZ, 0x10, R35 ;  /* 0x00000010ff217819 */ /* 0x000fe20000011623 */
[----:B---3--:R-:W-:Y:S01]  /*5ee0*/  HADD2.F32 R11, -RZ, R13.H1_H1 ;  /* 0x3000000dff0b7230 */ /* 0x008fe20000004100 */
[--C-:B------:R-:W-:Y:S01]  /*5ef0*/  SHF.R.U64 R36, R36, 0x10, R37.reuse ;  /* 0x0000001024247819 */ /* 0x100fe20000001225 */
[----:B------:R-:W-:Y:S01]  /*5f00*/  HADD2.F32 R15, -RZ, R15.H0_H0 ;  /* 0x2000000fff0f7230 */ /* 0x000fe20000004100 */
[----:B------:R-:W-:Y:S01]  /*5f10*/  SHF.R.U32.HI R35, RZ, 0x10, R37 ;  /* 0x00000010ff237819 */ /* 0x000fe20000011625 */
[----:B------:R-:W-:Y:S02]  /*5f20*/  HADD2.F32 R13, -RZ, R13.H0_H0 ;  /* 0x2000000dff0d7230 */ /* 0x000fe40000004100 */
[----:B------:R-:W-:Y:S02]  /*5f30*/  HADD2.F32 R36, -RZ, R36.H0_H0 ;  /* 0x20000024ff247230 */ /* 0x000fe40000004100 */
[----:B------:R-:W-:-:S02]  /*5f40*/  HADD2.F32 R35, -RZ, R35.H0_H0 ;  /* 0x20000023ff237230 */ /* 0x000fc40000004100 */
[----:B------:R-:W-:Y:S02]  /*5f50*/  HADD2.F32 R33, -RZ, R33.H0_H0 ;  /* 0x20000021ff217230 */ /* 0x000fe40000004100 */
[-C--:B------:R-:W-:Y:S01]  /*5f60*/  FMUL.FTZ R40, R11, R36.reuse ;  /* 0x000000240b287220 */ /* 0x080fe20000410000 */
[----:B------:R-:W-:Y:S02]  /*5f70*/  HADD2.F32 R34, -RZ, R34.H0_H0 ;  /* 0x20000022ff227230 */ /* 0x000fe40000004100 */
[-C--:B------:R-:W-:Y:S01]  /*5f80*/  FMUL.FTZ R37, R15, R35.reuse ;  /* 0x000000230f257220 */ /* 0x080fe20000410000 */
[C---:B------:R-:W-:Y:S01]  /*5f90*/  FMUL.FTZ R36, R13.reuse, R36 ;  /* 0x000000240d247220 */ /* 0x040fe20000410000 */
[C---:B------:R-:W-:Y:S02]  /*5fa0*/  FMUL.FTZ R42, R32.reuse, R35 ;  /* 0x00000023202a7220 */ /* 0x040fe40000410000 */
[----:B------:R-:W-:Y:S01]  /*5fb0*/  FFMA.FTZ R41, R32, R33, R37 ;  /* 0x0000002120297223 */ /* 0x000fe20000010025 */
[-C--:B------:R-:W-:Y:S01]  /*5fc0*/  FFMA.FTZ R40, R13, R34.reuse, -R40 ;  /* 0x000000220d287223 */ /* 0x080fe20000010828 */
[----:B------:R-:W-:Y:S01]  /*5fd0*/  FFMA.FTZ R35, R11, R34, R36 ;  /* 0x000000220b237223 */ /* 0x000fe20000010024 */
[----:B------:R-:W-:-:S02]  /*5fe0*/  HADD2.F32 R32, -RZ, R122.H0_H0 ;  /* 0x2000007aff207230 */ /* 0x000fc40000004100 */
[----:B------:R-:W-:Y:S01]  /*5ff0*/  FFMA.FTZ R42, R15, R33, -R42 ;  /* 0x000000210f2a7223 */ /* 0x000fe2000001082a */
[----:B------:R-:W-:Y:S02]  /*6000*/  HADD2.F32 R122, -RZ, R122.H1_H1 ;  /* 0x3000007aff7a7230 */ /* 0x000fe40000004100 */
[----:B------:R-:W-:Y:S02]  /*6010*/  HADD2.F32 R11, -RZ, R12.H1_H1 ;  /* 0x3000000cff0b7230 */ /* 0x000fe40000004100 */
[----:B------:R-:W-:Y:S02]  /*6020*/  HADD2.F32 R13, -RZ, R14.H1_H1 ;  /* 0x3000000eff0d7230 */ /* 0x000fe40000004100 */
[----:B------:R-:W-:Y:S02]  /*6030*/  HADD2.F32 R12, -RZ, R12.H0_H0 ;  /* 0x2000000cff0c7230 */ /* 0x000fe40000004100 */
[----:B------:R-:W-:Y:S01]  /*6040*/  FMUL.FTZ R33, R11, R32 ;  /* 0x000000200b217220 */ /* 0x000fe20000410000 */
[----:B------:R-:W-:-:S02]  /*6050*/  HADD2.F32 R14, -RZ, R14.H0_H0 ;  /* 0x2000000eff0e7230 */ /* 0x000fc40000004100 */
[----:B------:R-:W-:Y:S01]  /*6060*/  FMUL.FTZ R37, R13, R122 ;  /* 0x0000007a0d257220 */ /* 0x000fe20000410000 */
        /* <DEDUP_REMOVED lines=12> */
.L_x_515:
[----:B------:R-:W-:Y:S05]  /*6130*/  BSYNC B1 ;  /* 0x0000000000017941 */ /* 0x000fea0003800000 */
.L_x_514:
[----:B----4-:R0:W-:Y:S01]  /*6140*/  ST.E.128 desc[UR60][R38.64], R12 ;  /* 0x0000000c26007985 */ /* 0x0101e2000c101d3c */
[----:B------:R-:W-:Y:S05]  /*6150*/  BRA `(.L_x_493) ;  /* 0x0000004000547947 */ /* 0x000fea0003800000 */
.L_x_459:
        /* <DEDUP_REMOVED lines=18> */
[----:B------:R-:W-:Y:S02]  /*6280*/  IADD3 R32, P5, R92, R12, RZ ;  /* 0x0000000c5c207210 */ /* 0x000fe40007fbe0ff */
[----:B------:R-:W-:Y:S02]  /*6290*/  CS2R R42, SRZ ;  /* 0x00000000002a7805 */ /* 0x000fe4000001ff00 */
[----:B------:R-:W-:Y:S01]  /*62a0*/  CS2R R40, SRZ ;  /* 0x0000000000287805 */ /* 0x000fe2000001ff00 */
[----:B------:R-:W-:Y:S01]  /*62b0*/  IMAD.X R34, R11, 0x1, R107, P0 ;  /* 0x000000010b227824 */ /* 0x000fe200000e066b */
[----:B------:R-:W-:Y:S02]  /*62c0*/  LEA R56, P0, R33, UR4, 0x1 ;  /* 0x0000000421387c11 */ /* 0x000fe4000f8008ff */
[----:B------:R-:W-:-:S02]  /*62d0*/  CS2R R54, SRZ ;  /* 0x0000000000367805 */ /* 0x000fc4000001ff00 */
[----:B------:R-:W-:Y:S02]  /*62e0*/  CS2R R52, SRZ ;  /* 0x0000000000347805 */ /* 0x000fe4000001ff00 */
[----:B------:R-:W-:Y:S01]  /*62f0*/  LEA.HI.X R57, R33, UR5, R34, 0x1, P0 ;  /* 0x0000000521397c11 */ /* 0x000fe200080f0c22 */
[----:B------:R-:W-:Y:S01]  /*6300*/  ULDC.64 UR4, c[0x0][0x400] ;  /* 0x0001000000047ab9 */ /* 0x000fe20000000a00 */
[----:B------:R-:W-:Y:S01]  /*6310*/  ISETP.GE.AND P0, PT, R16, R128, PT ;  /* 0x000000801000720c */ /* 0x000fe20003f06270 */
[----:B------:R-:W-:Y:S01]  /*6320*/  IMAD.X R33, R82, 0x1, R106, P5 ;  /* 0x0000000152217824 */ /* 0x000fe200028e066a */
[----:B------:R-:W-:-:S04]  /*6330*/  LEA R60, P5, R32, UR4, 0x1 ;  /* 0x00000004203c7c11 */ /* 0x000fc8000f8a08ff */
[----:B------:R-:W-:Y:S02]  /*6340*/  LEA.HI.X R61, R32, UR5, R33, 0x1, P5 ;  /* 0x00000005203d7c11 */ /* 0x000fe4000a8f0c21 */
[----:B------:R-:W-:-:S05]  /*6350*/  ISETP.GE.AND P5, PT, R0, R128, PT ;  /* 0x000000800000720c */ /* 0x000fca0003fa6270 */
[----:B------:R0:W5:Y:S04]  /*6360*/  @!P0 LDG.E.128 R40, desc[UR60][R56.64] ;  /* 0x0000003c38288981 */ /* 0x000168000c1e1d00 */
[----:B------:R0:W5:Y:S01]  /*6370*/  @!P0 LDG.E.128 R52, desc[UR60][R60.64] ;  /* 0x0000003c3c348981 */ /* 0x000162000c1e1d00 */
[----:B------:R-:W-:Y:S02]  /*6380*/  ISETP.GE.AND P0, PT, R3, R128, PT ;  /* 0x000000800300720c */ /* 0x000fe40003f06270 */
        /* <DEDUP_REMOVED lines=8> */
[----:B------:R0:W5:Y:S04]  /*6410*/  @!P5 LDG.E.128 R36, desc[UR60][R56.64+0x40] ;  /* 0x0000403c3824d981 */ /* 0x000168000c1e1d00 */
[----:B------:R0:W5:Y:S04]  /*6420*/  @!P0 LDG.E.128 R32, desc[UR60][R56.64+0x80] ;  /* 0x0000803c38208981 */ /* 0x000168000c1e1d00 */
[----:B------:R0:W5:Y:S04]  /*6430*/  @!P5 LDG.E.128 R48, desc[UR60][R60.64+0x40] ;  /* 0x0000403c3c30d981 */ /* 0x000168000c1e1d00 */
[----:B------:R0:W5:Y:S02]  /*6440*/  @!P0 LDG.E.128 R44, desc[UR60][R60.64+0x80] ;  /* 0x0000803c3c2c8981 */ /* 0x000164000c1e1d00 */
.L_x_517:
[----:B------:R-:W-:Y:S05]  /*6450*/  BSYNC B1 ;  /* 0x0000000000017941 */ /* 0x000fea0003800000 */
.L_x_516:
        /* <DEDUP_REMOVED lines=12> */
[----:B-----5:R-:W-:Y:S01]  /*6520*/  MOV R81, R34 ;  /* 0x0000002200517202 */ /* 0x020fe20000000f00 */
[----:B------:R-:W-:Y:S01]  /*6530*/  IMAD.MOV.U32 R80, RZ, RZ, R35 ;  /* 0x000000ffff507224 */ /* 0x000fe200078e0023 */
        /* <DEDUP_REMOVED lines=8> */
[----:B------:R-:W-:Y:S02]  /*65c0*/  IADD3 R11, P0, P6, R92, R12, R113 ;  /* 0x0000000c5c0b7210 */ /* 0x000fe40007e1e071 */
[----:B------:R-:W-:-:S02]  /*65d0*/  CS2R R78, SRZ ;  /* 0x00000000004e7805 */ /* 0x000fc4000001ff00 */
[----:B------:R-:W-:Y:S02]  /*65e0*/  CS2R R76, SRZ ;  /* 0x00000000004c7805 */ /* 0x000fe4000001ff00 */
[----:B------:R-:W-:Y:S02]  /*65f0*/  IADD3.X R82, R106, R82, R112, P0, P6 ;  /* 0x000000526a527210 */ /* 0x000fe400007ec470 */
[----:B------:R-:W-:-:S04]  /*6600*/  LEA R12, P0, R14, UR4, 0x1 ;  /* 0x000000040e0c7c11 */ /* 0x000fc8000f8008ff */
[----:B------:R-:W-:Y:S02]  /*6610*/  LEA.HI.X R13, R14, UR5, R13, 0x1, P0 ;  /* 0x000000050e0d7c11 */ /* 0x000fe400080f0c0d */
[----:B------:R-:W-:-:S04]  /*6620*/  LEA R14, P0, R11, UR6, 0x1 ;  /* 0x000000060b0e7c11 */ /* 0x000fc8000f8008ff */
[----:B------:R-:W-:Y:S02]  /*6630*/  LEA.HI.X R15, R11, UR7, R82, 0x1, P0 ;  /* 0x000000070b0f7c11 */ /* 0x000fe400080f0c52 */
[----:B------:R-:W-:Y:S02]  /*6640*/  ISETP.GE.AND P0, PT, R16, R128, PT ;  /* 0x000000801000720c */ /* 0x000fe40003f06270 */
[----:B------:R-:W-:Y:S02]  /*6650*/  CS2R R62, SRZ ;  /* 0x00000000003e7805 */ /* 0x000fe4000001ff00 */
[----:B------:R-:W-:Y:S02]  /*6660*/  CS2R R60, SRZ ;  /* 0x00000000003c7805 */ /* 0x000fe4000001ff00 */
[----:B------:R-:W-:Y:S02]  /*6670*/  CS2R R74, SRZ ;  /* 0x00000000004a7805 */ /* 0x000fe4000001ff00 */
[----:B------:R-:W-:-:S05]  /*6680*/  CS2R R72, SRZ ;  /* 0x0000000000487805 */ /* 0x000fca000001ff00 */
[----:B------:R0:W5:Y:S04]  /*6690*/  @!P0 LDG.E.128 R64, desc[UR60][R12.64] ;  /* 0x0000003c0c408981 */ /* 0x000168000c1e1d00 */
[----:B------:R0:W5:Y:S01]  /*66a0*/  @!P0 LDG.E.128 R76, desc[UR60][R14.64] ;  /* 0x0000003c0e4c8981 */ /* 0x000162000c1e1d00 */
[----:B------:R-:W-:Y:S02]  /*66b0*/  ISETP.GE.AND P0, PT, R0, R128, PT ;  /* 0x000000800000720c */ /* 0x000fe40003f06270 */
[----:B------:R-:W-:Y:S02]  /*66c0*/  CS2R R58, SRZ ;  /* 0x00000000003a7805 */ /* 0x000fe4000001ff00 */
[----:B------:R-:W-:Y:S02]  /*66d0*/  CS2R R56, SRZ ;  /* 0x0000000000387805 */ /* 0x000fe4000001ff00 */
[----:B------:R-:W-:-:S02]  /*66e0*/  CS2R R70, SRZ ;  /* 0x0000000000467805 */ /* 0x000fc4000001ff00 */
[----:B------:R-:W-:-:S05]  /*66f0*/  CS2R R68, SRZ ;  /* 0x0000000000447805 */ /* 0x000fca000001ff00 */
[----:B------:R0:W5:Y:S04]  /*6700*/  @!P0 LDG.E.128 R60, desc[UR60][R12.64+0x40] ;  /* 0x0000403c0c3c8981 */ /* 0x000168000c1e1d00 */
[----:B------:R0:W5:Y:S01]  /*6710*/  @!P0 LDG.E.128 R72, desc[UR60][R14.64+0x40] ;  /* 0x0000403c0e488981 */ /* 0x000162000c1e1d00 */
[----:B------:R-:W-:-:S13]  /*6720*/  ISETP.GE.AND P0, PT, R3, R128, PT ;  /* 0x000000800300720c */ /* 0x000fda0003f06270 */
[----:B------:R0:W5:Y:S04]  /*6730*/  @!P0 LDG.E.128 R56, desc[UR60][R12.64+0x80] ;  /* 0x0000803c0c388981 */ /* 0x000168000c1e1d00 */
[----:B------:R0:W5:Y:S02]  /*6740*/  @!P0 LDG.E.128 R68, desc[UR60][R14.64+0x80] ;  /* 0x0000803c0e448981 */ /* 0x000164000c1e1d00 */
.L_x_519:
[----:B------:R-:W-:Y:S05]  /*6750*/  BSYNC B1 ;  /* 0x0000000000017941 */ /* 0x000fea0003800000 */
.L_x_518:
[----:B------:R-:W2:Y:S01]  /*6760*/  LDL R11, [R1+0x30] ;  /* 0x00003000010b7983 */ /* 0x000ea20000100800 */
[----:B0-----:R-:W-:Y:S01]  /*6770*/  MOV R12, R33 ;  /* 0x00000021000c7202 */ /* 0x001fe20000000f00 */
[----:B------:R-:W-:Y:S01]  /*6780*/  IMAD.MOV.U32 R14, RZ, RZ, R37 ;  /* 0x000000ffff0e7224 */ /* 0x000fe200078e0025 */
[----:B------:R-:W-:Y:S02]  /*6790*/  MOV R13, R36 ;  /* 0x00000024000d7202 */ /* 0x000fe40000000f00 */
[----:B------:R-:W-:Y:S02]  /*67a0*/  PRMT R210, R81, 0x5410, R80 ;  /* 0x0000541051d27816 */ /* 0x000fe40000000050 */
[----:B--2---:R-:W-:Y:S01]  /*67b0*/  R2UR UR4, R11 ;  /* 0x000000000b0472ca */ /* 0x004fe200000e0000 */
[----:B------:R-:W-:-:S05]  /*67c0*/  IMAD.MOV.U32 R11, RZ, RZ, R32 ;  /* 0x000000ffff0b7224 */ /* 0x000fca00078e0020 */
[----:B------:R-:W-:Y:S01]  /*67d0*/  PRMT R211, R11, 0x5410, R12 ;  /* 0x000054100bd37816 */ /* 0x000fe2000000000c */
[----:B------:R-:W-:Y:S02]  /*67e0*/  IMAD.MOV.U32 R11, RZ, RZ, R38 ;  /* 0x000000ffff0b7224 */ /* 0x000fe400078e0026 */
[----:B------:R-:W-:-:S03]  /*67f0*/  IMAD.MOV.U32 R12, RZ, RZ, R39 ;  /* 0x000000ffff0c7224 */ /* 0x000fc600078e0027 */
[----:B------:R-:W-:Y:S01]  /*6800*/  PRMT R224, R11, 0x7610, R224 ;  /* 0x000076100be07816 */ /* 0x000fe200000000e0 */
[----:B------:R-:W-:Y:S01]  /*6810*/  IMAD.MOV.U32 R11, RZ, RZ, R42 ;  /* 0x000000ffff0b7224 */ /* 0x000fe200078e002a */
[----:B------:R0:W-:Y:S01]  /*6820*/  STL.S16 [R1+0x44], R12 ;  /* 0x0000440c01007387 */ /* 0x0001e20000100600 */
[----:B------:R-:W-:-:S03]  /*6830*/  UISETP.NE.AND UP0, UPT, UR4, 0x3, UPT ;  /* 0x000000030400788c */ /* 0x000fc6000bf05270 */
[----:B------:R1:W-:Y:S03]  /*6840*/  STL.S16 [R1+0x3c], R13 ;  /* 0x00003c0d01007387 */ /* 0x0003e60000100600 */
[----:B------:R-:W-:Y:S01]  /*6850*/  PLOP3.LUT P0, PT, PT, PT, UP0, 0x80, 0x0 ;  /* 0x000000000000781c */ /* 0x000fe20003f0f008 */
[----:B------:R2:W-:Y:S01]  /*6860*/  STL.S16 [R1+0x48], R14 ;  /* 0x0000480e01007387 */ /* 0x0005e20000100600 */
[----:B0-----:R-:W-:-:S03]  /*6870*/  MOV R12, R43 ;  /* 0x0000002b000c7202 */ /* 0x001fc60000000f00 */
[----:B------:R0:W-:Y:S01]  /*6880*/  STL.S16 [R1+0x4a], R11 ;  /* 0x00004a0b01007387 */ /* 0x0001e20000100600 */
[----:B-1----:R-:W-:-:S03]  /*6890*/  IMAD.MOV.U32 R13, RZ, RZ, R40 ;  /* 0x000000ffff0d7224 */ /* 0x002fc600078e0028 */
[----:B------:R1:W-:Y:S01]  /*68a0*/  STL.S16 [R1+0x4c], R12 ;  /* 0x00004c0c01007387 */ /* 0x0003e20000100600 */
[----:B--2---:R-:W-:-:S03]  /*68b0*/  IMAD.MOV.U32 R14, RZ, RZ, R41 ;  /* 0x000000ffff0e7224 */ /* 0x004fc600078e0029 */
[----:B------:R2:W-:Y:S01]  /*68c0*/  STL.S16 [R1+0x4e], R13 ;  /* 0x00004e0d01007387 */ /* 0x0005e20000100600 */
[----:B0-----:R-:W-:Y:S02]  /*68d0*/  MOV R11, R45 ;  /* 0x0000002d000b7202 */ /* 0x001fe40000000f00 */
[----:B------:R-:W-:Y:S01]  /*68e0*/  PRMT R203, R14, 0x7610, R203 ;  /* 0x000076100ecb7816 */ /* 0x000fe200000000cb */
[----:B------:R-:W-:Y:S01]  /*68f0*/  IMAD.MOV.U32 R14, RZ, RZ, R44 ;  /* 0x000000ffff0e7224 */ /* 0x000fe200078e002c */
[----:B-1----:R-:W-:Y:S01]  /*6900*/  MOV R12, R46 ;  /* 0x0000002e000c7202 */ /* 0x002fe20000000f00 */
[----:B--2---:R-:W-:-:S03]  /*6910*/  IMAD.MOV.U32 R13, RZ, RZ, R47 ;  /* 0x000000ffff0d7224 */ /* 0x004fc600078e002f */
[----:B------:R-:W-:Y:S01]  /*6920*/  PRMT R213, R14, 0x5410, R11 ;  /* 0x000054100ed57816 */ /* 0x000fe2000000000b */
[----:B------:R-:W-:Y:S02]  /*6930*/  IMAD.MOV.U32 R11, RZ, RZ, R49 ;  /* 0x000000ffff0b7224 */ /* 0x000fe400078e0031 */
[----:B------:R-:W-:Y:S01]  /*6940*/  IMAD.MOV.U32 R14, RZ, RZ, R50 ;  /* 0x000000ffff0e7224 */ /* 0x000fe200078e0032 */
[----:B------:R-:W-:Y:S01]  /*6950*/  PRMT R212, R12, 0x5410, R13 ;  /* 0x000054100cd47816 */ /* 0x000fe2000000000d */
[----:B------:R-:W-:Y:S01]  /*6960*/  IMAD.MOV.U32 R13, RZ, RZ, R51 ;  /* 0x000000ffff0d7224 */ /* 0x000fe200078e0033 */
[----:B------:R-:W-:Y:S02]  /*6970*/  MOV R12, R48 ;  /* 0x00000030000c7202 */ /* 0x000fe40000000f00 */
[----:B------:R-:W-:Y:S01]  /*6980*/  PRMT R224, R224, 0x5410, R14 ;  /* 0x00005410e0e07816 */ /* 0x000fe2000000000e */
[----:B------:R-:W-:Y:S01]  /*6990*/  IMAD.MOV.U32 R14, RZ, RZ, R53 ;  /* 0x000000ffff0e7224 */ /* 0x000fe200078e0035 */
[----:B------:R0:W-:Y:S04]  /*69a0*/  STL.S16 [R1+0x46], R13 ;  /* 0x0000460d01007387 */ /* 0x0001e80000100600 */
[----:B------:R1:W-:Y:S01]  /*69b0*/  STL.S16 [R1+0x3e], R12 ;  /* 0x00003e0c01007387 */ /* 0x0003e20000100600 */
[----:B------:R-:W-:-:S02]  /*69c0*/  PRMT R159, R14, 0x7610, R159 ;  /* 0x000076100e9f7816 */ /* 0x000fc4000000009f */
[----:B-----5:R-:W-:Y:S01]  /*69d0*/  MOV R14, R58 ;  /* 0x0000003a000e7202 */ /* 0x020fe20000000f00 */
[----:B------:R2:W-:Y:S01]  /*69e0*/  STL.S16 [R1+0x50], R11 ;  /* 0x0000500b01007387 */ /* 0x0005e20000100600 */
[----:B0-----:R-:W-:Y:S01]  /*69f0*/  IMAD.MOV.U32 R13, RZ, RZ, R52 ;  /* 0x000000ffff0d7224 */ /* 0x001fe200078e0034 */
[----:B-1----:R-:W-:Y:S01]  /*6a00*/  MOV R12, R55 ;  /* 0x00000037000c7202 */ /* 0x002fe20000000f00 */
[----:B--2---:R-:W-:-:S05]  /*6a10*/  IMAD.MOV.U32 R11, RZ, RZ, R54 ;  /* 0x000000ffff0b7224 */ /* 0x004fca00078e0036 */
[----:B------:R0:W-:Y:S04]  /*6a20*/  STL.S16 [R1+0x52], R11 ;  /* 0x0000520b01007387 */ /* 0x0001e80000100600 */
[----:B------:R1:W-:Y:S04]  /*6a30*/  STL.S16 [R1+0x54], R12 ;  /* 0x0000540c01007387 */ /* 0x0003e80000100600 */
[----:B------:R2:W-:Y:S01]  /*6a40*/  STL.S16 [R1+0x56], R13 ;  /* 0x0000560d01007387 */ /* 0x0005e20000100600 */
[----:B0-----:R-:W-:Y:S01]  /*6a50*/  MOV R11, R57 ;  /* 0x00000039000b7202 */ /* 0x001fe20000000f00 */
[----:B-1----:R-:W-:-:S02]  /*6a60*/  IMAD.MOV.U32 R12, RZ, RZ, R56 ;  /* 0x000000ffff0c7224 */ /* 0x002fc400078e0038 */
[----:B--2---:R-:W-:-:S03]  /*6a70*/  IMAD.MOV.U32 R13, RZ, RZ, R59 ;  /* 0x000000ffff0d7224 */ /* 0x004fc600078e003b */
[----:B------:R-:W-:Y:S01]  /*6a80*/  PRMT R150, R12, 0x5410, R11 ;  /* 0x000054100c967816 */ /* 0x000fe2000000000b */
[----:B------:R-:W-:Y:S01]  /*6a90*/  IMAD.MOV.U32 R11, RZ, RZ, R61 ;  /* 0x000000ffff0b7224 */ /* 0x000fe200078e003d */
[----:B------:R-:W-:Y:S02]  /*6aa0*/  MOV R12, R60 ;  /* 0x0000003c000c7202 */ /* 0x000fe40000000f00 */
[----:B------:R-:W-:Y:S01]  /*6ab0*/  PRMT R149, R14, 0x5410, R13 ;  /* 0x000054100e957816 */ /* 0x000fe2000000000d */
[----:B------:R-:W-:Y:S01]  /*6ac0*/  IMAD.MOV.U32 R14, RZ, RZ, R62 ;  /* 0x000000ffff0e7224 */ /* 0x000fe200078e003e */
[----:B------:R-:W-:Y:S01]  /*6ad0*/  PRMT R154, R12, 0x5410, R11 ;  /* 0x000054100c9a7816 */ /* 0x000fe2000000000b */
[----:B------:R-:W-:Y:S01]  /*6ae0*/  IMAD.MOV.U32 R12, RZ, RZ, R66 ;  /* 0x000000ffff0c7224 */ /* 0x000fe200078e0042 */
[----:B------:R-:W-:Y:S01]  /*6af0*/  MOV R11, R67 ;  /* 0x00000043000b7202 */ /* 0x000fe20000000f00 */
[----:B------:R-:W-:-:S03]  /*6b00*/  IMAD.MOV.U32 R13, RZ, RZ, R63 ;  /* 0x000000ffff0d7224 */ /* 0x000fc600078e003f */
[----:B------:R-:W-:Y:S01]  /*6b10*/  PRMT R206, R12, 0x5410, R11 ;  /* 0x000054100cce7816 */ /* 0x000fe2000000000b */
[----:B------:R-:W-:Y:S01]  /*6b20*/  IMAD.MOV.U32 R12, RZ, RZ, R64 ;  /* 0x000000ffff0c7224 */ /* 0x000fe200078e0040 */
[----:B------:R-:W-:Y:S01]  /*6b30*/  PRMT R153, R14, 0x5410, R13 ;  /* 0x000054100e997816 */ /* 0x000fe2000000000d */
        /* <DEDUP_REMOVED lines=20> */
[----:B------:R-:W-:Y:S06]  /*6c80*/  @!P0 BRA `(.L_x_520) ;  /* 0x0000000000048947 */ /* 0x000fec0003800000 */
[----:B------:R-:W-:Y:S01]  /*6c90*/  BPT.TRAP 0x1 ;  /* 0x000000040000795c */ /* 0x000fe20000300000 */
.L_x_520:
[----:B------:R-:W-:Y:S01]  /*6ca0*/  LEA R88, R18, R2, 0x3 ;  /* 0x0000000212587211 */ /* 0x000fe200078e18ff */
[----:B------:R-:W0:Y:S01]  /*6cb0*/  LDC R135, c[0x0][0x2f4] ;  /* 0x0000bd00ff877b82 */ /* 0x000e220000000800 */
[----:B------:R-:W-:Y:S01]  /*6cc0*/  SHF.L.U32 R89, R166, 0x1f, RZ ;  /* 0x0000001fa6597819 */ /* 0x000fe200000006ff */
[----:B------:R-:W-:Y:S03]  /*6cd0*/  BSSY B1, `(.L_x_521) ;  /* 0x0000003000017945 */ /* 0x000fe60003800000 */
[----:B------:R-:W1:Y:S02]  /*6ce0*/  SYNCS.PHASECHK.TRANS64.TRYWAIT P6, [R88+URZ+0x2a890], R89 ;  /* 0x02a89059580075a7 */ /* 0x000e6400080c017f */
[----:B-1----:R-:W-:Y:S05]  /*6cf0*/  @!P6 BRA `(.L_x_522) ;  /* 0x00000184000ce947 */ /* 0x002fea0003800000 */
.L_x_795:
[----:B------:R-:W-:Y:S05]  /*6d00*/  BSYNC B1 ;  /* 0x0000000000017941 */ /* 0x000fea0003800000 */
.L_x_521:
[----:B------:R-:W-:Y:S01]  /*6d10*/  UMOV UR4, 0xffffffff ;  /* 0xffffffff00047882 */ /* 0x000fe20000000000 */
[----:B0-----:R-:W-:Y:S02]  /*6d20*/  IMAD.IADD R139, R135, 0x1, -R129 ;  /* 0x00000001878b7824 */ /* 0x001fe400078e0a81 */
[----:B------:R-:W-:Y:S05]  /*6d30*/  BRA.DIV UR4, `(.L_x_523) ;  /* 0x0000018604107947 */ /* 0x000fea000b800000 */
[----:B------:R0:W2:Y:S04]  /*6d40*/  SHFL.IDX PT, R123, R118, RZ, 0x1c1f ;  /* 0x001c1fff767b7589 */ /* 0x0000a800000e0000 */
[----:B------:R0:W3:Y:S02]  /*6d50*/  SHFL.IDX PT, R11, R119, RZ, 0x1c1f ;  /* 0x001c1fff770b7589 */ /* 0x0000e400000e0000 */
.L_x_799:
[----:B------:R-:W-:Y:S04]  /*6d60*/  BSSY B1, `(.L_x_524) ;  /* 0x0000178000017945 */ /* 0x000fe80003800000 */
[----:B------:R-:W-:Y:S05]  /*6d70*/  @P4 BRA `(.L_x_525) ;  /* 0x0000001400d84947 */ /* 0x000fea0003800000 */
[----:B------:R-:W-:Y:S01]  /*6d80*/  ISETP.NE.AND P4, PT, R10, RZ, PT ;  /* 0x000000ff0a00720c */ /* 0x000fe20003f85270 */
[----:B------:R-:W-:Y:S01]  /*6d90*/  BSSY B2, `(.L_x_526) ;  /* 0x000007e000027945 */ /* 0x000fe20003800000 */
[----:B---3--:R-:W-:-:S11]  /*6da0*/  IMAD.MOV.U32 R122, RZ, RZ, R11 ;  /* 0x000000ffff7a7224 */ /* 0x008fd600078e000b */
[----:B------:R-:W-:Y:S05]  /*6db0*/  @!P4 BRA `(.L_x_527) ;  /* 0x0000000400ecc947 */ /* 0x000fea0003800000 */
[----:B------:R-:W-:Y:S01]  /*6dc0*/  SEL R12, R129, R139, !P3 ;  /* 0x0000008b810c7207 */ /* 0x000fe20005800000 */
[----:B------:R-:W-:Y:S01]  /*6dd0*/  BSSY B3, `(.L_x_528) ;  /* 0x0000073000037945 */ /* 0x000fe20003800000 */
[----:B------:R-:W-:Y:S02]  /*6de0*/  ISETP.GE.AND P4, PT, R16, R128, PT ;  /* 0x000000801000720c */ /* 0x000fe40003f86270 */
[----:B------:R-:W-:-:S04]  /*6df0*/  SHF.R.S32.HI R13, RZ, 0x1f, R12 ;  /* 0x0000001fff0d7819 */ /* 0x000fc8000001140c */
[----:B------:R-:W-:-:S04]  /*6e00*/  LEA.HI R13, R13, R12, RZ, 0x4 ;  /* 0x0000000c0d0d7211 */ /* 0x000fc800078f20ff */
[----:B------:R-:W-:-:S04]  /*6e10*/  LEA.HI.SX32 R156, R13, R124, 0x1c ;  /* 0x0000007c0d9c7211 */ /* 0x000fc800078fe2ff */
[----:B------:R-:W-:-:S04]  /*6e20*/  SHF.R.S32.HI R13, RZ, 0x1f, R156 ;  /* 0x0000001fff0d7819 */ /* 0x000fc8000001149c */
[----:B------:R-:W-:Y:S02]  /*6e30*/  LEA.HI R13, R13, R156, RZ, 0x3 ;  /* 0x0000009c0d0d7211 */ /* 0x000fe400078f18ff */
[----:B------:R-:W-:Y:S02]  /*6e40*/  SHF.L.U32 R156, R156, 0x3, RZ ;  /* 0x000000039c9c7819 */ /* 0x000fe400000006ff */
[----:B------:R-:W-:Y:S02]  /*6e50*/  SHF.R.S32.HI R13, RZ, 0x3, R13 ;  /* 0x00000003ff0d7819 */ /* 0x000fe4000001140d */
[----:B------:R-:W-:-:S03]  /*6e60*/  LOP3.LUT R12, R176, 0x38, R156, 0xf8, !PT ;  /* 0x00000038b00c7812 */ /* 0x000fc600078ef89c */
[----:B------:R-:W-:Y:S01]  /*6e70*/  IMAD R13, R13, 0x1800, R178 ;  /* 0x000018000d0d7824 */ /* 0x000fe200078e02b2 */
[----:B------:R-:W-:-:S05]  /*6e80*/  LOP3.LUT R12, R12, R177, RZ, 0x3c, !PT ;  /* 0x000000b10c0c7212 */ /* 0x000fca00078e3cff */
[----:B------:R-:W-:-:S04]  /*6e90*/  IMAD.IADD R12, R13, 0x1, R12 ;  /* 0x000000010d0c7824 */ /* 0x000fc800078e020c */
[C---:B------:R-:W-:Y:S02]  /*6ea0*/  IMAD R80, R18.reuse, 0x4800, R12 ;  /* 0x0000480012507824 */ /* 0x040fe400078e020c */
[----:B------:R-:W-:-:S03]  /*6eb0*/  IMAD R12, R18, 0x4800, R144 ;  /* 0x00004800120c7824 */ /* 0x000fc600078e0290 */
[----:B------:R-:W-:Y:S01]  /*6ec0*/  LEA R80, R80, R2, 0x1 ;  /* 0x0000000250507211 */ /* 0x000fe200078e08ff */
[----:B------:R-:W-:-:S05]  /*6ed0*/  IMAD R12, R12, 0x2, R2 ;  /* 0x000000020c0c7824 */ /* 0x000fca00078e0202 */
[----:B------:R-:W3:Y:S04]  /*6ee0*/  LDS.128 R80, [R80+0x18400] ;  /* 0x0184000050507984 */ /* 0x000ee80000000c00 */
[----:B------:R-:W4:Y:S01]  /*6ef0*/  LDS.128 R12, [R12+0x18400] ;  /* 0x018400000c0c7984 */ /* 0x000f220000000c00 */
[----:B------:R-:W-:Y:S05]  /*6f00*/  @P4 BRA `(.L_x_529) ;  /* 0x00000004007c4947 */ /* 0x000fea0003800000 */
[----:B---3--:R-:W-:Y:S02]  /*6f10*/  IMAD.MOV.U32 R158, RZ, RZ, R81 ;  /* 0x000000ffff9e7224 */ /* 0x008fe400078e0051 */
[----:B----4-:R-:W-:Y:S02]  /*6f20*/  IMAD.MOV.U32 R157, RZ, RZ, R13 ;  /* 0x000000ffff9d7224 */ /* 0x010fe400078e000d */
[----:B------:R-:W-:Y:S02]  /*6f30*/  HADD2.F32 R159, -RZ, R159.H0_H0 ;  /* 0x2000009fff9f7230 */ /* 0x000fe40000004100 */
[----:B------:R-:W-:Y:S02]  /*6f40*/  HADD2.F32 R13, -RZ, R158.H0_H0 ;  /* 0x2000009eff0d7230 */ /* 0x000fe40000004100 */
[----:B------:R-:W-:Y:S02]  /*6f50*/  HADD2.F32 R204, -RZ, R157.H0_H0 ;  /* 0x2000009dffcc7230 */ /* 0x000fe40000004100 */
[----:B------:R-:W-:-:S02]  /*6f60*/  HADD2.F32 R203, -RZ, R203.H0_H0 ;  /* 0x200000cbffcb7230 */ /* 0x000fc40000004100 */
[-C--:B------:R-:W-:Y:S01]  /*6f70*/  FMUL.FTZ R81, R13, R159.reuse ;  /* 0x0000009f0d517220 */ /* 0x080fe20000410000 */
[----:B------:R-:W-:-:S03]  /*6f80*/  FMUL.FTZ R159, R204, R159 ;  /* 0x0000009fcc9f7220 */ /* 0x000fc60000410000 */
[-C--:B------:R-:W-:Y:S01]  /*6f90*/  FFMA.FTZ R81, R204, R203.reuse, -R81 ;  /* 0x000000cbcc517223 */ /* 0x080fe20000010851 */
[----:B------:R-:W-:Y:S01]  /*6fa0*/  FFMA.FTZ R13, R13, R203, R159 ;  /* 0x000000cb0d0d7223 */ /* 0x000fe2000001009f */
[----:B------:R-:W3:Y:S04]  /*6fb0*/  LDL.S16 R204, [R1+0x4c] ;  /* 0x00004c0001cc7983 */ /* 0x000ee80000100600 */
[----:B------:R-:W4:Y:S01]  /*6fc0*/  LDL.S16 R203, [R1+0x54] ;  /* 0x0000540001cb7983 */ /* 0x000f220000100600 */
[----:B------:R-:W-:Y:S01]  /*6fd0*/  SHF.R.U32.HI R159, RZ, 0x10, R53 ;  /* 0x00000010ff9f7819 */ /* 0x000fe20000011635 */
[----:B------:R-:W-:Y:S01]  /*6fe0*/  HADD2.F32 R158, -RZ, R158.H1_H1 ;  /* 0x3000009eff9e7230 */ /* 0x000fe20000004100 */
[--C-:B------:R-:W-:Y:S02]  /*6ff0*/  SHF.R.U64 R40, R40, 0x10, R41.reuse ;  /* 0x0000001028287819 */ /* 0x100fe40000001229 */
[----:B------:R-:W-:Y:S01]  /*7000*/  SHF.R.U32.HI R41, RZ, 0x10, R41 ;  /* 0x00000010ff297819 */ /* 0x000fe20000011629 */
[----:B------:R-:W-:Y:S01]  /*7010*/  HADD2.F32 R159, -RZ, R159.H0_H0 ;  /* 0x2000009fff9f7230 */ /* 0x000fe20000004100 */
[----:B------:R-:W-:Y:S01]  /*7020*/  SHF.R.U64 R53, R52, 0x10, R53 ;  /* 0x0000001034357819 */ /* 0x000fe20000001235 */
[----:B------:R-:W-:-:S02]  /*7030*/  HADD2.F32 R52, -RZ, R157.H1_H1 ;  /* 0x3000009dff347230 */ /* 0x000fc40000004100 */
[----:B------:R-:W-:Y:S02]  /*7040*/  HADD2.F32 R41, -RZ, R41.H0_H0 ;  /* 0x20000029ff297230 */ /* 0x000fe40000004100 */
[-C--:B------:R-:W-:Y:S01]  /*7050*/  FMUL.FTZ R157, R158, R159.reuse ;  /* 0x0000009f9e9d7220 */ /* 0x080fe20000410000 */
[----:B------:R-:W-:-:S03]  /*7060*/  FMUL.FTZ R159, R52, R159 ;  /* 0x0000009f349f7220 */ /* 0x000fc60000410000 */
[-C--:B------:R-:W-:Y:S01]  /*7070*/  FFMA.FTZ R52, R52, R41.reuse, -R157 ;  /* 0x0000002934347223 */ /* 0x080fe2000001089d */
[----:B------:R-:W-:Y:S02]  /*7080*/  HADD2.F32 R157, -RZ, R83.H0_H0 ;  /* 0x20000053ff9d7230 */ /* 0x000fe40000004100 */
[----:B------:R-:W-:Y:S01]  /*7090*/  FFMA.FTZ R41, R158, R41, R159 ;  /* 0x000000299e297223 */ /* 0x000fe2000001009f */
[----:B------:R-:W-:Y:S02]  /*70a0*/  HADD2.F32 R159, -RZ, R15.H0_H0 ;  /* 0x2000000fff9f7230 */ /* 0x000fe40000004100 */
[----:B---3--:R-:W-:Y:S02]  /*70b0*/  HADD2.F32 R158, -RZ, R204.H0_H0 ;  /* 0x200000ccff9e7230 */ /* 0x008fe40000004100 */
[----:B----4-:R-:W-:-:S05]  /*70c0*/  HADD2.F32 R203, -RZ, R203.H0_H0 ;  /* 0x200000cbffcb7230 */ /* 0x010fca0000004100 */
[----:B------:R-:W-:-:S04]  /*70d0*/  FMUL.FTZ R204, R157, R203 ;  /* 0x000000cb9dcc7220 */ /* 0x000fc80000410000 */
[CC--:B------:R-:W-:Y:S01]  /*70e0*/  FFMA.FTZ R204, R159.reuse, R158.reuse, -R204 ;  /* 0x0000009e9fcc7223 */ /* 0x0c0fe200000108cc */
[----:B------:R-:W-:Y:S02]  /*70f0*/  FMUL.FTZ R159, R159, R203 ;  /* 0x000000cb9f9f7220 */ /* 0x000fe40000410000 */
[----:B------:R-:W3:Y:S02]  /*7100*/  LDL.LU.S16 R203, [R1+0x56] ;  /* 0x0000560001cb7983 */ /* 0x000ee40000300600 */
[----:B------:R-:W-:Y:S02]  /*7110*/  FFMA.FTZ R159, R157, R158, R159 ;  /* 0x0000009e9d9f7223 */ /* 0x000fe4000001009f */
[----:B------:R-:W4:Y:S01]  /*7120*/  LDL.LU.S16 R158, [R1+0x4e] ;  /* 0x00004e00019e7983 */ /* 0x000f220000300600 */
[--C-:B------:R-:W-:Y:S01]  /*7130*/  SHF.R.U64 R42, R42, 0x10, R43.reuse ;  /* 0x000000102a2a7819 */ /* 0x100fe2000000122b */
[----:B------:R-:W-:Y:S01]  /*7140*/  HADD2.F32 R15, -RZ, R15.H1_H1 ;  /* 0x3000000fff0f7230 */ /* 0x000fe20000004100 */
[----:B------:R-:W-:-:S02]  /*7150*/  SHF.R.U32.HI R157, RZ, 0x10, R43 ;  /* 0x00000010ff9d7819 */ /* 0x000fc4000001162b */
[--C-:B------:R-:W-:Y:S01]  /*7160*/  SHF.R.U64 R43, R54, 0x10, R55.reuse ;  /* 0x00000010362b7819 */ /* 0x100fe20000001237 */
[----:B------:R-:W-:Y:S01]  /*7170*/  HADD2.F32 R54, -RZ, R83.H1_H1 ;  /* 0x30000053ff367230 */ /* 0x000fe20000004100 */
[----:B------:R-:W-:Y:S01]  /*7180*/  SHF.R.U32.HI R55, RZ, 0x10, R55 ;  /* 0x00000010ff377819 */ /* 0x000fe20000011637 */
[----:B------:R-:W-:-:S04]  /*7190*/  HADD2.F32 R157, -RZ, R157.H0_H0 ;  /* 0x2000009dff9d7230 */ /* 0x000fc80000004100 */
[----:B------:R-:W-:-:S05]  /*71a0*/  HADD2.F32 R55, -RZ, R55.H0_H0 ;  /* 0x20000037ff377230 */ /* 0x000fca0000004100 */
[----:B------:R-:W-:-:S04]  /*71b0*/  FMUL.FTZ R83, R54, R55 ;  /* 0x0000003736537220 */ /* 0x000fc80000410000 */
[C---:B------:R-:W-:Y:S01]  /*71c0*/  FFMA.FTZ R83, R15.reuse, R157, -R83 ;  /* 0x0000009d0f537223 */ /* 0x040fe20000010853 */
[----:B------:R-:W-:-:S04]  /*71d0*/  FMUL.FTZ R15, R15, R55 ;  /* 0x000000370f0f7220 */ /* 0x000fc80000410000 */
[----:B------:R-:W-:Y:S01]  /*71e0*/  FFMA.FTZ R15, R54, R157, R15 ;  /* 0x0000009d360f7223 */ /* 0x000fe2000001000f */
[----:B------:R-:W-:Y:S02]  /*71f0*/  HADD2.F32 R54, -RZ, R80.H0_H0 ;  /* 0x20000050ff367230 */ /* 0x000fe40000004100 */
[----:B------:R-:W-:Y:S02]  /*7200*/  HADD2.F32 R157, -RZ, R12.H0_H0 ;  /* 0x2000000cff9d7230 */ /* 0x000fe40000004100 */
[----:B------:R-:W-:Y:S02]  /*7210*/  HADD2.F32 R53, -RZ, R53.H0_H0 ;  /* 0x20000035ff357230 */ /* 0x000fe40000004100 */
[----:B------:R-:W-:Y:S02]  /*7220*/  HADD2.F32 R80, -RZ, R80.H1_H1 ;  /* 0x30000050ff507230 */ /* 0x000fe40000004100 */
[----:B------:R-:W-:Y:S02]  /*7230*/  HADD2.F32 R12, -RZ, R12.H1_H1 ;  /* 0x3000000cff0c7230 */ /* 0x000fe40000004100 */
[----:B------:R-:W-:-:S02]  /*7240*/  HADD2.F32 R40, -RZ, R40.H0_H0 ;  /* 0x20000028ff287230 */ /* 0x000fc40000004100 */
[----:B---3--:R-:W-:Y:S02]  /*7250*/  HADD2.F32 R203, -RZ, R203.H0_H0 ;  /* 0x200000cbffcb7230 */ /* 0x008fe40000004100 */
[----:B----4-:R-:W-:-:S03]  /*7260*/  HADD2.F32 R55, -RZ, R158.H0_H0 ;  /* 0x2000009eff377230 */ /* 0x010fc60000004100 */
[-C--:B------:R-:W-:Y:S01]  /*7270*/  FMUL.FTZ R158, R54, R203.reuse ;  /* 0x000000cb369e7220 */ /* 0x080fe20000410000 */
[----:B------:R-:W-:-:S03]  /*7280*/  FMUL.FTZ R203, R157, R203 ;  /* 0x000000cb9dcb7220 */ /* 0x000fc60000410000 */
[-C--:B------:R-:W-:Y:S01]  /*7290*/  FFMA.FTZ R158, R157, R55.reuse, -R158 ;  /* 0x000000379d9e7223 */ /* 0x080fe2000001089e */
[----:B------:R-:W-:Y:S01]  /*72a0*/  FFMA.FTZ R203, R54, R55, R203 ;  /* 0x0000003736cb7223 */ /* 0x000fe200000100cb */
[-C--:B------:R-:W-:Y:S01]  /*72b0*/  FMUL.FTZ R54, R80, R53.reuse ;  /* 0x0000003550367220 */ /* 0x080fe20000410000 */
[----:B------:R-:W3:Y:S01]  /*72c0*/  LDL.S16 R157, [R1+0x52] ;  /* 0x00005200019d7983 */ /* 0x000ee20000100600 */
[C---:B------:R-:W-:Y:S02]  /*72d0*/  FMUL.FTZ R53, R12.reuse, R53 ;  /* 0x000000350c357220 */ /* 0x040fe40000410000 */
[-C--:B------:R-:W-:Y:S02]  /*72e0*/  FFMA.FTZ R12, R12, R40.reuse, -R54 ;  /* 0x000000280c0c7223 */ /* 0x080fe40000010836 */
[----:B------:R-:W4:Y:S01]  /*72f0*/  LDL.S16 R54, [R1+0x4a] ;  /* 0x00004a0001367983 */ /* 0x000f220000100600 */
[----:B------:R-:W-:Y:S01]  /*7300*/  FFMA.FTZ R40, R80, R40, R53 ;  /* 0x0000002850287223 */ /* 0x000fe20000010035 */
[----:B------:R-:W-:Y:S01]  /*7310*/  HADD2.F32 R53, -RZ, R82.H0_H0 ;  /* 0x20000052ff357230 */ /* 0x000fe20000004100 */
[----:B------:R-:W-:Y:S01]  /*7320*/  F2FP.F16.F32.PACK_AB R83, R83, R204 ;  /* 0x000000cc5353723e */ /* 0x000fe200000000ff */
[----:B------:R-:W-:Y:S01]  /*7330*/  HADD2.F32 R55, -RZ, R14.H0_H0 ;  /* 0x2000000eff377230 */ /* 0x000fe20000004100 */
[----:B------:R-:W-:Y:S01]  /*7340*/  F2FP.F16.F32.PACK_AB R41, R41, R13 ;  /* 0x0000000d2929723e */ /* 0x000fe200000000ff */
[----:B------:R-:W-:Y:S01]  /*7350*/  HADD2.F32 R43, -RZ, R43.H0_H0 ;  /* 0x2000002bff2b7230 */ /* 0x000fe20000004100 */
[----:B------:R-:W-:Y:S01]  /*7360*/  F2FP.F16.F32.PACK_AB R40, R40, R203 ;  /* 0x000000cb2828723e */ /* 0x000fe200000000ff */
[----:B------:R-:W-:Y:S01]  /*7370*/  HADD2.F32 R82, -RZ, R82.H1_H1 ;  /* 0x30000052ff527230 */ /* 0x000fe20000004100 */
[----:B------:R-:W-:Y:S01]  /*7380*/  F2FP.F16.F32.PACK_AB R52, R52, R81 ;  /* 0x000000513434723e */ /* 0x000fe200000000ff */
[----:B------:R-:W-:Y:S01]  /*7390*/  HADD2.F32 R14, -RZ, R14.H1_H1 ;  /* 0x3000000eff0e7230 */ /* 0x000fe20000004100 */
[----:B------:R-:W-:Y:S01]  /*73a0*/  F2FP.F16.F32.PACK_AB R159, R15, R159 ;  /* 0x0000009f0f9f723e */ /* 0x000fe200000000ff */
[----:B------:R-:W-:Y:S01]  /*73b0*/  HADD2.F32 R42, -RZ, R42.H0_H0 ;  /* 0x2000002aff2a7230 */ /* 0x000fe20000004100 */
[----:B------:R-:W-:Y:S01]  /*73c0*/  F2FP.F16.F32.PACK_AB R12, R12, R158 ;  /* 0x0000009e0c0c723e */ /* 0x000fe200000000ff */
[----:B------:R-:W-:Y:S01]  /*73d0*/  IMAD.MOV.U32 R15, RZ, RZ, R83 ;  /* 0x000000ffff0f7224 */ /* 0x000fe200078e0053 */
[----:B------:R-:W-:Y:S01]  /*73e0*/  MOV R13, R52 ;  /* 0x00000034000d7202 */ /* 0x000fe20000000f00 */
[----:B------:R-:W-:Y:S01]  /*73f0*/  IMAD.MOV.U32 R81, RZ, RZ, R41 ;  /* 0x000000ffff517224 */ /* 0x000fe200078e0029 */
[----:B------:R-:W-:Y:S01]  /*7400*/  MOV R83, R159 ;  /* 0x0000009f00537202 */ /* 0x000fe20000000f00 */
[----:B---3--:R-:W-:-:S02]  /*7410*/  HADD2.F32 R157, -RZ, R157.H0_H0 ;  /* 0x2000009dff9d7230 */ /* 0x008fc40000004100 */
[----:B----4-:R-:W-:-:S03]  /*7420*/  HADD2.F32 R54, -RZ, R54.H0_H0 ;  /* 0x20000036ff367230 */ /* 0x010fc60000004100 */
[-C--:B------:R-:W-:Y:S01]  /*7430*/  FMUL.FTZ R80, R53, R157.reuse ;  /* 0x0000009d35507220 */ /* 0x080fe20000410000 */
[----:B------:R-:W-:-:S03]  /*7440*/  FMUL.FTZ R157, R55, R157 ;  /* 0x0000009d379d7220 */ /* 0x000fc60000410000 */
[-C--:B------:R-:W-:Y:S01]  /*7450*/  FFMA.FTZ R80, R55, R54.reuse, -R80 ;  /* 0x0000003637507223 */ /* 0x080fe20000010850 */
[----:B------:R-:W-:Y:S01]  /*7460*/  FFMA.FTZ R157, R53, R54, R157 ;  /* 0x00000036359d7223 */ /* 0x000fe2000001009d */
[-C--:B------:R-:W-:Y:S01]  /*7470*/  FMUL.FTZ R53, R82, R43.reuse ;  /* 0x0000002b52357220 */ /* 0x080fe20000410000 */
[----:B------:R-:W-:-:S03]  /*7480*/  FMUL.FTZ R43, R14, R43 ;  /* 0x0000002b0e2b7220 */ /* 0x000fc60000410000 */
[-C--:B------:R-:W-:Y:S01]  /*7490*/  FFMA.FTZ R53, R14, R42.reuse, -R53 ;  /* 0x0000002a0e357223 */ /* 0x080fe20000010835 */
[----:B------:R-:W-:-:S04]  /*74a0*/  FFMA.FTZ R43, R82, R42, R43 ;  /* 0x0000002a522b7223 */ /* 0x000fc8000001002b */
[----:B------:R-:W-:Y:S01]  /*74b0*/  F2FP.F16.F32.PACK_AB R53, R53, R80 ;  /* 0x000000503535723e */ /* 0x000fe200000000ff */
[----:B------:R-:W-:Y:S01]  /*74c0*/  IMAD.MOV.U32 R80, RZ, RZ, R40 ;  /* 0x000000ffff507224 */ /* 0x000fe200078e0028 */
[----:B------:R-:W-:Y:S02]  /*74d0*/  F2FP.F16.F32.PACK_AB R43, R43, R157 ;  /* 0x0000009d2b2b723e */ /* 0x000fe400000000ff */
[----:B------:R-:W-:-:S03]  /*74e0*/  MOV R14, R53 ;  /* 0x00000035000e7202 */ /* 0x000fc60000000f00 */
[----:B------:R-:W-:-:S07]  /*74f0*/  IMAD.MOV.U32 R82, RZ, RZ, R43 ;  /* 0x000000ffff527224 */ /* 0x000fce00078e002b */
.L_x_529:
[----:B------:R-:W-:Y:S05]  /*7500*/  BSYNC B3 ;  /* 0x0000000000037941 */ /* 0x000fea0003800000 */
.L_x_528:
[----:B------:R-:W-:-:S04]  /*7510*/  LEA R40, P4, R7, R11, 0x1 ;  /* 0x0000000b07287211 */ /* 0x000fc800078808ff */
[----:B--2---:R-:W-:Y:S02]  /*7520*/  LEA.HI.X R41, R7, R123, R116, 0x1, P4 ;  /* 0x0000007b07297211 */ /* 0x004fe400020f0c74 */
[----:B------:R-:W-:-:S03]  /*7530*/  ISETP.GE.AND P4, PT, R156, R135, PT ;  /* 0x000000879c00720c */ /* 0x000fc60003f86270 */
[----:B----4-:R2:W-:Y:S10]  /*7540*/  ST.E.128 desc[UR60][R40.64], R12 ;  /* 0x0000000c28007985 */ /* 0x0105f4000c101d3c */
[----:B--2---:R-:W-:-:S05]  /*7550*/  @!P4 IMAD.WIDE R12, R156, 0x2, R122 ;  /* 0x000000029c0cc825 */ /* 0x004fca00078e027a */
[----:B---3--:R3:W-:Y:S02]  /*7560*/  @!P4 ST.E.128 desc[UR60][R12.64], R80 ;  /* 0x000000500c00c985 */ /* 0x0087e4000c101d3c */
.L_x_527:
[----:B------:R-:W-:Y:S05]  /*7570*/  BSYNC B2 ;  /* 0x0000000000027941 */ /* 0x000fea0003800000 */
.L_x_526:
[----:B------:R-:W-:Y:S01]  /*7580*/  ISETP.NE.AND P4, PT, R27, RZ, PT ;  /* 0x000000ff1b00720c */ /* 0x000fe20003f85270 */
[----:B------:R-:W-:-:S12]  /*7590*/  BSSY B2, `(.L_x_530) ;  /* 0x000007d000027945 */ /* 0x000fd80003800000 */
[----:B------:R-:W-:Y:S05]  /*75a0*/  @!P4 BRA `(.L_x_531) ;  /* 0x0000000400ecc947 */ /* 0x000fea0003800000 */
[----:B---3--:R-:W-:Y:S01]  /*75b0*/  SEL R12, R129, R139, !P2 ;  /* 0x0000008b810c7207 */ /* 0x008fe20005000000 */
[----:B------:R-:W-:Y:S01]  /*75c0*/  BSSY B3, `(.L_x_532) ;  /* 0x0000073000037945 */ /* 0x000fe20003800000 */
[----:B------:R-:W-:Y:S02]  /*75d0*/  ISETP.GE.AND P4, PT, R0, R128, PT ;  /* 0x000000800000720c */ /* 0x000fe40003f86270 */
[----:B------:R-:W-:-:S04]  /*75e0*/  SHF.R.S32.HI R13, RZ, 0x1f, R12 ;  /* 0x0000001fff0d7819 */ /* 0x000fc8000001140c */
[----:B------:R-:W-:-:S04]  /*75f0*/  LEA.HI R13, R13, R12, RZ, 0x4 ;  /* 0x0000000c0d0d7211 */ /* 0x000fc800078f20ff */
[----:B------:R-:W-:-:S04]  /*7600*/  LEA.HI.SX32 R52, R13, R121, 0x1c ;  /* 0x000000790d347211 */ /* 0x000fc800078fe2ff */
[----:B------:R-:W-:-:S04]  /*7610*/  SHF.R.S32.HI R13, RZ, 0x1f, R52 ;  /* 0x0000001fff0d7819 */ /* 0x000fc80000011434 */
[----:B------:R-:W-:Y:S01]  /*7620*/  LEA.HI R13, R13, R52, RZ, 0x3 ;  /* 0x000000340d0d7211 */ /* 0x000fe200078f18ff */
[----:B------:R-:W-:-:S03]  /*7630*/  IMAD.SHL.U32 R52, R52, 0x8, RZ ;  /* 0x0000000834347824 */ /* 0x000fc600078e00ff */
[----:B------:R-:W-:Y:S02]  /*7640*/  SHF.R.S32.HI R13, RZ, 0x3, R13 ;  /* 0x00000003ff0d7819 */ /* 0x000fe4000001140d */
[----:B------:R-:W-:-:S03]  /*7650*/  LOP3.LUT R12, R176, 0x38, R52, 0xf8, !PT ;  /* 0x00000038b00c7812 */ /* 0x000fc600078ef834 */
[----:B------:R-:W-:Y:S01]  /*7660*/  IMAD R13, R13, 0x1800, R178 ;  /* 0x000018000d0d7824 */ /* 0x000fe200078e02b2 */
[----:B------:R-:W-:-:S05]  /*7670*/  LOP3.LUT R12, R12, R177, RZ, 0x3c, !PT ;  /* 0x000000b10c0c7212 */ /* 0x000fca00078e3cff */
[----:B------:R-:W-:-:S04]  /*7680*/  IMAD.IADD R12, R13, 0x1, R12 ;  /* 0x000000010d0c7824 */ /* 0x000fc800078e020c */
[C---:B------:R-:W-:Y:S02]  /*7690*/  IMAD R40, R18.reuse, 0x4800, R12 ;  /* 0x0000480012287824 */ /* 0x040fe400078e020c */
[----:B------:R-:W-:Y:S02]  /*76a0*/  IMAD R12, R18, 0x4800, R143 ;  /* 0x00004800120c7824 */ /* 0x000fe400078e028f */
[----:B------:R-:W-:-:S03]  /*76b0*/  IMAD R40, R40, 0x2, R2 ;  /* 0x0000000228287824 */ /* 0x000fc600078e0202 */
[----:B------:R-:W-:-:S03]  /*76c0*/  LEA R12, R12, R2, 0x1 ;  /* 0x000000020c0c7211 */ /* 0x000fc600078e08ff */
[----:B------:R-:W3:Y:S04]  /*76d0*/  LDS.128 R40, [R40+0x18400] ;  /* 0x0184000028287984 */ /* 0x000ee80000000c00 */
[----:B------:R-:W4:Y:S01]  /*76e0*/  LDS.128 R12, [R12+0x18400] ;  /* 0x018400000c0c7984 */ /* 0x000f220000000c00 */
[----:B------:R-:W-:Y:S05]  /*76f0*/  @P4 BRA `(.L_x_533) ;  /* 0x00000004007c4947 */ /* 0x000fea0003800000 */
[----:B------:R-:W5:Y:S04]  /*7700*/  LDL.LU.S16 R53, [R1+0x50] ;  /* 0x0000500001357983 */ /* 0x000f680000300600 */
[----:B------:R-:W2:Y:S04]  /*7710*/  LDL.LU.S16 R80, [R1+0x48] ;  /* 0x0000480001507983 */ /* 0x000ea80000300600 */
[----:B------:R-:W2:Y:S04]  /*7720*/  LDL.S16 R157, [R1+0x46] ;  /* 0x00004600019d7983 */ /* 0x000ea80000100600 */
[----:B------:R-:W2:Y:S01]  /*7730*/  LDL.LU.S16 R156, [R1+0x44] ;  /* 0x00004400019c7983 */ /* 0x000ea20000300600 */
[----:B---3--:R-:W-:-:S03]  /*7740*/  IMAD.MOV.U32 R54, RZ, RZ, R41 ;  /* 0x000000ffff367224 */ /* 0x008fc600078e0029 */
[----:B------:R-:W3:Y:S04]  /*7750*/  LDL.S16 R83, [R1+0x3e] ;  /* 0x00003e0001537983 */ /* 0x000ee80000100600 */
[----:B------:R-:W3:Y:S01]  /*7760*/  LDL.LU.S16 R82, [R1+0x3c] ;  /* 0x00003c0001527983 */ /* 0x000ee20000300600 */
[--C-:B------:R-:W-:Y:S02]  /*7770*/  SHF.R.U64 R36, R36, 0x10, R37.reuse ;  /* 0x0000001024247819 */ /* 0x100fe40000001225 */
[----:B------:R-:W-:-:S05]  /*7780*/  SHF.R.U32.HI R37, RZ, 0x10, R37 ;  /* 0x00000010ff257819 */ /* 0x000fca0000011625 */
[----:B------:R-:W-:Y:S01]  /*7790*/  HADD2.F32 R37, -RZ, R37.H0_H0 ;  /* 0x20000025ff257230 */ /* 0x000fe20000004100 */
[----:B------:R-:W-:Y:S01]  /*77a0*/  SHF.R.U64 R38, R38, 0x10, R39 ;  /* 0x0000001026267819 */ /* 0x000fe20000001227 */
[----:B------:R-:W-:-:S04]  /*77b0*/  HADD2.F32 R36, -RZ, R36.H0_H0 ;  /* 0x20000024ff247230 */ /* 0x000fc80000004100 */
[----:B------:R-:W-:Y:S02]  /*77c0*/  HADD2.F32 R38, -RZ, R38.H0_H0 ;  /* 0x20000026ff267230 */ /* 0x000fe40000004100 */
[----:B-----5:R-:W-:Y:S01]  /*77d0*/  HADD2.F32 R55, -RZ, R53.H0_H0 ;  /* 0x20000035ff377230 */ /* 0x020fe20000004100 */
[----:B----4-:R-:W-:Y:S01]  /*77e0*/  MOV R53, R13 ;  /* 0x0000000d00357202 */ /* 0x010fe20000000f00 */
[----:B------:R-:W-:Y:S02]  /*77f0*/  HADD2.F32 R13, -RZ, R54.H0_H0 ;  /* 0x20000036ff0d7230 */ /* 0x000fe40000004100 */
[----:B--2---:R-:W-:Y:S02]  /*7800*/  HADD2.F32 R80, -RZ, R80.H0_H0 ;  /* 0x20000050ff507230 */ /* 0x004fe40000004100 */
[----:B------:R-:W-:Y:S02]  /*7810*/  HADD2.F32 R81, -RZ, R53.H0_H0 ;  /* 0x20000035ff517230 */ /* 0x000fe40000004100 */
[----:B------:R-:W-:-:S03]  /*7820*/  FMUL.FTZ R41, R13, R55 ;  /* 0x000000370d297220 */ /* 0x000fc60000410000 */
[----:B------:R-:W-:-:S04]  /*7830*/  FMUL.FTZ R55, R81, R55 ;  /* 0x0000003751377220 */ /* 0x000fc80000410000 */
[----:B------:R-:W-:Y:S01]  /*7840*/  FFMA.FTZ R13, R13, R80, R55 ;  /* 0x000000500d0d7223 */ /* 0x000fe20000010037 */
[--C-:B------:R-:W-:Y:S01]  /*7850*/  SHF.R.U32.HI R55, RZ, 0x10, R49.reuse ;  /* 0x00000010ff377819 */ /* 0x100fe20000011631 */
[----:B------:R-:W-:Y:S01]  /*7860*/  HADD2.F32 R54, -RZ, R54.H1_H1 ;  /* 0x30000036ff367230 */ /* 0x000fe20000004100 */
[----:B------:R-:W-:-:S03]  /*7870*/  SHF.R.U64 R49, R48, 0x10, R49 ;  /* 0x0000001030317819 */ /* 0x000fc60000001231 */
[----:B------:R-:W-:Y:S02]  /*7880*/  HADD2.F32 R55, -RZ, R55.H0_H0 ;  /* 0x20000037ff377230 */ /* 0x000fe40000004100 */
[----:B------:R-:W-:-:S03]  /*7890*/  HADD2.F32 R48, -RZ, R53.H1_H1 ;  /* 0x30000035ff307230 */ /* 0x000fc60000004100 */
[-C--:B------:R-:W-:Y:S01]  /*78a0*/  FMUL.FTZ R53, R54, R55.reuse ;  /* 0x0000003736357220 */ /* 0x080fe20000410000 */
[----:B------:R-:W-:Y:S01]  /*78b0*/  FFMA.FTZ R41, R81, R80, -R41 ;  /* 0x0000005051297223 */ /* 0x000fe20000010829 */
[C---:B------:R-:W-:Y:S01]  /*78c0*/  FMUL.FTZ R55, R48.reuse, R55 ;  /* 0x0000003730377220 */ /* 0x040fe20000410000 */
[----:B------:R-:W-:Y:S02]  /*78d0*/  HADD2.F32 R80, -RZ, R157.H0_H0 ;  /* 0x2000009dff507230 */ /* 0x000fe40000004100 */
[-C--:B------:R-:W-:Y:S01]  /*78e0*/  FFMA.FTZ R48, R48, R37.reuse, -R53 ;  /* 0x0000002530307223 */ /* 0x080fe20000010835 */
[----:B------:R-:W-:Y:S02]  /*78f0*/  HADD2.F32 R53, -RZ, R43.H0_H0 ;  /* 0x2000002bff357230 */ /* 0x000fe40000004100 */
[----:B------:R-:W-:Y:S01]  /*7900*/  FFMA.FTZ R37, R54, R37, R55 ;  /* 0x0000002536257223 */ /* 0x000fe20000010037 */
[----:B------:R-:W-:Y:S02]  /*7910*/  HADD2.F32 R54, -RZ, R156.H0_H0 ;  /* 0x2000009cff367230 */ /* 0x000fe40000004100 */
[----:B------:R-:W-:-:S02]  /*7920*/  HADD2.F32 R55, -RZ, R15.H0_H0 ;  /* 0x2000000fff377230 */ /* 0x000fc40000004100 */
[----:B------:R-:W-:-:S04]  /*7930*/  FMUL.FTZ R81, R53, R80 ;  /* 0x0000005035517220 */ /* 0x000fc80000410000 */
[C---:B------:R-:W-:Y:S01]  /*7940*/  FFMA.FTZ R81, R55.reuse, R54, -R81 ;  /* 0x0000003637517223 */ /* 0x040fe20000010851 */
[----:B------:R-:W-:-:S04]  /*7950*/  FMUL.FTZ R55, R55, R80 ;  /* 0x0000005037377220 */ /* 0x000fc80000410000 */
[----:B------:R-:W-:Y:S01]  /*7960*/  FFMA.FTZ R55, R53, R54, R55 ;  /* 0x0000003635377223 */ /* 0x000fe20000010037 */
[----:B------:R-:W-:Y:S02]  /*7970*/  SHF.R.U32.HI R53, RZ, 0x10, R39 ;  /* 0x00000010ff357819 */ /* 0x000fe40000011627 */
[--C-:B------:R-:W-:Y:S02]  /*7980*/  SHF.R.U64 R39, R50, 0x10, R51.reuse ;  /* 0x0000001032277819 */ /* 0x100fe40000001233 */
[----:B------:R-:W-:Y:S01]  /*7990*/  SHF.R.U32.HI R50, RZ, 0x10, R51 ;  /* 0x00000010ff327819 */ /* 0x000fe20000011633 */
[----:B------:R-:W-:-:S04]  /*79a0*/  HADD2.F32 R43, -RZ, R43.H1_H1 ;  /* 0x3000002bff2b7230 */ /* 0x000fc80000004100 */
[----:B------:R-:W-:Y:S02]  /*79b0*/  HADD2.F32 R50, -RZ, R50.H0_H0 ;  /* 0x20000032ff327230 */ /* 0x000fe40000004100 */
[----:B------:R-:W-:Y:S02]  /*79c0*/  HADD2.F32 R15, -RZ, R15.H1_H1 ;  /* 0x3000000fff0f7230 */ /* 0x000fe40000004100 */
[----:B------:R-:W-:Y:S02]  /*79d0*/  HADD2.F32 R53, -RZ, R53.H0_H0 ;  /* 0x20000035ff357230 */ /* 0x000fe40000004100 */
[----:B------:R-:W-:-:S04]  /*79e0*/  FMUL.FTZ R51, R43, R50 ;  /* 0x000000322b337220 */ /* 0x000fc80000410000 */
[C---:B------:R-:W-:Y:S01]  /*79f0*/  FFMA.FTZ R51, R15.reuse, R53, -R51 ;  /* 0x000000350f337223 */ /* 0x040fe20000010833 */
[----:B------:R-:W-:Y:S01]  /*7a00*/  FMUL.FTZ R15, R15, R50 ;  /* 0x000000320f0f7220 */ /* 0x000fe20000410000 */
[----:B---3--:R-:W-:-:S03]  /*7a10*/  HADD2.F32 R80, -RZ, R83.H0_H0 ;  /* 0x20000053ff507230 */ /* 0x008fc60000004100 */
[----:B------:R-:W-:Y:S01]  /*7a20*/  FFMA.FTZ R15, R43, R53, R15 ;  /* 0x000000352b0f7223 */ /* 0x000fe2000001000f */
[----:B------:R-:W-:Y:S02]  /*7a30*/  HADD2.F32 R43, -RZ, R40.H0_H0 ;  /* 0x20000028ff2b7230 */ /* 0x000fe40000004100 */
[----:B------:R-:W-:Y:S02]  /*7a40*/  HADD2.F32 R53, -RZ, R12.H0_H0 ;  /* 0x2000000cff357230 */ /* 0x000fe40000004100 */
[----:B------:R-:W-:Y:S02]  /*7a50*/  HADD2.F32 R50, -RZ, R82.H0_H0 ;  /* 0x20000052ff327230 */ /* 0x000fe40000004100 */
[-C--:B------:R-:W-:Y:S01]  /*7a60*/  FMUL.FTZ R54, R43, R80.reuse ;  /* 0x000000502b367220 */ /* 0x080fe20000410000 */
[----:B------:R-:W-:Y:S02]  /*7a70*/  HADD2.F32 R49, -RZ, R49.H0_H0 ;  /* 0x20000031ff317230 */ /* 0x000fe40000004100 */
[----:B------:R-:W-:Y:S01]  /*7a80*/  FMUL.FTZ R80, R53, R80 ;  /* 0x0000005035507220 */ /* 0x000fe20000410000 */
[----:B------:R-:W-:-:S02]  /*7a90*/  HADD2.F32 R40, -RZ, R40.H1_H1 ;  /* 0x30000028ff287230 */ /* 0x000fc40000004100 */
[----:B------:R-:W-:Y:S02]  /*7aa0*/  HADD2.F32 R12, -RZ, R12.H1_H1 ;  /* 0x3000000cff0c7230 */ /* 0x000fe40000004100 */
[-C--:B------:R-:W-:Y:S01]  /*7ab0*/  FFMA.FTZ R80, R43, R50.reuse, R80 ;  /* 0x000000322b507223 */ /* 0x080fe20000010050 */
[-C--:B------:R-:W-:Y:S02]  /*7ac0*/  FMUL.FTZ R43, R40, R49.reuse ;  /* 0x00000031282b7220 */ /* 0x080fe40000410000 */
[C---:B------:R-:W-:Y:S01]  /*7ad0*/  FMUL.FTZ R49, R12.reuse, R49 ;  /* 0x000000310c317220 */ /* 0x040fe20000410000 */
[----:B------:R-:W-:Y:S01]  /*7ae0*/  FFMA.FTZ R54, R53, R50, -R54 ;  /* 0x0000003235367223 */ /* 0x000fe20000010836 */
[-C--:B------:R-:W-:Y:S01]  /*7af0*/  FFMA.FTZ R12, R12, R36.reuse, -R43 ;  /* 0x000000240c0c7223 */ /* 0x080fe2000001082b */
[----:B------:R-:W-:Y:S02]  /*7b00*/  HADD2.F32 R53, -RZ, R224.H1_H1 ;  /* 0x300000e0ff357230 */ /* 0x000fe40000004100 */
[----:B------:R-:W-:Y:S01]  /*7b10*/  FFMA.FTZ R36, R40, R36, R49 ;  /* 0x0000002428247223 */ /* 0x000fe20000010031 */
[----:B------:R-:W-:-:S02]  /*7b20*/  HADD2.F32 R40, -RZ, R42.H0_H0 ;  /* 0x2000002aff287230 */ /* 0x000fc40000004100 */
[----:B------:R-:W-:Y:S02]  /*7b30*/  HADD2.F32 R49, -RZ, R14.H0_H0 ;  /* 0x2000000eff317230 */ /* 0x000fe40000004100 */
[----:B------:R-:W-:Y:S02]  /*7b40*/  HADD2.F32 R43, -RZ, R224.H0_H0 ;  /* 0x200000e0ff2b7230 */ /* 0x000fe40000004100 */
[-C--:B------:R-:W-:Y:S01]  /*7b50*/  FMUL.FTZ R50, R40, R53.reuse ;  /* 0x0000003528327220 */ /* 0x080fe20000410000 */
[----:B------:R-:W-:Y:S02]  /*7b60*/  HADD2.F32 R39, -RZ, R39.H0_H0 ;  /* 0x20000027ff277230 */ /* 0x000fe40000004100 */
[----:B------:R-:W-:Y:S01]  /*7b70*/  FMUL.FTZ R53, R49, R53 ;  /* 0x0000003531357220 */ /* 0x000fe20000410000 */
[----:B------:R-:W-:Y:S02]  /*7b80*/  HADD2.F32 R42, -RZ, R42.H1_H1 ;  /* 0x3000002aff2a7230 */ /* 0x000fe40000004100 */
[----:B------:R-:W-:-:S02]  /*7b90*/  HADD2.F32 R14, -RZ, R14.H1_H1 ;  /* 0x3000000eff0e7230 */ /* 0x000fc40000004100 */
[----:B------:R-:W-:Y:S01]  /*7ba0*/  FFMA.FTZ R53, R40, R43, R53 ;  /* 0x0000002b28357223 */ /* 0x000fe20000010035 */
[-C--:B------:R-:W-:Y:S02]  /*7bb0*/  FMUL.FTZ R40, R42, R39.reuse ;  /* 0x000000272a287220 */ /* 0x080fe40000410000 */
[C---:B------:R-:W-:Y:S01]  /*7bc0*/  FMUL.FTZ R39, R14.reuse, R39 ;  /* 0x000000270e277220 */ /* 0x040fe20000410000 */
[----:B------:R-:W-:Y:S01]  /*7bd0*/  FFMA.FTZ R50, R49, R43, -R50 ;  /* 0x0000002b31327223 */ /* 0x000fe20000010832 */
[-C--:B------:R-:W-:Y:S02]  /*7be0*/  FFMA.FTZ R40, R14, R38.reuse, -R40 ;  /* 0x000000260e287223 */ /* 0x080fe40000010828 */
[----:B------:R-:W-:Y:S01]  /*7bf0*/  FFMA.FTZ R39, R42, R38, R39 ;  /* 0x000000262a277223 */ /* 0x000fe20000010027 */
[----:B------:R-:W-:Y:S02]  /*7c00*/  F2FP.F16.F32.PACK_AB R41, R48, R41 ;  /* 0x000000293029723e */ /* 0x000fe400000000ff */
[----:B------:R-:W-:-:S02]  /*7c10*/  F2FP.F16.F32.PACK_AB R51, R51, R81 ;  /* 0x000000513333723e */ /* 0x000fc400000000ff */
[----:B------:R-:W-:Y:S02]  /*7c20*/  F2FP.F16.F32.PACK_AB R55, R15, R55 ;  /* 0x000000370f37723e */ /* 0x000fe400000000ff */
[----:B------:R-:W-:Y:S02]  /*7c30*/  F2FP.F16.F32.PACK_AB R36, R36, R80 ;  /* 0x000000502424723e */ /* 0x000fe400000000ff */
[----:B------:R-:W-:Y:S02]  /*7c40*/  F2FP.F16.F32.PACK_AB R50, R40, R50 ;  /* 0x000000322832723e */ /* 0x000fe400000000ff */
[----:B------:R-:W-:Y:S02]  /*7c50*/  F2FP.F16.F32.PACK_AB R37, R37, R13 ;  /* 0x0000000d2525723e */ /* 0x000fe400000000ff */
[----:B------:R-:W-:Y:S01]  /*7c60*/  F2FP.F16.F32.PACK_AB R39, R39, R53 ;  /* 0x000000352727723e */ /* 0x000fe200000000ff */
[----:B------:R-:W-:Y:S01]  /*7c70*/  IMAD.MOV.U32 R13, RZ, RZ, R41 ;  /* 0x000000ffff0d7224 */ /* 0x000fe200078e0029 */
[----:B------:R-:W-:Y:S01]  /*7c80*/  F2FP.F16.F32.PACK_AB R12, R12, R54 ;  /* 0x000000360c0c723e */ /* 0x000fe200000000ff */
[----:B------:R-:W-:Y:S01]  /*7c90*/  IMAD.MOV.U32 R40, RZ, RZ, R36 ;  /* 0x000000ffff287224 */ /* 0x000fe200078e0024 */
[----:B------:R-:W-:Y:S01]  /*7ca0*/  MOV R41, R37 ;  /* 0x0000002500297202 */ /* 0x000fe20000000f00 */
[----:B------:R-:W-:Y:S01]  /*7cb0*/  IMAD.MOV.U32 R14, RZ, RZ, R50 ;  /* 0x000000ffff0e7224 */ /* 0x000fe200078e0032 */
[----:B------:R-:W-:Y:S01]  /*7cc0*/  MOV R42, R39 ;  /* 0x00000027002a7202 */ /* 0x000fe20000000f00 */
[----:B------:R-:W-:-:S02]  /*7cd0*/  IMAD.MOV.U32 R15, RZ, RZ, R51 ;  /* 0x000000ffff0f7224 */ /* 0x000fc400078e0033 */
[----:B------:R-:W-:-:S07]  /*7ce0*/  IMAD.MOV.U32 R43, RZ, RZ, R55 ;  /* 0x000000ffff2b7224 */ /* 0x000fce00078e0037 */
.L_x_533:
[----:B------:R-:W-:Y:S05]  /*7cf0*/  BSYNC B3 ;  /* 0x0000000000037941 */ /* 0x000fea0003800000 */
.L_x_532:
[----:B------:R-:W-:-:S04]  /*7d00*/  LEA R36, P4, R8, R11, 0x1 ;  /* 0x0000000b08247211 */ /* 0x000fc800078808ff */
[----:B--2---:R-:W-:Y:S02]  /*7d10*/  LEA.HI.X R37, R8, R123, R115, 0x1, P4 ;  /* 0x0000007b08257211 */ /* 0x004fe400020f0c73 */
[----:B------:R-:W-:-:S03]  /*7d20*/  ISETP.GE.AND P4, PT, R52, R135, PT ;  /* 0x000000873400720c */ /* 0x000fc60003f86270 */
[----:B----4-:R2:W-:Y:S10]  /*7d30*/  ST.E.128 desc[UR60][R36.64], R12 ;  /* 0x0000000c24007985 */ /* 0x0105f4000c101d3c */
[----:B--2---:R-:W-:-:S05]  /*7d40*/  @!P4 IMAD.WIDE R12, R52, 0x2, R122 ;  /* 0x00000002340cc825 */ /* 0x004fca00078e027a */
[----:B---3--:R4:W-:Y:S02]  /*7d50*/  @!P4 ST.E.128 desc[UR60][R12.64], R40 ;  /* 0x000000280c00c985 */ /* 0x0089e4000c101d3c */
.L_x_531:
[----:B------:R-:W-:Y:S05]  /*7d60*/  BSYNC B2 ;  /* 0x0000000000027941 */ /* 0x000fea0003800000 */
.L_x_530:
[----:B------:R-:W-:-:S13]  /*7d70*/  ISETP.NE.AND P4, PT, R28, RZ, PT ;  /* 0x000000ff1c00720c */ /* 0x000fda0003f85270 */
[----:B------:R-:W-:Y:S05]  /*7d80*/  @!P4 BRA `(.L_x_525) ;  /* 0x0000000400d4c947 */ /* 0x000fea0003800000 */
[----:B---34-:R-:W-:Y:S01]  /*7d90*/  SEL R12, R129, R139, !P1 ;  /* 0x0000008b810c7207 */ /* 0x018fe20004800000 */
[----:B------:R-:W-:Y:S01]  /*7da0*/  BSSY B2, `(.L_x_534) ;  /* 0x0000071000027945 */ /* 0x000fe20003800000 */
[C---:B------:R-:W-:Y:S02]  /*7db0*/  LEA R40, P4, R9.reuse, R11, 0x1 ;  /* 0x0000000b09287211 */ /* 0x040fe400078808ff */
[----:B------:R-:W-:Y:S02]  /*7dc0*/  SHF.R.S32.HI R13, RZ, 0x1f, R12 ;  /* 0x0000001fff0d7819 */ /* 0x000fe4000001140c */
[----:B--2---:R-:W-:Y:S02]  /*7dd0*/  LEA.HI.X R41, R9, R123, R114, 0x1, P4 ;  /* 0x0000007b09297211 */ /* 0x004fe400020f0c72 */
[----:B------:R-:W-:Y:S02]  /*7de0*/  LEA.HI R12, R13, R12, RZ, 0x4 ;  /* 0x0000000c0d0c7211 */ /* 0x000fe400078f20ff */
[----:B------:R-:W-:-:S02]  /*7df0*/  ISETP.GE.AND P6, PT, R3, R128, PT ;  /* 0x000000800300720c */ /* 0x000fc40003fc6270 */
[----:B------:R-:W-:-:S04]  /*7e00*/  LEA.HI.SX32 R12, R12, R120, 0x1c ;  /* 0x000000780c0c7211 */ /* 0x000fc800078fe2ff */
[----:B------:R-:W-:-:S04]  /*7e10*/  SHF.R.S32.HI R13, RZ, 0x1f, R12 ;  /* 0x0000001fff0d7819 */ /* 0x000fc8000001140c */
[----:B------:R-:W-:Y:S01]  /*7e20*/  LEA.HI R13, R13, R12, RZ, 0x3 ;  /* 0x0000000c0d0d7211 */ /* 0x000fe200078f18ff */
[----:B------:R-:W-:-:S03]  /*7e30*/  IMAD.SHL.U32 R12, R12, 0x8, RZ ;  /* 0x000000080c0c7824 */ /* 0x000fc600078e00ff */
[----:B------:R-:W-:Y:S02]  /*7e40*/  SHF.R.S32.HI R13, RZ, 0x3, R13 ;  /* 0x00000003ff0d7819 */ /* 0x000fe4000001140d */
[----:B------:R-:W-:Y:S02]  /*7e50*/  LOP3.LUT R14, R176, 0x38, R12, 0xf8, !PT ;  /* 0x00000038b00e7812 */ /* 0x000fe400078ef80c */
[----:B------:R-:W-:Y:S01]  /*7e60*/  ISETP.GE.AND P4, PT, R12, R135, PT ;  /* 0x000000870c00720c */ /* 0x000fe20003f86270 */
[----:B------:R-:W-:Y:S01]  /*7e70*/  IMAD R13, R13, 0x1800, R178 ;  /* 0x000018000d0d7824 */ /* 0x000fe200078e02b2 */
[----:B------:R-:W-:-:S04]  /*7e80*/  LOP3.LUT R14, R14, R177, RZ, 0x3c, !PT ;  /* 0x000000b10e0e7212 */ /* 0x000fc800078e3cff */
[----:B------:R-:W-:Y:S01]  /*7e90*/  IADD3 R14, R13, R14, RZ ;  /* 0x0000000e0d0e7210 */ /* 0x000fe20007ffe0ff */
[----:B------:R-:W-:-:S04]  /*7ea0*/  IMAD R13, R18, 0x4800, R141 ;  /* 0x00004800120d7824 */ /* 0x000fc800078e028d */
[----:B------:R-:W-:Y:S02]  /*7eb0*/  IMAD R36, R18, 0x4800, R14 ;  /* 0x0000480012247824 */ /* 0x000fe400078e020e */
[--C-:B------:R-:W-:Y:S02]  /*7ec0*/  IMAD R13, R13, 0x2, R2.reuse ;  /* 0x000000020d0d7824 */ /* 0x100fe400078e0202 */
[----:B------:R-:W-:Y:S02]  /*7ed0*/  IMAD R36, R36, 0x2, R2 ;  /* 0x0000000224247824 */ /* 0x000fe400078e0202 */
[----:B------:R-:W-:Y:S02]  /*7ee0*/  @!P4 IMAD.WIDE R122, R12, 0x2, R122 ;  /* 0x000000020c7ac825 */ /* 0x000fe400078e027a */
[----:B------:R-:W2:Y:S04]  /*7ef0*/  LDS.128 R12, [R13+0x18400] ;  /* 0x018400000d0c7984 */ /* 0x000ea80000000c00 */
[----:B------:R-:W3:Y:S01]  /*7f00*/  LDS.128 R36, [R36+0x18400] ;  /* 0x0184000024247984 */ /* 0x000ee20000000c00 */
[----:B------:R-:W-:Y:S05]  /*7f10*/  @P6 BRA `(.L_x_535) ;  /* 0x0000000400646947 */ /* 0x000fea0003800000 */
[----:B--2---:R-:W-:Y:S01]  /*7f20*/  MOV R11, R13 ;  /* 0x0000000d000b7202 */ /* 0x004fe20000000f00 */
[----:B------:R-:W-:Y:S01]  /*7f30*/  HADD2.F32 R48, -RZ, R213.H1_H1 ;  /* 0x300000d5ff307230 */ /* 0x000fe20000004100 */
[----:B------:R-:W-:Y:S01]  /*7f40*/  SHF.R.U64 R44, R44, 0x10, R45 ;  /* 0x000000102c2c7819 */ /* 0x000fe2000000122d */
[----:B---3--:R-:W-:Y:S01]  /*7f50*/  HADD2.F32 R42, -RZ, R37.H0_H0 ;  /* 0x20000025ff2a7230 */ /* 0x008fe20000004100 */
[----:B------:R-:W-:Y:S01]  /*7f60*/  SHF.R.U64 R32, R32, 0x10, R33 ;  /* 0x0000001020207819 */ /* 0x000fe20000001221 */
[----:B------:R-:W-:Y:S01]  /*7f70*/  HADD2.F32 R43, -RZ, R11.H0_H0 ;  /* 0x2000000bff2b7230 */ /* 0x000fe20000004100 */
[----:B------:R-:W-:Y:S01]  /*7f80*/  SHF.R.U64 R46, R46, 0x10, R47 ;  /* 0x000000102e2e7819 */ /* 0x000fe2000000122f */
[----:B------:R-:W-:Y:S02]  /*7f90*/  HADD2.F32 R13, -RZ, R211.H1_H1 ;  /* 0x300000d3ff0d7230 */ /* 0x000fe40000004100 */
[----:B------:R-:W-:Y:S01]  /*7fa0*/  FMUL.FTZ R49, R42, R48 ;  /* 0x000000302a317220 */ /* 0x000fe20000410000 */
[----:B------:R-:W-:-:S02]  /*7fb0*/  HADD2.F32 R213, -RZ, R213.H0_H0 ;  /* 0x200000d5ffd57230 */ /* 0x000fc40000004100 */
[C---:B------:R-:W-:Y:S01]  /*7fc0*/  FMUL.FTZ R48, R43.reuse, R48 ;  /* 0x000000302b307220 */ /* 0x040fe20000410000 */
[----:B------:R-:W-:Y:S02]  /*7fd0*/  HADD2.F32 R211, -RZ, R211.H0_H0 ;  /* 0x200000d3ffd37230 */ /* 0x000fe40000004100 */
[-C--:B------:R-:W-:Y:S01]  /*7fe0*/  FFMA.FTZ R43, R43, R13.reuse, -R49 ;  /* 0x0000000d2b2b7223 */ /* 0x080fe20000010831 */
[----:B------:R-:W-:Y:S01]  /*7ff0*/  SHF.R.U32.HI R49, RZ, 0x10, R33 ;  /* 0x00000010ff317819 */ /* 0x000fe20000011621 */
[----:B------:R-:W-:Y:S01]  /*8000*/  FFMA.FTZ R42, R42, R13, R48 ;  /* 0x0000000d2a2a7223 */ /* 0x000fe20000010030 */
[----:B------:R-:W-:Y:S01]  /*8010*/  SHF.R.U32.HI R48, RZ, 0x10, R45 ;  /* 0x00000010ff307819 */ /* 0x000fe2000001162d */
[----:B------:R-:W-:Y:S01]  /*8020*/  HADD2.F32 R13, -RZ, R37.H1_H1 ;  /* 0x30000025ff0d7230 */ /* 0x000fe20000004100 */
[----:B------:R-:W-:Y:S01]  /*8030*/  SHF.R.U64 R34, R34, 0x10, R35 ;  /* 0x0000001022227819 */ /* 0x000fe20000001223 */
[----:B------:R-:W-:Y:S02]  /*8040*/  HADD2.F32 R44, -RZ, R44.H0_H0 ;  /* 0x2000002cff2c7230 */ /* 0x000fe40000004100 */
[----:B------:R-:W-:-:S02]  /*8050*/  HADD2.F32 R37, -RZ, R48.H0_H0 ;  /* 0x20000030ff257230 */ /* 0x000fc40000004100 */
[----:B------:R-:W-:Y:S02]  /*8060*/  HADD2.F32 R48, -RZ, R11.H1_H1 ;  /* 0x3000000bff307230 */ /* 0x000fe40000004100 */
[----:B------:R-:W-:Y:S02]  /*8070*/  HADD2.F32 R11, -RZ, R49.H0_H0 ;  /* 0x20000031ff0b7230 */ /* 0x000fe40000004100 */
[-C--:B------:R-:W-:Y:S01]  /*8080*/  FMUL.FTZ R49, R13, R37.reuse ;  /* 0x000000250d317220 */ /* 0x080fe20000410000 */
[----:B------:R-:W-:Y:S02]  /*8090*/  HADD2.F32 R32, -RZ, R32.H0_H0 ;  /* 0x20000020ff207230 */ /* 0x000fe40000004100 */
[C---:B------:R-:W-:Y:S01]  /*80a0*/  FMUL.FTZ R50, R48.reuse, R37 ;  /* 0x0000002530327220 */ /* 0x040fe20000410000 */
[----:B------:R-:W-:Y:S02]  /*80b0*/  HADD2.F32 R46, -RZ, R46.H0_H0 ;  /* 0x2000002eff2e7230 */ /* 0x000fe40000004100 */
[----:B------:R-:W-:Y:S01]  /*80c0*/  FFMA.FTZ R37, R48, R11, -R49 ;  /* 0x0000000b30257223 */ /* 0x000fe20000010831 */
[----:B------:R-:W-:-:S02]  /*80d0*/  HADD2.F32 R49, -RZ, R212.H1_H1 ;  /* 0x300000d4ff317230 */ /* 0x000fc40000004100 */
[----:B------:R-:W-:Y:S01]  /*80e0*/  FFMA.FTZ R11, R13, R11, R50 ;  /* 0x0000000b0d0b7223 */ /* 0x000fe20000010032 */
[----:B------:R-:W-:Y:S02]  /*80f0*/  IMAD.MOV.U32 R13, RZ, RZ, R15 ;  /* 0x000000ffff0d7224 */ /* 0x000fe400078e000f */
[----:B------:R-:W-:Y:S01]  /*8100*/  HADD2.F32 R15, -RZ, R39.H0_H0 ;  /* 0x20000027ff0f7230 */ /* 0x000fe20000004100 */
[----:B------:R-:W-:Y:S01]  /*8110*/  F2FP.F16.F32.PACK_AB R37, R37, R43 ;  /* 0x0000002b2525723e */ /* 0x000fe200000000ff */
[----:B------:R-:W-:Y:S01]  /*8120*/  HADD2.F32 R50, -RZ, R210.H1_H1 ;  /* 0x300000d2ff327230 */ /* 0x000fe20000004100 */
[----:B------:R-:W-:Y:S01]  /*8130*/  F2FP.F16.F32.PACK_AB R11, R11, R42 ;  /* 0x0000002a0b0b723e */ /* 0x000fe200000000ff */
[----:B------:R-:W-:Y:S02]  /*8140*/  HADD2.F32 R48, -RZ, R13.H0_H0 ;  /* 0x2000000dff307230 */ /* 0x000fe40000004100 */
[----:B------:R-:W-:Y:S01]  /*8150*/  FMUL.FTZ R51, R15, R49 ;  /* 0x000000310f337220 */ /* 0x000fe20000410000 */
[----:B------:R-:W-:-:S02]  /*8160*/  HADD2.F32 R212, -RZ, R212.H0_H0 ;  /* 0x200000d4ffd47230 */ /* 0x000fc40000004100 */
[----:B------:R-:W-:Y:S02]  /*8170*/  HADD2.F32 R210, -RZ, R210.H0_H0 ;  /* 0x200000d2ffd27230 */ /* 0x000fe40000004100 */
[C---:B------:R-:W-:Y:S01]  /*8180*/  FMUL.FTZ R49, R48.reuse, R49 ;  /* 0x0000003130317220 */ /* 0x040fe20000410000 */
[-C--:B------:R-:W-:Y:S01]  /*8190*/  FFMA.FTZ R51, R48, R50.reuse, -R51 ;  /* 0x0000003230337223 */ /* 0x080fe20000010833 */
[----:B------:R-:W-:Y:S01]  /*81a0*/  SHF.R.U32.HI R48, RZ, 0x10, R47 ;  /* 0x00000010ff307819 */ /* 0x000fe2000001162f */
[----:B------:R-:W-:Y:S02]  /*81b0*/  HADD2.F32 R34, -RZ, R34.H0_H0 ;  /* 0x20000022ff227230 */ /* 0x000fe40000004100 */
[----:B------:R-:W-:Y:S01]  /*81c0*/  FFMA.FTZ R49, R15, R50, R49 ;  /* 0x000000320f317223 */ /* 0x000fe20000010031 */
[----:B------:R-:W-:Y:S01]  /*81d0*/  HADD2.F32 R15, -RZ, R39.H1_H1 ;  /* 0x30000027ff0f7230 */ /* 0x000fe20000004100 */
[----:B------:R-:W-:Y:S01]  /*81e0*/  SHF.R.U32.HI R50, RZ, 0x10, R35 ;  /* 0x00000010ff327819 */ /* 0x000fe20000011623 */
[----:B------:R-:W-:-:S02]  /*81f0*/  HADD2.F32 R39, -RZ, R48.H0_H0 ;  /* 0x20000030ff277230 */ /* 0x000fc40000004100 */
[----:B------:R-:W-:Y:S02]  /*8200*/  HADD2.F32 R48, -RZ, R13.H1_H1 ;  /* 0x3000000dff307230 */ /* 0x000fe40000004100 */
[----:B------:R-:W-:Y:S02]  /*8210*/  HADD2.F32 R13, -RZ, R50.H0_H0 ;  /* 0x20000032ff0d7230 */ /* 0x000fe40000004100 */
[-C--:B------:R-:W-:Y:S01]  /*8220*/  FMUL.FTZ R50, R15, R39.reuse ;  /* 0x000000270f327220 */ /* 0x080fe20000410000 */
[----:B------:R-:W-:-:S03]  /*8230*/  FMUL.FTZ R39, R48, R39 ;  /* 0x0000002730277220 */ /* 0x000fc60000410000 */
[-C--:B------:R-:W-:Y:S01]  /*8240*/  FFMA.FTZ R50, R48, R13.reuse, -R50 ;  /* 0x0000000d30327223 */ /* 0x080fe20000010832 */
[----:B------:R-:W-:Y:S01]  /*8250*/  FFMA.FTZ R39, R15, R13, R39 ;  /* 0x0000000d0f277223 */ /* 0x000fe20000010027 */
[----:B------:R-:W-:Y:S02]  /*8260*/  HADD2.F32 R13, -RZ, R36.H0_H0 ;  /* 0x20000024ff0d7230 */ /* 0x000fe40000004100 */
[----:B------:R-:W-:Y:S01]  /*8270*/  HADD2.F32 R15, -RZ, R12.H0_H0 ;  /* 0x2000000cff0f7230 */ /* 0x000fe20000004100 */
[----:B------:R-:W-:Y:S01]  /*8280*/  F2FP.F16.F32.PACK_AB R50, R50, R51 ;  /* 0x000000333232723e */ /* 0x000fe200000000ff */
[----:B------:R-:W-:Y:S02]  /*8290*/  HADD2.F32 R36, -RZ, R36.H1_H1 ;  /* 0x30000024ff247230 */ /* 0x000fe40000004100 */
[-C--:B------:R-:W-:Y:S01]  /*82a0*/  FMUL.FTZ R48, R13, R213.reuse ;  /* 0x000000d50d307220 */ /* 0x080fe20000410000 */
[----:B------:R-:W-:Y:S02]  /*82b0*/  HADD2.F32 R12, -RZ, R12.H1_H1 ;  /* 0x3000000cff0c7230 */ /* 0x000fe40000004100 */
[----:B------:R-:W-:Y:S01]  /*82c0*/  FMUL.FTZ R213, R15, R213 ;  /* 0x000000d50fd57220 */ /* 0x000fe20000410000 */
[----:B------:R-:W-:Y:S01]  /*82d0*/  F2FP.F16.F32.PACK_AB R39, R39, R49 ;  /* 0x000000312727723e */ /* 0x000fe200000000ff */
[----:B------:R-:W-:Y:S01]  /*82e0*/  FFMA.FTZ R48, R15, R211, -R48 ;  /* 0x000000d30f307223 */ /* 0x000fe20000010830 */
[----:B------:R-:W-:-:S02]  /*82f0*/  HADD2.F32 R15, -RZ, R14.H0_H0 ;  /* 0x2000000eff0f7230 */ /* 0x000fc40000004100 */
[----:B------:R-:W-:Y:S01]  /*8300*/  FFMA.FTZ R213, R13, R211, R213 ;  /* 0x000000d30dd57223 */ /* 0x000fe200000100d5 */
[-C--:B------:R-:W-:Y:S01]  /*8310*/  FMUL.FTZ R13, R36, R44.reuse ;  /* 0x0000002c240d7220 */ /* 0x080fe20000410000 */
[C---:B------:R-:W-:Y:S01]  /*8320*/  FMUL.FTZ R44, R12.reuse, R44 ;  /* 0x0000002c0c2c7220 */ /* 0x040fe20000410000 */
[----:B------:R-:W-:Y:S02]  /*8330*/  HADD2.F32 R14, -RZ, R14.H1_H1 ;  /* 0x3000000eff0e7230 */ /* 0x000fe40000004100 */
[-C--:B------:R-:W-:Y:S01]  /*8340*/  FFMA.FTZ R13, R12, R32.reuse, -R13 ;  /* 0x000000200c0d7223 */ /* 0x080fe2000001080d */
[--C-:B------:R-:W-:Y:S02]  /*8350*/  HADD2.F32 R12, -RZ, R38.reuse.H0_H0 ;  /* 0x20000026ff0c7230 */ /* 0x100fe40000004100 */
[----:B------:R-:W-:Y:S01]  /*8360*/  FFMA.FTZ R44, R36, R32, R44 ;  /* 0x00000020242c7223 */ /* 0x000fe2000001002c */
[----:B------:R-:W-:Y:S01]  /*8370*/  HADD2.F32 R38, -RZ, R38.H1_H1 ;  /* 0x30000026ff267230 */ /* 0x000fe20000004100 */
[----:B------:R-:W-:Y:S01]  /*8380*/  F2FP.F16.F32.PACK_AB R13, R13, R48 ;  /* 0x000000300d0d723e */ /* 0x000fe200000000ff */
[-C--:B------:R-:W-:Y:S01]  /*8390*/  FMUL.FTZ R32, R12, R212.reuse ;  /* 0x000000d40c207220 */ /* 0x080fe20000410000 */
[----:B------:R-:W-:Y:S01]  /*83a0*/  FMUL.FTZ R212, R15, R212 ;  /* 0x000000d40fd47220 */ /* 0x000fe20000410000 */
[----:B------:R-:W-:-:S02]  /*83b0*/  F2FP.F16.F32.PACK_AB R44, R44, R213 ;  /* 0x000000d52c2c723e */ /* 0x000fc400000000ff */
[----:B------:R-:W-:Y:S01]  /*83c0*/  FFMA.FTZ R32, R15, R210, -R32 ;  /* 0x000000d20f207223 */ /* 0x000fe20000010820 */
[-C--:B------:R-:W-:Y:S01]  /*83d0*/  FMUL.FTZ R15, R38, R46.reuse ;  /* 0x0000002e260f7220 */ /* 0x080fe20000410000 */
[----:B------:R-:W-:Y:S01]  /*83e0*/  FMUL.FTZ R46, R14, R46 ;  /* 0x0000002e0e2e7220 */ /* 0x000fe20000410000 */
[----:B------:R-:W-:Y:S01]  /*83f0*/  FFMA.FTZ R212, R12, R210, R212 ;  /* 0x000000d20cd47223 */ /* 0x000fe200000100d4 */
[----:B------:R-:W-:Y:S02]  /*8400*/  IMAD.MOV.U32 R12, RZ, RZ, R13 ;  /* 0x000000ffff0c7224 */ /* 0x000fe400078e000d */
[-C--:B------:R-:W-:Y:S01]  /*8410*/  FFMA.FTZ R15, R14, R34.reuse, -R15 ;  /* 0x000000220e0f7223 */ /* 0x080fe2000001080f */
[----:B------:R-:W-:Y:S01]  /*8420*/  FFMA.FTZ R46, R38, R34, R46 ;  /* 0x00000022262e7223 */ /* 0x000fe2000001002e */
[----:B------:R-:W-:Y:S01]  /*8430*/  MOV R13, R37 ;  /* 0x00000025000d7202 */ /* 0x000fe20000000f00 */
[----:B------:R-:W-:Y:S02]  /*8440*/  IMAD.MOV.U32 R36, RZ, RZ, R44 ;  /* 0x000000ffff247224 */ /* 0x000fe400078e002c */
[----:B------:R-:W-:Y:S01]  /*8450*/  F2FP.F16.F32.PACK_AB R15, R15, R32 ;  /* 0x000000200f0f723e */ /* 0x000fe200000000ff */
[----:B------:R-:W-:Y:S01]  /*8460*/  IMAD.MOV.U32 R37, RZ, RZ, R11 ;  /* 0x000000ffff257224 */ /* 0x000fe200078e000b */
[----:B------:R-:W-:-:S02]  /*8470*/  F2FP.F16.F32.PACK_AB R46, R46, R212 ;  /* 0x000000d42e2e723e */ /* 0x000fc400000000ff */
[----:B------:R-:W-:Y:S01]  /*8480*/  MOV R14, R15 ;  /* 0x0000000f000e7202 */ /* 0x000fe20000000f00 */
[----:B------:R-:W-:Y:S02]  /*8490*/  IMAD.MOV.U32 R15, RZ, RZ, R50 ;  /* 0x000000ffff0f7224 */ /* 0x000fe400078e0032 */
[----:B------:R-:W-:-:S07]  /*84a0*/  IMAD.MOV.U32 R38, RZ, RZ, R46 ;  /* 0x000000ffff267224 */ /* 0x000fce00078e002e */
.L_x_535:
[----:B------:R-:W-:Y:S05]  /*84b0*/  BSYNC B2 ;  /* 0x0000000000027941 */ /* 0x000fea0003800000 */
.L_x_534:
[----:B--2---:R2:W-:Y:S04]  /*84c0*/  ST.E.128 desc[UR60][R40.64], R12 ;  /* 0x0000000c28007985 */ /* 0x0045e8000c101d3c */
[----:B---3--:R2:W-:Y:S02]  /*84d0*/  @!P4 ST.E.128 desc[UR60][R122.64], R36 ;  /* 0x000000247a00c985 */ /* 0x0085e4000c101d3c */
.L_x_525:
[----:B------:R-:W-:Y:S05]  /*84e0*/  BSYNC B1 ;  /* 0x0000000000017941 */ /* 0x000fea0003800000 */
.L_x_524:
[----:B------:R-:W-:-:S03]  /*84f0*/  UMOV UR4, 0xffffffff ;  /* 0xffffffff00047882 */ /* 0x000fc60000000000 */
[----:B------:R-:W-:Y:S05]  /*8500*/  BRA.DIV UR4, `(.L_x_536) ;  /* 0x0000016e04687947 */ /* 0x000fea000b800000 */
[----:B0-----:R-:W0:Y:S04]  /*8510*/  SHFL.IDX PT, R118, R118, 0x1, 0x1c1f ;  /* 0x003c1f0076767f89 */ /* 0x001e2800000e0000 */
[----:B------:R-:W0:Y:S02]  /*8520*/  SHFL.IDX PT, R119, R119, 0x1, 0x1c1f ;  /* 0x003c1f0077777f89 */ /* 0x000e2400000e0000 */
.L_x_803:
[----:B------:R-:W-:Y:S05]  /*8530*/  @P5 BRA `(.L_x_493) ;  /* 0x0000001c005c5947 */ /* 0x000fea0003800000 */
[----:B------:R-:W-:Y:S01]  /*8540*/  ISETP.NE.AND P4, PT, R10, RZ, PT ;  /* 0x000000ff0a00720c */ /* 0x000fe20003f85270 */
[----:B------:R-:W-:Y:S01]  /*8550*/  BSSY B1, `(.L_x_537) ;  /* 0x0000072000017945 */ /* 0x000fe20003800000 */
[----:B0-2---:R-:W-:Y:S01]  /*8560*/  MOV R36, R119 ;  /* 0x0000007700247202 */ /* 0x005fe20000000f00 */
[----:B------:R-:W-:-:S10]  /*8570*/  IMAD.MOV.U32 R37, RZ, RZ, R118 ;  /* 0x000000ffff257224 */ /* 0x000fd400078e0076 */
[----:B------:R-:W-:Y:S05]  /*8580*/  @!P4 BRA `(.L_x_538) ;  /* 0x0000000400b8c947 */ /* 0x000fea0003800000 */
[----:B---3--:R-:W-:Y:S01]  /*8590*/  SEL R11, R129, R139, !P3 ;  /* 0x0000008b810b7207 */ /* 0x008fe20005800000 */
[----:B------:R-:W-:Y:S01]  /*85a0*/  BSSY B2, `(.L_x_539) ;  /* 0x000006a000027945 */ /* 0x000fe20003800000 */
[C---:B------:R-:W-:Y:S02]  /*85b0*/  LEA R38, P5, R7.reuse, R119, 0x1 ;  /* 0x0000007707267211 */ /* 0x040fe400078a08ff */
[----:B----4-:R-:W-:Y:S02]  /*85c0*/  SHF.R.S32.HI R12, RZ, 0x1f, R11 ;  /* 0x0000001fff0c7819 */ /* 0x010fe4000001140b */
[----:B------:R-:W-:Y:S02]  /*85d0*/  LEA.HI.X R39, R7, R118, R116, 0x1, P5 ;  /* 0x0000007607277211 */ /* 0x000fe400028f0c74 */
[----:B------:R-:W-:Y:S02]  /*85e0*/  LEA.HI R11, R12, R11, RZ, 0x4 ;  /* 0x0000000b0c0b7211 */ /* 0x000fe400078f20ff */
[----:B------:R-:W-:-:S02]  /*85f0*/  ISETP.GE.AND P5, PT, R16, R128, PT ;  /* 0x000000801000720c */ /* 0x000fc40003fa6270 */
[----:B------:R-:W-:-:S04]  /*8600*/  LEA.HI.SX32 R11, R11, R124, 0x1c ;  /* 0x0000007c0b0b7211 */ /* 0x000fc800078fe2ff */
[----:B------:R-:W-:Y:S01]  /*8610*/  SHF.R.S32.HI R12, RZ, 0x1f, R11 ;  /* 0x0000001fff0c7819 */ /* 0x000fe2000001140b */
[----:B------:R-:W-:-:S03]  /*8620*/  IMAD.SHL.U32 R40, R11, 0x8, RZ ;  /* 0x000000080b287824 */ /* 0x000fc600078e00ff */
[----:B------:R-:W-:Y:S02]  /*8630*/  LEA.HI R12, R12, R11, RZ, 0x3 ;  /* 0x0000000b0c0c7211 */ /* 0x000fe400078f18ff */
[----:B------:R-:W-:Y:S02]  /*8640*/  ISETP.GE.AND P4, PT, R40, R135, PT ;  /* 0x000000872800720c */ /* 0x000fe40003f86270 */
[----:B------:R-:W-:Y:S02]  /*8650*/  SHF.R.S32.HI R14, RZ, 0x3, R12 ;  /* 0x00000003ff0e7819 */ /* 0x000fe4000001140c */
[----:B------:R-:W-:-:S03]  /*8660*/  LOP3.LUT R12, R167, 0x38, R40, 0xf8, !PT ;  /* 0x00000038a70c7812 */ /* 0x000fc600078ef828 */
[----:B------:R-:W-:Y:S01]  /*8670*/  IMAD R11, R14, 0x1800, R179 ;  /* 0x000018000e0b7824 */ /* 0x000fe200078e02b3 */
[----:B------:R-:W-:-:S04]  /*8680*/  LOP3.LUT R12, R12, R223, RZ, 0x3c, !PT ;  /* 0x000000df0c0c7212 */ /* 0x000fc800078e3cff */
[----:B------:R-:W-:Y:S01]  /*8690*/  IADD3 R13, R11, R12, RZ ;  /* 0x0000000c0b0d7210 */ /* 0x000fe20007ffe0ff */
[----:B------:R-:W-:Y:S02]  /*86a0*/  IMAD R11, R18, 0x4800, R142 ;  /* 0x00004800120b7824 */ /* 0x000fe400078e028e */
[----:B------:R-:W-:-:S04]  /*86b0*/  @!P4 IMAD.WIDE R40, R40, 0x2, R36 ;  /* 0x000000022828c825 */ /* 0x000fc800078e0224 */
[----:B------:R-:W-:Y:S02]  /*86c0*/  IMAD R13, R18, 0x4800, R13 ;  /* 0x00004800120d7824 */ /* 0x000fe400078e020d */
[--C-:B------:R-:W-:Y:S02]  /*86d0*/  IMAD R11, R11, 0x2, R2.reuse ;  /* 0x000000020b0b7824 */ /* 0x100fe400078e0202 */
[----:B------:R-:W-:-:S03]  /*86e0*/  IMAD R32, R13, 0x2, R2 ;  /* 0x000000020d207824 */ /* 0x000fc600078e0202 */
[----:B------:R0:W2:Y:S04]  /*86f0*/  LDS.128 R12, [R11+0x18400] ;  /* 0x018400000b0c7984 */ /* 0x0000a80000000c00 */
[----:B------:R-:W3:Y:S01]  /*8700*/  LDS.128 R32, [R32+0x18400] ;  /* 0x0184000020207984 */ /* 0x000ee20000000c00 */
[----:B------:R-:W-:Y:S05]  /*8710*/  @P5 BRA `(.L_x_540) ;  /* 0x0000000400485947 */ /* 0x000fea0003800000 */
[--C-:B------:R-:W-:Y:S01]  /*8720*/  SHF.R.U64 R42, R76, 0x10, R77.reuse ;  /* 0x000000104c2a7819 */ /* 0x100fe2000000124d */
[--C-:B---3--:R-:W-:Y:S01]  /*8730*/  HADD2.F32 R47, -RZ, R33.reuse.H0_H0 ;  /* 0x20000021ff2f7230 */ /* 0x108fe20000004100 */
[----:B------:R-:W-:Y:S01]  /*8740*/  SHF.R.U32.HI R76, RZ, 0x10, R77 ;  /* 0x00000010ff4c7819 */ /* 0x000fe2000001164d */
[----:B------:R-:W-:Y:S01]  /*8750*/  HADD2.F32 R48, -RZ, R33.H1_H1 ;  /* 0x30000021ff307230 */ /* 0x000fe20000004100 */
[--C-:B0-----:R-:W-:Y:S01]  /*8760*/  SHF.R.U64 R11, R64, 0x10, R65.reuse ;  /* 0x00000010400b7819 */ /* 0x101fe20000001241 */
[----:B------:R-:W-:Y:S01]  /*8770*/  HADD2.F32 R46, -RZ, R209.H1_H1 ;  /* 0x300000d1ff2e7230 */ /* 0x000fe20000004100 */
[----:B------:R-:W-:Y:S01]  /*8780*/  SHF.R.U32.HI R64, RZ, 0x10, R65 ;  /* 0x00000010ff407819 */ /* 0x000fe20000011641 */
[----:B--2---:R-:W-:Y:S01]  /*8790*/  HADD2.F32 R33, -RZ, R13.H0_H0 ;  /* 0x2000000dff217230 */ /* 0x004fe20000004100 */
[----:B------:R-:W-:Y:S01]  /*87a0*/  SHF.R.U64 R44, R78, 0x10, R79 ;  /* 0x000000104e2c7819 */ /* 0x000fe2000000124f */
[----:B------:R-:W-:Y:S02]  /*87b0*/  HADD2.F32 R45, -RZ, R207.H1_H1 ;  /* 0x300000cfff2d7230 */ /* 0x000fe40000004100 */
[----:B------:R-:W-:Y:S01]  /*87c0*/  FMUL.FTZ R49, R47, R46 ;  /* 0x0000002e2f317220 */ /* 0x000fe20000410000 */
[----:B------:R-:W-:-:S02]  /*87d0*/  HADD2.F32 R76, -RZ, R76.H0_H0 ;  /* 0x2000004cff4c7230 */ /* 0x000fc40000004100 */
[C---:B------:R-:W-:Y:S01]  /*87e0*/  FMUL.FTZ R50, R33.reuse, R46 ;  /* 0x0000002e21327220 */ /* 0x040fe20000410000 */
[----:B------:R-:W-:Y:S01]  /*87f0*/  HADD2.F32 R13, -RZ, R13.H1_H1 ;  /* 0x3000000dff0d7230 */ /* 0x000fe20000004100 */
[----:B------:R-:W-:Y:S01]  /*8800*/  SHF.R.U32.HI R78, RZ, 0x10, R79 ;  /* 0x00000010ff4e7819 */ /* 0x000fe2000001164f */
[----:B------:R-:W-:Y:S02]  /*8810*/  HADD2.F32 R64, -RZ, R64.H0_H0 ;  /* 0x20000040ff407230 */ /* 0x000fe40000004100 */
[-C--:B------:R-:W-:Y:S01]  /*8820*/  FFMA.FTZ R49, R33, R45.reuse, -R49 ;  /* 0x0000002d21317223 */ /* 0x080fe20000010831 */
[----:B------:R-:W-:Y:S01]  /*8830*/  FFMA.FTZ R50, R47, R45, R50 ;  /* 0x0000002d2f327223 */ /* 0x000fe20000010032 */
[--C-:B------:R-:W-:Y:S01]  /*8840*/  SHF.R.U64 R43, R66, 0x10, R67.reuse ;  /* 0x00000010422b7819 */ /* 0x100fe20000001243 */
[----:B------:R-:W-:Y:S01]  /*8850*/  FMUL.FTZ R46, R48, R76 ;  /* 0x0000004c302e7220 */ /* 0x000fe20000410000 */
[--C-:B------:R-:W-:Y:S01]  /*8860*/  HADD2.F32 R45, -RZ, R35.reuse.H0_H0 ;  /* 0x20000023ff2d7230 */ /* 0x100fe20000004100 */
[----:B------:R-:W-:Y:S01]  /*8870*/  SHF.R.U32.HI R66, RZ, 0x10, R67 ;  /* 0x00000010ff427819 */ /* 0x000fe20000011643 */
[----:B------:R-:W-:-:S02]  /*8880*/  HADD2.F32 R47, -RZ, R35.H1_H1 ;  /* 0x30000023ff2f7230 */ /* 0x000fc40000004100 */
[C---:B------:R-:W-:Y:S01]  /*8890*/  FMUL.FTZ R76, R13.reuse, R76 ;  /* 0x0000004c0d4c7220 */ /* 0x040fe20000410000 */
[----:B------:R-:W-:Y:S02]  /*88a0*/  HADD2.F32 R33, -RZ, R208.H1_H1 ;  /* 0x300000d0ff217230 */ /* 0x000fe40000004100 */
[-C--:B------:R-:W-:Y:S01]  /*88b0*/  FFMA.FTZ R46, R13, R64.reuse, -R46 ;  /* 0x000000400d2e7223 */ /* 0x080fe2000001082e */
[----:B------:R-:W-:Y:S02]  /*88c0*/  HADD2.F32 R35, -RZ, R15.H0_H0 ;  /* 0x2000000fff237230 */ /* 0x000fe40000004100 */
[----:B------:R-:W-:Y:S01]  /*88d0*/  FFMA.FTZ R76, R48, R64, R76 ;  /* 0x00000040304c7223 */ /* 0x000fe2000001004c */
[----:B------:R-:W-:Y:S02]  /*88e0*/  HADD2.F32 R78, -RZ, R78.H0_H0 ;  /* 0x2000004eff4e7230 */ /* 0x000fe40000004100 */
[----:B------:R-:W-:Y:S01]  /*88f0*/  FMUL.FTZ R48, R45, R33 ;  /* 0x000000212d307220 */ /* 0x000fe20000410000 */
[----:B------:R-:W-:-:S02]  /*8900*/  HADD2.F32 R13, -RZ, R206.H1_H1 ;  /* 0x300000ceff0d7230 */ /* 0x000fc40000004100 */
[----:B------:R-:W-:Y:S01]  /*8910*/  FMUL.FTZ R51, R35, R33 ;  /* 0x0000002123337220 */ /* 0x000fe20000410000 */
[----:B------:R-:W-:Y:S02]  /*8920*/  HADD2.F32 R15, -RZ, R15.H1_H1 ;  /* 0x3000000fff0f7230 */ /* 0x000fe40000004100 */
[-C--:B------:R-:W-:Y:S01]  /*8930*/  FMUL.FTZ R33, R47, R78.reuse ;  /* 0x0000004e2f217220 */ /* 0x080fe20000410000 */
[----:B------:R-:W-:Y:S02]  /*8940*/  HADD2.F32 R66, -RZ, R66.H0_H0 ;  /* 0x20000042ff427230 */ /* 0x000fe40000004100 */
[-C--:B------:R-:W-:Y:S01]  /*8950*/  FFMA.FTZ R48, R35, R13.reuse, -R48 ;  /* 0x0000000d23307223 */ /* 0x080fe20000010830 */
[----:B------:R-:W-:Y:S01]  /*8960*/  FFMA.FTZ R51, R45, R13, R51 ;  /* 0x0000000d2d337223 */ /* 0x000fe20000010033 */
[C---:B------:R-:W-:Y:S01]  /*8970*/  FMUL.FTZ R78, R15.reuse, R78 ;  /* 0x0000004e0f4e7220 */ /* 0x040fe20000410000 */
[----:B------:R-:W-:Y:S02]  /*8980*/  HADD2.F32 R42, -RZ, R42.H0_H0 ;  /* 0x2000002aff2a7230 */ /* 0x000fe40000004100 */
[----:B------:R-:W-:Y:S01]  /*8990*/  FFMA.FTZ R33, R15, R66, -R33 ;  /* 0x000000420f217223 */ /* 0x000fe20000010821 */
[----:B------:R-:W-:-:S02]  /*89a0*/  HADD2.F32 R13, -RZ, R32.H1_H1 ;  /* 0x30000020ff0d7230 */ /* 0x000fc40000004100 */
[----:B------:R-:W-:Y:S01]  /*89b0*/  FFMA.FTZ R78, R47, R66, R78 ;  /* 0x000000422f4e7223 */ /* 0x000fe2000001004e */
[----:B------:R-:W-:Y:S01]  /*89c0*/  HADD2.F32 R15, -RZ, R12.H1_H1 ;  /* 0x3000000cff0f7230 */ /* 0x000fe20000004100 */
[----:B------:R-:W-:Y:S01]  /*89d0*/  F2FP.F16.F32.PACK_AB R46, R46, R49 ;  /* 0x000000312e2e723e */ /* 0x000fe200000000ff */
[----:B------:R-:W-:Y:S02]  /*89e0*/  HADD2.F32 R54, -RZ, R32.H0_H0 ;  /* 0x20000020ff367230 */ /* 0x000fe40000004100 */
[-C--:B------:R-:W-:Y:S01]  /*89f0*/  FMUL.FTZ R32, R13, R42.reuse ;  /* 0x0000002a0d207220 */ /* 0x080fe20000410000 */
[----:B------:R-:W-:Y:S02]  /*8a00*/  HADD2.F32 R52, -RZ, R12.H0_H0 ;  /* 0x2000000cff347230 */ /* 0x000fe40000004100 */
[----:B------:R-:W-:Y:S01]  /*8a10*/  FMUL.FTZ R42, R15, R42 ;  /* 0x0000002a0f2a7220 */ /* 0x000fe20000410000 */
[----:B------:R-:W-:Y:S01]  /*8a20*/  HADD2.F32 R12, -RZ, R11.H0_H0 ;  /* 0x2000000bff0c7230 */ /* 0x000fe20000004100 */
[----:B------:R-:W-:Y:S01]  /*8a30*/  F2FP.F16.F32.PACK_AB R48, R33, R48 ;  /* 0x000000302130723e */ /* 0x000fe200000000ff */
[----:B------:R-:W-:Y:S01]  /*8a40*/  HADD2.F32 R208, -RZ, R208.H0_H0 ;  /* 0x200000d0ffd07230 */ /* 0x000fe20000004100 */
[----:B------:R-:W-:Y:S01]  /*8a50*/  F2FP.F16.F32.PACK_AB R33, R76, R50 ;  /* 0x000000324c21723e */ /* 0x000fe200000000ff */
[----:B------:R-:W-:-:S02]  /*8a60*/  HADD2.F32 R35, -RZ, R44.H0_H0 ;  /* 0x2000002cff237230 */ /* 0x000fc40000004100 */
[-C--:B------:R-:W-:Y:S01]  /*8a70*/  FFMA.FTZ R42, R13, R12.reuse, R42 ;  /* 0x0000000c0d2a7223 */ /* 0x080fe2000001002a */
[----:B------:R-:W-:Y:S01]  /*8a80*/  FFMA.FTZ R32, R15, R12, -R32 ;  /* 0x0000000c0f207223 */ /* 0x000fe20000010820 */
[----:B------:R-:W-:Y:S02]  /*8a90*/  HADD2.F32 R13, -RZ, R34.H0_H0 ;  /* 0x20000022ff0d7230 */ /* 0x000fe40000004100 */
[----:B------:R-:W-:Y:S02]  /*8aa0*/  HADD2.F32 R15, -RZ, R14.H0_H0 ;  /* 0x2000000eff0f7230 */ /* 0x000fe40000004100 */
[----:B------:R-:W-:Y:S02]  /*8ab0*/  HADD2.F32 R34, -RZ, R34.H1_H1 ;  /* 0x30000022ff227230 */ /* 0x000fe40000004100 */
[-C--:B------:R-:W-:Y:S01]  /*8ac0*/  FMUL.FTZ R12, R13, R208.reuse ;  /* 0x000000d00d0c7220 */ /* 0x080fe20000410000 */
[----:B------:R-:W-:Y:S02]  /*8ad0*/  HADD2.F32 R209, -RZ, R209.H0_H0 ;  /* 0x200000d1ffd17230 */ /* 0x000fe40000004100 */
[----:B------:R-:W-:Y:S01]  /*8ae0*/  FMUL.FTZ R208, R15, R208 ;  /* 0x000000d00fd07220 */ /* 0x000fe20000410000 */
[----:B------:R-:W-:-:S02]  /*8af0*/  HADD2.F32 R14, -RZ, R14.H1_H1 ;  /* 0x3000000eff0e7230 */ /* 0x000fc40000004100 */
[----:B------:R-:W-:Y:S01]  /*8b00*/  FMUL.FTZ R45, R34, R35 ;  /* 0x00000023222d7220 */ /* 0x000fe20000410000 */
[----:B------:R-:W-:Y:S02]  /*8b10*/  HADD2.F32 R207, -RZ, R207.H0_H0 ;  /* 0x200000cfffcf7230 */ /* 0x000fe40000004100 */
[----:B------:R-:W-:Y:S01]  /*8b20*/  FMUL.FTZ R11, R54, R209 ;  /* 0x000000d1360b7220 */ /* 0x000fe20000410000 */
[----:B------:R-:W-:Y:S02]  /*8b30*/  HADD2.F32 R206, -RZ, R206.H0_H0 ;  /* 0x200000ceffce7230 */ /* 0x000fe40000004100 */
[----:B------:R-:W-:Y:S01]  /*8b40*/  FMUL.FTZ R35, R14, R35 ;  /* 0x000000230e237220 */ /* 0x000fe20000410000 */
[----:B------:R-:W-:Y:S02]  /*8b50*/  HADD2.F32 R43, -RZ, R43.H0_H0 ;  /* 0x2000002bff2b7230 */ /* 0x000fe40000004100 */
[C---:B------:R-:W-:Y:S01]  /*8b60*/  FMUL.FTZ R209, R52.reuse, R209 ;  /* 0x000000d134d17220 */ /* 0x040fe20000410000 */
[----:B------:R-:W-:Y:S01]  /*8b70*/  FFMA.FTZ R11, R52, R207, -R11 ;  /* 0x000000cf340b7223 */ /* 0x000fe2000001080b */
[-C--:B------:R-:W-:Y:S01]  /*8b80*/  FFMA.FTZ R15, R15, R206.reuse, -R12 ;  /* 0x000000ce0f0f7223 */ /* 0x080fe2000001080c */
[----:B------:R-:W-:Y:S01]  /*8b90*/  FFMA.FTZ R13, R13, R206, R208 ;  /* 0x000000ce0d0d7223 */ /* 0x000fe200000100d0 */
[-C--:B------:R-:W-:Y:S01]  /*8ba0*/  FFMA.FTZ R14, R14, R43.reuse, -R45 ;  /* 0x0000002b0e0e7223 */ /* 0x080fe2000001082d */
[----:B------:R-:W-:Y:S01]  /*8bb0*/  FFMA.FTZ R34, R34, R43, R35 ;  /* 0x0000002b22227223 */ /* 0x000fe20000010023 */
[----:B------:R-:W-:Y:S01]  /*8bc0*/  FFMA.FTZ R209, R54, R207, R209 ;  /* 0x000000cf36d17223 */ /* 0x000fe200000100d1 */
[----:B------:R-:W-:-:S02]  /*8bd0*/  F2FP.F16.F32.PACK_AB R12, R32, R11 ;  /* 0x0000000b200c723e */ /* 0x000fc400000000ff */
[----:B------:R-:W-:Y:S01]  /*8be0*/  F2FP.F16.F32.PACK_AB R14, R14, R15 ;  /* 0x0000000f0e0e723e */ /* 0x000fe200000000ff */
[----:B------:R-:W-:Y:S01]  /*8bf0*/  IMAD.MOV.U32 R15, RZ, RZ, R48 ;  /* 0x000000ffff0f7224 */ /* 0x000fe200078e0030 */
[----:B------:R-:W-:Y:S02]  /*8c00*/  F2FP.F16.F32.PACK_AB R34, R34, R13 ;  /* 0x0000000d2222723e */ /* 0x000fe400000000ff */
[----:B------:R-:W-:Y:S02]  /*8c10*/  F2FP.F16.F32.PACK_AB R35, R78, R51 ;  /* 0x000000334e23723e */ /* 0x000fe400000000ff */
[----:B------:R-:W-:Y:S02]  /*8c20*/  F2FP.F16.F32.PACK_AB R32, R42, R209 ;  /* 0x000000d12a20723e */ /* 0x000fe400000000ff */
[----:B------:R-:W-:-:S07]  /*8c30*/  MOV R13, R46 ;  /* 0x0000002e000d7202 */ /* 0x000fce0000000f00 */
.L_x_540:
[----:B------:R-:W-:Y:S05]  /*8c40*/  BSYNC B2 ;  /* 0x0000000000027941 */ /* 0x000fea0003800000 */
.L_x_539:
[----:B--2---:R2:W-:Y:S04]  /*8c50*/  ST.E.128 desc[UR60][R38.64], R12 ;  /* 0x0000000c26007985 */ /* 0x0045e8000c101d3c */
[----:B---3--:R2:W-:Y:S02]  /*8c60*/  @!P4 ST.E.128 desc[UR60][R40.64], R32 ;  /* 0x000000202800c985 */ /* 0x0085e4000c101d3c */
.L_x_538:
[----:B------:R-:W-:Y:S05]  /*8c70*/  BSYNC B1 ;  /* 0x0000000000017941 */ /* 0x000fea0003800000 */
.L_x_537:
[----:B------:R-:W-:Y:S01]  /*8c80*/  ISETP.NE.AND P4, PT, R27, RZ, PT ;  /* 0x000000ff1b00720c */ /* 0x000fe20003f85270 */
[----:B------:R-:W-:-:S12]  /*8c90*/  BSSY B1, `(.L_x_541) ;  /* 0x0000073000017945 */ /* 0x000fd80003800000 */
[----:B------:R-:W-:Y:S05]  /*8ca0*/  @!P4 BRA `(.L_x_542) ;  /* 0x0000000400c4c947 */ /* 0x000fea0003800000 */
[----:B0--3--:R-:W-:Y:S01]  /*8cb0*/  SEL R11, R129, R139, !P2 ;  /* 0x0000008b810b7207 */ /* 0x009fe20005000000 */
[----:B------:R-:W-:Y:S01]  /*8cc0*/  BSSY B2, `(.L_x_543) ;  /* 0x000006d000027945 */ /* 0x000fe20003800000 */
[C---:B--2---:R-:W-:Y:S02]  /*8cd0*/  LEA R38, P5, R8.reuse, R119, 0x1 ;  /* 0x0000007708267211 */ /* 0x044fe400078a08ff */
        /* <DEDUP_REMOVED lines=8> */
[----:B------:R-:W-:Y:S02]  /*8d60*/  LOP3.LUT R12, R167, 0x38, R40, 0xf8, !PT ;  /* 0x00000038a70c7812 */ /* 0x000fe400078ef828 */
[----:B------:R-:W-:Y:S02]  /*8d70*/  SHF.R.S32.HI R14, RZ, 0x3, R11 ;  /* 0x00000003ff0e7819 */ /* 0x000fe4000001140b */
[----:B------:R-:W-:Y:S02]  /*8d80*/  LOP3.LUT R12, R12, R223, RZ, 0x3c, !PT ;  /* 0x000000df0c0c7212 */ /* 0x000fe400078e3cff */
[----:B------:R-:W-:Y:S01]  /*8d90*/  ISETP.GE.AND P4, PT, R40, R135, PT ;  /* 0x000000872800720c */ /* 0x000fe20003f86270 */
[----:B------:R-:W-:-:S05]  /*8da0*/  IMAD R11, R14, 0x1800, R179 ;  /* 0x000018000e0b7824 */ /* 0x000fca00078e02b3 */
[----:B------:R-:W-:Y:S01]  /*8db0*/  IADD3 R13, R11, R12, RZ ;  /* 0x0000000c0b0d7210 */ /* 0x000fe20007ffe0ff */
[----:B------:R-:W-:-:S04]  /*8dc0*/  IMAD R11, R18, 0x4800, R140 ;  /* 0x00004800120b7824 */ /* 0x000fc800078e028c */
[----:B------:R-:W-:Y:S02]  /*8dd0*/  IMAD R13, R18, 0x4800, R13 ;  /* 0x00004800120d7824 */ /* 0x000fe400078e020d */
[--C-:B------:R-:W-:Y:S02]  /*8de0*/  IMAD R11, R11, 0x2, R2.reuse ;  /* 0x000000020b0b7824 */ /* 0x100fe400078e0202 */
[----:B------:R-:W-:Y:S02]  /*8df0*/  IMAD R32, R13, 0x2, R2 ;  /* 0x000000020d207824 */ /* 0x000fe400078e0202 */
[----:B------:R-:W-:Y:S01]  /*8e00*/  @!P4 IMAD.WIDE R40, R40, 0x2, R36 ;  /* 0x000000022828c825 */ /* 0x000fe200078e0224 */
[----:B------:R0:W2:Y:S04]  /*8e10*/  LDS.128 R12, [R11+0x18400] ;  /* 0x018400000b0c7984 */ /* 0x0000a80000000c00 */
[----:B------:R-:W3:Y:S01]  /*8e20*/  LDS.128 R32, [R32+0x18400] ;  /* 0x0184000020207984 */ /* 0x000ee20000000c00 */
[----:B------:R-:W-:Y:S05]  /*8e30*/  @P5 BRA `(.L_x_544) ;  /* 0x0000000400545947 */ /* 0x000fea0003800000 */
[----:B------:R-:W-:Y:S01]  /*8e40*/  SHF.R.U64 R42, R72, 0x10, R73 ;  /* 0x00000010482a7819 */ /* 0x000fe20000001249 */
[----:B------:R-:W-:Y:S01]  /*8e50*/  HADD2.F32 R50, -RZ, R205.H1_H1 ;  /* 0x300000cdff327230 */ /* 0x000fe20000004100 */
[----:B---3--:R-:W-:Y:S01]  /*8e60*/  MOV R45, R33 ;  /* 0x00000021002d7202 */ /* 0x008fe20000000f00 */
[----:B--2---:R-:W-:Y:S01]  /*8e70*/  IMAD.MOV.U32 R33, RZ, RZ, R15 ;  /* 0x000000ffff217224 */ /* 0x004fe200078e000f */
[----:B------:R-:W-:Y:S01]  /*8e80*/  SHF.R.U32.HI R72, RZ, 0x10, R73 ;  /* 0x00000010ff487819 */ /* 0x000fe20000011649 */
[----:B------:R-:W-:Y:S01]  /*8e90*/  HADD2.F32 R15, -RZ, R13.H0_H0 ;  /* 0x2000000dff0f7230 */ /* 0x000fe20000004100 */
[--C-:B0-----:R-:W-:Y:S01]  /*8ea0*/  SHF.R.U64 R11, R60, 0x10, R61.reuse ;  /* 0x000000103c0b7819 */ /* 0x101fe2000000123d */
[--C-:B------:R-:W-:Y:S01]  /*8eb0*/  HADD2.F32 R47, -RZ, R45.reuse.H0_H0 ;  /* 0x2000002dff2f7230 */ /* 0x100fe20000004100 */
[----:B------:R-:W-:Y:S01]  /*8ec0*/  SHF.R.U32.HI R60, RZ, 0x10, R61 ;  /* 0x00000010ff3c7819 */ /* 0x000fe2000001163d */
[----:B------:R-:W-:Y:S01]  /*8ed0*/  HADD2.F32 R45, -RZ, R45.H1_H1 ;  /* 0x3000002dff2d7230 */ /* 0x000fe20000004100 */
[--C-:B------:R-:W-:Y:S01]  /*8ee0*/  SHF.R.U64 R44, R74, 0x10, R75.reuse ;  /* 0x000000104a2c7819 */ /* 0x100fe2000000124b */
[----:B------:R-:W-:Y:S01]  /*8ef0*/  HADD2.F32 R72, -RZ, R72.H0_H0 ;  /* 0x20000048ff487230 */ /* 0x000fe20000004100 */
[----:B------:R-:W-:Y:S01]  /*8f00*/  SHF.R.U32.HI R74, RZ, 0x10, R75 ;  /* 0x00000010ff4a7819 */ /* 0x000fe2000001164b */
[----:B------:R-:W-:-:S02]  /*8f10*/  HADD2.F32 R46, -RZ, R13.H1_H1 ;  /* 0x3000000dff2e7230 */ /* 0x000fc40000004100 */
[----:B------:R-:W-:Y:S01]  /*8f20*/  FMUL.FTZ R52, R47, R50 ;  /* 0x000000322f347220 */ /* 0x000fe20000410000 */
[----:B------:R-:W-:Y:S02]  /*8f30*/  HADD2.F32 R48, -RZ, R154.H1_H1 ;  /* 0x3000009aff307230 */ /* 0x000fe40000004100 */
[----:B------:R-:W-:Y:S01]  /*8f40*/  FMUL.FTZ R49, R45, R72 ;  /* 0x000000482d317220 */ /* 0x000fe20000410000 */
[----:B------:R-:W-:Y:S02]  /*8f50*/  HADD2.F32 R60, -RZ, R60.H0_H0 ;  /* 0x2000003cff3c7230 */ /* 0x000fe40000004100 */
[C---:B------:R-:W-:Y:S01]  /*8f60*/  FMUL.FTZ R50, R15.reuse, R50 ;  /* 0x000000320f327220 */ /* 0x040fe20000410000 */
[----:B------:R-:W-:Y:S01]  /*8f70*/  FMUL.FTZ R72, R46, R72 ;  /* 0x000000482e487220 */ /* 0x000fe20000410000 */
[--C-:B------:R-:W-:Y:S01]  /*8f80*/  SHF.R.U64 R43, R62, 0x10, R63.reuse ;  /* 0x000000103e2b7819 */ /* 0x100fe2000000123f */
[----:B------:R-:W-:Y:S01]  /*8f90*/  FFMA.FTZ R13, R15, R48, -R52 ;  /* 0x000000300f0d7223 */ /* 0x000fe20000010834 */
[----:B------:R-:W-:Y:S01]  /*8fa0*/  SHF.R.U32.HI R62, RZ, 0x10, R63 ;  /* 0x00000010ff3e7819 */ /* 0x000fe2000001163f */
[----:B------:R-:W-:Y:S01]  /*8fb0*/  FFMA.FTZ R46, R46, R60, -R49 ;  /* 0x0000003c2e2e7223 */ /* 0x000fe20000010831 */
[----:B------:R-:W-:Y:S01]  /*8fc0*/  FFMA.FTZ R15, R47, R48, R50 ;  /* 0x000000302f0f7223 */ /* 0x000fe20000010032 */
[----:B------:R-:W-:-:S02]  /*8fd0*/  HADD2.F32 R52, -RZ, R35.H1_H1 ;  /* 0x30000023ff347230 */ /* 0x000fc40000004100 */
[----:B------:R-:W-:Y:S01]  /*8fe0*/  FFMA.FTZ R48, R45, R60, R72 ;  /* 0x0000003c2d307223 */ /* 0x000fe20000010048 */
[----:B------:R-:W-:Y:S01]  /*8ff0*/  HADD2.F32 R49, -RZ, R74.H0_H0 ;  /* 0x2000004aff317230 */ /* 0x000fe20000004100 */
[----:B------:R-:W-:Y:S01]  /*9000*/  F2FP.F16.F32.PACK_AB R13, R46, R13 ;  /* 0x0000000d2e0d723e */ /* 0x000fe200000000ff */
[----:B------:R-:W-:Y:S02]  /*9010*/  HADD2.F32 R60, -RZ, R155.H1_H1 ;  /* 0x3000009bff3c7230 */ /* 0x000fe40000004100 */
[----:B------:R-:W-:Y:S02]  /*9020*/  HADD2.F32 R45, -RZ, R35.H0_H0 ;  /* 0x20000023ff2d7230 */ /* 0x000fe40000004100 */
[----:B------:R-:W-:Y:S01]  /*9030*/  FMUL.FTZ R51, R52, R49 ;  /* 0x0000003134337220 */ /* 0x000fe20000410000 */
[--C-:B------:R-:W-:Y:S02]  /*9040*/  HADD2.F32 R35, -RZ, R33.reuse.H0_H0 ;  /* 0x20000021ff237230 */ /* 0x100fe40000004100 */
[----:B------:R-:W-:-:S02]  /*9050*/  HADD2.F32 R50, -RZ, R33.H1_H1 ;  /* 0x30000021ff327230 */ /* 0x000fc40000004100 */
[----:B------:R-:W-:Y:S02]  /*9060*/  HADD2.F32 R47, -RZ, R62.H0_H0 ;  /* 0x2000003eff2f7230 */ /* 0x000fe40000004100 */
[-C--:B------:R-:W-:Y:S01]  /*9070*/  FMUL.FTZ R62, R45, R60.reuse ;  /* 0x0000003c2d3e7220 */ /* 0x080fe20000410000 */
[----:B------:R-:W-:Y:S02]  /*9080*/  HADD2.F32 R54, -RZ, R153.H1_H1 ;  /* 0x30000099ff367230 */ /* 0x000fe40000004100 */
[C---:B------:R-:W-:Y:S01]  /*9090*/  FMUL.FTZ R60, R35.reuse, R60 ;  /* 0x0000003c233c7220 */ /* 0x040fe20000410000 */
[C---:B------:R-:W-:Y:S01]  /*90a0*/  FMUL.FTZ R49, R50.reuse, R49 ;  /* 0x0000003132317220 */ /* 0x040fe20000410000 */
[----:B------:R-:W-:Y:S01]  /*90b0*/  FFMA.FTZ R50, R50, R47, -R51 ;  /* 0x0000002f32327223 */ /* 0x000fe20000010833 */
[----:B------:R-:W-:Y:S02]  /*90c0*/  HADD2.F32 R51, -RZ, R42.H0_H0 ;  /* 0x2000002aff337230 */ /* 0x000fe40000004100 */
[----:B------:R-:W-:Y:S01]  /*90d0*/  FFMA.FTZ R33, R35, R54, -R62 ;  /* 0x0000003623217223 */ /* 0x000fe2000001083e */
[----:B------:R-:W-:-:S02]  /*90e0*/  HADD2.F32 R205, -RZ, R205.H0_H0 ;  /* 0x200000cdffcd7230 */ /* 0x000fc40000004100 */
[----:B------:R-:W-:Y:S01]  /*90f0*/  FFMA.FTZ R35, R45, R54, R60 ;  /* 0x000000362d237223 */ /* 0x000fe2000001003c */
[----:B------:R-:W-:Y:S02]  /*9100*/  HADD2.F32 R42, -RZ, R12.H0_H0 ;  /* 0x2000000cff2a7230 */ /* 0x000fe40000004100 */
[----:B------:R-:W-:Y:S01]  /*9110*/  FFMA.FTZ R52, R52, R47, R49 ;  /* 0x0000002f34347223 */ /* 0x000fe20000010031 */
[--C-:B------:R-:W-:Y:S01]  /*9120*/  HADD2.F32 R45, -RZ, R32.reuse.H0_H0 ;  /* 0x20000020ff2d7230 */ /* 0x100fe20000004100 */
[----:B------:R-:W-:Y:S01]  /*9130*/  F2FP.F16.F32.PACK_AB R50, R50, R33 ;  /* 0x000000213232723e */ /* 0x000fe200000000ff */
[----:B------:R-:W-:Y:S01]  /*9140*/  HADD2.F32 R47, -RZ, R32.H1_H1 ;  /* 0x30000020ff2f7230 */ /* 0x000fe20000004100 */
[----:B------:R-:W-:Y:S01]  /*9150*/  F2FP.F16.F32.PACK_AB R33, R48, R15 ;  /* 0x0000000f3021723e */ /* 0x000fe200000000ff */
[----:B------:R-:W-:Y:S01]  /*9160*/  HADD2.F32 R154, -RZ, R154.H0_H0 ;  /* 0x2000009aff9a7230 */ /* 0x000fe20000004100 */
[----:B------:R-:W-:Y:S01]  /*9170*/  F2FP.F16.F32.PACK_AB R35, R52, R35 ;  /* 0x000000233423723e */ /* 0x000fe200000000ff */
[----:B------:R-:W-:-:S02]  /*9180*/  HADD2.F32 R32, -RZ, R12.H1_H1 ;  /* 0x3000000cff207230 */ /* 0x000fc40000004100 */
[CC--:B------:R-:W-:Y:S01]  /*9190*/  FMUL.FTZ R12, R42.reuse, R205.reuse ;  /* 0x000000cd2a0c7220 */ /* 0x0c0fe20000410000 */
[----:B------:R-:W-:Y:S02]  /*91a0*/  HADD2.F32 R49, -RZ, R11.H0_H0 ;  /* 0x2000000bff317230 */ /* 0x000fe40000004100 */
[----:B------:R-:W-:Y:S01]  /*91b0*/  FMUL.FTZ R11, R45, R205 ;  /* 0x000000cd2d0b7220 */ /* 0x000fe20000410000 */
[-C--:B------:R-:W-:Y:S01]  /*91c0*/  FMUL.FTZ R53, R47, R51.reuse ;  /* 0x000000332f357220 */ /* 0x080fe20000410000 */
[-C--:B------:R-:W-:Y:S01]  /*91d0*/  FFMA.FTZ R12, R45, R154.reuse, R12 ;  /* 0x0000009a2d0c7223 */ /* 0x080fe2000001000c */
[----:B------:R-:W-:Y:S02]  /*91e0*/  HADD2.F32 R45, -RZ, R44.H0_H0 ;  /* 0x2000002cff2d7230 */ /* 0x000fe40000004100 */
[----:B------:R-:W-:Y:S01]  /*91f0*/  FFMA.FTZ R11, R42, R154, -R11 ;  /* 0x0000009a2a0b7223 */ /* 0x000fe2000001080b */
[----:B------:R-:W-:Y:S02]  /*9200*/  HADD2.F32 R44, -RZ, R34.H0_H0 ;  /* 0x20000022ff2c7230 */ /* 0x000fe40000004100 */
[----:B------:R-:W-:Y:S01]  /*9210*/  FMUL.FTZ R54, R32, R51 ;  /* 0x0000003320367220 */ /* 0x000fe20000410000 */
[----:B------:R-:W-:-:S02]  /*9220*/  HADD2.F32 R155, -RZ, R155.H0_H0 ;  /* 0x2000009bff9b7230 */ /* 0x000fc40000004100 */
[-C--:B------:R-:W-:Y:S01]  /*9230*/  FFMA.FTZ R32, R32, R49.reuse, -R53 ;  /* 0x0000003120207223 */ /* 0x080fe20000010835 */
[----:B------:R-:W-:Y:S02]  /*9240*/  HADD2.F32 R42, -RZ, R14.H0_H0 ;  /* 0x2000000eff2a7230 */ /* 0x000fe40000004100 */
[----:B------:R-:W-:Y:S01]  /*9250*/  FFMA.FTZ R47, R47, R49, R54 ;  /* 0x000000312f2f7223 */ /* 0x000fe20000010036 */
[----:B------:R-:W-:Y:S02]  /*9260*/  HADD2.F32 R34, -RZ, R34.H1_H1 ;  /* 0x30000022ff227230 */ /* 0x000fe40000004100 */
[-C--:B------:R-:W-:Y:S01]  /*9270*/  FMUL.FTZ R49, R44, R155.reuse ;  /* 0x0000009b2c317220 */ /* 0x080fe20000410000 */
[----:B------:R-:W-:Y:S02]  /*9280*/  HADD2.F32 R14, -RZ, R14.H1_H1 ;  /* 0x3000000eff0e7230 */ /* 0x000fe40000004100 */
[----:B------:R-:W-:Y:S01]  /*9290*/  FMUL.FTZ R155, R42, R155 ;  /* 0x0000009b2a9b7220 */ /* 0x000fe20000410000 */
[----:B------:R-:W-:-:S02]  /*92a0*/  HADD2.F32 R153, -RZ, R153.H0_H0 ;  /* 0x20000099ff997230 */ /* 0x000fc40000004100 */
[-C--:B------:R-:W-:Y:S01]  /*92b0*/  FMUL.FTZ R51, R34, R45.reuse ;  /* 0x0000002d22337220 */ /* 0x080fe20000410000 */
[----:B------:R-:W-:Y:S02]  /*92c0*/  HADD2.F32 R43, -RZ, R43.H0_H0 ;  /* 0x2000002bff2b7230 */ /* 0x000fe40000004100 */
[----:B------:R-:W-:Y:S01]  /*92d0*/  FMUL.FTZ R45, R14, R45 ;  /* 0x0000002d0e2d7220 */ /* 0x000fe20000410000 */
[----:B------:R-:W-:Y:S01]  /*92e0*/  F2FP.F16.F32.PACK_AB R32, R32, R11 ;  /* 0x0000000b2020723e */ /* 0x000fe200000000ff */
[-C--:B------:R-:W-:Y:S01]  /*92f0*/  FFMA.FTZ R49, R42, R153.reuse, -R49 ;  /* 0x000000992a317223 */ /* 0x080fe20000010831 */
[----:B------:R-:W-:Y:S01]  /*9300*/  FFMA.FTZ R155, R44, R153, R155 ;  /* 0x000000992c9b7223 */ /* 0x000fe2000001009b */
[-C--:B------:R-:W-:Y:S01]  /*9310*/  FFMA.FTZ R14, R14, R43.reuse, -R51 ;  /* 0x0000002b0e0e7223 */ /* 0x080fe20000010833 */
[----:B------:R-:W-:Y:S01]  /*9320*/  FFMA.FTZ R34, R34, R43, R45 ;  /* 0x0000002b22227223 */ /* 0x000fe2000001002d */
[----:B------:R-:W-:Y:S01]  /*9330*/  F2FP.F16.F32.PACK_AB R42, R47, R12 ;  /* 0x0000000c2f2a723e */ /* 0x000fe200000000ff */
[----:B------:R-:W-:-:S02]  /*9340*/  IMAD.MOV.U32 R12, RZ, RZ, R32 ;  /* 0x000000ffff0c7224 */ /* 0x000fc400078e0020 */
[----:B------:R-:W-:Y:S01]  /*9350*/  F2FP.F16.F32.PACK_AB R14, R14, R49 ;  /* 0x000000310e0e723e */ /* 0x000fe200000000ff */
[----:B------:R-:W-:Y:S01]  /*9360*/  IMAD.MOV.U32 R15, RZ, RZ, R50 ;  /* 0x000000ffff0f7224 */ /* 0x000fe200078e0032 */
[----:B------:R-:W-:Y:S02]  /*9370*/  F2FP.F16.F32.PACK_AB R34, R34, R155 ;  /* 0x0000009b2222723e */ /* 0x000fe400000000ff */
[----:B------:R-:W-:-:S07]  /*9380*/  MOV R32, R42 ;  /* 0x0000002a00207202 */ /* 0x000fce0000000f00 */
.L_x_544:
[----:B------:R-:W-:Y:S05]  /*9390*/  BSYNC B2 ;  /* 0x0000000000027941 */ /* 0x000fea0003800000 */
.L_x_543:
[----:B--2---:R2:W-:Y:S04]  /*93a0*/  ST.E.128 desc[UR60][R38.64], R12 ;  /* 0x0000000c26007985 */ /* 0x0045e8000c101d3c */
[----:B---3--:R2:W-:Y:S02]  /*93b0*/  @!P4 ST.E.128 desc[UR60][R40.64], R32 ;  /* 0x000000202800c985 */ /* 0x0085e4000c101d3c */
.L_x_542:
[----:B------:R-:W-:Y:S05]  /*93c0*/  BSYNC B1 ;  /* 0x0000000000017941 */ /* 0x000fea0003800000 */
.L_x_541:
[----:B------:R-:W-:-:S13]  /*93d0*/  ISETP.NE.AND P4, PT, R28, RZ, PT ;  /* 0x000000ff1c00720c */ /* 0x000fda0003f85270 */
[----:B------:R-:W-:Y:S05]  /*93e0*/  @!P4 BRA `(.L_x_493) ;  /* 0x0000000c00b0c947 */ /* 0x000fea0003800000 */
[----:B------:R-:W-:Y:S01]  /*93f0*/  SEL R139, R129, R139, !P1 ;  /* 0x0000008b818b7207 */ /* 0x000fe20004800000 */
[----:B------:R-:W-:Y:S01]  /*9400*/  BSSY B1, `(.L_x_545) ;  /* 0x000006d000017945 */ /* 0x000fe20003800000 */
[----:B------:R-:W-:Y:S02]  /*9410*/  ISETP.GE.AND P5, PT, R3, R128, PT ;  /* 0x000000800300720c */ /* 0x000fe40003fa6270 */
[----:B--234-:R-:W-:Y:S02]  /*9420*/  SHF.R.S32.HI R12, RZ, 0x1f, R139 ;  /* 0x0000001fff0c7819 */ /* 0x01cfe4000001148b */
[C---:B------:R-:W-:Y:S02]  /*9430*/  LEA R38, P4, R9.reuse, R119, 0x1 ;  /* 0x0000007709267211 */ /* 0x040fe400078808ff */
[----:B------:R-:W-:Y:S02]  /*9440*/  LEA.HI R139, R12, R139, RZ, 0x4 ;  /* 0x0000008b0c8b7211 */ /* 0x000fe400078f20ff */
[----:B------:R-:W-:-:S02]  /*9450*/  LEA.HI.X R39, R9, R118, R114, 0x1, P4 ;  /* 0x0000007609277211 */ /* 0x000fc400020f0c72 */
[----:B------:R-:W-:-:S04]  /*9460*/  LEA.HI.SX32 R139, R139, R120, 0x1c ;  /* 0x000000788b8b7211 */ /* 0x000fc800078fe2ff */
[----:B------:R-:W-:Y:S01]  /*9470*/  SHF.R.S32.HI R12, RZ, 0x1f, R139 ;  /* 0x0000001fff0c7819 */ /* 0x000fe2000001148b */
[----:B------:R-:W-:-:S03]  /*9480*/  IMAD.SHL.U32 R40, R139, 0x8, RZ ;  /* 0x000000088b287824 */ /* 0x000fc600078e00ff */
[----:B------:R-:W-:-:S04]  /*9490*/  LEA.HI R12, R12, R139, RZ, 0x3 ;  /* 0x0000008b0c0c7211 */ /* 0x000fc800078f18ff */
[----:B------:R-:W-:Y:S02]  /*94a0*/  SHF.R.S32.HI R14, RZ, 0x3, R12 ;  /* 0x00000003ff0e7819 */ /* 0x000fe4000001140c */
[----:B------:R-:W-:-:S03]  /*94b0*/  LOP3.LUT R12, R167, 0x38, R40, 0xf8, !PT ;  /* 0x00000038a70c7812 */ /* 0x000fc600078ef828 */
[----:B0-----:R-:W-:Y:S01]  /*94c0*/  IMAD R11, R14, 0x1800, R179 ;  /* 0x000018000e0b7824 */ /* 0x001fe200078e02b3 */
[----:B------:R-:W-:-:S04]  /*94d0*/  LOP3.LUT R12, R12, R223, RZ, 0x3c, !PT ;  /* 0x000000df0c0c7212 */ /* 0x000fc800078e3cff */
[----:B------:R-:W-:Y:S01]  /*94e0*/  IADD3 R13, R11, R12, RZ ;  /* 0x0000000c0b0d7210 */ /* 0x000fe20007ffe0ff */
[----:B------:R-:W-:-:S04]  /*94f0*/  IMAD R11, R18, 0x4800, R138 ;  /* 0x00004800120b7824 */ /* 0x000fc800078e028a */
[----:B------:R-:W-:Y:S02]  /*9500*/  IMAD R13, R18, 0x4800, R13 ;  /* 0x00004800120d7824 */ /* 0x000fe400078e020d */
[--C-:B------:R-:W-:Y:S02]  /*9510*/  IMAD R11, R11, 0x2, R2.reuse ;  /* 0x000000020b0b7824 */ /* 0x100fe400078e0202 */
[----:B------:R-:W-:-:S03]  /*9520*/  IMAD R32, R13, 0x2, R2 ;  /* 0x000000020d207824 */ /* 0x000fc600078e0202 */
[----:B------:R0:W2:Y:S04]  /*9530*/  LDS.128 R12, [R11+0x18400] ;  /* 0x018400000b0c7984 */ /* 0x0000a80000000c00 */
[----:B------:R-:W3:Y:S01]  /*9540*/  LDS.128 R32, [R32+0x18400] ;  /* 0x0184000020207984 */ /* 0x000ee20000000c00 */
[----:B------:R-:W-:Y:S05]  /*9550*/  @P5 BRA `(.L_x_546) ;  /* 0x00000004005c5947 */ /* 0x000fea0003800000 */
[----:B--2---:R-:W-:Y:S01]  /*9560*/  MOV R44, R12 ;  /* 0x0000000c002c7202 */ /* 0x004fe20000000f00 */
[----:B---3--:R-:W-:Y:S01]  /*9570*/  IMAD.MOV.U32 R12, RZ, RZ, R33 ;  /* 0x000000ffff0c7224 */ /* 0x008fe200078e0021 */
[----:B------:R-:W-:Y:S01]  /*9580*/  SHF.R.U32.HI R50, RZ, 0x10, R69 ;  /* 0x00000010ff327819 */ /* 0x000fe20000011645 */
[----:B------:R-:W-:Y:S01]  /*9590*/  IMAD.MOV.U32 R45, RZ, RZ, R32 ;  /* 0x000000ffff2d7224 */ /* 0x000fe200078e0020 */
[----:B------:R-:W-:Y:S01]  /*95a0*/  SHF.R.U32.HI R48, RZ, 0x10, R57 ;  /* 0x00000010ff307819 */ /* 0x000fe20000011639 */
[----:B------:R-:W-:Y:S01]  /*95b0*/  IMAD.MOV.U32 R46, RZ, RZ, R35 ;  /* 0x000000ffff2e7224 */ /* 0x000fe200078e0023 */
[----:B------:R-:W-:Y:S01]  /*95c0*/  MOV R33, R15 ;  /* 0x0000000f00217202 */ /* 0x000fe20000000f00 */
[----:B------:R-:W-:Y:S01]  /*95d0*/  HADD2.F32 R49, -RZ, R152.H1_H1 ;  /* 0x30000098ff317230 */ /* 0x000fe20000004100 */
[----:B------:R-:W-:Y:S01]  /*95e0*/  SHF.R.U32.HI R51, RZ, 0x10, R71 ;  /* 0x00000010ff337819 */ /* 0x000fe20000011647 */
[--C-:B------:R-:W-:Y:S01]  /*95f0*/  HADD2.F32 R32, -RZ, R12.reuse.H0_H0 ;  /* 0x2000000cff207230 */ /* 0x100fe20000004100 */
[--C-:B0-----:R-:W-:Y:S01]  /*9600*/  SHF.R.U64 R11, R58, 0x10, R59.reuse ;  /* 0x000000103a0b7819 */ /* 0x101fe2000000123b */
[----:B------:R-:W-:Y:S01]  /*9610*/  HADD2.F32 R35, -RZ, R12.H1_H1 ;  /* 0x3000000cff237230 */ /* 0x000fe20000004100 */
[----:B------:R-:W-:Y:S01]  /*9620*/  SHF.R.U32.HI R58, RZ, 0x10, R59 ;  /* 0x00000010ff3a7819 */ /* 0x000fe2000001163b */
[--C-:B------:R-:W-:Y:S01]  /*9630*/  HADD2.F32 R12, -RZ, R13.reuse.H0_H0 ;  /* 0x2000000dff0c7230 */ /* 0x100fe20000004100 */
[----:B------:R-:W-:Y:S01]  /*9640*/  SHF.R.U64 R43, R68, 0x10, R69 ;  /* 0x00000010442b7819 */ /* 0x000fe20000001245 */
[----:B------:R-:W-:Y:S01]  /*9650*/  HADD2.F32 R50, -RZ, R50.H0_H0 ;  /* 0x20000032ff327230 */ /* 0x000fe20000004100 */
[----:B------:R-:W-:Y:S01]  /*9660*/  SHF.R.U64 R41, R56, 0x10, R57 ;  /* 0x0000001038297819 */ /* 0x000fe20000001239 */
[----:B------:R-:W-:-:S02]  /*9670*/  HADD2.F32 R15, -RZ, R13.H1_H1 ;  /* 0x3000000dff0f7230 */ /* 0x000fc40000004100 */
[-C--:B------:R-:W-:Y:S01]  /*9680*/  FMUL.FTZ R13, R32, R49.reuse ;  /* 0x00000031200d7220 */ /* 0x080fe20000410000 */
[----:B------:R-:W-:Y:S02]  /*9690*/  HADD2.F32 R47, -RZ, R150.H1_H1 ;  /* 0x30000096ff2f7230 */ /* 0x000fe40000004100 */
[C---:B------:R-:W-:Y:S01]  /*96a0*/  FMUL.FTZ R49, R12.reuse, R49 ;  /* 0x000000310c317220 */ /* 0x040fe20000410000 */
[----:B------:R-:W-:Y:S02]  /*96b0*/  HADD2.F32 R48, -RZ, R48.H0_H0 ;  /* 0x20000030ff307230 */ /* 0x000fe40000004100 */
[-C--:B------:R-:W-:Y:S01]  /*96c0*/  FMUL.FTZ R52, R35, R50.reuse ;  /* 0x0000003223347220 */ /* 0x080fe20000410000 */
[----:B------:R-:W-:Y:S01]  /*96d0*/  FMUL.FTZ R50, R15, R50 ;  /* 0x000000320f327220 */ /* 0x000fe20000410000 */
[-C--:B------:R-:W-:Y:S01]  /*96e0*/  FFMA.FTZ R12, R12, R47.reuse, -R13 ;  /* 0x0000002f0c0c7223 */ /* 0x080fe2000001080d */
[----:B------:R-:W-:Y:S01]  /*96f0*/  FFMA.FTZ R13, R32, R47, R49 ;  /* 0x0000002f200d7223 */ /* 0x000fe20000010031 */
[----:B------:R-:W-:-:S02]  /*9700*/  HADD2.F32 R47, -RZ, R46.H0_H0 ;  /* 0x2000002eff2f7230 */ /* 0x000fc40000004100 */
[-C--:B------:R-:W-:Y:S01]  /*9710*/  FFMA.FTZ R32, R35, R48.reuse, R50 ;  /* 0x0000003023207223 */ /* 0x080fe20000010032 */
[----:B------:R-:W-:Y:S02]  /*9720*/  HADD2.F32 R50, -RZ, R151.H1_H1 ;  /* 0x30000097ff327230 */ /* 0x000fe40000004100 */
[----:B------:R-:W-:Y:S01]  /*9730*/  FFMA.FTZ R15, R15, R48, -R52 ;  /* 0x000000300f0f7223 */ /* 0x000fe20000010834 */
[----:B------:R-:W-:Y:S01]  /*9740*/  HADD2.F32 R46, -RZ, R46.H1_H1 ;  /* 0x3000002eff2e7230 */ /* 0x000fe20000004100 */
[----:B------:R-:W-:Y:S01]  /*9750*/  SHF.R.U64 R42, R70, 0x10, R71 ;  /* 0x00000010462a7819 */ /* 0x000fe20000001247 */
[----:B------:R-:W-:Y:S02]  /*9760*/  HADD2.F32 R51, -RZ, R51.H0_H0 ;  /* 0x20000033ff337230 */ /* 0x000fe40000004100 */
[----:B------:R-:W-:Y:S01]  /*9770*/  FMUL.FTZ R52, R47, R50 ;  /* 0x000000322f347220 */ /* 0x000fe20000410000 */
[----:B------:R-:W-:Y:S01]  /*9780*/  HADD2.F32 R48, -RZ, R149.H1_H1 ;  /* 0x30000095ff307230 */ /* 0x000fe20000004100 */
[----:B------:R-:W-:Y:S01]  /*9790*/  F2FP.F16.F32.PACK_AB R15, R15, R12 ;  /* 0x0000000c0f0f723e */ /* 0x000fe200000000ff */
[----:B------:R-:W-:-:S02]  /*97a0*/  HADD2.F32 R35, -RZ, R33.H0_H0 ;  /* 0x20000021ff237230 */ /* 0x000fc40000004100 */
[-C--:B------:R-:W-:Y:S01]  /*97b0*/  FMUL.FTZ R54, R46, R51.reuse ;  /* 0x000000332e367220 */ /* 0x080fe20000410000 */
[----:B------:R-:W-:Y:S02]  /*97c0*/  HADD2.F32 R33, -RZ, R33.H1_H1 ;  /* 0x30000021ff217230 */ /* 0x000fe40000004100 */
[----:B------:R-:W-:Y:S02]  /*97d0*/  HADD2.F32 R49, -RZ, R58.H0_H0 ;  /* 0x2000003aff317230 */ /* 0x000fe40000004100 */
[C---:B------:R-:W-:Y:S01]  /*97e0*/  FMUL.FTZ R50, R35.reuse, R50 ;  /* 0x0000003223327220 */ /* 0x040fe20000410000 */
[----:B------:R-:W-:Y:S01]  /*97f0*/  FFMA.FTZ R52, R35, R48, -R52 ;  /* 0x0000003023347223 */ /* 0x000fe20000010834 */
[C---:B------:R-:W-:Y:S01]  /*9800*/  FMUL.FTZ R55, R33.reuse, R51 ;  /* 0x0000003321377220 */ /* 0x040fe20000410000 */
[----:B------:R-:W-:Y:S02]  /*9810*/  HADD2.F32 R152, -RZ, R152.H0_H0 ;  /* 0x20000098ff987230 */ /* 0x000fe40000004100 */
[----:B------:R-:W-:Y:S01]  /*9820*/  FFMA.FTZ R53, R33, R49, -R54 ;  /* 0x0000003121357223 */ /* 0x000fe20000010836 */
[----:B------:R-:W-:-:S02]  /*9830*/  HADD2.F32 R35, -RZ, R45.H0_H0 ;  /* 0x2000002dff237230 */ /* 0x000fc40000004100 */
[----:B------:R-:W-:Y:S01]  /*9840*/  FFMA.FTZ R54, R46, R49, R55 ;  /* 0x000000312e367223 */ /* 0x000fe20000010037 */
[--C-:B------:R-:W-:Y:S02]  /*9850*/  HADD2.F32 R33, -RZ, R44.reuse.H0_H0 ;  /* 0x2000002cff217230 */ /* 0x100fe40000004100 */
[----:B------:R-:W-:Y:S01]  /*9860*/  FFMA.FTZ R51, R47, R48, R50 ;  /* 0x000000302f337223 */ /* 0x000fe20000010032 */
[----:B------:R-:W-:Y:S02]  /*9870*/  HADD2.F32 R43, -RZ, R43.H0_H0 ;  /* 0x2000002bff2b7230 */ /* 0x000fe40000004100 */
[-C--:B------:R-:W-:Y:S01]  /*9880*/  FMUL.FTZ R46, R35, R152.reuse ;  /* 0x00000098232e7220 */ /* 0x080fe20000410000 */
[----:B------:R-:W-:Y:S02]  /*9890*/  HADD2.F32 R45, -RZ, R45.H1_H1 ;  /* 0x3000002dff2d7230 */ /* 0x000fe40000004100 */
[----:B------:R-:W-:Y:S01]  /*98a0*/  FMUL.FTZ R152, R33, R152 ;  /* 0x0000009821987220 */ /* 0x000fe20000410000 */
[----:B------:R-:W-:Y:S01]  /*98b0*/  HADD2.F32 R44, -RZ, R44.H1_H1 ;  /* 0x3000002cff2c7230 */ /* 0x000fe20000004100 */
[----:B------:R-:W-:Y:S01]  /*98c0*/  F2FP.F16.F32.PACK_AB R52, R53, R52 ;  /* 0x000000343534723e */ /* 0x000fe200000000ff */
[----:B------:R-:W-:-:S02]  /*98d0*/  HADD2.F32 R150, -RZ, R150.H0_H0 ;  /* 0x20000096ff967230 */ /* 0x000fc40000004100 */
[-C--:B------:R-:W-:Y:S01]  /*98e0*/  FMUL.FTZ R47, R45, R43.reuse ;  /* 0x0000002b2d2f7220 */ /* 0x080fe20000410000 */
[----:B------:R-:W-:Y:S02]  /*98f0*/  HADD2.F32 R41, -RZ, R41.H0_H0 ;  /* 0x20000029ff297230 */ /* 0x000fe40000004100 */
[C---:B------:R-:W-:Y:S01]  /*9900*/  FMUL.FTZ R50, R44.reuse, R43 ;  /* 0x0000002b2c327220 */ /* 0x040fe20000410000 */
[----:B------:R-:W-:Y:S02]  /*9910*/  HADD2.F32 R11, -RZ, R11.H0_H0 ;  /* 0x2000000bff0b7230 */ /* 0x000fe40000004100 */
[-C--:B------:R-:W-:Y:S01]  /*9920*/  FFMA.FTZ R152, R35, R150.reuse, R152 ;  /* 0x0000009623987223 */ /* 0x080fe20000010098 */
[----:B------:R-:W-:Y:S01]  /*9930*/  FFMA.FTZ R43, R33, R150, -R46 ;  /* 0x00000096212b7223 */ /* 0x000fe2000001082e */
[-C--:B------:R-:W-:Y:S01]  /*9940*/  FFMA.FTZ R48, R44, R41.reuse, -R47 ;  /* 0x000000292c307223 */ /* 0x080fe2000001082f */
[----:B------:R-:W-:Y:S01]  /*9950*/  FFMA.FTZ R45, R45, R41, R50 ;  /* 0x000000292d2d7223 */ /* 0x000fe20000010032 */
[----:B------:R-:W-:-:S02]  /*9960*/  HADD2.F32 R35, -RZ, R34.H0_H0 ;  /* 0x20000022ff237230 */ /* 0x000fc40000004100 */
[----:B------:R-:W-:Y:S01]  /*9970*/  HADD2.F32 R46, -RZ, R151.H0_H0 ;  /* 0x20000097ff2e7230 */ /* 0x000fe20000004100 */
[----:B------:R-:W-:Y:S01]  /*9980*/  F2FP.F16.F32.PACK_AB R12, R48, R43 ;  /* 0x0000002b300c723e */ /* 0x000fe200000000ff */
[----:B------:R-:W-:Y:S02]  /*9990*/  HADD2.F32 R41, -RZ, R42.H0_H0 ;  /* 0x2000002aff297230 */ /* 0x000fe40000004100 */
[----:B------:R-:W-:Y:S02]  /*99a0*/  HADD2.F32 R33, -RZ, R14.H0_H0 ;  /* 0x2000000eff217230 */ /* 0x000fe40000004100 */
[-C--:B------:R-:W-:Y:S01]  /*99b0*/  FMUL.FTZ R42, R35, R46.reuse ;  /* 0x0000002e232a7220 */ /* 0x080fe20000410000 */
[----:B------:R-:W-:Y:S02]  /*99c0*/  HADD2.F32 R34, -RZ, R34.H1_H1 ;  /* 0x30000022ff227230 */ /* 0x000fe40000004100 */
[----:B------:R-:W-:Y:S02]  /*99d0*/  HADD2.F32 R14, -RZ, R14.H1_H1 ;  /* 0x3000000eff0e7230 */ /* 0x000fe40000004100 */
[----:B------:R-:W-:Y:S01]  /*99e0*/  FMUL.FTZ R46, R33, R46 ;  /* 0x0000002e212e7220 */ /* 0x000fe20000410000 */
[----:B------:R-:W-:-:S02]  /*99f0*/  HADD2.F32 R44, -RZ, R149.H0_H0 ;  /* 0x20000095ff2c7230 */ /* 0x000fc40000004100 */
[-C--:B------:R-:W-:Y:S01]  /*9a00*/  FMUL.FTZ R47, R34, R41.reuse ;  /* 0x00000029222f7220 */ /* 0x080fe20000410000 */
[C---:B------:R-:W-:Y:S02]  /*9a10*/  FMUL.FTZ R41, R14.reuse, R41 ;  /* 0x000000290e297220 */ /* 0x040fe40000410000 */
[-C--:B------:R-:W-:Y:S01]  /*9a20*/  FFMA.FTZ R42, R33, R44.reuse, -R42 ;  /* 0x0000002c212a7223 */ /* 0x080fe2000001082a */
[----:B------:R-:W-:Y:S01]  /*9a30*/  FFMA.FTZ R46, R35, R44, R46 ;  /* 0x0000002c232e7223 */ /* 0x000fe2000001002e */
[-C--:B------:R-:W-:Y:S01]  /*9a40*/  FFMA.FTZ R47, R14, R11.reuse, -R47 ;  /* 0x0000000b0e2f7223 */ /* 0x080fe2000001082f */
[----:B------:R-:W-:Y:S01]  /*9a50*/  FFMA.FTZ R41, R34, R11, R41 ;  /* 0x0000000b22297223 */ /* 0x000fe20000010029 */
[----:B------:R-:W-:Y:S01]  /*9a60*/  F2FP.F16.F32.PACK_AB R33, R32, R13 ;  /* 0x0000000d2021723e */ /* 0x000fe200000000ff */
[----:B------:R-:W-:Y:S01]  /*9a70*/  IMAD.MOV.U32 R13, RZ, RZ, R15 ;  /* 0x000000ffff0d7224 */ /* 0x000fe200078e000f */
[----:B------:R-:W-:Y:S02]  /*9a80*/  F2FP.F16.F32.PACK_AB R35, R54, R51 ;  /* 0x000000333623723e */ /* 0x000fe400000000ff */
[----:B------:R-:W-:-:S02]  /*9a90*/  F2FP.F16.F32.PACK_AB R32, R45, R152 ;  /* 0x000000982d20723e */ /* 0x000fc400000000ff */
[----:B------:R-:W-:Y:S02]  /*9aa0*/  F2FP.F16.F32.PACK_AB R14, R47, R42 ;  /* 0x0000002a2f0e723e */ /* 0x000fe400000000ff */
[----:B------:R-:W-:Y:S02]  /*9ab0*/  F2FP.F16.F32.PACK_AB R34, R41, R46 ;  /* 0x0000002e2922723e */ /* 0x000fe400000000ff */
[----:B------:R-:W-:-:S07]  /*9ac0*/  MOV R15, R52 ;  /* 0x00000034000f7202 */ /* 0x000fce0000000f00 */
.L_x_546:
[----:B------:R-:W-:Y:S05]  /*9ad0*/  BSYNC B1 ;  /* 0x0000000000017941 */ /* 0x000fea0003800000 */
.L_x_545:
[----:B--2---:R2:W-:Y:S01]  /*9ae0*/  ST.E.128 desc[UR60][R38.64], R12 ;  /* 0x0000000c26007985 */ /* 0x0045e2000c101d3c */
[----:B------:R-:W-:-:S13]  /*9af0*/  ISETP.GE.AND P4, PT, R40, R135, PT ;  /* 0x000000872800720c */ /* 0x000fda0003f86270 */
[----:B------:R-:W-:Y:S05]  /*9b00*/  @P4 BRA `(.L_x_493) ;  /* 0x0000000400e84947 */ /* 0x000fea0003800000 */
[----:B------:R-:W-:-:S05]  /*9b10*/  IMAD.WIDE R36, R40, 0x2, R36 ;  /* 0x0000000228247825 */ /* 0x000fca00078e0224 */
[----:B---3--:R3:W-:Y:S01]  /*9b20*/  ST.E.128 desc[UR60][R36.64], R32 ;  /* 0x0000002024007985 */ /* 0x0087e2000c101d3c */
[----:B------:R-:W-:Y:S05]  /*9b30*/  BRA `(.L_x_493) ;  /* 0x0000000400dc7947 */ /* 0x000fea0003800000 */
.L_x_458:
[----:B------:R-:W2:Y:S02]  /*9b40*/  LDL R11, [R1+0x30] ;  /* 0x00003000010b7983 */ /* 0x000ea40000100800 */
[----:B--2---:R-:W-:-:S13]  /*9b50*/  R2UR UR4, R11 ;  /* 0x000000000b0472ca */ /* 0x004fda00000e0000 */
[----:B------:R-:W-:-:S06]  /*9b60*/  UISETP.NE.AND UP0, UPT, UR4, 0x3, UPT ;  /* 0x000000030400788c */ /* 0x000fcc000bf05270 */
[----:B------:R-:W-:-:S13]  /*9b70*/  PLOP3.LUT P0, PT, PT, PT, UP0, 0x80, 0x0 ;  /* 0x000000000000781c */ /* 0x000fda0003f0f008 */
[----:B------:R-:W-:Y:S05]  /*9b80*/  @!P0 BRA `(.L_x_547) ;  /* 0x0000000000048947 */ /* 0x000fea0003800000 */
[----:B------:R-:W-:Y:S01]  /*9b90*/  BPT.TRAP 0x1 ;  /* 0x000000040000795c */ /* 0x000fe20000300000 */
.L_x_547:
[----:B------:R-:W-:Y:S01]  /*9ba0*/  IMAD R88, R18, 0x8, R2 ;  /* 0x0000000812587824 */ /* 0x000fe200078e0202 */
[----:B------:R-:W-:Y:S01]  /*9bb0*/  SHF.L.U32 R89, R166, 0x1f, RZ ;  /* 0x0000001fa6597819 */ /* 0x000fe200000006ff */
[----:B------:R-:W-:Y:S01]  /*9bc0*/  BSSY B1, `(.L_x_548) ;  /* 0x0000004000017945 */ /* 0x000fe20003800000 */
[----:B------:R-:W-:Y:S02]  /*9bd0*/  SHF.R.S32.HI R85, RZ, 0x1f, R84 ;  /* 0x0000001fff557819 */ /* 0x000fe40000011454 */
[----:B------:R-:W0:Y:S02]  /*9be0*/  SYNCS.PHASECHK.TRANS64.TRYWAIT P4, [R88+URZ+0x2a890], R89 ;  /* 0x02a89059580075a7 */ /* 0x000e24000808017f */
[----:B0-----:R-:W-:Y:S05]  /*9bf0*/  @!P4 BRA `(.L_x_549) ;  /* 0x0000015400f8c947 */ /* 0x001fea0003800000 */
.L_x_804:
[----:B------:R-:W-:Y:S05]  /*9c00*/  BSYNC B1 ;  /* 0x0000000000017941 */ /* 0x000fea0003800000 */
.L_x_548:
[----:B------:R-:W-:Y:S01]  /*9c10*/  ULDC.64 UR4, c[0x0][0x300] ;  /* 0x0000c00000047ab9 */ /* 0x000fe20000000a00 */
[----:B-----5:R-:W-:Y:S01]  /*9c20*/  SHF.R.S32.HI R86, RZ, 0x1f, R31 ;  /* 0x0000001fff567819 */ /* 0x020fe2000001141f */
[----:B------:R-:W-:Y:S02]  /*9c30*/  IMAD R11, R85, UR4, RZ ;  /* 0x00000004550b7c24 */ /* 0x000fe4000f8e02ff */
[----:B------:R-:W-:-:S04]  /*9c40*/  IMAD.WIDE.U32 R12, R84, UR4, RZ ;  /* 0x00000004540c7c25 */ /* 0x000fc8000f8e00ff */
[----:B------:R-:W-:Y:S01]  /*9c50*/  IMAD R11, R84, UR5, R11 ;  /* 0x00000005540b7c24 */ /* 0x000fe2000f8e020b */
[----:B------:R-:W-:Y:S01]  /*9c60*/  ULDC.64 UR4, c[0x0][0x310] ;  /* 0x0000c40000047ab9 */ /* 0x000fe20000000a00 */
[----:B------:R-:W-:Y:S02]  /*9c70*/  IMAD R87, R24, -0x60, R25 ;  /* 0xffffffa018577824 */ /* 0x000fe400078e0219 */
[----:B------:R-:W-:Y:S02]  /*9c80*/  IMAD R14, R86, UR4, RZ ;  /* 0x00000004560e7c24 */ /* 0x000fe4000f8e02ff */
[----:B------:R-:W-:Y:S01]  /*9c90*/  IMAD.IADD R13, R13, 0x1, R11 ;  /* 0x000000010d0d7824 */ /* 0x000fe200078e020b */
[----:B------:R-:W-:Y:S01]  /*9ca0*/  VIMNMX R87, R87, 0x60, PT ;  /* 0x0000006057577848 */ /* 0x000fe20003fe0100 */
[C---:B------:R-:W-:Y:S02]  /*9cb0*/  IMAD R11, R31.reuse, UR5, R14 ;  /* 0x000000051f0b7c24 */ /* 0x040fe4000f8e020e */
[----:B------:R-:W-:Y:S01]  /*9cc0*/  IMAD.WIDE.U32 R12, R31, UR4, R12 ;  /* 0x000000041f0c7c25 */ /* 0x000fe2000f8e000c */
[----:B------:R-:W-:-:S03]  /*9cd0*/  ULDC.64 UR4, c[0x0][0x308] ;  /* 0x0000c20000047ab9 */ /* 0x000fc60000000a00 */
[----:B------:R-:W-:Y:S01]  /*9ce0*/  IMAD R15, R4, UR4, RZ ;  /* 0x00000004040f7c24 */ /* 0x000fe2000f8e02ff */
[----:B------:R-:W-:Y:S01]  /*9cf0*/  IADD3 R13, R13, R11, RZ ;  /* 0x0000000b0d0d7210 */ /* 0x000fe20007ffe0ff */
[----:B------:R-:W-:Y:S02]  /*9d00*/  IMAD.IADD R40, R87, 0x1, -R165 ;  /* 0x0000000157287824 */ /* 0x000fe400078e0aa5 */
[C---:B------:R-:W-:Y:S02]  /*9d10*/  IMAD R15, R30.reuse, UR5, R15 ;  /* 0x000000051e0f7c24 */ /* 0x040fe4000f8e020f */
[----:B------:R-:W-:Y:S01]  /*9d20*/  IMAD.WIDE.U32 R12, R30, UR4, R12 ;  /* 0x000000041e0c7c25 */ /* 0x000fe2000f8e000c */
[----:B------:R-:W-:-:S03]  /*9d30*/  ULDC.64 UR4, c[0x0][0x2e8] ;  /* 0x0000ba0000047ab9 */ /* 0x000fc60000000a00 */
[----:B------:R-:W-:Y:S01]  /*9d40*/  IMAD.IADD R15, R13, 0x1, R15 ;  /* 0x000000010d0f7824 */ /* 0x000fe200078e020f */
[----:B------:R-:W-:Y:S01]  /*9d50*/  LEA R38, P4, R12, UR4, 0x1 ;  /* 0x000000040c267c11 */ /* 0x000fe2000f8808ff */
[----:B------:R-:W-:-:S03]  /*9d60*/  UMOV UR4, 0xffffffff ;  /* 0xffffffff00047882 */ /* 0x000fc60000000000 */
[----:B------:R-:W-:Y:S02]  /*9d70*/  LEA.HI.X R39, R12, UR5, R15, 0x1, P4 ;  /* 0x000000050c277c11 */ /* 0x000fe4000a0f0c0f */
[----:B------:R-:W-:Y:S01]  /*9d80*/  ISETP.GE.AND P4, PT, R40, 0x1, PT ;  /* 0x000000012800780c */ /* 0x000fe20003f86270 */
[----:B------:R-:W-:-:S12]  /*9d90*/  BRA.DIV UR4, `(.L_x_550) ;  /* 0x0000015604a47947 */ /* 0x000fd8000b800000 */
[----:B------:R1:W2:Y:S04]  /*9da0*/  SHFL.IDX PT, R37, R39, RZ, 0x1c1f ;  /* 0x001c1fff27257589 */ /* 0x0002a800000e0000 */
[----:B------:R1:W3:Y:S02]  /*9db0*/  SHFL.IDX PT, R36, R38, RZ, 0x1c1f ;  /* 0x001c1fff26247589 */ /* 0x0002e400000e0000 */
.L_x_808:
[----:B------:R-:W-:Y:S04]  /*9dc0*/  BSSY B1, `(.L_x_551) ;  /* 0x0000025000017945 */ /* 0x000fe80003800000 */
[----:B------:R-:W-:Y:S05]  /*9dd0*/  @!P4 BRA `(.L_x_552) ;  /* 0x00000000008cc947 */ /* 0x000fea0003800000 */
[----:B------:R-:W-:Y:S02]  /*9de0*/  ULDC UR4, c[0x0][0x2f4] ;  /* 0x0000bd0000047ab9 */ /* 0x000fe40000000800 */
[----:B------:R-:W-:-:S13]  /*9df0*/  ISETP.GE.AND P4, PT, R16, UR4, PT ;  /* 0x0000000410007c0c */ /* 0x000fda000bf86270 */
[----:B------:R-:W4:Y:S01]  /*9e00*/  @!P4 LDS.128 R12, [R33] ;  /* 0x00000000210cc984 */ /* 0x000f220000000c00 */
[----:B---3--:R-:W-:-:S04]  /*9e10*/  @!P4 LEA R34, P5, R16, R36, 0x1 ;  /* 0x000000241022c211 */ /* 0x008fc800078a08ff */
[----:B--2---:R-:W-:Y:S02]  /*9e20*/  @!P4 LEA.HI.X R35, R16, R37, R17, 0x1, P5 ;  /* 0x000000251023c211 */ /* 0x004fe400028f0c11 */
[----:B------:R-:W-:-:S13]  /*9e30*/  ISETP.GE.AND P5, PT, R0, UR4, PT ;  /* 0x0000000400007c0c */ /* 0x000fda000bfa6270 */
[----:B------:R-:W-:Y:S01]  /*9e40*/  @!P5 SHF.L.U32 R11, R162, 0x3, RZ ;  /* 0x00000003a20bd819 */ /* 0x000fe200000006ff */
[----:B----4-:R2:W-:Y:S01]  /*9e50*/  @!P4 ST.E.128 desc[UR60][R34.64], R12 ;  /* 0x0000000c2200c985 */ /* 0x0105e2000c101d3c */
[----:B------:R-:W-:-:S03]  /*9e60*/  ISETP.GE.AND P4, PT, R3, UR4, PT ;  /* 0x0000000403007c0c */ /* 0x000fc6000bf86270 */
[----:B------:R-:W3:Y:S01]  /*9e70*/  @!P5 LDS.128 R12, [R32] ;  /* 0x00000000200cd984 */ /* 0x000ee20000000c00 */
[----:B--2---:R-:W-:Y:S02]  /*9e80*/  @!P5 IMAD.MOV.U32 R34, RZ, RZ, R36 ;  /* 0x000000ffff22d224 */ /* 0x004fe400078e0024 */
[----:B------:R-:W-:Y:S02]  /*9e90*/  @!P5 IMAD.MOV.U32 R35, RZ, RZ, R37 ;  /* 0x000000ffff23d224 */ /* 0x000fe400078e0025 */
[----:B------:R-:W-:-:S05]  /*9ea0*/  @!P5 IMAD.WIDE R34, R11, 0x2, R34 ;  /* 0x000000020b22d825 */ /* 0x000fca00078e0222 */
[----:B------:R-:W-:Y:S01]  /*9eb0*/  @!P4 SHF.L.U32 R11, R163, 0x3, RZ ;  /* 0x00000003a30bc819 */ /* 0x000fe200000006ff */
[----:B---3--:R2:W-:Y:S01]  /*9ec0*/  @!P5 ST.E.128 desc[UR60][R34.64], R12 ;  /* 0x0000000c2200d985 */ /* 0x0085e2000c101d3c */
[----:B------:R-:W-:-:S03]  /*9ed0*/  ISETP.GE.AND P5, PT, R19, UR4, PT ;  /* 0x0000000413007c0c */ /* 0x000fc6000bfa6270 */
[----:B------:R-:W3:Y:S01]  /*9ee0*/  @!P4 LDS.128 R12, [R33+0x3000] ;  /* 0x00300000210cc984 */ /* 0x000ee20000000c00 */
[----:B--2---:R-:W-:Y:S02]  /*9ef0*/  @!P4 IMAD.MOV.U32 R34, RZ, RZ, R36 ;  /* 0x000000ffff22c224 */ /* 0x004fe400078e0024 */
[----:B------:R-:W-:Y:S02]  /*9f00*/  @!P4 IMAD.MOV.U32 R35, RZ, RZ, R37 ;  /* 0x000000ffff23c224 */ /* 0x000fe400078e0025 */
[----:B------:R-:W-:-:S05]  /*9f10*/  @!P4 IMAD.WIDE R34, R11, 0x2, R34 ;  /* 0x000000020b22c825 */ /* 0x000fca00078e0222 */
[----:B---3--:R2:W-:Y:S04]  /*9f20*/  @!P4 ST.E.128 desc[UR60][R34.64], R12 ;  /* 0x0000000c2200c985 */ /* 0x0085e8000c101d3c */
[----:B------:R-:W3:Y:S01]  /*9f30*/  @!P5 LDS.128 R12, [R32+0x3000] ;  /* 0x00300000200cd984 */ /* 0x000ee20000000c00 */
[----:B--2---:R-:W-:-:S04]  /*9f40*/  @!P5 LEA R34, P4, R19, R36, 0x1 ;  /* 0x000000241322d211 */ /* 0x004fc800078808ff */
[----:B------:R-:W-:Y:S02]  /*9f50*/  @!P5 LEA.HI.X R35, R19, R37, R164, 0x1, P4 ;  /* 0x000000251323d211 */ /* 0x000fe400020f0ca4 */
[----:B------:R-:W-:-:S03]  /*9f60*/  ISETP.GE.AND P4, PT, R22, UR4, PT ;  /* 0x0000000416007c0c */ /* 0x000fc6000bf86270 */
[----:B---3--:R2:W-:Y:S10]  /*9f70*/  @!P5 ST.E.128 desc[UR60][R34.64], R12 ;  /* 0x0000000c2200d985 */ /* 0x0085f4000c101d3c */
[----:B------:R-:W3:Y:S01]  /*9f80*/  @!P4 LDS.128 R12, [R33+0x6000] ;  /* 0x00600000210cc984 */ /* 0x000ee20000000c00 */
[----:B--2---:R-:W-:-:S04]  /*9f90*/  @!P4 LEA R34, P5, R22, R36, 0x1 ;  /* 0x000000241622c211 */ /* 0x004fc800078a08ff */
[----:B------:R-:W-:Y:S02]  /*9fa0*/  @!P4 LEA.HI.X R35, R22, R37, R175, 0x1, P5 ;  /* 0x000000251623c211 */ /* 0x000fe400028f0caf */
[----:B------:R-:W-:-:S03]  /*9fb0*/  ISETP.GE.AND P5, PT, R23, UR4, PT ;  /* 0x0000000417007c0c */ /* 0x000fc6000bfa6270 */
[----:B---3--:R2:W-:Y:S10]  /*9fc0*/  @!P4 ST.E.128 desc[UR60][R34.64], R12 ;  /* 0x0000000c2200c985 */ /* 0x0085f4000c101d3c */
[----:B------:R-:W3:Y:S01]  /*9fd0*/  @!P5 LDS.128 R12, [R32+0x6000] ;  /* 0x00600000200cd984 */ /* 0x000ee20000000c00 */
[----:B--2---:R-:W-:-:S04]  /*9fe0*/  @!P5 LEA R34, P4, R23, R36, 0x1 ;  /* 0x000000241722d211 */ /* 0x004fc800078808ff */
[----:B------:R-:W-:-:S05]  /*9ff0*/  @!P5 LEA.HI.X R35, R23, R37, R174, 0x1, P4 ;  /* 0x000000251723d211 */ /* 0x000fca00020f0cae */
[----:B---3--:R4:W-:Y:S04]  /*a000*/  @!P5 ST.E.128 desc[UR60][R34.64], R12 ;  /* 0x0000000c2200d985 */ /* 0x0089e8000c101d3c */
.L_x_552:
[----:B------:R-:W-:Y:S05]  /*a010*/  BSYNC B1 ;  /* 0x0000000000017941 */ /* 0x000fea0003800000 */
.L_x_551:
[----:B------:R-:W-:-:S03]  /*a020*/  UMOV UR4, 0xffffffff ;  /* 0xffffffff00047882 */ /* 0x000fc60000000000 */
[----:B------:R-:W-:Y:S05]  /*a030*/  BRA.DIV UR4, `(.L_x_553) ;  /* 0x0000015604487947 */ /* 0x000fea000b800000 */
[----:B--2---:R2:W0:Y:S04]  /*a040*/  SHFL.IDX PT, R37, R39, 0x1, 0x1c1f ;  /* 0x003c1f0027257f89 */ /* 0x00442800000e0000 */
[----:B---3--:R2:W3:Y:S02]  /*a050*/  SHFL.IDX PT, R36, R38, 0x1, 0x1c1f ;  /* 0x003c1f0026247f89 */ /* 0x0084e400000e0000 */
.L_x_812:
[----:B------:R-:W-:-:S13]  /*a060*/  ISETP.GE.AND P4, PT, R40, 0x41, PT ;  /* 0x000000412800780c */ /* 0x000fda0003f86270 */
[----:B------:R-:W-:Y:S05]  /*a070*/  @!P4 BRA `(.L_x_493) ;  /* 0x00000000008cc947 */ /* 0x000fea0003800000 */
[----:B------:R-:W-:Y:S02]  /*a080*/  ULDC UR4, c[0x0][0x2f4] ;  /* 0x0000bd0000047ab9 */ /* 0x000fe40000000800 */
[----:B------:R-:W-:-:S13]  /*a090*/  ISETP.GE.AND P4, PT, R16, UR4, PT ;  /* 0x0000000410007c0c */ /* 0x000fda000bf86270 */
[----:B----4-:R-:W4:Y:S01]  /*a0a0*/  @!P4 LDS.128 R12, [R33+0x2000] ;  /* 0x00200000210cc984 */ /* 0x010f220000000c00 */
[----:B---3--:R-:W-:-:S04]  /*a0b0*/  @!P4 LEA R34, P5, R16, R36, 0x1 ;  /* 0x000000241022c211 */ /* 0x008fc800078a08ff */
[----:B0-----:R-:W-:Y:S02]  /*a0c0*/  @!P4 LEA.HI.X R35, R16, R37, R17, 0x1, P5 ;  /* 0x000000251023c211 */ /* 0x001fe400028f0c11 */
[----:B------:R-:W-:-:S13]  /*a0d0*/  ISETP.GE.AND P5, PT, R0, UR4, PT ;  /* 0x0000000400007c0c */ /* 0x000fda000bfa6270 */
[----:B------:R-:W-:Y:S01]  /*a0e0*/  @!P5 SHF.L.U32 R11, R162, 0x3, RZ ;  /* 0x00000003a20bd819 */ /* 0x000fe200000006ff */
[----:B----4-:R0:W-:Y:S01]  /*a0f0*/  @!P4 ST.E.128 desc[UR60][R34.64], R12 ;  /* 0x0000000c2200c985 */ /* 0x0101e2000c101d3c */
[----:B------:R-:W-:-:S03]  /*a100*/  ISETP.GE.AND P4, PT, R3, UR4, PT ;  /* 0x0000000403007c0c */ /* 0x000fc6000bf86270 */
[----:B------:R-:W3:Y:S01]  /*a110*/  @!P5 LDS.128 R12, [R32+0x2000] ;  /* 0x00200000200cd984 */ /* 0x000ee20000000c00 */
[----:B0-----:R-:W-:Y:S02]  /*a120*/  @!P5 IMAD.MOV.U32 R34, RZ, RZ, R36 ;  /* 0x000000ffff22d224 */ /* 0x001fe400078e0024 */
[----:B------:R-:W-:Y:S02]  /*a130*/  @!P5 IMAD.MOV.U32 R35, RZ, RZ, R37 ;  /* 0x000000ffff23d224 */ /* 0x000fe400078e0025 */
[----:B------:R-:W-:-:S05]  /*a140*/  @!P5 IMAD.WIDE R34, R11, 0x2, R34 ;  /* 0x000000020b22d825 */ /* 0x000fca00078e0222 */
[----:B------:R-:W-:Y:S01]  /*a150*/  @!P4 SHF.L.U32 R11, R163, 0x3, RZ ;  /* 0x00000003a30bc819 */ /* 0x000fe200000006ff */
[----:B---3--:R0:W-:Y:S01]  /*a160*/  @!P5 ST.E.128 desc[UR60][R34.64], R12 ;  /* 0x0000000c2200d985 */ /* 0x0081e2000c101d3c */
[----:B------:R-:W-:-:S03]  /*a170*/  ISETP.GE.AND P5, PT, R19, UR4, PT ;  /* 0x0000000413007c0c */ /* 0x000fc6000bfa6270 */
[----:B------:R-:W3:Y:S01]  /*a180*/  @!P4 LDS.128 R12, [R33+0x5000] ;  /* 0x00500000210cc984 */ /* 0x000ee20000000c00 */
[----:B0-----:R-:W-:Y:S02]  /*a190*/  @!P4 IMAD.MOV.U32 R34, RZ, RZ, R36 ;  /* 0x000000ffff22c224 */ /* 0x001fe400078e0024 */
[----:B------:R-:W-:Y:S02]  /*a1a0*/  @!P4 IMAD.MOV.U32 R35, RZ, RZ, R37 ;  /* 0x000000ffff23c224 */ /* 0x000fe400078e0025 */
[----:B------:R-:W-:-:S05]  /*a1b0*/  @!P4 IMAD.WIDE R34, R11, 0x2, R34 ;  /* 0x000000020b22c825 */ /* 0x000fca00078e0222 */
[----:B---3--:R0:W-:Y:S04]  /*a1c0*/  @!P4 ST.E.128 desc[UR60][R34.64], R12 ;  /* 0x0000000c2200c985 */ /* 0x0081e8000c101d3c */
[----:B------:R-:W3:Y:S01]  /*a1d0*/  @!P5 LDS.128 R12, [R32+0x5000] ;  /* 0x00500000200cd984 */ /* 0x000ee20000000c00 */
[----:B0-----:R-:W-:-:S04]  /*a1e0*/  @!P5 LEA R34, P4, R19, R36, 0x1 ;  /* 0x000000241322d211 */ /* 0x001fc800078808ff */
[----:B------:R-:W-:Y:S02]  /*a1f0*/  @!P5 LEA.HI.X R35, R19, R37, R164, 0x1, P4 ;  /* 0x000000251323d211 */ /* 0x000fe400020f0ca4 */
[----:B------:R-:W-:-:S03]  /*a200*/  ISETP.GE.AND P4, PT, R22, UR4, PT ;  /* 0x0000000416007c0c */ /* 0x000fc6000bf86270 */
[----:B---3--:R0:W-:Y:S10]  /*a210*/  @!P5 ST.E.128 desc[UR60][R34.64], R12 ;  /* 0x0000000c2200d985 */ /* 0x0081f4000c101d3c */
[----:B------:R-:W3:Y:S01]  /*a220*/  @!P4 LDS.128 R12, [R33+0x8000] ;  /* 0x00800000210cc984 */ /* 0x000ee20000000c00 */
[----:B0-----:R-:W-:-:S04]  /*a230*/  @!P4 LEA R34, P5, R22, R36, 0x1 ;  /* 0x000000241622c211 */ /* 0x001fc800078a08ff */
[----:B------:R-:W-:Y:S02]  /*a240*/  @!P4 LEA.HI.X R35, R22, R37, R175, 0x1, P5 ;  /* 0x000000251623c211 */ /* 0x000fe400028f0caf */
[----:B------:R-:W-:-:S03]  /*a250*/  ISETP.GE.AND P5, PT, R23, UR4, PT ;  /* 0x0000000417007c0c */ /* 0x000fc6000bfa6270 */
[----:B---3--:R-:W-:Y:S10]  /*a260*/  @!P4 ST.E.128 desc[UR60][R34.64], R12 ;  /* 0x0000000c2200c985 */ /* 0x008ff4000c101d3c */
[----:B------:R0:W3:Y:S02]  /*a270*/  @!P5 LDS.128 R12, [R32+0x8000] ;  /* 0x00800000200cd984 */ /* 0x0000e40000000c00 */
[----:B0-----:R-:W-:-:S04]  /*a280*/  @!P5 LEA R32, P4, R23, R36, 0x1 ;  /* 0x000000241720d211 */ /* 0x001fc800078808ff */
[----:B------:R-:W-:-:S05]  /*a290*/  @!P5 LEA.HI.X R33, R23, R37, R174, 0x1, P4 ;  /* 0x000000251721d211 */ /* 0x000fca00020f0cae */
[----:B---3--:R0:W-:Y:S04]  /*a2a0*/  @!P5 ST.E.128 desc[UR60][R32.64], R12 ;  /* 0x0000000c2000d985 */ /* 0x0081e8000c101d3c */
.L_x_493:
[----:B------:R-:W-:Y:S05]  /*a2b0*/  BSYNC B0 ;  /* 0x0000000000007941 */ /* 0x000fea0003800000 */
.L_x_457:
[----:B0--3--:R-:W0:Y:S01]  /*a2c0*/  S2R R11, SR_TID.X ;  /* 0x00000000000b7919 */ /* 0x009e220000002100 */
[----:B------:R-:W-:Y:S01]  /*a2d0*/  @!PT LDS RZ, [RZ] ;  /* 0x00000000fffff984 */ /* 0x000fe20000000800 */
[----:B------:R-:W-:Y:S01]  /*a2e0*/  @!PT LDS RZ, [RZ] ;  /* 0x00000000fffff984 */ /* 0x000fe20000000800 */
[----:B------:R-:W-:Y:S01]  /*a2f0*/  @!PT LDS RZ, [RZ] ;  /* 0x00000000fffff984 */ /* 0x000fe20000000800 */
[----:B------:R-:W-:Y:S01]  /*a300*/  @!PT LDS RZ, [RZ] ;  /* 0x00000000fffff984 */ /* 0x000fe20000000800 */
[----:B------:R3:W-:Y:S06]  /*a310*/  MEMBAR.ALL.CTA ;  /* 0x0000000000007992 */ /* 0x0007ec0000008000 */
[----:B---3--:R-:W3:Y:S01]  /*a320*/  FENCE.VIEW.ASYNC.S ;  /* 0x00000000000073c6 */ /* 0x008ee20000000000 */
[----:B------:R-:W-:Y:S05]  /*a330*/  WARPSYNC.ALL ;  /* 0x0000000000007948 */ /* 0x000fea0003800000 */
[----:B------:R-:W-:Y:S01]  /*a340*/  BSSY B0, `(.L_x_554) ;  /* 0x0000009000007945 */ /* 0x000fe20003800000 */
[----:B0-----:R-:W-:Y:S01]  /*a350*/  LOP3.LUT R11, R11, 0x7f, RZ, 0xc0, !PT ;  /* 0x0000007f0b0b7812 */ /* 0x001fe200078ec0ff */
[----:B---3--:R0:W-:Y:S03]  /*a360*/  BAR.SYNC.DEFER_BLOCKING R148, 0x80 ;  /* 0x000200940000751d */ /* 0x0081e60000010000 */
[----:B------:R-:W-:-:S13]  /*a370*/  ISETP.NE.AND P4, PT, R11, RZ, PT ;  /* 0x000000ff0b00720c */ /* 0x000fda0003f85270 */
[----:B------:R-:W-:-:S04]  /*a380*/  @!P4 IADD3 R11, R88, 0x2a8a0, RZ ;  /* 0x0002a8a0580bc810 */ /* 0x000fc80007ffe0ff */
[----:B------:R-:W-:-:S04]  /*a390*/  @!P4 PRMT R11, RZ, 0x654, R11 ;  /* 0x00000654ff0bc816 */ /* 0x000fc8000000000b */
[----:B------:R0:W-:Y:S01]  /*a3a0*/  @!P4 SYNCS.ARRIVE.TRANS64.RED.A1T0 RZ, [R11+URZ], RZ ;  /* 0x000000ff0bffc9a7 */ /* 0x0001e2000810043f */
[----:B------:R-:W-:Y:S05]  /*a3b0*/  @!P0 BRA `(.L_x_555) ;  /* 0x0000000000048947 */ /* 0x000fea0003800000 */
[----:B------:R-:W-:Y:S01]  /*a3c0*/  BPT.TRAP 0x1 ;  /* 0x000000040000795c */ /* 0x000fe20000300000 */
.L_x_555:
[----:B------:R-:W-:Y:S05]  /*a3d0*/  BSYNC B0 ;  /* 0x0000000000007941 */ /* 0x000fea0003800000 */
.L_x_554:
[----:B------:R-:W3:Y:S01]  /*a3e0*/  SYNCS.PHASECHK.TRANS64.TRYWAIT P0, [R88+URZ+0x2a8b0], R89 ;  /* 0x02a8b059580075a7 */ /* 0x000ee2000800017f */
[----:B------:R-:W-:Y:S04]  /*a3f0*/  BSSY B0, `(.L_x_556) ;  /* 0x0000002000007945 */ /* 0x000fe80003800000 */
[----:B---3--:R-:W-:Y:S05]  /*a400*/  @!P0 BRA `(.L_x_557) ;  /* 0x0000015000a08947 */ /* 0x008fea0003800000 */
.L_x_813:
[----:B------:R-:W-:Y:S05]  /*a410*/  BSYNC B0 ;  /* 0x0000000000007941 */ /* 0x000fea0003800000 */
.L_x_556:
[----:B------:R-:W-:Y:S01]  /*a420*/  ULDC.64 UR4, c[0x0][0x328] ;  /* 0x0000ca0000047ab9 */ /* 0x000fe20000000a00 */
[----:B------:R-:W-:Y:S01]  /*a430*/  IADD3 R87, -R165, R87, RZ ;  /* 0x00000057a5577210 */ /* 0x000fe20007ffe1ff */
[----:B------:R-:W-:Y:S01]  /*a440*/  IMAD R85, R85, UR4, RZ ;  /* 0x0000000455557c24 */ /* 0x000fe2000f8e02ff */
[----:B------:R-:W-:Y:S01]  /*a450*/  BSSY B0, `(.L_x_558) ;  /* 0x000002d000007945 */ /* 0x000fe20003800000 */
[----:B--2-4-:R-:W-:Y:S01]  /*a460*/  IMAD.WIDE.U32 R12, R84, UR4, RZ ;  /* 0x00000004540c7c25 */ /* 0x014fe2000f8e00ff */
[----:B------:R-:W-:-:S03]  /*a470*/  ISETP.GE.AND P0, PT, R87, 0x1, PT ;  /* 0x000000015700780c */ /* 0x000fc60003f06270 */
[----:B------:R-:W-:Y:S01]  /*a480*/  IMAD R85, R84, UR5, R85 ;  /* 0x0000000554557c24 */ /* 0x000fe2000f8e0255 */
[----:B------:R-:W-:Y:S01]  /*a490*/  ULDC.64 UR4, c[0x0][0x338] ;  /* 0x0000ce0000047ab9 */ /* 0x000fe20000000a00 */
[----:B------:R-:W-:Y:S02]  /*a4a0*/  IMAD R14, R18, 0x3000, R5 ;  /* 0x00003000120e7824 */ /* 0x000fe400078e0205 */
[----:B------:R-:W-:Y:S02]  /*a4b0*/  IMAD R86, R86, UR4, RZ ;  /* 0x0000000456567c24 */ /* 0x000fe4000f8e02ff */
[----:B------:R-:W-:Y:S01]  /*a4c0*/  IMAD.IADD R13, R13, 0x1, R85 ;  /* 0x000000010d0d7824 */ /* 0x000fe200078e0255 */
[----:B------:R-:W-:Y:S01]  /*a4d0*/  LEA R36, R14, R125, 0x1 ;  /* 0x0000007d0e247211 */ /* 0x000fe200078e08ff */
[C---:B0-----:R-:W-:Y:S02]  /*a4e0*/  IMAD R11, R31.reuse, UR5, R86 ;  /* 0x000000051f0b7c24 */ /* 0x041fe4000f8e0256 */
[----:B------:R-:W-:Y:S01]  /*a4f0*/  IMAD.WIDE.U32 R12, R31, UR4, R12 ;  /* 0x000000041f0c7c25 */ /* 0x000fe2000f8e000c */
[----:B------:R-:W-:-:S03]  /*a500*/  ULDC.64 UR4, c[0x0][0x330] ;  /* 0x0000cc0000047ab9 */ /* 0x000fc60000000a00 */
[----:B------:R-:W-:Y:S02]  /*a510*/  IMAD R15, R4, UR4, RZ ;  /* 0x00000004040f7c24 */ /* 0x000fe4000f8e02ff */
[----:B------:R-:W-:Y:S02]  /*a520*/  IMAD.IADD R13, R13, 0x1, R11 ;  /* 0x000000010d0d7824 */ /* 0x000fe400078e020b */
[C---:B------:R-:W-:Y:S02]  /*a530*/  IMAD R11, R30.reuse, UR5, R15 ;  /* 0x000000051e0b7c24 */ /* 0x040fe4000f8e020f */
[----:B------:R-:W-:Y:S01]  /*a540*/  IMAD.WIDE.U32 R12, R30, UR4, R12 ;  /* 0x000000041e0c7c25 */ /* 0x000fe2000f8e000c */
[----:B------:R-:W-:-:S03]  /*a550*/  ULDC.64 UR4, c[0x0][0x318] ;  /* 0x0000c60000047ab9 */ /* 0x000fc60000000a00 */
[----:B------:R-:W-:Y:S01]  /*a560*/  IMAD.IADD R11, R13, 0x1, R11 ;  /* 0x000000010d0b7824 */ /* 0x000fe200078e020b */
[----:B------:R-:W-:Y:S01]  /*a570*/  LEA R31, P5, R12, UR4, 0x1 ;  /* 0x000000040c1f7c11 */ /* 0x000fe2000f8a08ff */
[----:B------:R-:W-:-:S03]  /*a580*/  IMAD.IADD R32, R131, 0x1, R14 ;  /* 0x0000000183207824 */ /* 0x000fc600078e020e */
[----:B------:R-:W-:Y:S01]  /*a590*/  LEA.HI.X R11, R12, UR5, R11, 0x1, P5 ;  /* 0x000000050c0b7c11 */ /* 0x000fe2000a8f0c0b */
[----:B------:R-:W-:Y:S02]  /*a5a0*/  IMAD R37, R32, 0x2, R125 ;  /* 0x0000000220257824 */ /* 0x000fe400078e027d */
[----:B------:R0:W2:Y:S04]  /*a5b0*/  SHFL.IDX PT, R32, R31, RZ, 0x1c1f ;  /* 0x001c1fff1f207589 */ /* 0x0000a800000e0000 */
[----:B------:R0:W4:Y:S01]  /*a5c0*/  SHFL.IDX PT, R33, R11, RZ, 0x1c1f ;  /* 0x001c1fff0b217589 */ /* 0x00012200000e0000 */
[----:B------:R-:W-:Y:S05]  /*a5d0*/  @!P0 BRA `(.L_x_559) ;  /* 0x0000000000508947 */ /* 0x000fea0003800000 */
[----:B------:R-:W-:-:S13]  /*a5e0*/  ISETP.NE.AND P5, PT, R6, RZ, PT ;  /* 0x000000ff0600720c */ /* 0x000fda0003fa5270 */
[----:B------:R-:W5:Y:S01]  /*a5f0*/  @P5 LDS.128 R12, [R36] ;  /* 0x00000000240c5984 */ /* 0x000f620000000c00 */
[----:B--2---:R-:W-:-:S04]  /*a600*/  @P5 LEA R34, P0, R16, R32, 0x1 ;  /* 0x0000002010225211 */ /* 0x004fc800078008ff */
[----:B----4-:R-:W-:Y:S02]  /*a610*/  @P5 LEA.HI.X R35, R16, R33, R17, 0x1, P0 ;  /* 0x0000002110235211 */ /* 0x010fe400000f0c11 */
[----:B------:R-:W-:-:S13]  /*a620*/  ISETP.NE.AND P0, PT, R20, RZ, PT ;  /* 0x000000ff1400720c */ /* 0x000fda0003f05270 */
[----:B-1----:R-:W-:Y:S01]  /*a630*/  @P0 IMAD.SHL.U32 R39, R162, 0x8, RZ ;  /* 0x00000008a2270824 */ /* 0x002fe200078e00ff */
[----:B-----5:R1:W-:Y:S01]  /*a640*/  @P5 ST.E.128 desc[UR60][R34.64], R12 ;  /* 0x0000000c22005985 */ /* 0x0203e2000c101d3c */
[----:B------:R-:W-:-:S03]  /*a650*/  ISETP.NE.AND P5, PT, R21, RZ, PT ;  /* 0x000000ff1500720c */ /* 0x000fc60003fa5270 */
[----:B------:R-:W2:Y:S01]  /*a660*/  @P0 LDS.128 R12, [R37] ;  /* 0x00000000250c0984 */ /* 0x000ea20000000c00 */
[----:B-1----:R-:W-:-:S09]  /*a670*/  @P0 IMAD.WIDE R34, R39, 0x2, R32 ;  /* 0x0000000227220825 */ /* 0x002fd200078e0220 */
[----:B------:R-:W-:Y:S01]  /*a680*/  @P5 SHF.L.U32 R39, R163, 0x3, RZ ;  /* 0x00000003a3275819 */ /* 0x000fe200000006ff */
[----:B--2---:R1:W-:Y:S01]  /*a690*/  @P0 ST.E.128 desc[UR60][R34.64], R12 ;  /* 0x0000000c22000985 */ /* 0x0043e2000c101d3c */
[----:B------:R-:W-:-:S03]  /*a6a0*/  ISETP.NE.AND P0, PT, R26, RZ, PT ;  /* 0x000000ff1a00720c */ /* 0x000fc60003f05270 */
[----:B------:R-:W2:Y:S01]  /*a6b0*/  @P5 LDS.128 R12, [R36+0x3000] ;  /* 0x00300000240c5984 */ /* 0x000ea20000000c00 */
[----:B-1----:R-:W-:-:S05]  /*a6c0*/  @P5 IMAD.WIDE R34, R39, 0x2, R32 ;  /* 0x0000000227225825 */ /* 0x002fca00078e0220 */
[----:B--2---:R-:W-:Y:S04]  /*a6d0*/  @P5 ST.E.128 desc[UR60][R34.64], R12 ;  /* 0x0000000c22005985 */ /* 0x004fe8000c101d3c */
[C---:B------:R-:W-:Y:S01]  /*a6e0*/  @P0 LEA R32, P5, R19.reuse, R32, 0x1 ;  /* 0x0000002013200211 */ /* 0x040fe200078a08ff */
[----:B------:R-:W1:Y:S03]  /*a6f0*/  @P0 LDS.128 R12, [R37+0x3000] ;  /* 0x00300000250c0984 */ /* 0x000e660000000c00 */
[----:B------:R-:W-:-:S05]  /*a700*/  @P0 LEA.HI.X R33, R19, R33, R164, 0x1, P5 ;  /* 0x0000002113210211 */ /* 0x000fca00028f0ca4 */
[----:B-1----:R1:W-:Y:S04]  /*a710*/  @P0 ST.E.128 desc[UR60][R32.64], R12 ;  /* 0x0000000c20000985 */ /* 0x0023e8000c101d3c */
.L_x_559:
[----:B------:R-:W-:Y:S05]  /*a720*/  BSYNC B0 ;  /* 0x0000000000007941 */ /* 0x000fea0003800000 */
.L_x_558:
[----:B------:R-:W-:Y:S01]  /*a730*/  ISETP.GE.AND P0, PT, R87, 0x41, PT ;  /* 0x000000415700780c */ /* 0x000fe20003f06270 */
[----:B-1--4-:R1:W4:Y:S01]  /*a740*/  SHFL.IDX PT, R33, R11, 0x1, 0x1c1f ;  /* 0x003c1f000b217f89 */ /* 0x01232200000e0000 */
[----:B------:R-:W-:Y:S03]  /*a750*/  BSSY B0, `(.L_x_560) ;  /* 0x0000017000007945 */ /* 0x000fe60003800000 */
[----:B--2---:R1:W2:Y:S08]  /*a760*/  SHFL.IDX PT, R32, R31, 0x1, 0x1c1f ;  /* 0x003c1f001f207f89 */ /* 0x0042b000000e0000 */
[----:B-1----:R-:W-:Y:S05]  /*a770*/  @!P0 BRA `(.L_x_561) ;  /* 0x0000000000508947 */ /* 0x002fea0003800000 */
[----:B------:R-:W-:-:S13]  /*a780*/  ISETP.NE.AND P5, PT, R6, RZ, PT ;  /* 0x000000ff0600720c */ /* 0x000fda0003fa5270 */
[----:B------:R-:W1:Y:S01]  /*a790*/  @P5 LDS.128 R12, [R36+0x2000] ;  /* 0x00200000240c5984 */ /* 0x000e620000000c00 */
[----:B--2---:R-:W-:-:S04]  /*a7a0*/  @P5 LEA R34, P0, R16, R32, 0x1 ;  /* 0x0000002010225211 */ /* 0x004fc800078008ff */
[----:B----4-:R-:W-:Y:S02]  /*a7b0*/  @P5 LEA.HI.X R35, R16, R33, R17, 0x1, P0 ;  /* 0x0000002110235211 */ /* 0x010fe400000f0c11 */
[----:B------:R-:W-:-:S13]  /*a7c0*/  ISETP.NE.AND P0, PT, R20, RZ, PT ;  /* 0x000000ff1400720c */ /* 0x000fda0003f05270 */
[----:B0-----:R-:W-:Y:S01]  /*a7d0*/  @P0 IMAD.SHL.U32 R11, R162, 0x8, RZ ;  /* 0x00000008a20b0824 */ /* 0x001fe200078e00ff */
[----:B-1----:R0:W-:Y:S01]  /*a7e0*/  @P5 ST.E.128 desc[UR60][R34.64], R12 ;  /* 0x0000000c22005985 */ /* 0x0021e2000c101d3c */
[----:B------:R-:W-:-:S03]  /*a7f0*/  ISETP.NE.AND P5, PT, R21, RZ, PT ;  /* 0x000000ff1500720c */ /* 0x000fc60003fa5270 */
[----:B------:R-:W1:Y:S01]  /*a800*/  @P0 LDS.128 R12, [R37+0x2000] ;  /* 0x00200000250c0984 */ /* 0x000e620000000c00 */
[----:B0-----:R-:W-:-:S09]  /*a810*/  @P0 IMAD.WIDE R34, R11, 0x2, R32 ;  /* 0x000000020b220825 */ /* 0x001fd200078e0220 */
[----:B------:R-:W-:Y:S01]  /*a820*/  @P5 IMAD.SHL.U32 R11, R163, 0x8, RZ ;  /* 0x00000008a30b5824 */ /* 0x000fe200078e00ff */
[----:B-1----:R0:W-:Y:S01]  /*a830*/  @P0 ST.E.128 desc[UR60][R34.64], R12 ;  /* 0x0000000c22000985 */ /* 0x0021e2000c101d3c */
[----:B------:R-:W-:-:S03]  /*a840*/  ISETP.NE.AND P0, PT, R26, RZ, PT ;  /* 0x000000ff1a00720c */ /* 0x000fc60003f05270 */
[----:B------:R-:W1:Y:S01]  /*a850*/  @P5 LDS.128 R12, [R36+0x5000] ;  /* 0x00500000240c5984 */ /* 0x000e620000000c00 */
[----:B0-----:R-:W-:-:S05]  /*a860*/  @P5 IMAD.WIDE R34, R11, 0x2, R32 ;  /* 0x000000020b225825 */ /* 0x001fca00078e0220 */
[----:B-1----:R-:W-:Y:S04]  /*a870*/  @P5 ST.E.128 desc[UR60][R34.64], R12 ;  /* 0x0000000c22005985 */ /* 0x002fe8000c101d3c */
[C---:B------:R-:W-:Y:S01]  /*a880*/  @P0 LEA R32, P5, R19.reuse, R32, 0x1 ;  /* 0x0000002013200211 */ /* 0x040fe200078a08ff */
[----:B------:R-:W0:Y:S03]  /*a890*/  @P0 LDS.128 R12, [R37+0x5000] ;  /* 0x00500000250c0984 */ /* 0x000e260000000c00 */
[----:B------:R-:W-:-:S05]  /*a8a0*/  @P0 LEA.HI.X R33, R19, R33, R164, 0x1, P5 ;  /* 0x0000002113210211 */ /* 0x000fca00028f0ca4 */
[----:B0-----:R1:W-:Y:S04]  /*a8b0*/  @P0 ST.E.128 desc[UR60][R32.64], R12 ;  /* 0x0000000c20000985 */ /* 0x0013e8000c101d3c */
.L_x_561:
[----:B------:R-:W-:Y:S05]  /*a8c0*/  BSYNC B0 ;  /* 0x0000000000007941 */ /* 0x000fea0003800000 */
.L_x_560:
[----:B------:R-:W-:Y:S01]  /*a8d0*/  @!PT LDS RZ, [RZ] ;  /* 0x00000000fffff984 */ /* 0x000fe20000000800 */
[----:B------:R-:W-:Y:S01]  /*a8e0*/  @!PT LDS RZ, [RZ] ;  /* 0x00000000fffff984 */ /* 0x000fe20000000800 */
[----:B------:R-:W-:Y:S01]  /*a8f0*/  @!PT LDS RZ, [RZ] ;  /* 0x00000000fffff984 */ /* 0x000fe20000000800 */
[----:B------:R-:W-:Y:S01]  /*a900*/  @!PT LDS RZ, [RZ] ;  /* 0x00000000fffff984 */ /* 0x000fe20000000800 */
[----:B------:R5:W-:Y:S06]  /*a910*/  MEMBAR.ALL.CTA ;  /* 0x0000000000007992 */ /* 0x000bec0000008000 */
[----:B-----5:R-:W5:Y:S01]  /*a920*/  FENCE.VIEW.ASYNC.S ;  /* 0x00000000000073c6 */ /* 0x020f620000000000 */
[----:B---3--:R-:W-:Y:S01]  /*a930*/  @!P4 IADD3 R88, R88, 0x2a8c0, RZ ;  /* 0x0002a8c05858c810 */ /* 0x008fe20007ffe0ff */
[----:B------:R-:W-:Y:S01]  /*a940*/  VIADD R18, R18, 0x1 ;  /* 0x0000000112127836 */ /* 0x000fe20000000000 */
[----:B-----5:R3:W-:Y:S01]  /*a950*/  BAR.SYNC.DEFER_BLOCKING R148, 0x80 ;  /* 0x000200940000751d */ /* 0x0207e20000010000 */
[----:B------:R-:W-:-:S02]  /*a960*/  ISETP.NE.AND P5, PT, R127, RZ, PT ;  /* 0x000000ff7f00720c */ /* 0x000fc40003fa5270 */
[----:B------:R-:W-:Y:S02]  /*a970*/  @!P4 PRMT R88, RZ, 0x654, R88 ;  /* 0x00000654ff58c816 */ /* 0x000fe40000000058 */
[----:B------:R-:W-:Y:S02]  /*a980*/  PLOP3.LUT P0, PT, PT, PT, PT, 0x8, 0x0 ;  /* 0x000000000000781c */ /* 0x000fe40003f0e170 */
[----:B------:R3:W-:Y:S01]  /*a990*/  @!P4 SYNCS.ARRIVE.TRANS64.RED.A1T0 RZ, [R88+URZ], RZ ;  /* 0x000000ff58ffc9a7 */ /* 0x0007e2000810043f */
[----:B------:R-:W-:-:S04]  /*a9a0*/  ISETP.NE.AND P4, PT, R18, 0x2, PT ;  /* 0x000000021200780c */ /* 0x000fc80003f85270 */
[----:B0-----:R-:W-:Y:S02]  /*a9b0*/  SEL R11, RZ, 0x1, P4 ;  /* 0x00000001ff0b7807 */ /* 0x001fe40002000000 */
[----:B------:R-:W-:Y:S02]  /*a9c0*/  SEL R18, R18, RZ, P4 ;  /* 0x000000ff12127207 */ /* 0x000fe40002000000 */
[----:B------:R-:W-:Y:S01]  /*a9d0*/  LOP3.LUT R166, R166, R11, RZ, 0x3c, !PT ;  /* 0x0000000ba6a67212 */ /* 0x000fe200078e3cff */
[----:B---3--:R-:W-:Y:S06]  /*a9e0*/  @P5 BRA `(.L_x_562) ;  /* 0xffffff7c00145947 */ /* 0x008fec000383ffff */
.L_x_452:
[----:B------:R-:W-:Y:S01]  /*a9f0*/  BSSY B0, `(.L_x_563) ;  /* 0x000002a000007945 */ /* 0x000fe20003800000 */
[----:B------:R-:W-:Y:S01]  /*aa00*/  ISETP.GE.AND P2, PT, R147, 0x1, PT ;  /* 0x000000019300780c */ /* 0x000fe20003f46270 */
[----:B------:R-:W-:Y:S01]  /*aa10*/  IMAD.MOV.U32 R3, RZ, RZ, RZ ;  /* 0x000000ffff037224 */ /* 0x000fe200078e00ff */
[----:B------:R-:W-:Y:S02]  /*aa20*/  PLOP3.LUT P1, PT, PT, PT, PT, 0x80, 0x0 ;  /* 0x000000000000781c */ /* 0x000fe40003f2f070 */
[----:B------:R-:W-:Y:S02]  /*aa30*/  CS2R R86, SRZ ;  /* 0x0000000000567805 */ /* 0x000fe4000001ff00 */
        /* <DEDUP_REMOVED lines=24> */
[----:B------:R-:W-:Y:S01]  /*abc0*/  CS2R R40, SRZ ;  /* 0x0000000000287805 */ /* 0x000fe2000001ff00 */
[----:B------:R-:W-:Y:S01]  /*abd0*/  IMAD.MOV.U32 R95, RZ, RZ, RZ ;  /* 0x000000ffff5f7224 */ /* 0x000fe200078e00ff */
[----:B------:R-:W-:Y:S02]  /*abe0*/  CS2R R88, SRZ ;  /* 0x0000000000587805 */ /* 0x000fe4000001ff00 */
[----:B------:R-:W-:Y:S01]  /*abf0*/  CS2R R92, SRZ ;  /* 0x00000000005c7805 */ /* 0x000fe2000001ff00 */
[----:B------:R-:W-:Y:S01]  /*ac00*/  IMAD.MOV.U32 R90, RZ, RZ, RZ ;  /* 0x000000ffff5a7224 */ /* 0x000fe200078e00ff */
[----:B------:R-:W-:Y:S01]  /*ac10*/  MOV R97, RZ ;  /* 0x000000ff00617202 */ /* 0x000fe20000000f00 */
[----:B------:R-:W-:Y:S01]  /*ac20*/  IMAD.MOV.U32 R26, RZ, RZ, RZ ;  /* 0x000000ffff1a7224 */ /* 0x000fe200078e00ff */
[----:B------:R-:W-:Y:S01]  /*ac30*/  CS2R R10, SRZ ;  /* 0x00000000000a7805 */ /* 0x000fe2000001ff00 */
[----:B------:R-:W-:Y:S01]  /*ac40*/  IMAD.MOV.U32 R99, RZ, RZ, RZ ;  /* 0x000000ffff637224 */ /* 0x000fe200078e00ff */
[----:B-12---:R-:W-:Y:S01]  /*ac50*/  MOV R32, RZ ;  /* 0x000000ff00207202 */ /* 0x006fe20000000f00 */
[----:B------:R-:W-:Y:S06]  /*ac60*/  @P0 BRA `(.L_x_564) ;  /* 0x0000000000080947 */ /* 0x000fec0003800000 */
[----:B------:R-:W0:Y:S02]  /*ac70*/  FENCE.VIEW.ASYNC.G ;  /* 0x00000000000073c6 */ /* 0x000e240000000100 */
[----:B0-----:R-:W-:Y:S06]  /*ac80*/  BAR.ARV 0xc, 0x180 ;  /* 0x0306000000007b1d */ /* 0x001fec0000002000 */
.L_x_564:
[----:B------:R-:W-:Y:S05]  /*ac90*/  BSYNC B0 ;  /* 0x0000000000007941 */ /* 0x000fea0003800000 */
.L_x_563:
[----:B------:R-:W-:Y:S02]  /*aca0*/  IMAD.MOV.U32 R91, RZ, RZ, RZ ;  /* 0x000000ffff5b7224 */ /* 0x000fe400078e00ff */
[----:B------:R-:W-:Y:S01]  /*acb0*/  IMAD.MOV.U32 R24, RZ, RZ, RZ ;  /* 0x000000ffff187224 */ /* 0x000fe200078e00ff */
[----:B------:R-:W-:Y:S06]  /*acc0*/  @!P2 BRA `(.L_x_565) ;  /* 0x000000b80058a947 */ /* 0x000fec0003800000 */
[----:B------:R-:W2:Y:S04]  /*acd0*/  LDL R4, [R1+0x34] ;  /* 0x0000340001047983 */ /* 0x000ea80000100800 */
[----:B------:R-:W0:Y:S02]  /*ace0*/  SHFL.IDX PT, R0, R226, RZ, 0x1f ;  /* 0x00001fffe2007589 */ /* 0x000e2400000e0000 */
[----:B0-----:R-:W-:-:S04]  /*acf0*/  LEA.HI R3, R0, R0, RZ, 0x1 ;  /* 0x0000000000037211 */ /* 0x001fc800078f08ff */
[----:B------:R-:W-:-:S04]  /*ad00*/  LOP3.LUT R3, R3, 0x1e, RZ, 0xc0, !PT ;  /* 0x0000001e03037812 */ /* 0x000fc800078ec0ff */
[----:B------:R-:W-:Y:S02]  /*ad10*/  IADD3 R3, R0, -R3, RZ ;  /* 0x8000000300037210 */ /* 0x000fe40007ffe0ff */
[----:B--2---:R-:W-:-:S13]  /*ad20*/  R2UR UR4, R4 ;  /* 0x00000000040472ca */ /* 0x004fda00000e0000 */
[----:B------:R-:W-:Y:S02]  /*ad30*/  ULOP3.LUT UP0, URZ, UR4, 0x1bf, URZ, 0xc0, !UPT ;  /* 0x000001bf043f7892 */ /* 0x000fe4000f80c03f */
[----:B------:R-:W-:-:S04]  /*ad40*/  LEA R3, R3, UR4, 0xd ;  /* 0x0000000403037c11 */ /* 0x000fc8000f8e68ff */
[----:B------:R-:W-:Y:S02]  /*ad50*/  SHF.R.U32.HI R3, RZ, 0x4, R3 ;  /* 0x00000004ff037819 */ /* 0x000fe40000011603 */
[----:B------:R-:W-:Y:S02]  /*ad60*/  PLOP3.LUT P0, PT, PT, PT, UP0, 0x80, 0x0 ;  /* 0x000000000000781c */ /* 0x000fe40003f0f008 */
[----:B------:R-:W-:-:S11]  /*ad70*/  LOP3.LUT R36, R3, 0x3fff, RZ, 0xc0, !PT ;  /* 0x00003fff03247812 */ /* 0x000fd600078ec0ff */
[----:B------:R-:W-:Y:S05]  /*ad80*/  @!P0 BRA `(.L_x_566) ;  /* 0x0000000000408947 */ /* 0x000fea0003800000 */
[----:B------:R-:W-:Y:S01]  /*ad90*/  MOV R0, 0x0 ;  /* 0x0000000000007802 */ /* 0x000fe20000000f00 */
[----:B------:R-:W-:Y:S01]  /*ada0*/  ULDC.64 UR4, c[0x4][0x90] ;  /* 0x0100240000047ab9 */ /* 0x000fe20000000a00 */
[----:B------:R-:W-:Y:S01]  /*adb0*/  ULDC.64 UR6, c[0x4][0x98] ;  /* 0x0100260000067ab9 */ /* 0x000fe20000000a00 */
[----:B------:R-:W-:Y:S01]  /*adc0*/  IMAD.U32 R4, RZ, RZ, UR4 ;  /* 0x00000004ff047e24 */ /* 0x000fe2000f8e00ff */
[----:B------:R0:W1:Y:S01]  /*add0*/  LDC.64 R14, c[0x4][R0] ;  /* 0x01000000000e7b82 */ /* 0x0000620000000a00 */
[----:B------:R-:W-:Y:S01]  /*ade0*/  MOV R5, UR5 ;  /* 0x0000000500057c02 */ /* 0x000fe20008000f00 */
[----:B------:R-:W-:Y:S01]  /*adf0*/  ULDC.64 UR4, c[0x4][0x30] ;  /* 0x01000c0000047ab9 */ /* 0x000fe20000000a00 */
[----:B------:R-:W-:Y:S01]  /*ae00*/  IMAD.U32 R6, RZ, RZ, UR6 ;  /* 0x00000006ff067e24 */ /* 0x000fe2000f8e00ff */
[----:B------:R-:W-:Y:S01]  /*ae10*/  MOV R7, UR7 ;  /* 0x0000000700077c02 */ /* 0x000fe20008000f00 */
[----:B------:R-:W-:Y:S01]  /*ae20*/  IMAD.U32 R10, RZ, RZ, UR4 ;  /* 0x00000004ff0a7e24 */ /* 0x000fe2000f8e00ff */
[----:B------:R-:W-:Y:S01]  /*ae30*/  MOV R11, UR5 ;  /* 0x00000005000b7c02 */ /* 0x000fe20008000f00 */
[----:B------:R-:W-:Y:S01]  /*ae40*/  IMAD.MOV.U32 R8, RZ, RZ, 0x70 ;  /* 0x00000070ff087424 */ /* 0x000fe200078e00ff */
[----:B------:R-:W-:Y:S01]  /*ae50*/  MOV R12, 0x1 ;  /* 0x00000001000c7802 */ /* 0x000fe20000000f00 */
[----:B0-----:R-:W-:-:S07]  /*ae60*/  IMAD.MOV.U32 R13, RZ, RZ, RZ ;  /* 0x000000ffff0d7224 */ /* 0x001fce00078e00ff */
[----:B------:R-:W-:-:S07]  /*ae70*/  LEPC R20, `(.L_x_566) ;  /* 0x000000001014794e */ /* 0x000fce0000000000 */
[----:B-1--45:R-:W-:Y:S05]  /*ae80*/  CALL.ABS.NOINC R14 ;  /* 0x000000000e007343 */ /* 0x032fea0003c00000 */
.L_x_566:
[----:B------:R-:W-:Y:S02]  /*ae90*/  ULDC UR4, c[0x0][0x3f4] ;  /* 0x0000fd0000047ab9 */ /* 0x000fe40000000800 */
[----:B------:R-:W-:-:S13]  /*aea0*/  ISETP.LT.AND P0, PT, RZ, UR4, PT ;  /* 0x00000004ff007c0c */ /* 0x000fda000bf01270 */
[----:B------:R-:W-:Y:S05]  /*aeb0*/  @P0 BRA `(.L_x_567) ;  /* 0x00000000003c0947 */ /* 0x000fea0003800000 */
[----:B------:R-:W-:-:S04]  /*aec0*/  LEA.HI R0, R189, R189, RZ, 0x1 ;  /* 0x000000bdbd007211 */ /* 0x000fc800078f08ff */
[----:B------:R-:W-:-:S04]  /*aed0*/  LOP3.LUT R0, R0, 0xfffffffe, RZ, 0xc0, !PT ;  /* 0xfffffffe00007812 */ /* 0x000fc800078ec0ff */
[----:B------:R-:W-:-:S04]  /*aee0*/  IADD3 R0, R189, -R0, RZ ;  /* 0x80000000bd007210 */ /* 0x000fc80007ffe0ff */
[----:B------:R-:W-:-:S04]  /*aef0*/  SHF.L.U32 R3, R0, 0x1f, RZ ;  /* 0x0000001f00037819 */ /* 0x000fc800000006ff */
[----:B------:R0:W1:Y:S03]  /*af00*/  SYNCS.PHASECHK.TRANS64.TRYWAIT P0, [R2+URZ+0x2a800], R3 ;  /* 0x02a80003020075a7 */ /* 0x000066000800017f */
[----:B-1----:R-:W-:Y:S05]  /*af10*/  @!P0 NANOSLEEP.SYNCS 0x989680 ;  /* 0x009896800000895d */ /* 0x002fea0003900000 */
[----:B------:R-:W1:Y:S01]  /*af20*/  @!P0 SYNCS.PHASECHK.TRANS64 P0, [R2+URZ+0x2a800], R3 ;  /* 0x02a80003020085a7 */ /* 0x000e62000800007f */
[----:B------:R-:W-:Y:S04]  /*af30*/  BSSY B0, `(.L_x_568) ;  /* 0x0000006000007945 */ /* 0x000fe80003800000 */
[----:B-1----:R-:W-:Y:S05]  /*af40*/  @P0 BRA `(.L_x_569) ;  /* 0x0000000000100947 */ /* 0x002fea0003800000 */
.L_x_570:
[----:B-1----:R1:W2:Y:S02]  /*af50*/  SYNCS.PHASECHK.TRANS64.TRYWAIT P0, [R2+URZ+0x2a800], R3 ;  /* 0x02a80003020075a7 */ /* 0x0022a4000800017f */
[----:B--2---:R-:W-:Y:S05]  /*af60*/  @!P0 NANOSLEEP.SYNCS 0x989680 ;  /* 0x009896800000895d */ /* 0x004fea0003900000 */
[----:B------:R-:W2:Y:S02]  /*af70*/  @!P0 SYNCS.PHASECHK.TRANS64 P0, [R2+URZ+0x2a800], R3 ;  /* 0x02a80003020085a7 */ /* 0x000ea4000800007f */
[----:B--2---:R-:W-:Y:S05]  /*af80*/  @!P0 BRA `(.L_x_570) ;  /* 0xfffffffc00f08947 */ /* 0x004fea000383ffff */
.L_x_569:
[----:B------:R-:W-:Y:S05]  /*af90*/  BSYNC B0 ;  /* 0x0000000000007941 */ /* 0x000fea0003800000 */
.L_x_568:
[----:B------:R-:W-:Y:S05]  /*afa0*/  BRA `(.L_x_571) ;  /* 0x00000058004c7947 */ /* 0x000fea0003800000 */
.L_x_567:
[----:B------:R-:W2:Y:S01]  /*afb0*/  LDL R0, [R1+0x34] ;  /* 0x0000340001007983 */ /* 0x000ea20000100800 */
[----:B------:R-:W-:Y:S01]  /*afc0*/  ULDC.64 UR4, c[0x0][0x3f8] ;  /* 0x0000fe0000047ab9 */ /* 0x000fe20000000a00 */
[----:B------:R-:W-:Y:S01]  /*afd0*/  ULDC.64 UR6, c[0x0][0x408] ;  /* 0x0001020000067ab9 */ /* 0x000fe20000000a00 */
[----:B-----5:R-:W-:Y:S01]  /*afe0*/  IMAD.WIDE.U32 R4, R145, UR4, RZ ;  /* 0x0000000491047c25 */ /* 0x020fe2000f8e00ff */
[----:B--2---:R-:W-:Y:S02]  /*aff0*/  R2UR UR8, R0 ;  /* 0x00000000000872ca */ /* 0x004fe400000e0000 */
[----:B------:R-:W-:-:S05]  /*b000*/  SHF.R.S32.HI R0, RZ, 0x1f, R145 ;  /* 0x0000001fff007819 */ /* 0x000fca0000011491 */
[C---:B------:R-:W-:Y:S02]  /*b010*/  IMAD R6, R0.reuse, UR4, RZ ;  /* 0x0000000400067c24 */ /* 0x040fe4000f8e02ff */
[----:B------:R-:W-:Y:S02]  /*b020*/  IMAD R0, R0, UR6, RZ ;  /* 0x0000000600007c24 */ /* 0x000fe4000f8e02ff */
[C---:B------:R-:W-:Y:S01]  /*b030*/  IMAD R25, R145.reuse, UR5, R6 ;  /* 0x0000000591197c24 */ /* 0x040fe2000f8e0206 */
[----:B------:R-:W-:Y:S01]  /*b040*/  ULDC.64 UR4, c[0x0][0x3e8] ;  /* 0x0000fa0000047ab9 */ /* 0x000fe20000000a00 */
[----:B------:R-:W-:Y:S01]  /*b050*/  ULOP3.LUT UP0, URZ, UR8, 0x3ff, URZ, 0xc0, !UPT ;  /* 0x000003ff083f7892 */ /* 0x000fe2000f80c03f */
[C---:B------:R-:W-:Y:S01]  /*b060*/  IMAD R27, R145.reuse, UR7, R0 ;  /* 0x00000007911b7c24 */ /* 0x040fe2000f8e0200 */
[----:B------:R-:W-:Y:S01]  /*b070*/  LEA R24, P0, R4, UR4, 0x1 ;  /* 0x0000000404187c11 */ /* 0x000fe2000f8008ff */
[----:B------:R-:W-:Y:S01]  /*b080*/  IMAD.WIDE.U32 R6, R145, UR6, RZ ;  /* 0x0000000691067c25 */ /* 0x000fe2000f8e00ff */
[----:B------:R-:W-:-:S02]  /*b090*/  ULDC.64 UR6, c[0x0][0x400] ;  /* 0x0001000000067ab9 */ /* 0x000fc40000000a00 */
[----:B------:R-:W-:Y:S01]  /*b0a0*/  PLOP3.LUT P2, PT, PT, PT, UP0, 0x80, 0x0 ;  /* 0x000000000000781c */ /* 0x000fe20003f4f008 */
[----:B------:R-:W-:Y:S01]  /*b0b0*/  IMAD.IADD R25, R25, 0x1, R5 ;  /* 0x0000000119197824 */ /* 0x000fe200078e0205 */
[----:B------:R-:W-:Y:S02]  /*b0c0*/  LEA R26, P1, R6, UR6, 0x1 ;  /* 0x00000006061a7c11 */ /* 0x000fe4000f8208ff */
[----:B------:R-:W-:Y:S02]  /*b0d0*/  IADD3 R27, R27, R7, RZ ;  /* 0x000000071b1b7210 */ /* 0x000fe40007ffe0ff */
[----:B------:R-:W-:Y:S02]  /*b0e0*/  LEA.HI.X R25, R4, UR5, R25, 0x1, P0 ;  /* 0x0000000504197c11 */ /* 0x000fe400080f0c19 */
[----:B------:R-:W-:-:S05]  /*b0f0*/  LEA.HI.X R27, R6, UR7, R27, 0x1, P1 ;  /* 0x00000007061b7c11 */ /* 0x000fca00088f0c1b */
        /* <DEDUP_REMOVED lines=16> */
[----:B-1--4-:R-:W-:Y:S05]  /*b200*/  CALL.ABS.NOINC R14 ;  /* 0x000000000e007343 */ /* 0x012fea0003c00000 */
.L_x_572:
[----:B------:R-:W-:Y:S01]  /*b210*/  ULDC.U8 UR4, c[0x0][0x410] ;  /* 0x0001040000047ab9 */ /* 0x000fe20000000000 */
[----:B------:R-:W-:Y:S01]  /*b220*/  BSSY B0, `(.L_x_573) ;  /* 0x0000563000007945 */ /* 0x000fe20003800000 */
[----:B------:R-:W-:Y:S02]  /*b230*/  ISETP.NE.AND P0, PT, RZ, UR4, PT ;  /* 0x00000004ff007c0c */ /* 0x000fe4000bf05270 */
[----:B------:R-:W-:-:S11]  /*b240*/  LEA R6, R29, R165, 0x7 ;  /* 0x000000a51d067211 */ /* 0x000fd600078e38ff */
[----:B------:R-:W-:Y:S05]  /*b250*/  @!P0 BRA `(.L_x_574) ;  /* 0x00000028009c8947 */ /* 0x000fea0003800000 */
[----:B------:R-:W-:-:S03]  /*b260*/  UMOV UR4, 0xffffffff ;  /* 0xffffffff00047882 */ /* 0x000fc60000000000 */
[----:B------:R-:W-:Y:S05]  /*b270*/  BRA.DIV UR4, `(.L_x_575) ;  /* 0x0000014604187947 */ /* 0x000fea000b800000 */
[----:B------:R0:W1:Y:S04]  /*b280*/  SHFL.IDX PT, R0, R25, RZ, 0x1c1f ;  /* 0x001c1fff19007589 */ /* 0x00006800000e0000 */
[----:B------:R0:W2:Y:S04]  /*b290*/  SHFL.IDX PT, R3, R24, RZ, 0x1c1f ;  /* 0x001c1fff18037589 */ /* 0x0000a800000e0000 */
[----:B------:R0:W3:Y:S04]  /*b2a0*/  SHFL.IDX PT, R4, R27, RZ, 0x1c1f ;  /* 0x001c1fff1b047589 */ /* 0x0000e800000e0000 */
[----:B------:R0:W0:Y:S02]  /*b2b0*/  SHFL.IDX PT, R14, R26, RZ, 0x1c1f ;  /* 0x001c1fff1a0e7589 */ /* 0x00002400000e0000 */
.L_x_819:
[----:B------:R-:W-:Y:S01]  /*b2c0*/  ULDC UR4, c[0x0][0x448] ;  /* 0x0001120000047ab9 */ /* 0x000fe20000000800 */
[----:B------:R-:W-:Y:S01]  /*b2d0*/  LOP3.LUT R8, R176, 0x18, R16, 0xf8, !PT ;  /* 0x00000018b0087812 */ /* 0x000fe200078ef810 */
[----:B------:R-:W-:Y:S01]  /*b2e0*/  IMAD R5, R146, UR4, RZ ;  /* 0x0000000492057c24 */ /* 0x000fe2000f8e02ff */
[----:B------:R-:W-:Y:S01]  /*b2f0*/  BSSY B1, `(.L_x_576) ;  /* 0x000004e000017945 */ /* 0x000fe20003800000 */
[----:B------:R-:W-:Y:S02]  /*b300*/  LOP3.LUT P0, RZ, R195, 0x4, RZ, 0xc0, !PT ;  /* 0x00000004c3ff7812 */ /* 0x000fe4000780c0ff */
[----:B0-----:R-:W-:Y:S02]  /*b310*/  CS2R R24, SRZ ;  /* 0x0000000000187805 */ /* 0x001fe4000001ff00 */
[----:B------:R-:W-:Y:S02]  /*b320*/  LOP3.LUT R9, R8, R177, RZ, 0x3c, !PT ;  /* 0x000000b108097212 */ /* 0x000fe400078e3cff */
[----:B------:R-:W-:-:S02]  /*b330*/  CS2R R10, SRZ ;  /* 0x00000000000a7805 */ /* 0x000fc4000001ff00 */
[----:B------:R-:W-:Y:S01]  /*b340*/  ISETP.GE.AND P1, PT, R6, R5, PT ;  /* 0x000000050600720c */ /* 0x000fe20003f26270 */
[----:B------:R-:W-:Y:S01]  /*b350*/  IMAD R5, R29, -0x80, R5 ;  /* 0xffffff801d057824 */ /* 0x000fe200078e0205 */
[----:B------:R-:W-:Y:S01]  /*b360*/  CS2R R6, SRZ ;  /* 0x0000000000067805 */ /* 0x000fe2000001ff00 */
[----:B------:R-:W-:Y:S01]  /*b370*/  IMAD.IADD R9, R178, 0x1, R9 ;  /* 0x00000001b2097824 */ /* 0x000fe200078e0209 */
[----:B------:R-:W-:Y:S02]  /*b380*/  CS2R R20, SRZ ;  /* 0x0000000000147805 */ /* 0x000fe4000001ff00 */
[----:B------:R-:W-:Y:S02]  /*b390*/  CS2R R26, SRZ ;  /* 0x00000000001a7805 */ /* 0x000fe4000001ff00 */
[----:B------:R-:W-:Y:S02]  /*b3a0*/  CS2R R12, SRZ ;  /* 0x00000000000c7805 */ /* 0x000fe4000001ff00 */
[----:B------:R-:W-:-:S02]  /*b3b0*/  CS2R R28, SRZ ;  /* 0x00000000001c7805 */ /* 0x000fc4000001ff00 */
[----:B------:R-:W-:Y:S02]  /*b3c0*/  LEA R9, R9, R2, 0x1 ;  /* 0x0000000209097211 */ /* 0x000fe400078e08ff */
[----:B------:R-:W-:Y:S02]  /*b3d0*/  CS2R R30, SRZ ;  /* 0x00000000001e7805 */ /* 0x000fe4000001ff00 */
[----:B------:R-:W-:Y:S02]  /*b3e0*/  CS2R R38, SRZ ;  /* 0x0000000000267805 */ /* 0x000fe4000001ff00 */
[----:B------:R-:W-:Y:S02]  /*b3f0*/  CS2R R40, SRZ ;  /* 0x0000000000287805 */ /* 0x000fe4000001ff00 */
[----:B----4-:R-:W-:Y:S01]  /*b400*/  CS2R R32, SRZ ;  /* 0x0000000000207805 */ /* 0x010fe2000001ff00 */
[C---:B------:R-:W-:Y:S01]  /*b410*/  VIADD R37, R9.reuse, 0xc400 ;  /* 0x0000c40009257836 */ /* 0x040fe20000000000 */
[----:B------:R-:W-:-:S02]  /*b420*/  IADD3 R8, R9, 0xc440, RZ ;  /* 0x0000c44009087810 */ /* 0x000fc40007ffe0ff */
[----:B------:R-:W-:Y:S01]  /*b430*/  CS2R R34, SRZ ;  /* 0x0000000000227805 */ /* 0x000fe2000001ff00 */
[----:B------:R-:W-:Y:S06]  /*b440*/  @P1 BRA `(.L_x_577) ;  /* 0x0000000000e01947 */ /* 0x000fec0003800000 */
[----:B------:R-:W-:Y:S01]  /*b450*/  ULDC UR4, c[0x0][0x3f4] ;  /* 0x0000fd0000047ab9 */ /* 0x000fe20000000800 */
[----:B------:R-:W-:Y:S02]  /*b460*/  CS2R R28, SRZ ;  /* 0x00000000001c7805 */ /* 0x000fe4000001ff00 */
[----:B------:R-:W-:Y:S02]  /*b470*/  ISETP.GE.AND P2, PT, R160, UR4, PT ;  /* 0x00000004a0007c0c */ /* 0x000fe4000bf46270 */
[----:B------:R-:W-:Y:S02]  /*b480*/  CS2R R6, SRZ ;  /* 0x0000000000067805 */ /* 0x000fe4000001ff00 */
[----:B------:R-:W-:Y:S02]  /*b490*/  ISETP.GE.AND P3, PT, R169, UR4, PT ;  /* 0x00000004a9007c0c */ /* 0x000fe4000bf66270 */
[----:B------:R-:W-:Y:S02]  /*b4a0*/  CS2R R30, SRZ ;  /* 0x00000000001e7805 */ /* 0x000fe4000001ff00 */
[----:B------:R-:W-:-:S05]  /*b4b0*/  ISETP.GE.AND P4, PT, R168, UR4, PT ;  /* 0x00000004a8007c0c */ /* 0x000fca000bf86270 */
[----:B-1----:R-:W-:Y:S01]  /*b4c0*/  @!P2 MOV R11, R0 ;  /* 0x00000000000ba202 */ /* 0x002fe20000000f00 */
[----:B--2---:R-:W-:-:S03]  /*b4d0*/  @!P2 IMAD.MOV.U32 R10, RZ, RZ, R3 ;  /* 0x000000ffff0aa224 */ /* 0x004fc600078e0003 */
[----:B------:R-:W-:Y:S01]  /*b4e0*/  @!P3 IADD3 R20, P1, R3, R198, RZ ;  /* 0x000000c60314b210 */ /* 0x000fe20007f3e0ff */
[----:B---3--:R-:W-:Y:S02]  /*b4f0*/  @!P2 IMAD.MOV.U32 R15, RZ, RZ, R4 ;  /* 0x000000ffff0fa224 */ /* 0x008fe400078e0004 */
[----:B------:R-:W-:Y:S01]  /*b500*/  @!P2 IMAD.WIDE R10, R160, 0x2, R10 ;  /* 0x00000002a00aa825 */ /* 0x000fe200078e020a */
[----:B------:R-:W-:-:S03]  /*b510*/  @!P3 IADD3.X R21, R0, R197, RZ, P1, !PT ;  /* 0x000000c50015b210 */ /* 0x000fc60000ffe4ff */
[----:B------:R-:W-:Y:S01]  /*b520*/  @!P2 IMAD.WIDE R12, R160, 0x2, R14 ;  /* 0x00000002a00ca825 */ /* 0x000fe200078e020e */
[----:B------:R0:W5:Y:S01]  /*b530*/  @!P2 LD.E.64 R28, desc[UR60][R10.64] ;  /* 0x0000003c0a1ca980 */ /* 0x000162000c101b00 */
[----:B------:R-:W-:-:S03]  /*b540*/  @!P3 IADD3 R26, P1, R14, R198, RZ ;  /* 0x000000c60e1ab210 */ /* 0x000fc60007f3e0ff */
[----:B------:R-:W5:Y:S01]  /*b550*/  @!P2 LD.E.64 R6, desc[UR60][R12.64] ;  /* 0x0000003c0c06a980 */ /* 0x000f62000c101b00 */
[----:B------:R-:W-:Y:S02]  /*b560*/  ISETP.GE.AND P2, PT, R171, UR4, PT ;  /* 0x00000004ab007c0c */ /* 0x000fe4000bf46270 */
[-C--:B------:R-:W-:Y:S02]  /*b570*/  @!P4 IADD3 R42, P6, R14, R200.reuse, RZ ;  /* 0x000000c80e2ac210 */ /* 0x080fe40007fde0ff */
[----:B------:R-:W-:Y:S02]  /*b580*/  CS2R R24, SRZ ;  /* 0x0000000000187805 */ /* 0x000fe4000001ff00 */
[----:B------:R-:W-:Y:S01]  /*b590*/  @!P4 IADD3 R34, P5, R3, R200, RZ ;  /* 0x000000c80322c210 */ /* 0x000fe20007fbe0ff */
[----:B------:R-:W-:Y:S01]  /*b5a0*/  @!P3 IMAD.X R27, R4, 0x1, R197, P1 ;  /* 0x00000001041bb824 */ /* 0x000fe200008e06c5 */
[----:B------:R-:W-:Y:S02]  /*b5b0*/  CS2R R38, SRZ ;  /* 0x0000000000267805 */ /* 0x000fe4000001ff00 */
[----:B0-----:R-:W-:-:S02]  /*b5c0*/  CS2R R10, SRZ ;  /* 0x00000000000a7805 */ /* 0x001fc4000001ff00 */
[----:B------:R-:W-:Y:S01]  /*b5d0*/  @!P4 IADD3.X R35, R0, R199, RZ, P5, !PT ;  /* 0x000000c70023c210 */ /* 0x000fe20002ffe4ff */
[----:B------:R-:W-:Y:S01]  /*b5e0*/  @!P4 IMAD.X R43, R4, 0x1, R199, P6 ;  /* 0x00000001042bc824 */ /* 0x000fe200030e06c7 */
[----:B------:R0:W5:Y:S01]  /*b5f0*/  @!P3 LD.E.64 R30, desc[UR60][R20.64] ;  /* 0x0000003c141eb980 */ /* 0x000162000c101b00 */
[----:B------:R-:W-:-:S03]  /*b600*/  ISETP.GE.AND P1, PT, R170, UR4, PT ;  /* 0x00000004aa007c0c */ /* 0x000fc6000bf26270 */
[----:B------:R1:W5:Y:S01]  /*b610*/  @!P3 LD.E.64 R24, desc[UR60][R26.64] ;  /* 0x0000003c1a18b980 */ /* 0x000362000c101b00 */
[----:B------:R-:W-:Y:S02]  /*b620*/  ISETP.GE.AND P3, PT, R172, UR4, PT ;  /* 0x00000004ac007c0c */ /* 0x000fe4000bf66270 */
[-C--:B------:R-:W-:Y:S01]  /*b630*/  @!P2 IADD3 R46, P5, R14, R202.reuse, RZ ;  /* 0x000000ca0e2ea210 */ /* 0x080fe20007fbe0ff */
[----:B------:R2:W5:Y:S04]  /*b640*/  @!P4 LD.E.64 R38, desc[UR60][R34.64] ;  /* 0x0000003c2226c980 */ /* 0x000568000c101b00 */
[----:B------:R3:W5:Y:S01]  /*b650*/  @!P4 LD.E.64 R10, desc[UR60][R42.64] ;  /* 0x0000003c2a0ac980 */ /* 0x000762000c101b00 */
[----:B------:R-:W-:Y:S02]  /*b660*/  @!P2 IADD3 R44, P4, R3, R202, RZ ;  /* 0x000000ca032ca210 */ /* 0x000fe40007f9e0ff */
[----:B------:R-:W-:-:S02]  /*b670*/  CS2R R40, SRZ ;  /* 0x0000000000287805 */ /* 0x000fc4000001ff00 */
[----:B0-----:R-:W-:Y:S01]  /*b680*/  CS2R R20, SRZ ;  /* 0x0000000000147805 */ /* 0x001fe2000001ff00 */
[----:B------:R-:W-:Y:S01]  /*b690*/  @!P2 IMAD.X R47, R4, 0x1, R201, P5 ;  /* 0x00000001042fa824 */ /* 0x000fe200028e06c9 */
[----:B------:R-:W-:Y:S02]  /*b6a0*/  @!P2 IADD3.X R45, R0, R201, RZ, P4, !PT ;  /* 0x000000c9002da210 */ /* 0x000fe400027fe4ff */
[----:B------:R-:W-:Y:S02]  /*b6b0*/  CS2R R32, SRZ ;  /* 0x0000000000207805 */ /* 0x000fe4000001ff00 */
[C---:B------:R-:W-:Y:S01]  /*b6c0*/  @!P1 IADD3 R48, P6, R3.reuse, R215, RZ ;  /* 0x000000d703309210 */ /* 0x040fe20007fde0ff */
[----:B------:R0:W5:Y:S01]  /*b6d0*/  @!P2 LD.E.64 R20, desc[UR60][R46.64] ;  /* 0x0000003c2e14a980 */ /* 0x000162000c101b00 */
[----:B------:R-:W-:Y:S02]  /*b6e0*/  @!P3 IADD3 R50, P4, R3, R217, RZ ;  /* 0x000000d90332b210 */ /* 0x000fe40007f9e0ff */
[----:B-1----:R-:W-:-:S02]  /*b6f0*/  CS2R R26, SRZ ;  /* 0x00000000001a7805 */ /* 0x002fc4000001ff00 */
[----:B--2---:R-:W-:Y:S01]  /*b700*/  CS2R R34, SRZ ;  /* 0x0000000000227805 */ /* 0x004fe2000001ff00 */
[----:B------:R0:W5:Y:S01]  /*b710*/  @!P2 LD.E.64 R40, desc[UR60][R44.64] ;  /* 0x0000003c2c28a980 */ /* 0x000162000c101b00 */
[C---:B---3--:R-:W-:Y:S02]  /*b720*/  @!P1 IADD3 R42, P2, R14.reuse, R215, RZ ;  /* 0x000000d70e2a9210 */ /* 0x048fe40007f5e0ff */
[----:B------:R-:W-:Y:S02]  /*b730*/  @!P3 IADD3 R14, P5, R14, R217, RZ ;  /* 0x000000d90e0eb210 */ /* 0x000fe40007fbe0ff */
[----:B------:R-:W-:Y:S02]  /*b740*/  CS2R R12, SRZ ;  /* 0x00000000000c7805 */ /* 0x000fe4000001ff00 */
[----:B------:R-:W-:Y:S01]  /*b750*/  @!P1 IADD3.X R49, R0, R214, RZ, P6, !PT ;  /* 0x000000d600319210 */ /* 0x000fe200037fe4ff */
[----:B------:R-:W-:Y:S01]  /*b760*/  @!P1 IMAD.X R43, R4, 0x1, R214, P2 ;  /* 0x00000001042b9824 */ /* 0x000fe200010e06d6 */
[----:B------:R-:W-:Y:S01]  /*b770*/  @!P3 IADD3.X R51, R0, R216, RZ, P4, !PT ;  /* 0x000000d80033b210 */ /* 0x000fe200027fe4ff */
[----:B------:R-:W-:-:S02]  /*b780*/  @!P3 IMAD.X R15, R4, 0x1, R216, P5 ;  /* 0x00000001040fb824 */ /* 0x000fc400028e06d8 */
[----:B------:R0:W5:Y:S04]  /*b790*/  @!P1 LD.E.64 R32, desc[UR60][R48.64] ;  /* 0x0000003c30209980 */ /* 0x000168000c101b00 */
[----:B------:R0:W5:Y:S04]  /*b7a0*/  @!P1 LD.E.64 R26, desc[UR60][R42.64] ;  /* 0x0000003c2a1a9980 */ /* 0x000168000c101b00 */
[----:B------:R0:W5:Y:S04]  /*b7b0*/  @!P3 LD.E.64 R34, desc[UR60][R50.64] ;  /* 0x0000003c3222b980 */ /* 0x000168000c101b00 */
[----:B------:R0:W5:Y:S02]  /*b7c0*/  @!P3 LD.E.64 R12, desc[UR60][R14.64] ;  /* 0x0000003c0e0cb980 */ /* 0x000164000c101b00 */
.L_x_577:
[----:B------:R-:W-:Y:S05]  /*b7d0*/  BSYNC B1 ;  /* 0x0000000000017941 */ /* 0x000fea0003800000 */
.L_x_576:
[----:B-1---5:R-:W-:Y:S01]  /*b7e0*/  IMAD.MOV.U32 R0, RZ, RZ, R28 ;  /* 0x000000ffff007224 */ /* 0x022fe200078e001c */
[----:B--2---:R-:W-:Y:S01]  /*b7f0*/  MOV R3, R29 ;  /* 0x0000001d00037202 */ /* 0x004fe20000000f00 */
[----:B0-----:R-:W-:Y:S01]  /*b800*/  IMAD.MOV.U32 R47, RZ, RZ, R34 ;  /* 0x000000ffff2f7224 */ /* 0x001fe200078e0022 */
[----:B------:R-:W-:Y:S01]  /*b810*/  MOV R48, R35 ;  /* 0x0000002300307202 */ /* 0x000fe20000000f00 */
[----:B------:R-:W-:Y:S01]  /*b820*/  IMAD.MOV.U32 R45, RZ, RZ, R32 ;  /* 0x000000ffff2d7224 */ /* 0x000fe200078e0020 */
[--C-:B------:R-:W-:Y:S01]  /*b830*/  SHF.R.U64 R34, R34, 0x10, R35.reuse ;  /* 0x0000001022227819 */ /* 0x100fe20000001223 */
[----:B------:R-:W-:Y:S01]  /*b840*/  BSSY B1, `(.L_x_578) ;  /* 0x000004b000017945 */ /* 0x000fe20003800000 */
[----:B------:R-:W-:Y:S02]  /*b850*/  SHF.R.U32.HI R58, RZ, 0x10, R35 ;  /* 0x00000010ff3a7819 */ /* 0x000fe40000011623 */
[----:B------:R-:W-:Y:S02]  /*b860*/  PRMT R35, R0, 0x5410, R3 ;  /* 0x0000541000237816 */ /* 0x000fe40000000003 */
[----:B------:R-:W-:-:S02]  /*b870*/  LEA.HI R0, R189, R189, RZ, 0x1 ;  /* 0x000000bdbd007211 */ /* 0x000fc400078f08ff */
[----:B---3--:R-:W-:Y:S02]  /*b880*/  MOV R4, R7 ;  /* 0x0000000700047202 */ /* 0x008fe40000000f00 */
[----:B------:R-:W-:Y:S02]  /*b890*/  LOP3.LUT R0, R0, 0xfffffffe, RZ, 0xc0, !PT ;  /* 0xfffffffe00007812 */ /* 0x000fe400078ec0ff */
[--C-:B------:R-:W-:Y:S02]  /*b8a0*/  SHF.R.U64 R59, R6, 0x10, R7.reuse ;  /* 0x00000010063b7819 */ /* 0x100fe40000001207 */
[----:B------:R-:W-:Y:S01]  /*b8b0*/  SHF.R.U32.HI R60, RZ, 0x10, R7 ;  /* 0x00000010ff3c7819 */ /* 0x000fe20000011607 */
[----:B------:R-:W-:Y:S01]  /*b8c0*/  IMAD.IADD R0, R189, 0x1, -R0 ;  /* 0x00000001bd007824 */ /* 0x000fe200078e0a00 */
[----:B------:R-:W-:Y:S02]  /*b8d0*/  @P0 IADD3 R8, R37, -0x40, RZ ;  /* 0xffffffc025080810 */ /* 0x000fe40007ffe0ff */
[----:B------:R-:W-:Y:S01]  /*b8e0*/  SHF.R.U64 R37, R28, 0x10, R29 ;  /* 0x000000101c257819 */ /* 0x000fe2000000121d */
[----:B------:R-:W-:Y:S01]  /*b8f0*/  IMAD.MOV.U32 R28, RZ, RZ, R30 ;  /* 0x000000ffff1c7224 */ /* 0x000fe200078e001e */
[----:B------:R-:W-:-:S02]  /*b900*/  SHF.L.U32 R7, R0, 0x1f, RZ ;  /* 0x0000001f00077819 */ /* 0x000fc400000006ff */
[----:B------:R-:W-:Y:S01]  /*b910*/  SHF.R.U64 R50, R30, 0x10, R31 ;  /* 0x000000101e327819 */ /* 0x000fe2000000121f */
[----:B------:R-:W-:Y:S01]  /*b920*/  IMAD.MOV.U32 R30, RZ, RZ, R38 ;  /* 0x000000ffff1e7224 */ /* 0x000fe200078e0026 */
[----:B------:R-:W0:Y:S01]  /*b930*/  SYNCS.PHASECHK.TRANS64.TRYWAIT P0, [R2+URZ+0x2a800], R7 ;  /* 0x02a80007020075a7 */ /* 0x000e22000800017f */
[----:B------:R-:W-:Y:S01]  /*b940*/  SHF.R.U32.HI R49, RZ, 0x10, R29 ;  /* 0x00000010ff317819 */ /* 0x000fe2000001161d */
[----:B------:R-:W-:Y:S01]  /*b950*/  IMAD.MOV.U32 R29, RZ, RZ, R10 ;  /* 0x000000ffff1d7224 */ /* 0x000fe200078e000a */
[----:B------:R-:W-:Y:S01]  /*b960*/  SHF.R.U64 R52, R38, 0x10, R39 ;  /* 0x0000001026347819 */ /* 0x000fe20000001227 */
[----:B------:R-:W-:Y:S01]  /*b970*/  IMAD.MOV.U32 R38, RZ, RZ, R6 ;  /* 0x000000ffff267224 */ /* 0x000fe200078e0006 */
[----:B------:R-:W-:Y:S02]  /*b980*/  MOV R46, R33 ;  /* 0x00000021002e7202 */ /* 0x000fe40000000f00 */
[--C-:B------:R-:W-:Y:S02]  /*b990*/  SHF.R.U64 R56, R32, 0x10, R33.reuse ;  /* 0x0000001020387819 */ /* 0x100fe40000001221 */
[----:B------:R-:W-:Y:S01]  /*b9a0*/  SHF.R.U32.HI R57, RZ, 0x10, R33 ;  /* 0x00000010ff397819 */ /* 0x000fe20000011621 */
[----:B------:R-:W-:Y:S01]  /*b9b0*/  IMAD.MOV.U32 R33, RZ, RZ, R24 ;  /* 0x000000ffff217224 */ /* 0x000fe200078e0018 */
[----:B------:R-:W-:-:S02]  /*b9c0*/  MOV R43, R39 ;  /* 0x00000027002b7202 */ /* 0x000fc40000000f00 */
        /* <DEDUP_REMOVED lines=8> */
[----:B------:R-:W-:Y:S01]  /*ba50*/  SHF.R.U64 R54, R40, 0x10, R41 ;  /* 0x0000001028367819 */ /* 0x000fe20000001229 */
[----:B------:R-:W-:Y:S01]  /*ba60*/  IMAD.MOV.U32 R40, RZ, RZ, R12 ;  /* 0x000000ffff287224 */ /* 0x000fe200078e000c */
[----:B------:R-:W-:-:S02]  /*ba70*/  MOV R6, R25 ;  /* 0x0000001900067202 */ /* 0x000fc40000000f00 */
[----:B------:R-:W-:Y:S02]  /*ba80*/  MOV R42, R31 ;  /* 0x0000001f002a7202 */ /* 0x000fe40000000f00 */
[----:B------:R-:W-:Y:S02]  /*ba90*/  MOV R44, R41 ;  /* 0x00000029002c7202 */ /* 0x000fe40000000f00 */
[----:B------:R-:W-:Y:S02]  /*baa0*/  SHF.R.U32.HI R55, RZ, 0x10, R41 ;  /* 0x00000010ff377819 */ /* 0x000fe40000011629 */
[----:B------:R-:W-:Y:S02]  /*bab0*/  SHF.R.U32.HI R25, RZ, 0x10, R25 ;  /* 0x00000010ff197819 */ /* 0x000fe40000011619 */
[----:B------:R-:W-:Y:S02]  /*bac0*/  MOV R10, R21 ;  /* 0x00000015000a7202 */ /* 0x000fe40000000f00 */
[----:B------:R-:W-:-:S02]  /*bad0*/  MOV R15, R27 ;  /* 0x0000001b000f7202 */ /* 0x000fc40000000f00 */
[----:B------:R-:W-:Y:S02]  /*bae0*/  SHF.R.U64 R66, R26, 0x10, R27 ;  /* 0x000000101a427819 */ /* 0x000fe4000000121b */
[----:B------:R-:W-:Y:S02]  /*baf0*/  SHF.R.U32.HI R51, RZ, 0x10, R31 ;  /* 0x00000010ff337819 */ /* 0x000fe4000001161f */
[--C-:B------:R-:W-:Y:S02]  /*bb00*/  SHF.R.U64 R64, R20, 0x10, R21.reuse ;  /* 0x0000001014407819 */ /* 0x100fe40000001215 */
[----:B------:R-:W-:Y:S02]  /*bb10*/  SHF.R.U32.HI R65, RZ, 0x10, R21 ;  /* 0x00000010ff417819 */ /* 0x000fe40000011615 */
[----:B------:R-:W-:Y:S02]  /*bb20*/  SHF.R.U32.HI R67, RZ, 0x10, R27 ;  /* 0x00000010ff437819 */ /* 0x000fe4000001161b */
[----:B------:R-:W-:-:S02]  /*bb30*/  MOV R41, R13 ;  /* 0x0000000d00297202 */ /* 0x000fc40000000f00 */
[----:B------:R-:W-:Y:S02]  /*bb40*/  VIMNMX R26, R5, 0x80, PT ;  /* 0x00000080051a7848 */ /* 0x000fe40003fe0100 */
[----:B------:R-:W-:Y:S02]  /*bb50*/  PRMT R3, R34, 0x5410, R58 ;  /* 0x0000541022037816 */ /* 0x000fe4000000003a */
[----:B------:R-:W-:Y:S02]  /*bb60*/  PRMT R29, R29, 0x5410, R14 ;  /* 0x000054101d1d7816 */ /* 0x000fe4000000000e */
[--C-:B------:R-:W-:Y:S02]  /*bb70*/  SHF.R.U64 R68, R12, 0x10, R13.reuse ;  /* 0x000000100c447819 */ /* 0x100fe4000000120d */
[----:B------:R-:W-:Y:S02]  /*bb80*/  SHF.R.U32.HI R69, RZ, 0x10, R13 ;  /* 0x00000010ff457819 */ /* 0x000fe4000001160d */
[----:B------:R-:W-:-:S02]  /*bb90*/  PRMT R31, R28, 0x5410, R42 ;  /* 0x000054101c1f7816 */ /* 0x000fc4000000002a */
[----:B------:R-:W-:Y:S02]  /*bba0*/  PRMT R27, R30, 0x5410, R43 ;  /* 0x000054101e1b7816 */ /* 0x000fe4000000002b */
[----:B------:R-:W-:Y:S02]  /*bbb0*/  PRMT R20, R39, 0x5410, R44 ;  /* 0x0000541027147816 */ /* 0x000fe4000000002c */
[----:B------:R-:W-:Y:S02]  /*bbc0*/  PRMT R34, R61, 0x5410, R25 ;  /* 0x000054103d227816 */ /* 0x000fe40000000019 */
[----:B------:R-:W-:Y:S02]  /*bbd0*/  PRMT R24, R24, 0x5410, R10 ;  /* 0x0000541018187816 */ /* 0x000fe4000000000a */
[----:B------:R-:W-:Y:S02]  /*bbe0*/  PRMT R14, R11, 0x5410, R15 ;  /* 0x000054100b0e7816 */ /* 0x000fe4000000000f */
        /* <DEDUP_REMOVED lines=12> */
[----:B------:R-:W-:-:S02]  /*bcb0*/  ISETP.GE.AND P1, PT, R165, R26, PT ;  /* 0x0000001aa500720c */ /* 0x000fc40003f26270 */
[----:B------:R-:W-:Y:S02]  /*bcc0*/  PRMT R15, R66, 0x5410, R67 ;  /* 0x00005410420f7816 */ /* 0x000fe40000000043 */
[----:B------:R-:W-:Y:S01]  /*bcd0*/  PRMT R10, R40, 0x5410, R41 ;  /* 0x00005410280a7816 */ /* 0x000fe20000000029 */
[----:B0-----:R-:W-:Y:S08]  /*bce0*/  @!P0 BRA `(.L_x_579) ;  /* 0x0000013800ec8947 */ /* 0x001ff00003800000 */
.L_x_820:
[----:B------:R-:W-:Y:S05]  /*bcf0*/  BSYNC B1 ;  /* 0x0000000000017941 */ /* 0x000fea0003800000 */
.L_x_578:
[----:B------:R-:W-:Y:S01]  /*bd00*/  BSSY B1, `(.L_x_580) ;  /* 0x00000fe000017945 */ /* 0x000fe20003800000 */
[----:B------:R-:W-:-:S03]  /*bd10*/  PRMT R11, R68, 0x5410, R69 ;  /* 0x00005410440b7816 */ /* 0x000fc60000000045 */
[----:B------:R-:W-:Y:S05]  /*bd20*/  @P1 BRA `(.L_x_581) ;  /* 0x0000000c00ec1947 */ /* 0x000fea0003800000 */
[----:B------:R-:W1:Y:S01]  /*bd30*/  LDC R5, c[0x0][0x3f4] ;  /* 0x0000fd00ff057b82 */ /* 0x000e620000000800 */
[----:B------:R-:W-:Y:S01]  /*bd40*/  BSSY B2, `(.L_x_582) ;  /* 0x000002e000027945 */ /* 0x000fe20003800000 */
[-C--:B-1----:R-:W-:Y:S02]  /*bd50*/  ISETP.GE.AND P0, PT, R160, R5.reuse, PT ;  /* 0x00000005a000720c */ /* 0x082fe40003f06270 */
[-C--:B------:R-:W-:Y:S02]  /*bd60*/  ISETP.GE.AND P1, PT, R169, R5.reuse, PT ;  /* 0x00000005a900720c */ /* 0x080fe40003f26270 */
[-C--:B------:R-:W-:Y:S02]  /*bd70*/  ISETP.GE.AND P2, PT, R168, R5.reuse, PT ;  /* 0x00000005a800720c */ /* 0x080fe40003f46270 */
[-C--:B------:R-:W-:Y:S02]  /*bd80*/  ISETP.GE.AND P3, PT, R171, R5.reuse, PT ;  /* 0x00000005ab00720c */ /* 0x080fe40003f66270 */
[----:B------:R-:W-:-:S02]  /*bd90*/  ISETP.GE.AND P4, PT, R170, R5, PT ;  /* 0x00000005aa00720c */ /* 0x000fc40003f86270 */
[----:B------:R-:W-:-:S03]  /*bda0*/  ISETP.GE.AND P5, PT, R172, R5, PT ;  /* 0x00000005ac00720c */ /* 0x000fc60003fa6270 */
[----:B------:R-:W-:Y:S10]  /*bdb0*/  @P0 BRA `(.L_x_583) ;  /* 0x0000000000980947 */ /* 0x000ff40003800000 */
[----:B0-----:R-:W0:Y:S01]  /*bdc0*/  LDS.128 R4, [R9+0xc400] ;  /* 0x00c4000009047984 */ /* 0x001e220000000c00 */
[----:B------:R-:W-:Y:S02]  /*bdd0*/  HADD2.F32 R47, -RZ, R38.H0_H0 ;  /* 0x20000026ff2f7230 */ /* 0x000fe40000004100 */
[----:B------:R-:W-:Y:S02]  /*bde0*/  HADD2.F32 R45, -RZ, R35.H0_H0 ;  /* 0x20000023ff2d7230 */ /* 0x000fe40000004100 */
[----:B------:R-:W-:Y:S02]  /*bdf0*/  HADD2.F32 R44, -RZ, R37.H0_H0 ;  /* 0x20000025ff2c7230 */ /* 0x000fe40000004100 */
[----:B------:R-:W-:Y:S02]  /*be00*/  HADD2.F32 R46, -RZ, R39.H0_H0 ;  /* 0x20000027ff2e7230 */ /* 0x000fe40000004100 */
[--C-:B0-----:R-:W-:Y:S02]  /*be10*/  HADD2.F32 R40, -RZ, R4.reuse.H0_H0 ;  /* 0x20000004ff287230 */ /* 0x101fe40000004100 */
[----:B------:R-:W-:-:S02]  /*be20*/  HADD2.F32 R4, -RZ, R4.H1_H1 ;  /* 0x30000004ff047230 */ /* 0x000fc40000004100 */
[--C-:B------:R-:W-:Y:S02]  /*be30*/  HADD2.F32 R41, -RZ, R5.reuse.H0_H0 ;  /* 0x20000005ff297230 */ /* 0x100fe40000004100 */
[----:B------:R-:W-:Y:S02]  /*be40*/  HADD2.F32 R5, -RZ, R5.H1_H1 ;  /* 0x30000005ff057230 */ /* 0x000fe40000004100 */
[C---:B------:R-:W-:Y:S01]  /*be50*/  FMUL.FTZ R49, R4.reuse, R47 ;  /* 0x0000002f04317220 */ /* 0x040fe20000410000 */
[-C--:B------:R-:W-:Y:S01]  /*be60*/  FMUL.FTZ R4, R4, R45.reuse ;  /* 0x0000002d04047220 */ /* 0x080fe20000410000 */
[--C-:B------:R-:W-:Y:S02]  /*be70*/  HADD2.F32 R42, -RZ, R6.reuse.H0_H0 ;  /* 0x20000006ff2a7230 */ /* 0x100fe40000004100 */
[----:B------:R-:W-:Y:S02]  /*be80*/  HADD2.F32 R43, -RZ, R7.H0_H0 ;  /* 0x20000007ff2b7230 */ /* 0x000fe40000004100 */
[C---:B------:R-:W-:Y:S01]  /*be90*/  FMUL.FTZ R50, R5.reuse, R46 ;  /* 0x0000002e05327220 */ /* 0x040fe20000410000 */
[C---:B------:R-:W-:Y:S01]  /*bea0*/  FFMA.FTZ R49, R40.reuse, R45, -R49 ;  /* 0x0000002d28317223 */ /* 0x040fe20000010831 */
[----:B------:R-:W-:Y:S01]  /*beb0*/  FFMA.FTZ R48, R40, R47, R4 ;  /* 0x0000002f28307223 */ /* 0x000fe20000010004 */
[----:B------:R-:W-:Y:S01]  /*bec0*/  FMUL.FTZ R52, R5, R44 ;  /* 0x0000002c05347220 */ /* 0x000fe20000410000 */
[----:B------:R-:W-:-:S02]  /*bed0*/  HADD2.F32 R6, -RZ, R6.H1_H1 ;  /* 0x30000006ff067230 */ /* 0x000fc40000004100 */
[C---:B------:R-:W-:Y:S01]  /*bee0*/  FFMA.FTZ R50, R41.reuse, R44, -R50 ;  /* 0x0000002c29327223 */ /* 0x040fe20000010832 */
[----:B------:R-:W-:Y:S02]  /*bef0*/  HADD2.F32 R7, -RZ, R7.H1_H1 ;  /* 0x30000007ff077230 */ /* 0x000fe40000004100 */
[----:B------:R-:W-:Y:S01]  /*bf00*/  FFMA.FTZ R41, R41, R46, R52 ;  /* 0x0000002e29297223 */ /* 0x000fe20000010034 */
[----:B------:R-:W-:Y:S02]  /*bf10*/  HADD2.F32 R45, -RZ, R38.H1_H1 ;  /* 0x30000026ff2d7230 */ /* 0x000fe40000004100 */
[----:B------:R-:W-:Y:S02]  /*bf20*/  HADD2.F32 R5, -RZ, R35.H1_H1 ;  /* 0x30000023ff057230 */ /* 0x000fe40000004100 */
[----:B------:R-:W-:Y:S02]  /*bf30*/  HADD2.F32 R40, -RZ, R39.H1_H1 ;  /* 0x30000027ff287230 */ /* 0x000fe40000004100 */
[----:B------:R-:W-:Y:S01]  /*bf40*/  FMUL.FTZ R47, R6, R45 ;  /* 0x0000002d062f7220 */ /* 0x000fe20000410000 */
[----:B------:R-:W-:-:S02]  /*bf50*/  HADD2.F32 R4, -RZ, R37.H1_H1 ;  /* 0x30000025ff047230 */ /* 0x000fc40000004100 */
[-C--:B------:R-:W-:Y:S01]  /*bf60*/  FMUL.FTZ R44, R6, R5.reuse ;  /* 0x00000005062c7220 */ /* 0x080fe20000410000 */
[C---:B------:R-:W-:Y:S01]  /*bf70*/  FMUL.FTZ R46, R7.reuse, R40 ;  /* 0x00000028072e7220 */ /* 0x040fe20000410000 */
[C---:B------:R-:W-:Y:S01]  /*bf80*/  FFMA.FTZ R6, R42.reuse, R5, -R47 ;  /* 0x000000052a067223 */ /* 0x040fe2000001082f */
[-C--:B------:R-:W-:Y:S01]  /*bf90*/  FMUL.FTZ R51, R7, R4.reuse ;  /* 0x0000000407337220 */ /* 0x080fe20000410000 */
[----:B------:R-:W-:Y:S01]  /*bfa0*/  FFMA.FTZ R45, R42, R45, R44 ;  /* 0x0000002d2a2d7223 */ /* 0x000fe2000001002c */
[C---:B------:R-:W-:Y:S01]  /*bfb0*/  FFMA.FTZ R7, R43.reuse, R4, -R46 ;  /* 0x000000042b077223 */ /* 0x040fe2000001082e */
[----:B------:R-:W-:Y:S01]  /*bfc0*/  F2FP.F16.F32.PACK_AB R4, R48, R49 ;  /* 0x000000313004723e */ /* 0x000fe200000000ff */
[----:B------:R-:W-:Y:S01]  /*bfd0*/  FFMA.FTZ R40, R43, R40, R51 ;  /* 0x000000282b287223 */ /* 0x000fe20000010033 */
[----:B------:R-:W-:Y:S02]  /*bfe0*/  F2FP.F16.F32.PACK_AB R5, R41, R50 ;  /* 0x000000322905723e */ /* 0x000fe400000000ff */
[----:B------:R-:W-:-:S02]  /*bff0*/  F2FP.F16.F32.PACK_AB R6, R45, R6 ;  /* 0x000000062d06723e */ /* 0x000fc400000000ff */
[----:B------:R-:W-:-:S05]  /*c000*/  F2FP.F16.F32.PACK_AB R7, R40, R7 ;  /* 0x000000072807723e */ /* 0x000fca00000000ff */
[----:B------:R1:W-:Y:S02]  /*c010*/  STS.128 [R9+0xc400], R4 ;  /* 0x00c4000409007388 */ /* 0x0003e40000000c00 */
.L_x_583:
[----:B------:R-:W-:Y:S05]  /*c020*/  BSYNC B2 ;  /* 0x0000000000027941 */ /* 0x000fea0003800000 */
.L_x_582:
[----:B------:R-:W-:Y:S04]  /*c030*/  BSSY B2, `(.L_x_584) ;  /* 0x0000028000027945 */ /* 0x000fe80003800000 */
[----:B------:R-:W-:Y:S05]  /*c040*/  @P1 BRA `(.L_x_585) ;  /* 0x0000000000981947 */ /* 0x000fea0003800000 */
[----:B01----:R-:W0:Y:S01]  /*c050*/  LDS.128 R4, [R8] ;  /* 0x0000000008047984 */ /* 0x003e220000000c00 */
        /* <DEDUP_REMOVED lines=36> */
[----:B------:R2:W-:Y:S02]  /*c2a0*/  STS.128 [R8], R4 ;  /* 0x0000000408007388 */ /* 0x0005e40000000c00 */
.L_x_585:
[----:B------:R-:W-:Y:S05]  /*c2b0*/  BSYNC B2 ;  /* 0x0000000000027941 */ /* 0x000fea0003800000 */
.L_x_584:
[----:B------:R-:W-:Y:S04]  /*c2c0*/  BSSY B2, `(.L_x_586) ;  /* 0x0000028000027945 */ /* 0x000fe80003800000 */
[----:B------:R-:W-:Y:S05]  /*c2d0*/  @P2 BRA `(.L_x_587) ;  /* 0x0000000000982947 */ /* 0x000fea0003800000 */
[----:B012---:R-:W0:Y:S01]  /*c2e0*/  LDS.128 R4, [R9+0x10400] ;  /* 0x0104000009047984 */ /* 0x007e220000000c00 */
        /* <DEDUP_REMOVED lines=37> */
.L_x_587:
[----:B------:R-:W-:Y:S05]  /*c540*/  BSYNC B2 ;  /* 0x0000000000027941 */ /* 0x000fea0003800000 */
.L_x_586:
[----:B------:R-:W-:Y:S04]  /*c550*/  BSSY B2, `(.L_x_588) ;  /* 0x0000028000027945 */ /* 0x000fe80003800000 */
[----:B------:R-:W-:Y:S05]  /*c560*/  @P3 BRA `(.L_x_589) ;  /* 0x0000000000983947 */ /* 0x000fea0003800000 */
[----:B0123--:R-:W0:Y:S01]  /*c570*/  LDS.128 R4, [R8+0x4000] ;  /* 0x0040000008047984 */ /* 0x00fe220000000c00 */
        /* <DEDUP_REMOVED lines=37> */
.L_x_589:
[----:B------:R-:W-:Y:S05]  /*c7d0*/  BSYNC B2 ;  /* 0x0000000000027941 */ /* 0x000fea0003800000 */
.L_x_588:
[----:B------:R-:W-:Y:S04]  /*c7e0*/  BSSY B2, `(.L_x_590) ;  /* 0x0000028000027945 */ /* 0x000fe80003800000 */
[----:B------:R-:W-:Y:S05]  /*c7f0*/  @P4 BRA `(.L_x_591) ;  /* 0x0000000000984947 */ /* 0x000fea0003800000 */
[----:B01234-:R-:W0:Y:S01]  /*c800*/  LDS.128 R4, [R9+0x14400] ;  /* 0x0144000009047984 */ /* 0x01fe220000000c00 */
        /* <DEDUP_REMOVED lines=37> */
.L_x_591:
[----:B------:R-:W-:Y:S05]  /*ca60*/  BSYNC B2 ;  /* 0x0000000000027941 */ /* 0x000fea0003800000 */
.L_x_590:
        /* <DEDUP_REMOVED lines=39> */
.L_x_581:
[----:B------:R-:W-:Y:S05]  /*cce0*/  BSYNC B1 ;  /* 0x0000000000017941 */ /* 0x000fea0003800000 */
.L_x_580:
[----:B------:R-:W-:-:S13]  /*ccf0*/  ISETP.GE.AND P0, PT, R225, R26, PT ;  /* 0x0000001ae100720c */ /* 0x000fda0003f06270 */
[----:B------:R-:W-:Y:S05]  /*cd00*/  @P0 BRA `(.L_x_592) ;  /* 0x0000003800d00947 */ /* 0x000fea0003800000 */
[----:B01234-:R-:W0:Y:S01]  /*cd10*/  LDC R5, c[0x0][0x3f4] ;  /* 0x0000fd00ff057b82 */ /* 0x01fe220000000800 */
[----:B------:R-:W-:Y:S01]  /*cd20*/  BSSY B1, `(.L_x_593) ;  /* 0x000002e000017945 */ /* 0x000fe20003800000 */
[-C--:B0-----:R-:W-:Y:S02]  /*cd30*/  ISETP.GE.AND P0, PT, R160, R5.reuse, PT ;  /* 0x00000005a000720c */ /* 0x081fe40003f06270 */
[-C--:B------:R-:W-:Y:S02]  /*cd40*/  ISETP.GE.AND P1, PT, R169, R5.reuse, PT ;  /* 0x00000005a900720c */ /* 0x080fe40003f26270 */
[-C--:B------:R-:W-:Y:S02]  /*cd50*/  ISETP.GE.AND P2, PT, R168, R5.reuse, PT ;  /* 0x00000005a800720c */ /* 0x080fe40003f46270 */
[-C--:B------:R-:W-:Y:S02]  /*cd60*/  ISETP.GE.AND P3, PT, R171, R5.reuse, PT ;  /* 0x00000005ab00720c */ /* 0x080fe40003f66270 */
[----:B------:R-:W-:-:S02]  /*cd70*/  ISETP.GE.AND P4, PT, R170, R5, PT ;  /* 0x00000005aa00720c */ /* 0x000fc40003f86270 */
[----:B------:R-:W-:-:S03]  /*cd80*/  ISETP.GE.AND P5, PT, R172, R5, PT ;  /* 0x00000005ac00720c */ /* 0x000fc60003fa6270 */
[----:B------:R-:W-:Y:S10]  /*cd90*/  @P0 BRA `(.L_x_594) ;  /* 0x0000000000980947 */ /* 0x000ff40003800000 */
[----:B------:R-:W0:Y:S01]  /*cda0*/  LDS.128 R4, [R9+0xe400] ;  /* 0x00e4000009047984 */ /* 0x000e220000000c00 */
[--C-:B------:R-:W-:Y:S02]  /*cdb0*/  HADD2.F32 R48, -RZ, R38.reuse.H0_H0 ;  /* 0x20000026ff307230 */ /* 0x100fe40000004100 */
[----:B------:R-:W-:Y:S02]  /*cdc0*/  HADD2.F32 R50, -RZ, R39.H0_H0 ;  /* 0x20000027ff327230 */ /* 0x000fe40000004100 */
[----:B------:R-:W-:Y:S02]  /*cdd0*/  HADD2.F32 R44, -RZ, R35.H0_H0 ;  /* 0x20000023ff2c7230 */ /* 0x000fe40000004100 */
[----:B------:R-:W-:Y:S02]  /*cde0*/  HADD2.F32 R46, -RZ, R37.H0_H0 ;  /* 0x20000025ff2e7230 */ /* 0x000fe40000004100 */
[----:B------:R-:W-:Y:S02]  /*cdf0*/  HADD2.F32 R49, -RZ, R38.H1_H1 ;  /* 0x30000026ff317230 */ /* 0x000fe40000004100 */
[----:B0-----:R-:W-:-:S02]  /*ce00*/  HADD2.F32 R26, -RZ, R4.H0_H0 ;  /* 0x20000004ff1a7230 */ /* 0x001fc40000004100 */
[----:B------:R-:W-:Y:S02]  /*ce10*/  HADD2.F32 R4, -RZ, R4.H1_H1 ;  /* 0x30000004ff047230 */ /* 0x000fe40000004100 */
[--C-:B------:R-:W-:Y:S02]  /*ce20*/  HADD2.F32 R40, -RZ, R5.reuse.H0_H0 ;  /* 0x20000005ff287230 */ /* 0x100fe40000004100 */
[----:B------:R-:W-:Y:S02]  /*ce30*/  HADD2.F32 R5, -RZ, R5.H1_H1 ;  /* 0x30000005ff057230 */ /* 0x000fe40000004100 */
[-C--:B------:R-:W-:Y:S01]  /*ce40*/  FMUL.FTZ R43, R48, R4.reuse ;  /* 0x00000004302b7220 */ /* 0x080fe20000410000 */
[----:B------:R-:W-:Y:S01]  /*ce50*/  FMUL.FTZ R45, R44, R4 ;  /* 0x000000042c2d7220 */ /* 0x000fe20000410000 */
[----:B------:R-:W-:Y:S02]  /*ce60*/  HADD2.F32 R41, -RZ, R6.H0_H0 ;  /* 0x20000006ff297230 */ /* 0x000fe40000004100 */
[-C--:B------:R-:W-:Y:S01]  /*ce70*/  FMUL.FTZ R47, R50, R5.reuse ;  /* 0x00000005322f7220 */ /* 0x080fe20000410000 */
[----:B------:R-:W-:Y:S01]  /*ce80*/  FFMA.FTZ R4, R44, R26, -R43 ;  /* 0x0000001a2c047223 */ /* 0x000fe2000001082b */
[----:B------:R-:W-:Y:S01]  /*ce90*/  FMUL.FTZ R43, R46, R5 ;  /* 0x000000052e2b7220 */ /* 0x000fe20000410000 */
[----:B------:R-:W-:-:S02]  /*cea0*/  HADD2.F32 R42, -RZ, R7.H0_H0 ;  /* 0x20000007ff2a7230 */ /* 0x000fc40000004100 */
[----:B------:R-:W-:Y:S01]  /*ceb0*/  FFMA.FTZ R5, R46, R40, -R47 ;  /* 0x000000282e057223 */ /* 0x000fe2000001082f */
[----:B------:R-:W-:Y:S02]  /*cec0*/  HADD2.F32 R6, -RZ, R6.H1_H1 ;  /* 0x30000006ff067230 */ /* 0x000fe40000004100 */
[----:B------:R-:W-:Y:S01]  /*ced0*/  FFMA.FTZ R45, R48, R26, R45 ;  /* 0x0000001a302d7223 */ /* 0x000fe2000001002d */
[----:B------:R-:W-:Y:S02]  /*cee0*/  HADD2.F32 R7, -RZ, R7.H1_H1 ;  /* 0x30000007ff077230 */ /* 0x000fe40000004100 */
[----:B------:R-:W-:Y:S01]  /*cef0*/  FFMA.FTZ R40, R50, R40, R43 ;  /* 0x0000002832287223 */ /* 0x000fe2000001002b */
[----:B------:R-:W-:Y:S02]  /*cf00*/  HADD2.F32 R46, -RZ, R39.H1_H1 ;  /* 0x30000027ff2e7230 */ /* 0x000fe40000004100 */
[----:B------:R-:W-:Y:S01]  /*cf10*/  FMUL.FTZ R26, R49, R6 ;  /* 0x00000006311a7220 */ /* 0x000fe20000410000 */
[----:B------:R-:W-:Y:S01]  /*cf20*/  HADD2.F32 R47, -RZ, R35.H1_H1 ;  /* 0x30000023ff2f7230 */ /* 0x000fe20000004100 */
[----:B------:R-:W-:Y:S01]  /*cf30*/  F2FP.F16.F32.PACK_AB R4, R45, R4 ;  /* 0x000000042d04723e */ /* 0x000fe200000000ff */
[----:B------:R-:W-:-:S02]  /*cf40*/  HADD2.F32 R44, -RZ, R37.H1_H1 ;  /* 0x30000025ff2c7230 */ /* 0x000fc40000004100 */
[----:B------:R-:W-:Y:S01]  /*cf50*/  FMUL.FTZ R35, R46, R7 ;  /* 0x000000072e237220 */ /* 0x000fe20000410000 */
[----:B------:R-:W-:Y:S01]  /*cf60*/  F2FP.F16.F32.PACK_AB R5, R40, R5 ;  /* 0x000000052805723e */ /* 0x000fe200000000ff */
[C---:B------:R-:W-:Y:S01]  /*cf70*/  FMUL.FTZ R38, R47.reuse, R6 ;  /* 0x000000062f267220 */ /* 0x040fe20000410000 */
[----:B------:R-:W-:Y:S01]  /*cf80*/  FFMA.FTZ R6, R47, R41, -R26 ;  /* 0x000000292f067223 */ /* 0x000fe2000001081a */
[C---:B------:R-:W-:Y:S01]  /*cf90*/  FMUL.FTZ R37, R44.reuse, R7 ;  /* 0x000000072c257220 */ /* 0x040fe20000410000 */
[-C--:B------:R-:W-:Y:S01]  /*cfa0*/  FFMA.FTZ R7, R44, R42.reuse, -R35 ;  /* 0x0000002a2c077223 */ /* 0x080fe20000010823 */
[----:B------:R-:W-:Y:S02]  /*cfb0*/  FFMA.FTZ R41, R49, R41, R38 ;  /* 0x0000002931297223 */ /* 0x000fe40000010026 */
[----:B------:R-:W-:-:S03]  /*cfc0*/  FFMA.FTZ R42, R46, R42, R37 ;  /* 0x0000002a2e2a7223 */ /* 0x000fc60000010025 */
[----:B------:R-:W-:Y:S02]  /*cfd0*/  F2FP.F16.F32.PACK_AB R6, R41, R6 ;  /* 0x000000062906723e */ /* 0x000fe400000000ff */
[----:B------:R-:W-:-:S05]  /*cfe0*/  F2FP.F16.F32.PACK_AB R7, R42, R7 ;  /* 0x000000072a07723e */ /* 0x000fca00000000ff */
[----:B------:R0:W-:Y:S02]  /*cff0*/  STS.128 [R9+0xe400], R4 ;  /* 0x00e4000409007388 */ /* 0x0001e40000000c00 */
.L_x_594:
[----:B------:R-:W-:Y:S05]  /*d000*/  BSYNC B1 ;  /* 0x0000000000017941 */ /* 0x000fea0003800000 */
.L_x_593:
[----:B------:R-:W-:Y:S04]  /*d010*/  BSSY B1, `(.L_x_595) ;  /* 0x0000028000017945 */ /* 0x000fe80003800000 */
[----:B------:R-:W-:Y:S05]  /*d020*/  @P1 BRA `(.L_x_596) ;  /* 0x0000000000981947 */ /* 0x000fea0003800000 */
        /* <DEDUP_REMOVED lines=9> */
[-C--:B------:R-:W-:Y:S01]  /*d0c0*/  FMUL.FTZ R39, R44, R4.reuse ;  /* 0x000000042c277220 */ /* 0x080fe20000410000 */
[C---:B------:R-:W-:Y:S01]  /*d0d0*/  FMUL.FTZ R41, R42.reuse, R4 ;  /* 0x000000042a297220 */ /* 0x040fe20000410000 */
[----:B------:R-:W-:Y:S02]  /*d0e0*/  HADD2.F32 R37, -RZ, R6.H0_H0 ;  /* 0x20000006ff257230 */ /* 0x000fe40000004100 */
[-C--:B------:R-:W-:Y:S01]  /*d0f0*/  FMUL.FTZ R40, R45, R5.reuse ;  /* 0x000000052d287220 */ /* 0x080fe20000410000 */
[-C--:B------:R-:W-:Y:S01]  /*d100*/  FFMA.FTZ R4, R42, R26.reuse, -R39 ;  /* 0x0000001a2a047223 */ /* 0x080fe20000010827 */
[----:B------:R-:W-:Y:S01]  /*d110*/  FFMA.FTZ R41, R44, R26, R41 ;  /* 0x0000001a2c297223 */ /* 0x000fe20000010029 */
[----:B------:R-:W-:Y:S01]  /*d120*/  FMUL.FTZ R26, R43, R5 ;  /* 0x000000052b1a7220 */ /* 0x000fe20000410000 */
[----:B------:R-:W-:-:S02]  /*d130*/  HADD2.F32 R38, -RZ, R7.H0_H0 ;  /* 0x20000007ff267230 */ /* 0x000fc40000004100 */
[-C--:B------:R-:W-:Y:S01]  /*d140*/  FFMA.FTZ R5, R43, R35.reuse, -R40 ;  /* 0x000000232b057223 */ /* 0x080fe20000010828 */
[----:B------:R-:W-:Y:S02]  /*d150*/  HADD2.F32 R6, -RZ, R6.H1_H1 ;  /* 0x30000006ff067230 */ /* 0x000fe40000004100 */
[----:B------:R-:W-:Y:S01]  /*d160*/  FFMA.FTZ R26, R45, R35, R26 ;  /* 0x000000232d1a7223 */ /* 0x000fe2000001001a */
[----:B------:R-:W-:Y:S01]  /*d170*/  HADD2.F32 R7, -RZ, R7.H1_H1 ;  /* 0x30000007ff077230 */ /* 0x000fe20000004100 */
[----:B------:R-:W-:Y:S01]  /*d180*/  F2FP.F16.F32.PACK_AB R4, R41, R4 ;  /* 0x000000042904723e */ /* 0x000fe200000000ff */
[----:B------:R-:W-:Y:S02]  /*d190*/  HADD2.F32 R43, -RZ, R33.H1_H1 ;  /* 0x30000021ff2b7230 */ /* 0x000fe40000004100 */
[----:B------:R-:W-:Y:S01]  /*d1a0*/  HADD2.F32 R42, -RZ, R34.H1_H1 ;  /* 0x30000022ff2a7230 */ /* 0x000fe20000004100 */
[----:B------:R-:W-:Y:S01]  /*d1b0*/  F2FP.F16.F32.PACK_AB R5, R26, R5 ;  /* 0x000000051a05723e */ /* 0x000fe200000000ff */
[----:B------:R-:W-:-:S02]  /*d1c0*/  HADD2.F32 R39, -RZ, R31.H1_H1 ;  /* 0x3000001fff277230 */ /* 0x000fc40000004100 */
[----:B------:R-:W-:Y:S02]  /*d1d0*/  HADD2.F32 R40, -RZ, R32.H1_H1 ;  /* 0x30000020ff287230 */ /* 0x000fe40000004100 */
[-C--:B------:R-:W-:Y:S01]  /*d1e0*/  FMUL.FTZ R32, R43, R6.reuse ;  /* 0x000000062b207220 */ /* 0x080fe20000410000 */
[-C--:B------:R-:W-:Y:S01]  /*d1f0*/  FMUL.FTZ R31, R42, R7.reuse ;  /* 0x000000072a1f7220 */ /* 0x080fe20000410000 */
[C---:B------:R-:W-:Y:S01]  /*d200*/  FMUL.FTZ R34, R39.reuse, R6 ;  /* 0x0000000627227220 */ /* 0x040fe20000410000 */
[C---:B------:R-:W-:Y:S01]  /*d210*/  FMUL.FTZ R33, R40.reuse, R7 ;  /* 0x0000000728217220 */ /* 0x040fe20000410000 */
[-C--:B------:R-:W-:Y:S01]  /*d220*/  FFMA.FTZ R6, R39, R37.reuse, -R32 ;  /* 0x0000002527067223 */ /* 0x080fe20000010820 */
[-C--:B------:R-:W-:Y:S01]  /*d230*/  FFMA.FTZ R7, R40, R38.reuse, -R31 ;  /* 0x0000002628077223 */ /* 0x080fe2000001081f */
[----:B------:R-:W-:Y:S01]  /*d240*/  FFMA.FTZ R37, R43, R37, R34 ;  /* 0x000000252b257223 */ /* 0x000fe20000010022 */
[----:B------:R-:W-:-:S04]  /*d250*/  FFMA.FTZ R38, R42, R38, R33 ;  /* 0x000000262a267223 */ /* 0x000fc80000010021 */
[----:B------:R-:W-:Y:S02]  /*d260*/  F2FP.F16.F32.PACK_AB R6, R37, R6 ;  /* 0x000000062506723e */ /* 0x000fe400000000ff */
[----:B------:R-:W-:-:S05]  /*d270*/  F2FP.F16.F32.PACK_AB R7, R38, R7 ;  /* 0x000000072607723e */ /* 0x000fca00000000ff */
[----:B------:R1:W-:Y:S02]  /*d280*/  STS.128 [R8+0x2000], R4 ;  /* 0x0020000408007388 */ /* 0x0003e40000000c00 */
.L_x_596:
[----:B------:R-:W-:Y:S05]  /*d290*/  BSYNC B1 ;  /* 0x0000000000017941 */ /* 0x000fea0003800000 */
.L_x_595:
[----:B------:R-:W-:Y:S04]  /*d2a0*/  BSSY B1, `(.L_x_597) ;  /* 0x0000028000017945 */ /* 0x000fe80003800000 */
[----:B------:R-:W-:Y:S05]  /*d2b0*/  @P2 BRA `(.L_x_598) ;  /* 0x0000000000982947 */ /* 0x000fea0003800000 */
[----:B01----:R-:W0:Y:S01]  /*d2c0*/  LDS.128 R4, [R9+0x12400] ;  /* 0x0124000009047984 */ /* 0x003e220000000c00 */
        /* <DEDUP_REMOVED lines=25> */
[-C--:B------:R-:W-:Y:S01]  /*d460*/  FMUL.FTZ R27, R38, R6.reuse ;  /* 0x00000006261b7220 */ /* 0x080fe20000410000 */
[----:B------:R-:W-:Y:S02]  /*d470*/  HADD2.F32 R35, -RZ, R28.H1_H1 ;  /* 0x3000001cff237230 */ /* 0x000fe40000004100 */
[C---:B------:R-:W-:Y:S01]  /*d480*/  FMUL.FTZ R29, R34.reuse, R6 ;  /* 0x00000006221d7220 */ /* 0x040fe20000410000 */
[-C--:B------:R-:W-:Y:S01]  /*d490*/  FMUL.FTZ R28, R39, R7.reuse ;  /* 0x00000007271c7220 */ /* 0x080fe20000410000 */
[-C--:B------:R-:W-:Y:S01]  /*d4a0*/  FFMA.FTZ R6, R34, R32.reuse, -R27 ;  /* 0x0000002022067223 */ /* 0x080fe2000001081b */
[C---:B------:R-:W-:Y:S01]  /*d4b0*/  FMUL.FTZ R30, R35.reuse, R7 ;  /* 0x00000007231e7220 */ /* 0x040fe20000410000 */
[----:B------:R-:W-:Y:S01]  /*d4c0*/  FFMA.FTZ R29, R38, R32, R29 ;  /* 0x00000020261d7223 */ /* 0x000fe2000001001d */
[-C--:B------:R-:W-:Y:S02]  /*d4d0*/  FFMA.FTZ R7, R35, R33.reuse, -R28 ;  /* 0x0000002123077223 */ /* 0x080fe4000001081c */
[----:B------:R-:W-:-:S02]  /*d4e0*/  FFMA.FTZ R30, R39, R33, R30 ;  /* 0x00000021271e7223 */ /* 0x000fc4000001001e */
[----:B------:R-:W-:-:S03]  /*d4f0*/  F2FP.F16.F32.PACK_AB R6, R29, R6 ;  /* 0x000000061d06723e */ /* 0x000fc600000000ff */
[----:B------:R-:W-:-:S05]  /*d500*/  F2FP.F16.F32.PACK_AB R7, R30, R7 ;  /* 0x000000071e07723e */ /* 0x000fca00000000ff */
[----:B------:R2:W-:Y:S02]  /*d510*/  STS.128 [R9+0x12400], R4 ;  /* 0x0124000409007388 */ /* 0x0005e40000000c00 */
.L_x_598:
[----:B------:R-:W-:Y:S05]  /*d520*/  BSYNC B1 ;  /* 0x0000000000017941 */ /* 0x000fea0003800000 */
.L_x_597:
        /* <DEDUP_REMOVED lines=30> */
[C---:B------:R-:W-:Y:S01]  /*d710*/  FMUL.FTZ R25, R30.reuse, R6 ;  /* 0x000000061e197220 */ /* 0x040fe20000410000 */
[-C--:B------:R-:W-:Y:S01]  /*d720*/  FMUL.FTZ R20, R35, R7.reuse ;  /* 0x0000000723147220 */ /* 0x080fe20000410000 */
[C---:B------:R-:W-:Y:S01]  /*d730*/  FMUL.FTZ R24, R31.reuse, R7 ;  /* 0x000000071f187220 */ /* 0x040fe20000410000 */
[-C--:B------:R-:W-:Y:S01]  /*d740*/  FFMA.FTZ R6, R30, R28.reuse, -R21 ;  /* 0x0000001c1e067223 */ /* 0x080fe20000010815 */
[----:B------:R-:W-:Y:S01]  /*d750*/  FFMA.FTZ R25, R32, R28, R25 ;  /* 0x0000001c20197223 */ /* 0x000fe20000010019 */
[-C--:B------:R-:W-:Y:S01]  /*d760*/  FFMA.FTZ R7, R31, R29.reuse, -R20 ;  /* 0x0000001d1f077223 */ /* 0x080fe20000010814 */
[----:B------:R-:W-:-:S03]  /*d770*/  FFMA.FTZ R24, R35, R29, R24 ;  /* 0x0000001d23187223 */ /* 0x000fc60000010018 */
[----:B------:R-:W-:Y:S02]  /*d780*/  F2FP.F16.F32.PACK_AB R6, R25, R6 ;  /* 0x000000061906723e */ /* 0x000fe400000000ff */
[----:B------:R-:W-:-:S05]  /*d790*/  F2FP.F16.F32.PACK_AB R7, R24, R7 ;  /* 0x000000071807723e */ /* 0x000fca00000000ff */
[----:B------:R3:W-:Y:S02]  /*d7a0*/  STS.128 [R8+0x6000], R4 ;  /* 0x0060000408007388 */ /* 0x0007e40000000c00 */
.L_x_600:
[----:B------:R-:W-:Y:S05]  /*d7b0*/  BSYNC B1 ;  /* 0x0000000000017941 */ /* 0x000fea0003800000 */
.L_x_599:
        /* <DEDUP_REMOVED lines=40> */
.L_x_602:
[----:B------:R-:W-:Y:S05]  /*da40*/  BSYNC B1 ;  /* 0x0000000000017941 */ /* 0x000fea0003800000 */
.L_x_601:
        /* <DEDUP_REMOVED lines=13> */
[----:B------:R-:W-:Y:S01]  /*db20*/  FMUL.FTZ R15, R28, R5 ;  /* 0x000000051c0f7220 */ /* 0x000fe20000410000 */
[----:B------:R-:W-:Y:S01]  /*db30*/  FFMA.FTZ R4, R21, R9, -R20 ;  /* 0x0000000915047223 */ /* 0x000fe20000010814 */
[----:B------:R-:W-:-:S02]  /*db40*/  HADD2.F32 R14, -RZ, R7.H0_H0 ;  /* 0x20000007ff0e7230 */ /* 0x000fc40000004100 */
[----:B------:R-:W-:Y:S01]  /*db50*/  FFMA.FTZ R9, R25, R9, R24 ;  /* 0x0000000919097223 */ /* 0x000fe20000010018 */
[C---:B------:R-:W-:Y:S01]  /*db60*/  FMUL.FTZ R21, R26.reuse, R5 ;  /* 0x000000051a157220 */ /* 0x040fe20000410000 */
[----:B------:R-:W-:Y:S02]  /*db70*/  HADD2.F32 R6, -RZ, R6.H1_H1 ;  /* 0x30000006ff067230 */ /* 0x000fe40000004100 */
[-C--:B------:R-:W-:Y:S01]  /*db80*/  FFMA.FTZ R5, R26, R12.reuse, -R15 ;  /* 0x0000000c1a057223 */ /* 0x080fe2000001080f */
[----:B------:R-:W-:Y:S02]  /*db90*/  HADD2.F32 R7, -RZ, R7.H1_H1 ;  /* 0x30000007ff077230 */ /* 0x000fe40000004100 */
[----:B------:R-:W-:Y:S01]  /*dba0*/  FFMA.FTZ R12, R28, R12, R21 ;  /* 0x0000000c1c0c7223 */ /* 0x000fe20000010015 */
[----:B------:R-:W-:Y:S01]  /*dbb0*/  HADD2.F32 R25, -RZ, R10.H1_H1 ;  /* 0x3000000aff197230 */ /* 0x000fe20000004100 */
[----:B------:R-:W-:Y:S01]  /*dbc0*/  F2FP.F16.F32.PACK_AB R4, R9, R4 ;  /* 0x000000040904723e */ /* 0x000fe200000000ff */
[----:B------:R-:W-:-:S02]  /*dbd0*/  HADD2.F32 R20, -RZ, R11.H1_H1 ;  /* 0x3000000bff147230 */ /* 0x000fc40000004100 */
[----:B------:R-:W-:Y:S02]  /*dbe0*/  HADD2.F32 R15, -RZ, R0.H1_H1 ;  /* 0x30000000ff0f7230 */ /* 0x000fe40000004100 */
[-C--:B------:R-:W-:Y:S01]  /*dbf0*/  FMUL.FTZ R0, R25, R6.reuse ;  /* 0x0000000619007220 */ /* 0x080fe20000410000 */
[----:B------:R-:W-:Y:S02]  /*dc00*/  HADD2.F32 R10, -RZ, R3.H1_H1 ;  /* 0x30000003ff0a7230 */ /* 0x000fe40000004100 */
[----:B------:R-:W-:Y:S01]  /*dc10*/  FMUL.FTZ R3, R20, R7 ;  /* 0x0000000714037220 */ /* 0x000fe20000410000 */
[----:B------:R-:W-:Y:S01]  /*dc20*/  F2FP.F16.F32.PACK_AB R5, R12, R5 ;  /* 0x000000050c05723e */ /* 0x000fe200000000ff */
[C---:B------:R-:W-:Y:S01]  /*dc30*/  FMUL.FTZ R6, R15.reuse, R6 ;  /* 0x000000060f067220 */ /* 0x040fe20000410000 */
[----:B------:R-:W-:Y:S01]  /*dc40*/  FFMA.FTZ R0, R15, R13, -R0 ;  /* 0x0000000d0f007223 */ /* 0x000fe20000010800 */
[C---:B------:R-:W-:Y:S01]  /*dc50*/  FMUL.FTZ R7, R10.reuse, R7 ;  /* 0x000000070a077220 */ /* 0x040fe20000410000 */
[----:B------:R-:W-:Y:S01]  /*dc60*/  FFMA.FTZ R3, R10, R14, -R3 ;  /* 0x0000000e0a037223 */ /* 0x000fe20000010803 */
[----:B------:R-:W-:-:S02]  /*dc70*/  FFMA.FTZ R13, R25, R13, R6 ;  /* 0x0000000d190d7223 */ /* 0x000fc40000010006 */
[----:B------:R-:W-:-:S03]  /*dc80*/  FFMA.FTZ R14, R20, R14, R7 ;  /* 0x0000000e140e7223 */ /* 0x000fc60000010007 */
[----:B------:R-:W-:Y:S02]  /*dc90*/  F2FP.F16.F32.PACK_AB R6, R13, R0 ;  /* 0x000000000d06723e */ /* 0x000fe400000000ff */
[----:B------:R-:W-:-:S05]  /*dca0*/  F2FP.F16.F32.PACK_AB R7, R14, R3 ;  /* 0x000000030e07723e */ /* 0x000fca00000000ff */
[----:B------:R0:W-:Y:S01]  /*dcb0*/  STS.128 [R8+0xa000], R4 ;  /* 0x00a0000408007388 */ /* 0x0001e20000000c00 */
[----:B------:R-:W-:Y:S05]  /*dcc0*/  BRA `(.L_x_592) ;  /* 0x0000002800e07947 */ /* 0x000fea0003800000 */
.L_x_574:
[----:B------:R-:W-:-:S03]  /*dcd0*/  UMOV UR4, 0xffffffff ;  /* 0xffffffff00047882 */ /* 0x000fc60000000000 */
[----:B------:R-:W-:Y:S05]  /*dce0*/  BRA.DIV UR4, `(.L_x_603) ;  /* 0x0000011e04007947 */ /* 0x000fea000b800000 */
[----:B------:R0:W1:Y:S04]  /*dcf0*/  SHFL.IDX PT, R3, R25, RZ, 0x1c1f ;  /* 0x001c1fff19037589 */ /* 0x00006800000e0000 */
[----:B------:R0:W2:Y:S04]  /*dd00*/  SHFL.IDX PT, R0, R24, RZ, 0x1c1f ;  /* 0x001c1fff18007589 */ /* 0x0000a800000e0000 */
[----:B------:R0:W3:Y:S04]  /*dd10*/  SHFL.IDX PT, R21, R27, RZ, 0x1c1f ;  /* 0x001c1fff1b157589 */ /* 0x0000e800000e0000 */
[----:B------:R0:W0:Y:S02]  /*dd20*/  SHFL.IDX PT, R20, R26, RZ, 0x1c1f ;  /* 0x001c1fff1a147589 */ /* 0x00002400000e0000 */
.L_x_826:
[----:B------:R-:W-:Y:S01]  /*dd30*/  ULDC UR4, c[0x0][0x448] ;  /* 0x0001120000047ab9 */ /* 0x000fe20000000800 */
[----:B------:R-:W-:Y:S01]  /*dd40*/  BSSY B1, `(.L_x_604) ;  /* 0x0000037000017945 */ /* 0x000fe20003800000 */
[----:B------:R-:W-:Y:S01]  /*dd50*/  IMAD R50, R146, UR4, RZ ;  /* 0x0000000492327c24 */ /* 0x000fe2000f8e02ff */
[----:B------:R-:W-:Y:S02]  /*dd60*/  CS2R R4, SRZ ;  /* 0x0000000000047805 */ /* 0x000fe4000001ff00 */
[----:B------:R-:W-:Y:S02]  /*dd70*/  CS2R R8, SRZ ;  /* 0x0000000000087805 */ /* 0x000fe4000001ff00 */
[----:B------:R-:W-:Y:S02]  /*dd80*/  CS2R R10, SRZ ;  /* 0x00000000000a7805 */ /* 0x000fe4000001ff00 */
[----:B------:R-:W-:Y:S02]  /*dd90*/  CS2R R12, SRZ ;  /* 0x00000000000c7805 */ /* 0x000fe4000001ff00 */
[----:B------:R-:W-:Y:S01]  /*dda0*/  ISETP.GE.AND P0, PT, R6, R50, PT ;  /* 0x000000320600720c */ /* 0x000fe20003f06270 */
[----:B------:R-:W-:Y:S01]  /*ddb0*/  IMAD R50, R29, -0x80, R50 ;  /* 0xffffff801d327824 */ /* 0x000fe200078e0232 */
[----:B------:R-:W-:-:S02]  /*ddc0*/  CS2R R6, SRZ ;  /* 0x0000000000067805 */ /* 0x000fc4000001ff00 */
[----:B------:R-:W-:Y:S02]  /*ddd0*/  CS2R R14, SRZ ;  /* 0x00000000000e7805 */ /* 0x000fe4000001ff00 */
[----:B0-----:R-:W-:Y:S02]  /*dde0*/  CS2R R24, SRZ ;  /* 0x0000000000187805 */ /* 0x001fe4000001ff00 */
[----:B------:R-:W-:Y:S02]  /*ddf0*/  CS2R R26, SRZ ;  /* 0x00000000001a7805 */ /* 0x000fe4000001ff00 */
[----:B------:R-:W-:Y:S02]  /*de00*/  CS2R R28, SRZ ;  /* 0x00000000001c7805 */ /* 0x000fe4000001ff00 */
[----:B------:R-:W-:Y:S02]  /*de10*/  CS2R R30, SRZ ;  /* 0x00000000001e7805 */ /* 0x000fe4000001ff00 */
[----:B----4-:R-:W-:-:S02]  /*de20*/  CS2R R32, SRZ ;  /* 0x0000000000207805 */ /* 0x010fc4000001ff00 */
[----:B------:R-:W-:Y:S01]  /*de30*/  CS2R R34, SRZ ;  /* 0x0000000000227805 */ /* 0x000fe2000001ff00 */
[----:B------:R-:W-:Y:S06]  /*de40*/  @P0 BRA `(.L_x_605) ;  /* 0x0000000000980947 */ /* 0x000fec0003800000 */
[----:B------:R-:W-:Y:S01]  /*de50*/  ULDC UR4, c[0x0][0x3f4] ;  /* 0x0000fd0000047ab9 */ /* 0x000fe20000000800 */
[C---:B------:R-:W-:Y:S01]  /*de60*/  VIADD R5, R16.reuse, 0x40 ;  /* 0x0000004010057836 */ /* 0x040fe20000000000 */
[C---:B------:R-:W-:Y:S02]  /*de70*/  IADD3 R4, R16.reuse, 0x20, RZ ;  /* 0x0000002010047810 */ /* 0x040fe40007ffe0ff */
[----:B------:R-:W-:Y:S02]  /*de80*/  CS2R R28, SRZ ;  /* 0x00000000001c7805 */ /* 0x000fe4000001ff00 */
[----:B------:R-:W-:Y:S02]  /*de90*/  ISETP.GE.AND P2, PT, R16, UR4, PT ;  /* 0x0000000410007c0c */ /* 0x000fe4000bf46270 */
[----:B------:R-:W-:Y:S02]  /*dea0*/  CS2R R30, SRZ ;  /* 0x00000000001e7805 */ /* 0x000fe4000001ff00 */
[----:B------:R-:W-:-:S02]  /*deb0*/  ISETP.GE.AND P4, PT, R5, UR4, PT ;  /* 0x0000000405007c0c */ /* 0x000fc4000bf86270 */
[----:B------:R-:W-:Y:S02]  /*dec0*/  CS2R R8, SRZ ;  /* 0x0000000000087805 */ /* 0x000fe4000001ff00 */
[----:B------:R-:W-:Y:S01]  /*ded0*/  ISETP.GE.AND P3, PT, R4, UR4, PT ;  /* 0x0000000404007c0c */ /* 0x000fe2000bf66270 */
[----:B--2---:R-:W-:Y:S01]  /*dee0*/  IMAD.MOV.U32 R4, RZ, RZ, R0 ;  /* 0x000000ffff047224 */ /* 0x004fe200078e0000 */
[----:B-1----:R-:W-:Y:S02]  /*def0*/  MOV R5, R3 ;  /* 0x0000000300057202 */ /* 0x002fe40000000f00 */
[----:B------:R-:W-:Y:S02]  /*df00*/  CS2R R10, SRZ ;  /* 0x00000000000a7805 */ /* 0x000fe4000001ff00 */
[----:B------:R-:W-:Y:S02]  /*df10*/  CS2R R32, SRZ ;  /* 0x0000000000207805 */ /* 0x000fe4000001ff00 */
[----:B------:R-:W-:-:S02]  /*df20*/  CS2R R34, SRZ ;  /* 0x0000000000227805 */ /* 0x000fc4000001ff00 */
[----:B------:R-:W-:Y:S02]  /*df30*/  @!P2 SHF.L.U32 R49, R16, 0x1, RZ ;  /* 0x000000011031a819 */ /* 0x000fe400000006ff */
[----:B------:R-:W-:Y:S01]  /*df40*/  @!P4 SHF.L.U32 R45, R163, 0x3, RZ ;  /* 0x00000003a32dc819 */ /* 0x000fe200000006ff */
[----:B------:R-:W-:Y:S01]  /*df50*/  @!P3 IMAD.SHL.U32 R41, R162, 0x8, RZ ;  /* 0x00000008a229b824 */ /* 0x000fe200078e00ff */
[-C--:B------:R-:W-:Y:S02]  /*df60*/  @!P2 IADD3 R46, P0, R0, R49.reuse, RZ ;  /* 0x00000031002ea210 */ /* 0x080fe40007f1e0ff */
[----:B------:R-:W-:Y:S01]  /*df70*/  @!P2 SHF.L.U64.HI R0, R16, 0x1, R17 ;  /* 0x000000011000a819 */ /* 0x000fe20000010211 */
[----:B------:R-:W-:Y:S01]  /*df80*/  @!P3 IMAD.WIDE R38, R41, 0x2, R4 ;  /* 0x000000022926b825 */ /* 0x000fe200078e0204 */
[----:B------:R-:W-:Y:S02]  /*df90*/  @!P2 IADD3 R48, P1, R20, R49, RZ ;  /* 0x000000311430a210 */ /* 0x000fe40007f3e0ff */
[----:B------:R-:W-:-:S02]  /*dfa0*/  CS2R R12, SRZ ;  /* 0x00000000000c7805 */ /* 0x000fc4000001ff00 */
[----:B------:R-:W-:Y:S01]  /*dfb0*/  CS2R R14, SRZ ;  /* 0x00000000000e7805 */ /* 0x000fe2000001ff00 */
[----:B------:R-:W-:Y:S01]  /*dfc0*/  @!P4 IMAD.WIDE R42, R45, 0x2, R4 ;  /* 0x000000022d2ac825 */ /* 0x000fe200078e0204 */
[----:B------:R-:W-:Y:S02]  /*dfd0*/  CS2R R24, SRZ ;  /* 0x0000000000187805 */ /* 0x000fe4000001ff00 */
[----:B------:R-:W-:Y:S02]  /*dfe0*/  CS2R R26, SRZ ;  /* 0x00000000001a7805 */ /* 0x000fe4000001ff00 */
[----:B------:R-:W-:Y:S02]  /*dff0*/  CS2R R4, SRZ ;  /* 0x0000000000047805 */ /* 0x000fe4000001ff00 */
[----:B------:R-:W-:Y:S01]  /*e000*/  CS2R R6, SRZ ;  /* 0x0000000000067805 */ /* 0x000fe2000001ff00 */
[--C-:B---3--:R-:W-:Y:S01]  /*e010*/  @!P3 IMAD.WIDE R40, R41, 0x2, R20.reuse ;  /* 0x000000022928b825 */ /* 0x108fe200078e0214 */
[----:B------:R-:W-:Y:S01]  /*e020*/  @!P2 IADD3.X R49, R21, R0, RZ, P1, !PT ;  /* 0x000000001531a210 */ /* 0x000fe20000ffe4ff */
[----:B------:R0:W5:Y:S02]  /*e030*/  @!P3 LD.E.128 R28, desc[UR60][R38.64] ;  /* 0x0000003c261cb980 */ /* 0x000164000c101d00 */
[----:B------:R-:W-:-:S02]  /*e040*/  @!P4 IMAD.WIDE R44, R45, 0x2, R20 ;  /* 0x000000022d2cc825 */ /* 0x000fc400078e0214 */
[----:B------:R0:W5:Y:S02]  /*e050*/  @!P3 LD.E.128 R8, desc[UR60][R40.64] ;  /* 0x0000003c2808b980 */ /* 0x000164000c101d00 */
[----:B------:R-:W-:Y:S02]  /*e060*/  @!P2 IMAD.X R47, R3, 0x1, R0, P0 ;  /* 0x00000001032fa824 */ /* 0x000fe400000e0600 */
[----:B------:R0:W5:Y:S04]  /*e070*/  @!P4 LD.E.128 R32, desc[UR60][R42.64] ;  /* 0x0000003c2a20c980 */ /* 0x000168000c101d00 */
[----:B------:R0:W5:Y:S04]  /*e080*/  @!P4 LD.E.128 R12, desc[UR60][R44.64] ;  /* 0x0000003c2c0cc980 */ /* 0x000168000c101d00 */
[----:B------:R0:W5:Y:S04]  /*e090*/  @!P2 LD.E.128 R24, desc[UR60][R46.64] ;  /* 0x0000003c2e18a980 */ /* 0x000168000c101d00 */
[----:B------:R0:W5:Y:S02]  /*e0a0*/  @!P2 LD.E.128 R4, desc[UR60][R48.64] ;  /* 0x0000003c3004a980 */ /* 0x000164000c101d00 */
.L_x_605:
[----:B------:R-:W-:Y:S05]  /*e0b0*/  BSYNC B1 ;  /* 0x0000000000017941 */ /* 0x000fea0003800000 */
.L_x_604:
[----:B--2--5:R-:W-:Y:S01]  /*e0c0*/  IMAD.MOV.U32 R0, RZ, RZ, R24 ;  /* 0x000000ffff007224 */ /* 0x024fe200078e0018 */
[----:B-1----:R-:W-:Y:S01]  /*e0d0*/  MOV R3, R25 ;  /* 0x0000001900037202 */ /* 0x002fe20000000f00 */
[----:B------:R-:W-:Y:S01]  /*e0e0*/  IMAD.MOV.U32 R37, RZ, RZ, R26 ;  /* 0x000000ffff257224 */ /* 0x000fe200078e001a */
[----:B---3--:R-:W-:Y:S01]  /*e0f0*/  MOV R21, R27 ;  /* 0x0000001b00157202 */ /* 0x008fe20000000f00 */
[----:B0-----:R-:W-:Y:S01]  /*e100*/  IMAD.MOV.U32 R39, RZ, RZ, R4 ;  /* 0x000000ffff277224 */ /* 0x001fe200078e0004 */
[--C-:B------:R-:W-:Y:S01]  /*e110*/  SHF.R.U64 R26, R26, 0x10, R27.reuse ;  /* 0x000000101a1a7819 */ /* 0x100fe2000000121b */
[----:B------:R-:W-:Y:S01]  /*e120*/  IMAD.MOV.U32 R41, RZ, RZ, R6 ;  /* 0x000000ffff297224 */ /* 0x000fe200078e0006 */
[----:B------:R-:W-:Y:S01]  /*e130*/  SHF.R.U32.HI R43, RZ, 0x10, R27 ;  /* 0x00000010ff2b7819 */ /* 0x000fe2000001161b */
[----:B------:R-:W-:Y:S01]  /*e140*/  IMAD.MOV.U32 R27, RZ, RZ, R30 ;  /* 0x000000ffff1b7224 */ /* 0x000fe200078e001e */
[----:B------:R-:W-:Y:S01]  /*e150*/  SHF.R.U64 R46, R30, 0x10, R31 ;  /* 0x000000101e2e7819 */ /* 0x000fe2000000121f */
[----:B------:R-:W-:Y:S01]  /*e160*/  IMAD.MOV.U32 R30, RZ, RZ, R32 ;  /* 0x000000ffff1e7224 */ /* 0x000fe200078e0020 */
[----:B------:R-:W-:Y:S01]  /*e170*/  SHF.R.U64 R48, R32, 0x10, R33 ;  /* 0x0000001020307819 */ /* 0x000fe20000001221 */
[----:B------:R-:W-:Y:S01]  /*e180*/  IMAD.MOV.U32 R32, RZ, RZ, R34 ;  /* 0x000000ffff207224 */ /* 0x000fe200078e0022 */
[----:B------:R-:W-:Y:S01]  /*e190*/  SHF.R.U64 R51, R34, 0x10, R35 ;  /* 0x0000001022337819 */ /* 0x000fe20000001223 */
[----:B------:R-:W-:Y:S01]  /*e1a0*/  BSSY B1, `(.L_x_606) ;  /* 0x0000042000017945 */ /* 0x000fe20003800000 */
[----:B------:R-:W-:-:S02]  /*e1b0*/  PRMT R34, R0, 0x5410, R3 ;  /* 0x0000541000227816 */ /* 0x000fc40000000003 */
[C---:B------:R-:W-:Y:S02]  /*e1c0*/  LEA.HI R0, R189.reuse, R189, RZ, 0x1 ;  /* 0x000000bdbd007211 */ /* 0x040fe400078f08ff */
[----:B------:R-:W-:Y:S02]  /*e1d0*/  MOV R20, R5 ;  /* 0x0000000500147202 */ /* 0x000fe40000000f00 */
[----:B------:R-:W-:Y:S02]  /*e1e0*/  LOP3.LUT R0, R0, 0xfffffffe, RZ, 0xc0, !PT ;  /* 0xfffffffe00007812 */ /* 0x000fe400078ec0ff */
[--C-:B------:R-:W-:Y:S02]  /*e1f0*/  SHF.R.U64 R53, R4, 0x10, R5.reuse ;  /* 0x0000001004357819 */ /* 0x100fe40000001205 */
[----:B------:R-:W-:Y:S01]  /*e200*/  SHF.R.U32.HI R54, RZ, 0x10, R5 ;  /* 0x00000010ff367819 */ /* 0x000fe20000011605 */
[----:B------:R-:W-:Y:S01]  /*e210*/  IMAD.IADD R0, R189, 0x1, -R0 ;  /* 0x00000001bd007824 */ /* 0x000fe200078e0a00 */
[----:B------:R-:W-:-:S02]  /*e220*/  SHF.R.U64 R38, R24, 0x10, R25 ;  /* 0x0000001018267819 */ /* 0x000fc40000001219 */
[----:B------:R-:W-:Y:S01]  /*e230*/  SHF.R.U32.HI R42, RZ, 0x10, R25 ;  /* 0x00000010ff2a7819 */ /* 0x000fe20000011619 */
[----:B------:R-:W-:Y:S01]  /*e240*/  IMAD.MOV.U32 R25, RZ, RZ, R28 ;  /* 0x000000ffff197224 */ /* 0x000fe200078e001c */
[----:B------:R-:W-:Y:S02]  /*e250*/  SHF.L.U32 R5, R0, 0x1f, RZ ;  /* 0x0000001f00057819 */ /* 0x000fe400000006ff */
[----:B------:R-:W-:Y:S02]  /*e260*/  MOV R24, R29 ;  /* 0x0000001d00187202 */ /* 0x000fe40000000f00 */
[----:B------:R-:W0:Y:S01]  /*e270*/  SYNCS.PHASECHK.TRANS64.TRYWAIT P0, [R2+URZ+0x2a800], R5 ;  /* 0x02a80005020075a7 */ /* 0x000e22000800017f */
[--C-:B------:R-:W-:Y:S02]  /*e280*/  SHF.R.U64 R44, R28, 0x10, R29.reuse ;  /* 0x000000101c2c7819 */ /* 0x100fe4000000121d */
[----:B------:R-:W-:Y:S01]  /*e290*/  SHF.R.U32.HI R45, RZ, 0x10, R29 ;  /* 0x00000010ff2d7819 */ /* 0x000fe2000001161d */
[----:B------:R-:W-:Y:S01]  /*e2a0*/  IMAD.MOV.U32 R29, RZ, RZ, R8 ;  /* 0x000000ffff1d7224 */ /* 0x000fe200078e0008 */
[----:B------:R-:W-:-:S02]  /*e2b0*/  MOV R28, R31 ;  /* 0x0000001f001c7202 */ /* 0x000fc40000000f00 */
[----:B------:R-:W-:Y:S01]  /*e2c0*/  SHF.R.U32.HI R47, RZ, 0x10, R31 ;  /* 0x00000010ff2f7819 */ /* 0x000fe2000001161f */
[----:B------:R-:W-:Y:S01]  /*e2d0*/  IMAD.MOV.U32 R31, RZ, RZ, R10 ;  /* 0x000000ffff1f7224 */ /* 0x000fe200078e000a */
[----:B------:R-:W-:Y:S02]  /*e2e0*/  MOV R40, R33 ;  /* 0x0000002100287202 */ /* 0x000fe40000000f00 */
[----:B------:R-:W-:Y:S02]  /*e2f0*/  SHF.R.U32.HI R49, RZ, 0x10, R33 ;  /* 0x00000010ff317819 */ /* 0x000fe40000011621 */
[----:B------:R-:W-:Y:S02]  /*e300*/  MOV R4, R7 ;  /* 0x0000000700047202 */ /* 0x000fe40000000f00 */
[--C-:B------:R-:W-:Y:S02]  /*e310*/  SHF.R.U64 R55, R6, 0x10, R7.reuse ;  /* 0x0000001006377819 */ /* 0x100fe40000001207 */
[----:B------:R-:W-:-:S02]  /*e320*/  SHF.R.U32.HI R56, RZ, 0x10, R7 ;  /* 0x00000010ff387819 */ /* 0x000fc40000011607 */
[----:B------:R-:W-:Y:S01]  /*e330*/  SHF.R.U64 R57, R8, 0x10, R9 ;  /* 0x0000001008397819 */ /* 0x000fe20000001209 */
[----:B------:R-:W-:Y:S01]  /*e340*/  IMAD.MOV.U32 R8, RZ, RZ, R12 ;  /* 0x000000ffff087224 */ /* 0x000fe200078e000c */
[----:B------:R-:W-:Y:S01]  /*e350*/  SHF.R.U64 R59, R10, 0x10, R11 ;  /* 0x000000100a3b7819 */ /* 0x000fe2000000120b */
[----:B------:R-:W-:Y:S01]  /*e360*/  IMAD.MOV.U32 R10, RZ, RZ, R14 ;  /* 0x000000ffff0a7224 */ /* 0x000fe200078e000e */
[----:B------:R-:W-:Y:S02]  /*e370*/  MOV R33, R35 ;  /* 0x0000002300217202 */ /* 0x000fe40000000f00 */
[----:B------:R-:W-:Y:S02]  /*e380*/  MOV R6, R9 ;  /* 0x0000000900067202 */ /* 0x000fe40000000f00 */
[----:B------:R-:W-:Y:S02]  /*e390*/  SHF.R.U32.HI R58, RZ, 0x10, R9 ;  /* 0x00000010ff3a7819 */ /* 0x000fe40000011609 */
[----:B------:R-:W-:-:S02]  /*e3a0*/  MOV R7, R11 ;  /* 0x0000000b00077202 */ /* 0x000fc40000000f00 */
[----:B------:R-:W-:Y:S02]  /*e3b0*/  SHF.R.U32.HI R60, RZ, 0x10, R11 ;  /* 0x00000010ff3c7819 */ /* 0x000fe4000001160b */
[----:B------:R-:W-:Y:S02]  /*e3c0*/  PRMT R25, R25, 0x5410, R24 ;  /* 0x0000541019197816 */ /* 0x000fe40000000018 */
[----:B------:R-:W-:Y:S02]  /*e3d0*/  SHF.R.U32.HI R52, RZ, 0x10, R35 ;  /* 0x00000010ff347819 */ /* 0x000fe40000011623 */
[----:B------:R-:W-:Y:S02]  /*e3e0*/  MOV R9, R13 ;  /* 0x0000000d00097202 */ /* 0x000fe40000000f00 */
[--C-:B------:R-:W-:Y:S02]  /*e3f0*/  SHF.R.U64 R61, R12, 0x10, R13.reuse ;  /* 0x000000100c3d7819 */ /* 0x100fe4000000120d */
[----:B------:R-:W-:-:S02]  /*e400*/  SHF.R.U32.HI R62, RZ, 0x10, R13 ;  /* 0x00000010ff3e7819 */ /* 0x000fc4000001160d */
[----:B------:R-:W-:Y:S02]  /*e410*/  MOV R11, R15 ;  /* 0x0000000f000b7202 */ /* 0x000fe40000000f00 */
[----:B------:R-:W-:Y:S02]  /*e420*/  VIMNMX R24, R50, 0x80, PT ;  /* 0x0000008032187848 */ /* 0x000fe40003fe0100 */
        /* <DEDUP_REMOVED lines=20> */
[----:B------:R-:W-:Y:S02]  /*e570*/  ISETP.GE.AND P1, PT, R165, R24, PT ;  /* 0x00000018a500720c */ /* 0x000fe40003f26270 */
[----:B------:R-:W-:-:S02]  /*e580*/  PRMT R14, R8, 0x5410, R9 ;  /* 0x00005410080e7816 */ /* 0x000fc40000000009 */
[----:B------:R-:W-:Y:S02]  /*e590*/  PRMT R15, R61, 0x5410, R62 ;  /* 0x000054103d0f7816 */ /* 0x000fe4000000003e */
[----:B------:R-:W-:Y:S01]  /*e5a0*/  PRMT R20, R10, 0x5410, R11 ;  /* 0x000054100a147816 */ /* 0x000fe2000000000b */
[----:B0-----:R-:W-:Y:S06]  /*e5b0*/  @!P0 BRA `(.L_x_607) ;  /* 0x0000011400408947 */ /* 0x001fec0003800000 */
.L_x_827:
[----:B------:R-:W-:Y:S05]  /*e5c0*/  BSYNC B1 ;  /* 0x0000000000017941 */ /* 0x000fea0003800000 */
.L_x_606:
[----:B------:R-:W-:Y:S01]  /*e5d0*/  BSSY B1, `(.L_x_608) ;  /* 0x0000116000017945 */ /* 0x000fe20003800000 */
[----:B------:R-:W-:-:S03]  /*e5e0*/  PRMT R21, R63, 0x5410, R64 ;  /* 0x000054103f157816 */ /* 0x000fc60000000040 */
[----:B------:R-:W-:Y:S05]  /*e5f0*/  @P1 BRA `(.L_x_609) ;  /* 0x00000010004c1947 */ /* 0x000fea0003800000 */
[----:B------:R-:W1:Y:S01]  /*e600*/  LDC R33, c[0x0][0x3f4] ;  /* 0x0000fd00ff217b82 */ /* 0x000e620000000800 */
[C---:B------:R-:W-:Y:S01]  /*e610*/  VIADD R6, R16.reuse, 0x40 ;  /* 0x0000004010067836 */ /* 0x040fe20000000000 */
[C---:B------:R-:W-:Y:S01]  /*e620*/  IADD3 R4, R16.reuse, 0x20, RZ ;  /* 0x0000002010047810 */ /* 0x040fe20007ffe0ff */
[----:B------:R-:W-:Y:S01]  /*e630*/  BSSY B2, `(.L_x_610) ;  /* 0x000005f000027945 */ /* 0x000fe20003800000 */
[-C--:B-1----:R-:W-:Y:S02]  /*e640*/  ISETP.GE.AND P0, PT, R16, R33.reuse, PT ;  /* 0x000000211000720c */ /* 0x082fe40003f06270 */
[-C--:B------:R-:W-:Y:S02]  /*e650*/  ISETP.GE.AND P1, PT, R4, R33.reuse, PT ;  /* 0x000000210400720c */ /* 0x080fe40003f26270 */
[----:B------:R-:W-:-:S09]  /*e660*/  ISETP.GE.AND P2, PT, R6, R33, PT ;  /* 0x000000210600720c */ /* 0x000fd20003f46270 */
[----:B------:R-:W-:Y:S05]  /*e670*/  @P0 BRA `(.L_x_611) ;  /* 0x0000000400680947 */ /* 0x000fea0003800000 */
[----:B------:R-:W-:Y:S01]  /*e680*/  LEA.HI R6, R33, R191, RZ, 0x1d ;  /* 0x000000bf21067211 */ /* 0x000fe200078fe8ff */
[----:B------:R-:W-:Y:S01]  /*e690*/  HADD2.F32 R52, -RZ, R34.H0_H0 ;  /* 0x20000022ff347230 */ /* 0x000fe20000004100 */
[----:B------:R-:W-:Y:S01]  /*e6a0*/  LOP3.LUT R4, R176, 0x38, R16, 0xf8, !PT ;  /* 0x00000038b0047812 */ /* 0x000fe200078ef810 */
[--C-:B------:R-:W-:Y:S01]  /*e6b0*/  HADD2.F32 R54, -RZ, R39.reuse.H0_H0 ;  /* 0x20000027ff367230 */ /* 0x100fe20000004100 */
[----:B------:R-:W-:Y:S01]  /*e6c0*/  SHF.R.S32.HI R9, RZ, 0x1f, R6 ;  /* 0x0000001fff097819 */ /* 0x000fe20000011406 */
[----:B------:R-:W-:Y:S01]  /*e6d0*/  HADD2.F32 R51, -RZ, R40.H0_H0 ;  /* 0x20000028ff337230 */ /* 0x000fe20000004100 */
[----:B------:R-:W-:Y:S01]  /*e6e0*/  SHF.L.U32 R7, R6, 0x3, RZ ;  /* 0x0000000306077819 */ /* 0x000fe200000006ff */
[----:B------:R-:W-:Y:S01]  /*e6f0*/  HADD2.F32 R53, -RZ, R39.H1_H1 ;  /* 0x30000027ff357230 */ /* 0x000fe20000004100 */
[----:B------:R-:W-:Y:S02]  /*e700*/  LEA.HI R9, R9, R6, RZ, 0x3 ;  /* 0x0000000609097211 */ /* 0x000fe400078f18ff */
[----:B0-----:R-:W-:-:S02]  /*e710*/  LOP3.LUT R5, R4, R177, RZ, 0x3c, !PT ;  /* 0x000000b104057212 */ /* 0x001fc400078e3cff */
[----:B------:R-:W-:Y:S02]  /*e720*/  LOP3.LUT R4, R176, 0x38, R7, 0xf8, !PT ;  /* 0x00000038b0047812 */ /* 0x000fe400078ef807 */
[----:B------:R-:W-:Y:S01]  /*e730*/  SHF.L.U32 R9, R9, 0xa, RZ ;  /* 0x0000000a09097819 */ /* 0x000fe200000006ff */
[----:B------:R-:W-:Y:S01]  /*e740*/  IMAD.IADD R5, R178, 0x1, R5 ;  /* 0x00000001b2057824 */ /* 0x000fe200078e0205 */
[----:B------:R-:W-:Y:S02]  /*e750*/  LOP3.LUT R8, R4, R177, RZ, 0x3c, !PT ;  /* 0x000000b104087212 */ /* 0x000fe400078e3cff */
[----:B------:R-:W-:Y:S01]  /*e760*/  LOP3.LUT R9, R9, 0x7fffe000, RZ, 0xc0, !PT ;  /* 0x7fffe00009097812 */ /* 0x000fe200078ec0ff */
[----:B------:R-:W-:-:S03]  /*e770*/  IMAD R59, R5, 0x2, R2 ;  /* 0x00000002053b7824 */ /* 0x000fc600078e0202 */
[----:B------:R-:W-:Y:S02]  /*e780*/  IADD3 R9, R8, R9, R178 ;  /* 0x0000000908097210 */ /* 0x000fe40007ffe0b2 */
[----:B------:R-:W0:Y:S02]  /*e790*/  LDS.128 R4, [R59+0xc400] ;  /* 0x00c400003b047984 */ /* 0x000e240000000c00 */
[----:B------:R-:W-:-:S05]  /*e7a0*/  LEA R61, R9, R2, 0x1 ;  /* 0x00000002093d7211 */ /* 0x000fca00078e08ff */
[----:B------:R-:W1:Y:S01]  /*e7b0*/  LDS.128 R8, [R61+0xc400] ;  /* 0x00c400003d087984 */ /* 0x000e620000000c00 */
[--C-:B0-----:R-:W-:Y:S02]  /*e7c0*/  HADD2.F32 R43, -RZ, R4.reuse.H0_H0 ;  /* 0x20000004ff2b7230 */ /* 0x101fe40000004100 */
[----:B------:R-:W-:Y:S02]  /*e7d0*/  HADD2.F32 R4, -RZ, R4.H1_H1 ;  /* 0x30000004ff047230 */ /* 0x000fe40000004100 */
[--C-:B------:R-:W-:Y:S02]  /*e7e0*/  HADD2.F32 R44, -RZ, R5.reuse.H0_H0 ;  /* 0x20000005ff2c7230 */ /* 0x100fe40000004100 */
[----:B------:R-:W-:Y:S02]  /*e7f0*/  HADD2.F32 R5, -RZ, R5.H1_H1 ;  /* 0x30000005ff057230 */ /* 0x000fe40000004100 */
[--C-:B-1----:R-:W-:Y:S02]  /*e800*/  HADD2.F32 R47, -RZ, R8.reuse.H0_H0 ;  /* 0x20000008ff2f7230 */ /* 0x102fe40000004100 */
[----:B------:R-:W-:-:S02]  /*e810*/  HADD2.F32 R8, -RZ, R8.H1_H1 ;  /* 0x30000008ff087230 */ /* 0x000fc40000004100 */
[----:B------:R-:W-:Y:S02]  /*e820*/  HADD2.F32 R48, -RZ, R9.H0_H0 ;  /* 0x20000009ff307230 */ /* 0x000fe40000004100 */
[C---:B------:R-:W-:Y:S01]  /*e830*/  FMUL.FTZ R56, R47.reuse, R54 ;  /* 0x000000362f387220 */ /* 0x040fe20000410000 */
[-C--:B------:R-:W-:Y:S01]  /*e840*/  FMUL.FTZ R58, R47, R52.reuse ;  /* 0x000000342f3a7220 */ /* 0x080fe20000410000 */
[----:B------:R-:W-:Y:S02]  /*e850*/  HADD2.F32 R47, -RZ, R35.H0_H0 ;  /* 0x20000023ff2f7230 */ /* 0x000fe40000004100 */
[C---:B------:R-:W-:Y:S01]  /*e860*/  FMUL.FTZ R55, R8.reuse, R51 ;  /* 0x0000003308377220 */ /* 0x040fe20000410000 */
[C---:B------:R-:W-:Y:S01]  /*e870*/  FFMA.FTZ R56, R43.reuse, R52, -R56 ;  /* 0x000000342b387223 */ /* 0x040fe20000010838 */
[----:B------:R-:W-:Y:S01]  /*e880*/  FFMA.FTZ R58, R43, R54, R58 ;  /* 0x000000362b3a7223 */ /* 0x000fe2000001003a */
[----:B------:R-:W-:Y:S02]  /*e890*/  HADD2.F32 R43, -RZ, R34.H1_H1 ;  /* 0x30000022ff2b7230 */ /* 0x000fe40000004100 */
[-C--:B------:R-:W-:Y:S01]  /*e8a0*/  FMUL.FTZ R57, R8, R47.reuse ;  /* 0x0000002f08397220 */ /* 0x080fe20000410000 */
[----:B------:R-:W-:Y:S01]  /*e8b0*/  FFMA.FTZ R55, R4, R47, -R55 ;  /* 0x0000002f04377223 */ /* 0x000fe20000010837 */
[----:B------:R-:W-:Y:S01]  /*e8c0*/  FMUL.FTZ R47, R48, R53 ;  /* 0x00000035302f7220 */ /* 0x000fe20000410000 */
[----:B------:R-:W-:-:S02]  /*e8d0*/  HADD2.F32 R9, -RZ, R9.H1_H1 ;  /* 0x30000009ff097230 */ /* 0x000fc40000004100 */
[----:B------:R-:W-:Y:S01]  /*e8e0*/  FMUL.FTZ R48, R48, R43 ;  /* 0x0000002b30307220 */ /* 0x000fe20000410000 */
[----:B------:R-:W-:Y:S02]  /*e8f0*/  HADD2.F32 R52, -RZ, R40.H1_H1 ;  /* 0x30000028ff347230 */ /* 0x000fe40000004100 */
[----:B------:R-:W-:Y:S01]  /*e900*/  FFMA.FTZ R57, R4, R51, R57 ;  /* 0x0000003304397223 */ /* 0x000fe20000010039 */
[----:B------:R-:W-:Y:S02]  /*e910*/  HADD2.F32 R4, -RZ, R35.H1_H1 ;  /* 0x30000023ff047230 */ /* 0x000fe40000004100 */
[C---:B------:R-:W-:Y:S01]  /*e920*/  FFMA.FTZ R47, R44.reuse, R43, -R47 ;  /* 0x0000002b2c2f7223 */ /* 0x040fe2000001082f */
[----:B------:R-:W-:Y:S01]  /*e930*/  FFMA.FTZ R48, R44, R53, R48 ;  /* 0x000000352c307223 */ /* 0x000fe20000010030 */
[----:B------:R-:W-:Y:S02]  /*e940*/  HADD2.F32 R49, -RZ, R10.H0_H0 ;  /* 0x2000000aff317230 */ /* 0x000fe40000004100 */
[----:B------:R-:W-:Y:S01]  /*e950*/  FMUL.FTZ R54, R9, R52 ;  /* 0x0000003409367220 */ /* 0x000fe20000410000 */
[----:B------:R-:W-:-:S02]  /*e960*/  HADD2.F32 R8, -RZ, R37.H0_H0 ;  /* 0x20000025ff087230 */ /* 0x000fc40000004100 */
[-C--:B------:R-:W-:Y:S01]  /*e970*/  FMUL.FTZ R60, R9, R4.reuse ;  /* 0x00000004093c7220 */ /* 0x080fe20000410000 */
[----:B------:R-:W-:Y:S02]  /*e980*/  HADD2.F32 R44, -RZ, R41.H0_H0 ;  /* 0x20000029ff2c7230 */ /* 0x000fe40000004100 */
[----:B------:R-:W-:Y:S01]  /*e990*/  FFMA.FTZ R54, R5, R4, -R54 ;  /* 0x0000000405367223 */ /* 0x000fe20000010836 */
[----:B------:R-:W-:Y:S02]  /*e9a0*/  HADD2.F32 R10, -RZ, R10.H1_H1 ;  /* 0x3000000aff0a7230 */ /* 0x000fe40000004100 */
[C---:B------:R-:W-:Y:S01]  /*e9b0*/  FMUL.FTZ R53, R49.reuse, R8 ;  /* 0x0000000831357220 */ /* 0x040fe20000410000 */
[----:B------:R-:W-:Y:S02]  /*e9c0*/  HADD2.F32 R43, -RZ, R42.H0_H0 ;  /* 0x2000002aff2b7230 */ /* 0x000fe40000004100 */
[----:B------:R-:W-:Y:S01]  /*e9d0*/  FMUL.FTZ R4, R49, R44 ;  /* 0x0000002c31047220 */ /* 0x000fe20000410000 */
[----:B------:R-:W-:-:S02]  /*e9e0*/  HADD2.F32 R45, -RZ, R6.H0_H0 ;  /* 0x20000006ff2d7230 */ /* 0x000fc40000004100 */
[----:B------:R-:W-:Y:S01]  /*e9f0*/  FFMA.FTZ R49, R5, R52, R60 ;  /* 0x0000003405317223 */ /* 0x000fe2000001003c */
[----:B------:R-:W-:Y:S02]  /*ea00*/  HADD2.F32 R9, -RZ, R38.H0_H0 ;  /* 0x20000026ff097230 */ /* 0x000fe40000004100 */
[C---:B------:R-:W-:Y:S01]  /*ea10*/  FMUL.FTZ R5, R10.reuse, R43 ;  /* 0x0000002b0a057220 */ /* 0x040fe20000410000 */
[----:B------:R-:W-:Y:S02]  /*ea20*/  HADD2.F32 R6, -RZ, R6.H1_H1 ;  /* 0x30000006ff067230 */ /* 0x000fe40000004100 */
[C---:B------:R-:W-:Y:S01]  /*ea30*/  FFMA.FTZ R51, R45.reuse, R8, -R4 ;  /* 0x000000082d337223 */ /* 0x040fe20000010804 */
[----:B------:R-:W-:Y:S01]  /*ea40*/  FFMA.FTZ R53, R45, R44, R53 ;  /* 0x0000002c2d357223 */ /* 0x000fe20000010035 */
[-C--:B------:R-:W-:Y:S01]  /*ea50*/  FMUL.FTZ R45, R10, R9.reuse ;  /* 0x000000090a2d7220 */ /* 0x080fe20000410000 */
[----:B------:R-:W-:Y:S02]  /*ea60*/  HADD2.F32 R50, -RZ, R11.H0_H0 ;  /* 0x2000000bff327230 */ /* 0x000fe40000004100 */
[----:B------:R-:W-:Y:S01]  /*ea70*/  FFMA.FTZ R10, R6, R9, -R5 ;  /* 0x00000009060a7223 */ /* 0x000fe20000010805 */
[----:B------:R-:W-:-:S02]  /*ea80*/  HADD2.F32 R9, -RZ, R41.H1_H1 ;  /* 0x30000029ff097230 */ /* 0x000fc40000004100 */
[----:B------:R-:W-:Y:S01]  /*ea90*/  FFMA.FTZ R44, R6, R43, R45 ;  /* 0x0000002b062c7223 */ /* 0x000fe2000001002d */
[----:B------:R-:W-:Y:S02]  /*eaa0*/  HADD2.F32 R5, -RZ, R37.H1_H1 ;  /* 0x30000025ff057230 */ /* 0x000fe40000004100 */
[----:B------:R-:W-:Y:S02]  /*eab0*/  HADD2.F32 R11, -RZ, R11.H1_H1 ;  /* 0x3000000bff0b7230 */ /* 0x000fe40000004100 */
[C---:B------:R-:W-:Y:S01]  /*eac0*/  FMUL.FTZ R43, R50.reuse, R9 ;  /* 0x00000009322b7220 */ /* 0x040fe20000410000 */
[----:B------:R-:W-:Y:S02]  /*ead0*/  HADD2.F32 R8, -RZ, R42.H1_H1 ;  /* 0x3000002aff087230 */ /* 0x000fe40000004100 */
[----:B------:R-:W-:Y:S01]  /*eae0*/  FMUL.FTZ R50, R50, R5 ;  /* 0x0000000532327220 */ /* 0x000fe20000410000 */
[----:B------:R-:W-:Y:S02]  /*eaf0*/  HADD2.F32 R4, -RZ, R38.H1_H1 ;  /* 0x30000026ff047230 */ /* 0x000fe40000004100 */
[----:B------:R-:W-:-:S02]  /*eb00*/  HADD2.F32 R46, -RZ, R7.H0_H0 ;  /* 0x20000007ff2e7230 */ /* 0x000fc40000004100 */
[C---:B------:R-:W-:Y:S01]  /*eb10*/  FMUL.FTZ R6, R11.reuse, R8 ;  /* 0x000000080b067220 */ /* 0x040fe20000410000 */
[----:B------:R-:W-:Y:S02]  /*eb20*/  HADD2.F32 R7, -RZ, R7.H1_H1 ;  /* 0x30000007ff077230 */ /* 0x000fe40000004100 */
[-C--:B------:R-:W-:Y:S01]  /*eb30*/  FMUL.FTZ R45, R11, R4.reuse ;  /* 0x000000040b2d7220 */ /* 0x080fe20000410000 */
[C---:B------:R-:W-:Y:S01]  /*eb40*/  FFMA.FTZ R43, R46.reuse, R5, -R43 ;  /* 0x000000052e2b7223 */ /* 0x040fe2000001082b */
[----:B------:R-:W-:Y:S01]  /*eb50*/  FFMA.FTZ R11, R46, R9, R50 ;  /* 0x000000092e0b7223 */ /* 0x000fe20000010032 */
[C---:B------:R-:W-:Y:S01]  /*eb60*/  FFMA.FTZ R46, R7.reuse, R4, -R6 ;  /* 0x00000004072e7223 */ /* 0x040fe20000010806 */
[----:B------:R-:W-:Y:S01]  /*eb70*/  FFMA.FTZ R50, R7, R8, R45 ;  /* 0x0000000807327223 */ /* 0x000fe2000001002d */
[----:B------:R-:W-:Y:S02]  /*eb80*/  F2FP.F16.F32.PACK_AB R4, R55, R56 ;  /* 0x000000383704723e */ /* 0x000fe400000000ff */
[----:B------:R-:W-:-:S02]  /*eb90*/  F2FP.F16.F32.PACK_AB R5, R54, R47 ;  /* 0x0000002f3605723e */ /* 0x000fc400000000ff */
[----:B------:R-:W-:Y:S02]  /*eba0*/  F2FP.F16.F32.PACK_AB R6, R10, R51 ;  /* 0x000000330a06723e */ /* 0x000fe400000000ff */
[----:B------:R-:W-:Y:S02]  /*ebb0*/  F2FP.F16.F32.PACK_AB R7, R46, R43 ;  /* 0x0000002b2e07723e */ /* 0x000fe400000000ff */
[----:B------:R-:W-:Y:S02]  /*ebc0*/  F2FP.F16.F32.PACK_AB R8, R57, R58 ;  /* 0x0000003a3908723e */ /* 0x000fe400000000ff */
[----:B------:R-:W-:Y:S01]  /*ebd0*/  F2FP.F16.F32.PACK_AB R9, R49, R48 ;  /* 0x000000303109723e */ /* 0x000fe200000000ff */
[----:B------:R1:W-:Y:S01]  /*ebe0*/  STS.128 [R59+0xc400], R4 ;  /* 0x00c400043b007388 */ /* 0x0003e20000000c00 */
[----:B------:R-:W-:Y:S02]  /*ebf0*/  F2FP.F16.F32.PACK_AB R10, R44, R53 ;  /* 0x000000352c0a723e */ /* 0x000fe400000000ff */
[----:B------:R-:W-:-:S05]  /*ec00*/  F2FP.F16.F32.PACK_AB R11, R50, R11 ;  /* 0x0000000b320b723e */ /* 0x000fca00000000ff */
[----:B------:R1:W-:Y:S02]  /*ec10*/  STS.128 [R61+0xc400], R8 ;  /* 0x00c400083d007388 */ /* 0x0003e40000000c00 */
.L_x_611:
[----:B------:R-:W-:Y:S05]  /*ec20*/  BSYNC B2 ;  /* 0x0000000000027941 */ /* 0x000fea0003800000 */
.L_x_610:
[----:B------:R-:W-:Y:S04]  /*ec30*/  BSSY B2, `(.L_x_612) ;  /* 0x0000058000027945 */ /* 0x000fe80003800000 */
[----:B------:R-:W-:Y:S05]  /*ec40*/  @P1 BRA `(.L_x_613) ;  /* 0x0000000400581947 */ /* 0x000fea0003800000 */
[----:B-1----:R-:W-:Y:S01]  /*ec50*/  LEA.HI R4, R33, R162, RZ, 0x1d ;  /* 0x000000a221047211 */ /* 0x002fe200078fe8ff */
[----:B------:R-:W-:Y:S02]  /*ec60*/  HADD2.F32 R55, -RZ, R29.H0_H0 ;  /* 0x2000001dff377230 */ /* 0x000fe40000004100 */
[----:B------:R-:W-:Y:S01]  /*ec70*/  HADD2.F32 R53, -RZ, R25.H0_H0 ;  /* 0x20000019ff357230 */ /* 0x000fe20000004100 */
[----:B------:R-:W-:Y:S01]  /*ec80*/  SHF.R.S32.HI R7, RZ, 0x1f, R4 ;  /* 0x0000001fff077819 */ /* 0x000fe20000011404 */
[----:B0-----:R-:W-:Y:S02]  /*ec90*/  IMAD.SHL.U32 R5, R4, 0x8, RZ ;  /* 0x0000000804057824 */ /* 0x001fe400078e00ff */
[----:B------:R-:W-:Y:S01]  /*eca0*/  HADD2.F32 R57, -RZ, R30.H0_H0 ;  /* 0x2000001eff397230 */ /* 0x000fe20000004100 */
[----:B------:R-:W-:Y:S02]  /*ecb0*/  LEA.HI R7, R7, R4, RZ, 0x3 ;  /* 0x0000000407077211 */ /* 0x000fe400078f18ff */
[----:B------:R-:W-:-:S02]  /*ecc0*/  LOP3.LUT R4, R176, 0x38, R5, 0xf8, !PT ;  /* 0x00000038b0047812 */ /* 0x000fc400078ef805 */
[----:B------:R-:W-:Y:S02]  /*ecd0*/  SHF.L.U32 R7, R7, 0xa, RZ ;  /* 0x0000000a07077819 */ /* 0x000fe400000006ff */
[----:B------:R-:W-:Y:S02]  /*ece0*/  LOP3.LUT R8, R4, R177, RZ, 0x3c, !PT ;  /* 0x000000b104087212 */ /* 0x000fe400078e3cff */
[----:B------:R-:W-:Y:S02]  /*ecf0*/  LOP3.LUT R9, R7, 0x7fffe000, RZ, 0xc0, !PT ;  /* 0x7fffe00007097812 */ /* 0x000fe400078ec0ff */
[----:B------:R-:W0:Y:S02]  /*ed00*/  LDS.128 R4, [R222] ;  /* 0x00000000de047984 */ /* 0x000e240000000c00 */
[----:B------:R-:W-:-:S05]  /*ed10*/  IADD3 R9, R8, R9, R178 ;  /* 0x0000000908097210 */ /* 0x000fca0007ffe0b2 */
[----:B------:R-:W-:-:S05]  /*ed20*/  IMAD R43, R9, 0x2, R2 ;  /* 0x00000002092b7824 */ /* 0x000fca00078e0202 */
[----:B------:R-:W1:Y:S01]  /*ed30*/  LDS.128 R8, [R43+0xc400] ;  /* 0x00c400002b087984 */ /* 0x000e620000000c00 */
[--C-:B0-----:R-:W-:Y:S02]  /*ed40*/  HADD2.F32 R44, -RZ, R4.reuse.H0_H0 ;  /* 0x20000004ff2c7230 */ /* 0x101fe40000004100 */
[----:B------:R-:W-:Y:S02]  /*ed50*/  HADD2.F32 R4, -RZ, R4.H1_H1 ;  /* 0x30000004ff047230 */ /* 0x000fe40000004100 */
[--C-:B------:R-:W-:Y:S02]  /*ed60*/  HADD2.F32 R45, -RZ, R5.reuse.H0_H0 ;  /* 0x20000005ff2d7230 */ /* 0x100fe40000004100 */
[----:B------:R-:W-:Y:S02]  /*ed70*/  HADD2.F32 R5, -RZ, R5.H1_H1 ;  /* 0x30000005ff057230 */ /* 0x000fe40000004100 */
[--C-:B------:R-:W-:Y:S02]  /*ed80*/  HADD2.F32 R46, -RZ, R6.reuse.H0_H0 ;  /* 0x20000006ff2e7230 */ /* 0x100fe40000004100 */
[----:B------:R-:W-:-:S02]  /*ed90*/  HADD2.F32 R6, -RZ, R6.H1_H1 ;  /* 0x30000006ff067230 */ /* 0x000fc40000004100 */
[--C-:B-1----:R-:W-:Y:S02]  /*eda0*/  HADD2.F32 R48, -RZ, R8.reuse.H0_H0 ;  /* 0x20000008ff307230 */ /* 0x102fe40000004100 */
[----:B------:R-:W-:Y:S02]  /*edb0*/  HADD2.F32 R8, -RZ, R8.H1_H1 ;  /* 0x30000008ff087230 */ /* 0x000fe40000004100 */
[----:B------:R-:W-:Y:S02]  /*edc0*/  HADD2.F32 R49, -RZ, R9.H0_H0 ;  /* 0x20000009ff317230 */ /* 0x000fe40000004100 */
[C---:B------:R-:W-:Y:S01]  /*edd0*/  FMUL.FTZ R59, R48.reuse, R55 ;  /* 0x00000037303b7220 */ /* 0x040fe20000410000 */
[----:B------:R-:W-:Y:S01]  /*ede0*/  FMUL.FTZ R61, R48, R53 ;  /* 0x00000035303d7220 */ /* 0x000fe20000410000 */
[----:B------:R-:W-:Y:S02]  /*edf0*/  HADD2.F32 R48, -RZ, R29.H1_H1 ;  /* 0x3000001dff307230 */ /* 0x000fe40000004100 */
[----:B------:R-:W-:Y:S01]  /*ee00*/  FMUL.FTZ R63, R8, R57 ;  /* 0x00000039083f7220 */ /* 0x000fe20000410000 */
[----:B------:R-:W-:Y:S01]  /*ee10*/  FFMA.FTZ R59, R44, R53, -R59 ;  /* 0x000000352c3b7223 */ /* 0x000fe2000001083b */
[----:B------:R-:W-:-:S02]  /*ee20*/  HADD2.F32 R53, -RZ, R26.H0_H0 ;  /* 0x2000001aff357230 */ /* 0x000fc40000004100 */
[----:B------:R-:W-:Y:S01]  /*ee30*/  FFMA.FTZ R61, R44, R55, R61 ;  /* 0x000000372c3d7223 */ /* 0x000fe2000001003d */
[----:B------:R-:W-:Y:S02]  /*ee40*/  HADD2.F32 R44, -RZ, R25.H1_H1 ;  /* 0x30000019ff2c7230 */ /* 0x000fe40000004100 */
[C---:B------:R-:W-:Y:S01]  /*ee50*/  FMUL.FTZ R56, R49.reuse, R48 ;  /* 0x0000003031387220 */ /* 0x040fe20000410000 */
[----:B------:R-:W-:Y:S02]  /*ee60*/  HADD2.F32 R9, -RZ, R9.H1_H1 ;  /* 0x30000009ff097230 */ /* 0x000fe40000004100 */
[-C--:B------:R-:W-:Y:S01]  /*ee70*/  FMUL.FTZ R55, R8, R53.reuse ;  /* 0x0000003508377220 */ /* 0x080fe20000410000 */
[C---:B------:R-:W-:Y:S01]  /*ee80*/  FFMA.FTZ R52, R4.reuse, R53, -R63 ;  /* 0x0000003504347223 */ /* 0x040fe2000001083f */
[----:B------:R-:W-:Y:S01]  /*ee90*/  FMUL.FTZ R49, R49, R44 ;  /* 0x0000002c31317220 */ /* 0x000fe20000410000 */
[----:B------:R-:W-:Y:S02]  /*eea0*/  HADD2.F32 R8, -RZ, R30.H1_H1 ;  /* 0x3000001eff087230 */ /* 0x000fe40000004100 */
[----:B------:R-:W-:Y:S01]  /*eeb0*/  FFMA.FTZ R54, R4, R57, R55 ;  /* 0x0000003904367223 */ /* 0x000fe20000010037 */
[----:B------:R-:W-:-:S02]  /*eec0*/  HADD2.F32 R4, -RZ, R26.H1_H1 ;  /* 0x3000001aff047230 */ /* 0x000fc40000004100 */
[C---:B------:R-:W-:Y:S01]  /*eed0*/  FFMA.FTZ R48, R45.reuse, R48, R49 ;  /* 0x000000302d307223 */ /* 0x040fe20000010031 */
[--C-:B------:R-:W-:Y:S02]  /*eee0*/  HADD2.F32 R50, -RZ, R10.reuse.H0_H0 ;  /* 0x2000000aff327230 */ /* 0x100fe40000004100 */
[----:B------:R-:W-:Y:S01]  /*eef0*/  FFMA.FTZ R56, R45, R44, -R56 ;  /* 0x0000002c2d387223 */ /* 0x000fe20000010838 */
[----:B------:R-:W-:Y:S02]  /*ef00*/  HADD2.F32 R49, -RZ, R31.H0_H0 ;  /* 0x2000001fff317230 */ /* 0x000fe40000004100 */
[C---:B------:R-:W-:Y:S01]  /*ef10*/  FMUL.FTZ R44, R9.reuse, R8 ;  /* 0x00000008092c7220 */ /* 0x040fe20000410000 */
[----:B------:R-:W-:Y:S02]  /*ef20*/  HADD2.F32 R45, -RZ, R27.H0_H0 ;  /* 0x2000001bff2d7230 */ /* 0x000fe40000004100 */
[----:B------:R-:W-:Y:S01]  /*ef30*/  FMUL.FTZ R58, R9, R4 ;  /* 0x00000004093a7220 */ /* 0x000fe20000410000 */
[----:B------:R-:W-:-:S02]  /*ef40*/  HADD2.F32 R10, -RZ, R10.H1_H1 ;  /* 0x3000000aff0a7230 */ /* 0x000fc40000004100 */
[C---:B------:R-:W-:Y:S01]  /*ef50*/  FMUL.FTZ R63, R50.reuse, R49 ;  /* 0x00000031323f7220 */ /* 0x040fe20000410000 */
[----:B------:R-:W-:Y:S02]  /*ef60*/  HADD2.F32 R53, -RZ, R32.H0_H0 ;  /* 0x20000020ff357230 */ /* 0x000fe40000004100 */
[C---:B------:R-:W-:Y:S01]  /*ef70*/  FFMA.FTZ R55, R5.reuse, R4, -R44 ;  /* 0x0000000405377223 */ /* 0x040fe2000001082c */
[----:B------:R-:W-:Y:S02]  /*ef80*/  HADD2.F32 R9, -RZ, R28.H0_H0 ;  /* 0x2000001cff097230 */ /* 0x000fe40000004100 */
[-C--:B------:R-:W-:Y:S01]  /*ef90*/  FMUL.FTZ R50, R50, R45.reuse ;  /* 0x0000002d32327220 */ /* 0x080fe20000410000 */
[----:B------:R-:W-:Y:S01]  /*efa0*/  FFMA.FTZ R57, R5, R8, R58 ;  /* 0x0000000805397223 */ /* 0x000fe2000001003a */
[----:B------:R-:W-:Y:S01]  /*efb0*/  FFMA.FTZ R63, R46, R45, -R63 ;  /* 0x0000002d2e3f7223 */ /* 0x000fe2000001083f */
[--C-:B------:R-:W-:Y:S02]  /*efc0*/  HADD2.F32 R51, -RZ, R11.reuse.H0_H0 ;  /* 0x2000000bff337230 */ /* 0x100fe40000004100 */
[C---:B------:R-:W-:Y:S01]  /*efd0*/  FMUL.FTZ R5, R10.reuse, R53 ;  /* 0x000000350a057220 */ /* 0x040fe20000410000 */
[----:B------:R-:W-:Y:S01]  /*efe0*/  FMUL.FTZ R45, R10, R9 ;  /* 0x000000090a2d7220 */ /* 0x000fe20000410000 */
[----:B------:R-:W-:-:S02]  /*eff0*/  HADD2.F32 R11, -RZ, R11.H1_H1 ;  /* 0x3000000bff0b7230 */ /* 0x000fc40000004100 */
[----:B------:R-:W-:Y:S01]  /*f000*/  FFMA.FTZ R50, R46, R49, R50 ;  /* 0x000000312e327223 */ /* 0x000fe20000010032 */
[----:B------:R-:W-:Y:S02]  /*f010*/  HADD2.F32 R10, -RZ, R31.H1_H1 ;  /* 0x3000001fff0a7230 */ /* 0x000fe40000004100 */
[C---:B------:R-:W-:Y:S01]  /*f020*/  FFMA.FTZ R46, R6.reuse, R9, -R5 ;  /* 0x00000009062e7223 */ /* 0x040fe20000010805 */
[----:B------:R-:W-:Y:S02]  /*f030*/  HADD2.F32 R44, -RZ, R32.H1_H1 ;  /* 0x30000020ff2c7230 */ /* 0x000fe40000004100 */
[----:B------:R-:W-:Y:S01]  /*f040*/  FFMA.FTZ R45, R6, R53, R45 ;  /* 0x00000035062d7223 */ /* 0x000fe2000001002d */
[----:B------:R-:W-:Y:S02]  /*f050*/  HADD2.F32 R4, -RZ, R27.H1_H1 ;  /* 0x3000001bff047230 */ /* 0x000fe40000004100 */
[----:B------:R-:W-:Y:S01]  /*f060*/  FMUL.FTZ R6, R51, R10 ;  /* 0x0000000a33067220 */ /* 0x000fe20000410000 */
[----:B------:R-:W-:-:S02]  /*f070*/  HADD2.F32 R8, -RZ, R28.H1_H1 ;  /* 0x3000001cff087230 */ /* 0x000fc40000004100 */
[----:B------:R-:W-:Y:S01]  /*f080*/  FMUL.FTZ R58, R11, R44 ;  /* 0x0000002c0b3a7220 */ /* 0x000fe20000410000 */
[--C-:B------:R-:W-:Y:S02]  /*f090*/  HADD2.F32 R47, -RZ, R7.reuse.H0_H0 ;  /* 0x20000007ff2f7230 */ /* 0x100fe40000004100 */
[----:B------:R-:W-:Y:S01]  /*f0a0*/  FMUL.FTZ R51, R51, R4 ;  /* 0x0000000433337220 */ /* 0x000fe20000410000 */
[----:B------:R-:W-:Y:S02]  /*f0b0*/  HADD2.F32 R7, -RZ, R7.H1_H1 ;  /* 0x30000007ff077230 */ /* 0x000fe40000004100 */
[----:B------:R-:W-:Y:S01]  /*f0c0*/  FMUL.FTZ R5, R11, R8 ;  /* 0x000000080b057220 */ /* 0x000fe20000410000 */
[----:B------:R-:W-:Y:S01]  /*f0d0*/  F2FP.F16.F32.PACK_AB R9, R57, R48 ;  /* 0x000000303909723e */ /* 0x000fe200000000ff */
[C---:B------:R-:W-:Y:S01]  /*f0e0*/  FFMA.FTZ R11, R47.reuse, R4, -R6 ;  /* 0x000000042f0b7223 */ /* 0x040fe20000010806 */
[----:B------:R-:W-:Y:S01]  /*f0f0*/  FFMA.FTZ R51, R47, R10, R51 ;  /* 0x0000000a2f337223 */ /* 0x000fe20000010033 */
[C---:B------:R-:W-:Y:S01]  /*f100*/  FFMA.FTZ R58, R7.reuse, R8, -R58 ;  /* 0x00000008073a7223 */ /* 0x040fe2000001083a */
[----:B------:R-:W-:Y:S01]  /*f110*/  FFMA.FTZ R44, R7, R44, R5 ;  /* 0x0000002c072c7223 */ /* 0x000fe20000010005 */
[----:B------:R-:W-:-:S02]  /*f120*/  F2FP.F16.F32.PACK_AB R4, R52, R59 ;  /* 0x0000003b3404723e */ /* 0x000fc400000000ff */
[----:B------:R-:W-:Y:S02]  /*f130*/  F2FP.F16.F32.PACK_AB R5, R55, R56 ;  /* 0x000000383705723e */ /* 0x000fe400000000ff */
[----:B------:R-:W-:Y:S02]  /*f140*/  F2FP.F16.F32.PACK_AB R6, R46, R63 ;  /* 0x0000003f2e06723e */ /* 0x000fe400000000ff */
[----:B------:R-:W-:Y:S02]  /*f150*/  F2FP.F16.F32.PACK_AB R7, R58, R11 ;  /* 0x0000000b3a07723e */ /* 0x000fe400000000ff */
[----:B------:R-:W-:Y:S02]  /*f160*/  F2FP.F16.F32.PACK_AB R8, R54, R61 ;  /* 0x0000003d3608723e */ /* 0x000fe400000000ff */
[----:B------:R-:W-:Y:S01]  /*f170*/  F2FP.F16.F32.PACK_AB R10, R45, R50 ;  /* 0x000000322d0a723e */ /* 0x000fe200000000ff */
[----:B------:R2:W-:Y:S01]  /*f180*/  STS.128 [R222], R4 ;  /* 0x00000004de007388 */ /* 0x0005e20000000c00 */
[----:B------:R-:W-:-:S05]  /*f190*/  F2FP.F16.F32.PACK_AB R11, R44, R51 ;  /* 0x000000332c0b723e */ /* 0x000fca00000000ff */
[----:B------:R2:W-:Y:S02]  /*f1a0*/  STS.128 [R43+0xc400], R8 ;  /* 0x00c400082b007388 */ /* 0x0005e40000000c00 */
.L_x_613:
[----:B------:R-:W-:Y:S05]  /*f1b0*/  BSYNC B2 ;  /* 0x0000000000027941 */ /* 0x000fea0003800000 */
.L_x_612:
[----:B------:R-:W-:Y:S05]  /*f1c0*/  @P2 BRA `(.L_x_609) ;  /* 0x0000000400582947 */ /* 0x000fea0003800000 */
[----:B------:R-:W-:Y:S01]  /*f1d0*/  LEA.HI R33, R33, R163, RZ, 0x1d ;  /* 0x000000a321217211 */ /* 0x000fe200078fe8ff */
[----:B------:R-:W-:Y:S02]  /*f1e0*/  HADD2.F32 R52, -RZ, R0.H0_H0 ;  /* 0x20000000ff347230 */ /* 0x000fe40000004100 */
[--C-:B------:R-:W-:Y:S01]  /*f1f0*/  HADD2.F32 R54, -RZ, R14.reuse.H0_H0 ;  /* 0x2000000eff367230 */ /* 0x100fe20000004100 */
[----:B-12---:R-:W-:Y:S01]  /*f200*/  SHF.R.S32.HI R4, RZ, 0x1f, R33 ;  /* 0x0000001fff047819 */ /* 0x006fe20000011421 */
[----:B------:R-:W-:Y:S01]  /*f210*/  HADD2.F32 R51, -RZ, R15.H0_H0 ;  /* 0x2000000fff337230 */ /* 0x000fe20000004100 */
[----:B0-----:R-:W-:Y:S01]  /*f220*/  SHF.L.U32 R5, R33, 0x3, RZ ;  /* 0x0000000321057819 */ /* 0x001fe200000006ff */
[----:B------:R-:W-:Y:S01]  /*f230*/  HADD2.F32 R53, -RZ, R14.H1_H1 ;  /* 0x3000000eff357230 */ /* 0x000fe20000004100 */
[----:B------:R-:W-:Y:S02]  /*f240*/  LEA.HI R33, R4, R33, RZ, 0x3 ;  /* 0x0000002104217211 */ /* 0x000fe400078f18ff */
[----:B------:R-:W-:-:S03]  /*f250*/  LOP3.LUT R4, R176, 0x38, R5, 0xf8, !PT ;  /* 0x00000038b0047812 */ /* 0x000fc600078ef805 */
[----:B------:R-:W-:Y:S01]  /*f260*/  IMAD.SHL.U32 R33, R33, 0x400, RZ ;  /* 0x0000040021217824 */ /* 0x000fe200078e00ff */
[----:B------:R-:W-:Y:S02]  /*f270*/  LOP3.LUT R8, R4, R177, RZ, 0x3c, !PT ;  /* 0x000000b104087212 */ /* 0x000fe400078e3cff */
[----:B------:R-:W0:Y:S02]  /*f280*/  LDS.128 R4, [R220] ;  /* 0x00000000dc047984 */ /* 0x000e240000000c00 */
[----:B------:R-:W-:-:S04]  /*f290*/  LOP3.LUT R33, R33, 0x7fffe000, RZ, 0xc0, !PT ;  /* 0x7fffe00021217812 */ /* 0x000fc800078ec0ff */
[----:B------:R-:W-:-:S04]  /*f2a0*/  IADD3 R33, R8, R33, R178 ;  /* 0x0000002108217210 */ /* 0x000fc80007ffe0b2 */
[----:B------:R-:W-:-:S05]  /*f2b0*/  LEA R33, R33, R2, 0x1 ;  /* 0x0000000221217211 */ /* 0x000fca00078e08ff */
[----:B------:R-:W1:Y:S01]  /*f2c0*/  LDS.128 R8, [R33+0xc400] ;  /* 0x00c4000021087984 */ /* 0x000e620000000c00 */
[--C-:B0-----:R-:W-:Y:S02]  /*f2d0*/  HADD2.F32 R43, -RZ, R4.reuse.H0_H0 ;  /* 0x20000004ff2b7230 */ /* 0x101fe40000004100 */
[----:B------:R-:W-:Y:S02]  /*f2e0*/  HADD2.F32 R4, -RZ, R4.H1_H1 ;  /* 0x30000004ff047230 */ /* 0x000fe40000004100 */
[--C-:B------:R-:W-:Y:S02]  /*f2f0*/  HADD2.F32 R44, -RZ, R5.reuse.H0_H0 ;  /* 0x20000005ff2c7230 */ /* 0x100fe40000004100 */
[----:B------:R-:W-:Y:S02]  /*f300*/  HADD2.F32 R5, -RZ, R5.H1_H1 ;  /* 0x30000005ff057230 */ /* 0x000fe40000004100 */
[--C-:B------:R-:W-:Y:S02]  /*f310*/  HADD2.F32 R45, -RZ, R6.reuse.H0_H0 ;  /* 0x20000006ff2d7230 */ /* 0x100fe40000004100 */
[----:B------:R-:W-:-:S02]  /*f320*/  HADD2.F32 R6, -RZ, R6.H1_H1 ;  /* 0x30000006ff067230 */ /* 0x000fc40000004100 */
[--C-:B------:R-:W-:Y:S02]  /*f330*/  HADD2.F32 R46, -RZ, R7.reuse.H0_H0 ;  /* 0x20000007ff2e7230 */ /* 0x100fe40000004100 */
[----:B------:R-:W-:Y:S02]  /*f340*/  HADD2.F32 R7, -RZ, R7.H1_H1 ;  /* 0x30000007ff077230 */ /* 0x000fe40000004100 */
[--C-:B-1----:R-:W-:Y:S02]  /*f350*/  HADD2.F32 R47, -RZ, R8.reuse.H0_H0 ;  /* 0x20000008ff2f7230 */ /* 0x102fe40000004100 */
[----:B------:R-:W-:Y:S02]  /*f360*/  HADD2.F32 R8, -RZ, R8.H1_H1 ;  /* 0x30000008ff087230 */ /* 0x000fe40000004100 */
[----:B------:R-:W-:Y:S02]  /*f370*/  HADD2.F32 R48, -RZ, R9.H0_H0 ;  /* 0x20000009ff307230 */ /* 0x000fe40000004100 */
[C---:B------:R-:W-:Y:S01]  /*f380*/  FMUL.FTZ R56, R47.reuse, R54 ;  /* 0x000000362f387220 */ /* 0x040fe20000410000 */
[----:B------:R-:W-:Y:S01]  /*f390*/  FMUL.FTZ R58, R47, R52 ;  /* 0x000000342f3a7220 */ /* 0x000fe20000410000 */
[----:B------:R-:W-:-:S02]  /*f3a0*/  HADD2.F32 R47, -RZ, R3.H0_H0 ;  /* 0x20000003ff2f7230 */ /* 0x000fc40000004100 */
[C---:B------:R-:W-:Y:S01]  /*f3b0*/  FMUL.FTZ R55, R8.reuse, R51 ;  /* 0x0000003308377220 */ /* 0x040fe20000410000 */
[C---:B------:R-:W-:Y:S01]  /*f3c0*/  FFMA.FTZ R56, R43.reuse, R52, -R56 ;  /* 0x000000342b387223 */ /* 0x040fe20000010838 */
[----:B------:R-:W-:Y:S01]  /*f3d0*/  FFMA.FTZ R58, R43, R54, R58 ;  /* 0x000000362b3a7223 */ /* 0x000fe2000001003a */
[----:B------:R-:W-:Y:S02]  /*f3e0*/  HADD2.F32 R43, -RZ, R0.H1_H1 ;  /* 0x30000000ff2b7230 */ /* 0x000fe40000004100 */
[-C--:B------:R-:W-:Y:S01]  /*f3f0*/  FMUL.FTZ R57, R8, R47.reuse ;  /* 0x0000002f08397220 */ /* 0x080fe20000410000 */
[----:B------:R-:W-:Y:S01]  /*f400*/  FFMA.FTZ R55, R4, R47, -R55 ;  /* 0x0000002f04377223 */ /* 0x000fe20000010837 */
[C---:B------:R-:W-:Y:S01]  /*f410*/  FMUL.FTZ R47, R48.reuse, R53 ;  /* 0x00000035302f7220 */ /* 0x040fe20000410000 */
[----:B------:R-:W-:Y:S02]  /*f420*/  HADD2.F32 R9, -RZ, R9.H1_H1 ;  /* 0x30000009ff097230 */ /* 0x000fe40000004100 */
[----:B------:R-:W-:Y:S01]  /*f430*/  FMUL.FTZ R48, R48, R43 ;  /* 0x0000002b30307220 */ /* 0x000fe20000410000 */
[----:B------:R-:W-:-:S02]  /*f440*/  HADD2.F32 R52, -RZ, R15.H1_H1 ;  /* 0x3000000fff347230 */ /* 0x000fc40000004100 */
[----:B------:R-:W-:Y:S01]  /*f450*/  FFMA.FTZ R57, R4, R51, R57 ;  /* 0x0000003304397223 */ /* 0x000fe20000010039 */
[----:B------:R-:W-:Y:S02]  /*f460*/  HADD2.F32 R4, -RZ, R3.H1_H1 ;  /* 0x30000003ff047230 */ /* 0x000fe40000004100 */
[C---:B------:R-:W-:Y:S01]  /*f470*/  FFMA.FTZ R47, R44.reuse, R43, -R47 ;  /* 0x0000002b2c2f7223 */ /* 0x040fe2000001082f */
[----:B------:R-:W-:Y:S01]  /*f480*/  FFMA.FTZ R48, R44, R53, R48 ;  /* 0x000000352c307223 */ /* 0x000fe20000010030 */
[----:B------:R-:W-:Y:S02]  /*f490*/  HADD2.F32 R49, -RZ, R10.H0_H0 ;  /* 0x2000000aff317230 */ /* 0x000fe40000004100 */
[C---:B------:R-:W-:Y:S01]  /*f4a0*/  FMUL.FTZ R54, R9.reuse, R52 ;  /* 0x0000003409367220 */ /* 0x040fe20000410000 */
[----:B------:R-:W-:Y:S02]  /*f4b0*/  HADD2.F32 R8, -RZ, R12.H0_H0 ;  /* 0x2000000cff087230 */ /* 0x000fe40000004100 */
[----:B------:R-:W-:Y:S01]  /*f4c0*/  FMUL.FTZ R60, R9, R4 ;  /* 0x00000004093c7220 */ /* 0x000fe20000410000 */
[----:B------:R-:W-:-:S02]  /*f4d0*/  HADD2.F32 R44, -RZ, R20.H0_H0 ;  /* 0x20000014ff2c7230 */ /* 0x000fc40000004100 */
[----:B------:R-:W-:Y:S01]  /*f4e0*/  FFMA.FTZ R54, R5, R4, -R54 ;  /* 0x0000000405367223 */ /* 0x000fe20000010836 */
[----:B------:R-:W-:Y:S02]  /*f4f0*/  HADD2.F32 R10, -RZ, R10.H1_H1 ;  /* 0x3000000aff0a7230 */ /* 0x000fe40000004100 */
[C---:B------:R-:W-:Y:S01]  /*f500*/  FMUL.FTZ R53, R49.reuse, R8 ;  /* 0x0000000831357220 */ /* 0x040fe20000410000 */
[----:B------:R-:W-:Y:S02]  /*f510*/  HADD2.F32 R43, -RZ, R21.H0_H0 ;  /* 0x20000015ff2b7230 */ /* 0x000fe40000004100 */
[----:B------:R-:W-:Y:S01]  /*f520*/  FMUL.FTZ R4, R49, R44 ;  /* 0x0000002c31047220 */ /* 0x000fe20000410000 */
[----:B------:R-:W-:Y:S02]  /*f530*/  HADD2.F32 R9, -RZ, R13.H0_H0 ;  /* 0x2000000dff097230 */ /* 0x000fe40000004100 */
[----:B------:R-:W-:Y:S01]  /*f540*/  FFMA.FTZ R49, R5, R52, R60 ;  /* 0x0000003405317223 */ /* 0x000fe2000001003c */
[C---:B------:R-:W-:Y:S01]  /*f550*/  FFMA.FTZ R53, R45.reuse, R44, R53 ;  /* 0x0000002c2d357223 */ /* 0x040fe20000010035 */
[C---:B------:R-:W-:Y:S01]  /*f560*/  FMUL.FTZ R5, R10.reuse, R43 ;  /* 0x0000002b0a057220 */ /* 0x040fe20000410000 */
[----:B------:R-:W-:Y:S01]  /*f570*/  FFMA.FTZ R51, R45, R8, -R4 ;  /* 0x000000082d337223 */ /* 0x000fe20000010804 */
[----:B------:R-:W-:Y:S01]  /*f580*/  FMUL.FTZ R45, R10, R9 ;  /* 0x000000090a2d7220 */ /* 0x000fe20000410000 */
[----:B------:R-:W-:-:S02]  /*f590*/  HADD2.F32 R50, -RZ, R11.H0_H0 ;  /* 0x2000000bff327230 */ /* 0x000fc40000004100 */
[C---:B------:R-:W-:Y:S01]  /*f5a0*/  FFMA.FTZ R10, R6.reuse, R9, -R5 ;  /* 0x00000009060a7223 */ /* 0x040fe20000010805 */
[----:B------:R-:W-:Y:S02]  /*f5b0*/  HADD2.F32 R9, -RZ, R20.H1_H1 ;  /* 0x30000014ff097230 */ /* 0x000fe40000004100 */
[----:B------:R-:W-:Y:S01]  /*f5c0*/  FFMA.FTZ R44, R6, R43, R45 ;  /* 0x0000002b062c7223 */ /* 0x000fe2000001002d */
[----:B------:R-:W-:Y:S02]  /*f5d0*/  HADD2.F32 R5, -RZ, R12.H1_H1 ;  /* 0x3000000cff057230 */ /* 0x000fe40000004100 */
[----:B------:R-:W-:Y:S02]  /*f5e0*/  HADD2.F32 R11, -RZ, R11.H1_H1 ;  /* 0x3000000bff0b7230 */ /* 0x000fe40000004100 */
[C---:B------:R-:W-:Y:S01]  /*f5f0*/  FMUL.FTZ R43, R50.reuse, R9 ;  /* 0x00000009322b7220 */ /* 0x040fe20000410000 */
[----:B------:R-:W-:Y:S02]  /*f600*/  HADD2.F32 R8, -RZ, R21.H1_H1 ;  /* 0x30000015ff087230 */ /* 0x000fe40000004100 */
[----:B------:R-:W-:Y:S01]  /*f610*/  FMUL.FTZ R50, R50, R5 ;  /* 0x0000000532327220 */ /* 0x000fe20000410000 */
[----:B------:R-:W-:-:S02]  /*f620*/  HADD2.F32 R4, -RZ, R13.H1_H1 ;  /* 0x3000000dff047230 */ /* 0x000fc40000004100 */
[----:B------:R-:W-:Y:S01]  /*f630*/  FFMA.FTZ R43, R46, R5, -R43 ;  /* 0x000000052e2b7223 */ /* 0x000fe2000001082b */
[----:B------:R-:W-:Y:S01]  /*f640*/  F2FP.F16.F32.PACK_AB R5, R54, R47 ;  /* 0x0000002f3605723e */ /* 0x000fe200000000ff */
[C---:B------:R-:W-:Y:S01]  /*f650*/  FMUL.FTZ R6, R11.reuse, R8 ;  /* 0x000000080b067220 */ /* 0x040fe20000410000 */
[-C--:B------:R-:W-:Y:S01]  /*f660*/  FMUL.FTZ R45, R11, R4.reuse ;  /* 0x000000040b2d7220 */ /* 0x080fe20000410000 */
[----:B------:R-:W-:Y:S02]  /*f670*/  FFMA.FTZ R11, R46, R9, R50 ;  /* 0x000000092e0b7223 */ /* 0x000fe40000010032 */
[----:B------:R-:W-:Y:S01]  /*f680*/  FFMA.FTZ R46, R7, R4, -R6 ;  /* 0x00000004072e7223 */ /* 0x000fe20000010806 */
[----:B------:R-:W-:Y:S01]  /*f690*/  F2FP.F16.F32.PACK_AB R4, R55, R56 ;  /* 0x000000383704723e */ /* 0x000fe200000000ff */
[----:B------:R-:W-:Y:S01]  /*f6a0*/  FFMA.FTZ R50, R7, R8, R45 ;  /* 0x0000000807327223 */ /* 0x000fe2000001002d */
[----:B------:R-:W-:Y:S02]  /*f6b0*/  F2FP.F16.F32.PACK_AB R6, R10, R51 ;  /* 0x000000330a06723e */ /* 0x000fe400000000ff */
[----:B------:R-:W-:-:S02]  /*f6c0*/  F2FP.F16.F32.PACK_AB R7, R46, R43 ;  /* 0x0000002b2e07723e */ /* 0x000fc400000000ff */
[----:B------:R-:W-:Y:S02]  /*f6d0*/  F2FP.F16.F32.PACK_AB R8, R57, R58 ;  /* 0x0000003a3908723e */ /* 0x000fe400000000ff */
[----:B------:R-:W-:Y:S01]  /*f6e0*/  F2FP.F16.F32.PACK_AB R9, R49, R48 ;  /* 0x000000303109723e */ /* 0x000fe200000000ff */
[----:B------:R3:W-:Y:S01]  /*f6f0*/  STS.128 [R220], R4 ;  /* 0x00000004dc007388 */ /* 0x0007e20000000c00 */
[----:B------:R-:W-:Y:S02]  /*f700*/  F2FP.F16.F32.PACK_AB R10, R44, R53 ;  /* 0x000000352c0a723e */ /* 0x000fe400000000ff */
[----:B------:R-:W-:-:S05]  /*f710*/  F2FP.F16.F32.PACK_AB R11, R50, R11 ;  /* 0x0000000b320b723e */ /* 0x000fca00000000ff */
[----:B------:R3:W-:Y:S02]  /*f720*/  STS.128 [R33+0xc400], R8 ;  /* 0x00c4000821007388 */ /* 0x0007e40000000c00 */
.L_x_609:
[----:B------:R-:W-:Y:S05]  /*f730*/  BSYNC B1 ;  /* 0x0000000000017941 */ /* 0x000fea0003800000 */
.L_x_608:
[----:B------:R-:W-:-:S13]  /*f740*/  ISETP.GE.AND P0, PT, R225, R24, PT ;  /* 0x00000018e100720c */ /* 0x000fda0003f06270 */
[----:B------:R-:W-:Y:S05]  /*f750*/  @P0 BRA `(.L_x_592) ;  /* 0x00000010003c0947 */ /* 0x000fea0003800000 */
[----:B------:R-:W4:Y:S01]  /*f760*/  LDC R24, c[0x0][0x3f4] ;  /* 0x0000fd00ff187b82 */ /* 0x000f220000000800 */
[C---:B0123--:R-:W-:Y:S01]  /*f770*/  VIADD R5, R16.reuse, 0x20 ;  /* 0x0000002010057836 */ /* 0x04ffe20000000000 */
[C---:B------:R-:W-:Y:S01]  /*f780*/  IADD3 R7, R16.reuse, 0x40, RZ ;  /* 0x0000004010077810 */ /* 0x040fe20007ffe0ff */
[----:B------:R-:W-:Y:S01]  /*f790*/  BSSY B1, `(.L_x_614) ;  /* 0x000005b000017945 */ /* 0x000fe20003800000 */
[-C--:B----4-:R-:W-:Y:S02]  /*f7a0*/  ISETP.GE.AND P0, PT, R16, R24.reuse, PT ;  /* 0x000000181000720c */ /* 0x090fe40003f06270 */
[-C--:B------:R-:W-:Y:S02]  /*f7b0*/  ISETP.GE.AND P1, PT, R5, R24.reuse, PT ;  /* 0x000000180500720c */ /* 0x080fe40003f26270 */
[----:B------:R-:W-:-:S09]  /*f7c0*/  ISETP.GE.AND P2, PT, R7, R24, PT ;  /* 0x000000180700720c */ /* 0x000fd20003f46270 */
[----:B------:R-:W-:Y:S05]  /*f7d0*/  @P0 BRA `(.L_x_615) ;  /* 0x0000000400580947 */ /* 0x000fea0003800000 */
[----:B------:R-:W-:Y:S01]  /*f7e0*/  LEA.HI R4, R24, R191, RZ, 0x1d ;  /* 0x000000bf18047211 */ /* 0x000fe200078fe8ff */
[----:B------:R-:W-:Y:S02]  /*f7f0*/  HADD2.F32 R51, -RZ, R34.H0_H0 ;  /* 0x20000022ff337230 */ /* 0x000fe40000004100 */
[----:B------:R-:W-:Y:S01]  /*f800*/  HADD2.F32 R53, -RZ, R39.H0_H0 ;  /* 0x20000027ff357230 */ /* 0x000fe20000004100 */
[----:B------:R-:W-:Y:S01]  /*f810*/  SHF.R.S32.HI R5, RZ, 0x1f, R4 ;  /* 0x0000001fff057819 */ /* 0x000fe20000011404 */
[----:B------:R-:W-:Y:S02]  /*f820*/  IMAD.SHL.U32 R6, R4, 0x8, RZ ;  /* 0x0000000804067824 */ /* 0x000fe400078e00ff */
[----:B------:R-:W-:Y:S01]  /*f830*/  HADD2.F32 R58, -RZ, R40.H0_H0 ;  /* 0x20000028ff3a7230 */ /* 0x000fe20000004100 */
[----:B------:R-:W-:Y:S01]  /*f840*/  LEA.HI R5, R5, R4, RZ, 0x3 ;  /* 0x0000000405057211 */ /* 0x000fe200078f18ff */
[----:B------:R-:W-:Y:S01]  /*f850*/  HADD2.F32 R56, -RZ, R35.H0_H0 ;  /* 0x20000023ff387230 */ /* 0x000fe20000004100 */
[----:B------:R-:W-:Y:S01]  /*f860*/  LOP3.LUT R4, R167, 0x38, R6, 0xf8, !PT ;  /* 0x00000038a7047812 */ /* 0x000fe200078ef806 */
[----:B------:R-:W-:Y:S01]  /*f870*/  HADD2.F32 R60, -RZ, R39.H1_H1 ;  /* 0x30000027ff3c7230 */ /* 0x000fe20000004100 */
[----:B------:R-:W-:Y:S01]  /*f880*/  SHF.L.U32 R5, R5, 0xa, RZ ;  /* 0x0000000a05057819 */ /* 0x000fe200000006ff */
[----:B------:R-:W-:Y:S01]  /*f890*/  HADD2.F32 R34, -RZ, R34.H1_H1 ;  /* 0x30000022ff227230 */ /* 0x000fe20000004100 */
[----:B------:R-:W-:Y:S01]  /*f8a0*/  LOP3.LUT R8, R4, R223, RZ, 0x3c, !PT ;  /* 0x000000df04087212 */ /* 0x000fe200078e3cff */
[----:B------:R-:W-:Y:S01]  /*f8b0*/  HADD2.F32 R55, -RZ, R40.H1_H1 ;  /* 0x30000028ff377230 */ /* 0x000fe20000004100 */
[----:B------:R-:W-:Y:S01]  /*f8c0*/  LOP3.LUT R9, R5, 0x7fffe000, RZ, 0xc0, !PT ;  /* 0x7fffe00005097812 */ /* 0x000fe200078ec0ff */
[----:B------:R-:W-:Y:S01]  /*f8d0*/  HADD2.F32 R35, -RZ, R35.H1_H1 ;  /* 0x30000023ff237230 */ /* 0x000fe20000004100 */
[----:B------:R-:W0:Y:S01]  /*f8e0*/  LDS.128 R4, [R221] ;  /* 0x00000000dd047984 */ /* 0x000e220000000c00 */
[----:B------:R-:W-:Y:S01]  /*f8f0*/  HADD2.F32 R57, -RZ, R41.H0_H0 ;  /* 0x20000029ff397230 */ /* 0x000fe20000004100 */
        /* <DEDUP_REMOVED lines=11> */
[--C-:B------:R-:W-:Y:S02]  /*f9b0*/  HADD2.F32 R48, -RZ, R9.reuse.H0_H0 ;  /* 0x20000009ff307230 */ /* 0x100fe40000004100 */
[-C--:B------:R-:W-:Y:S01]  /*f9c0*/  FMUL.FTZ R52, R53, R47.reuse ;  /* 0x0000002f35347220 */ /* 0x080fe20000410000 */
[C---:B------:R-:W-:Y:S01]  /*f9d0*/  FMUL.FTZ R54, R51.reuse, R47 ;  /* 0x0000002f33367220 */ /* 0x040fe20000410000 */
[----:B------:R-:W-:Y:S02]  /*f9e0*/  HADD2.F32 R9, -RZ, R9.H1_H1 ;  /* 0x30000009ff097230 */ /* 0x000fe40000004100 */
[-C--:B------:R-:W-:Y:S01]  /*f9f0*/  FMUL.FTZ R39, R58, R8.reuse ;  /* 0x000000083a277220 */ /* 0x080fe20000410000 */
[-C--:B------:R-:W-:Y:S01]  /*fa00*/  FFMA.FTZ R52, R51, R43.reuse, -R52 ;  /* 0x0000002b33347223 */ /* 0x080fe20000010834 */
[----:B------:R-:W-:Y:S01]  /*fa10*/  FFMA.FTZ R54, R53, R43, R54 ;  /* 0x0000002b35367223 */ /* 0x000fe20000010036 */
[----:B------:R-:W-:Y:S01]  /*fa20*/  FMUL.FTZ R43, R56, R8 ;  /* 0x00000008382b7220 */ /* 0x000fe20000410000 */
[----:B------:R-:W-:-:S02]  /*fa30*/  HADD2.F32 R49, -RZ, R10.H0_H0 ;  /* 0x2000000aff317230 */ /* 0x000fc40000004100 */
[----:B------:R-:W-:Y:S01]  /*fa40*/  FFMA.FTZ R39, R56, R4, -R39 ;  /* 0x0000000438277223 */ /* 0x000fe20000010827 */
[----:B------:R-:W-:Y:S01]  /*fa50*/  FMUL.FTZ R47, R60, R48 ;  /* 0x000000303c2f7220 */ /* 0x000fe20000410000 */
[----:B------:R-:W-:Y:S01]  /*fa60*/  FFMA.FTZ R43, R58, R4, R43 ;  /* 0x000000043a2b7223 */ /* 0x000fe2000001002b */
[----:B------:R-:W-:Y:S02]  /*fa70*/  HADD2.F32 R10, -RZ, R10.H1_H1 ;  /* 0x3000000aff0a7230 */ /* 0x000fe40000004100 */
[----:B------:R-:W-:Y:S01]  /*fa80*/  FMUL.FTZ R51, R34, R48 ;  /* 0x0000003022337220 */ /* 0x000fe20000410000 */
[-C--:B------:R-:W-:Y:S01]  /*fa90*/  FMUL.FTZ R4, R55, R9.reuse ;  /* 0x0000000937047220 */ /* 0x080fe20000410000 */
[----:B------:R-:W-:Y:S02]  /*faa0*/  HADD2.F32 R53, -RZ, R37.H0_H0 ;  /* 0x20000025ff357230 */ /* 0x000fe40000004100 */
[----:B------:R-:W-:Y:S01]  /*fab0*/  FMUL.FTZ R8, R35, R9 ;  /* 0x0000000923087220 */ /* 0x000fe20000410000 */
[----:B------:R-:W-:-:S02]  /*fac0*/  HADD2.F32 R56, -RZ, R42.H0_H0 ;  /* 0x2000002aff387230 */ /* 0x000fc40000004100 */
[-C--:B------:R-:W-:Y:S01]  /*fad0*/  FFMA.FTZ R47, R34, R44.reuse, -R47 ;  /* 0x0000002c222f7223 */ /* 0x080fe2000001082f */
[----:B------:R-:W-:Y:S02]  /*fae0*/  HADD2.F32 R48, -RZ, R38.H0_H0 ;  /* 0x20000026ff307230 */ /* 0x000fe40000004100 */
[----:B------:R-:W-:Y:S01]  /*faf0*/  FFMA.FTZ R51, R60, R44, R51 ;  /* 0x0000002c3c337223 */ /* 0x000fe20000010033 */
[-C--:B------:R-:W-:Y:S01]  /*fb00*/  FFMA.FTZ R34, R35, R5.reuse, -R4 ;  /* 0x0000000523227223 */ /* 0x080fe20000010804 */
[----:B------:R-:W-:Y:S01]  /*fb10*/  FFMA.FTZ R40, R55, R5, R8 ;  /* 0x0000000537287223 */ /* 0x000fe20000010008 */
[-C--:B------:R-:W-:Y:S01]  /*fb20*/  FMUL.FTZ R4, R57, R49.reuse ;  /* 0x0000003139047220 */ /* 0x080fe20000410000 */
[----:B------:R-:W-:Y:S01]  /*fb30*/  FMUL.FTZ R44, R53, R49 ;  /* 0x00000031352c7220 */ /* 0x000fe20000410000 */
[-C--:B------:R-:W-:Y:S01]  /*fb40*/  FMUL.FTZ R5, R56, R10.reuse ;  /* 0x0000000a38057220 */ /* 0x080fe20000410000 */
[----:B------:R-:W-:Y:S01]  /*fb50*/  FMUL.FTZ R9, R48, R10 ;  /* 0x0000000a30097220 */ /* 0x000fe20000410000 */
[----:B------:R-:W-:-:S02]  /*fb60*/  HADD2.F32 R50, -RZ, R11.H0_H0 ;  /* 0x2000000bff327230 */ /* 0x000fc40000004100 */
[-C--:B------:R-:W-:Y:S01]  /*fb70*/  FFMA.FTZ R35, R53, R45.reuse, -R4 ;  /* 0x0000002d35237223 */ /* 0x080fe20000010804 */
[----:B------:R-:W-:Y:S01]  /*fb80*/  FFMA.FTZ R44, R57, R45, R44 ;  /* 0x0000002d392c7223 */ /* 0x000fe2000001002c */
[-C--:B------:R-:W-:Y:S01]  /*fb90*/  FFMA.FTZ R10, R48, R6.reuse, -R5 ;  /* 0x00000006300a7223 */ /* 0x080fe20000010805 */
[----:B------:R-:W-:Y:S02]  /*fba0*/  HADD2.F32 R11, -RZ, R11.H1_H1 ;  /* 0x3000000bff0b7230 */ /* 0x000fe40000004100 */
[----:B------:R-:W-:Y:S02]  /*fbb0*/  HADD2.F32 R48, -RZ, R41.H1_H1 ;  /* 0x30000029ff307230 */ /* 0x000fe40000004100 */
[----:B------:R-:W-:Y:S02]  /*fbc0*/  HADD2.F32 R45, -RZ, R42.H1_H1 ;  /* 0x3000002aff2d7230 */ /* 0x000fe40000004100 */
[----:B------:R-:W-:Y:S02]  /*fbd0*/  HADD2.F32 R8, -RZ, R37.H1_H1 ;  /* 0x30000025ff087230 */ /* 0x000fe40000004100 */
[----:B------:R-:W-:Y:S01]  /*fbe0*/  FFMA.FTZ R37, R56, R6, R9 ;  /* 0x0000000638257223 */ /* 0x000fe20000010009 */
[----:B------:R-:W-:-:S02]  /*fbf0*/  HADD2.F32 R41, -RZ, R38.H1_H1 ;  /* 0x30000026ff297230 */ /* 0x000fc40000004100 */
[-C--:B------:R-:W-:Y:S01]  /*fc00*/  FMUL.FTZ R5, R48, R50.reuse ;  /* 0x0000003230057220 */ /* 0x080fe20000410000 */
[--C-:B------:R-:W-:Y:S02]  /*fc10*/  HADD2.F32 R46, -RZ, R7.reuse.H0_H0 ;  /* 0x20000007ff2e7230 */ /* 0x100fe40000004100 */
[-C--:B------:R-:W-:Y:S01]  /*fc20*/  FMUL.FTZ R4, R45, R11.reuse ;  /* 0x0000000b2d047220 */ /* 0x080fe20000410000 */
[----:B------:R-:W-:Y:S02]  /*fc30*/  HADD2.F32 R7, -RZ, R7.H1_H1 ;  /* 0x30000007ff077230 */ /* 0x000fe40000004100 */
[C---:B------:R-:W-:Y:S01]  /*fc40*/  FMUL.FTZ R9, R8.reuse, R50 ;  /* 0x0000003208097220 */ /* 0x040fe20000410000 */
[C---:B------:R-:W-:Y:S01]  /*fc50*/  FMUL.FTZ R6, R41.reuse, R11 ;  /* 0x0000000b29067220 */ /* 0x040fe20000410000 */
[-C--:B------:R-:W-:Y:S01]  /*fc60*/  FFMA.FTZ R11, R8, R46.reuse, -R5 ;  /* 0x0000002e080b7223 */ /* 0x080fe20000010805 */
[----:B------:R-:W-:Y:S01]  /*fc70*/  F2FP.F16.F32.PACK_AB R5, R34, R47 ;  /* 0x0000002f2205723e */ /* 0x000fe200000000ff */
[-C--:B------:R-:W-:Y:S01]  /*fc80*/  FFMA.FTZ R38, R41, R7.reuse, -R4 ;  /* 0x0000000729267223 */ /* 0x080fe20000010804 */
[----:B------:R-:W-:Y:S01]  /*fc90*/  FFMA.FTZ R46, R48, R46, R9 ;  /* 0x0000002e302e7223 */ /* 0x000fe20000010009 */
[----:B------:R-:W-:Y:S01]  /*fca0*/  FFMA.FTZ R41, R45, R7, R6 ;  /* 0x000000072d297223 */ /* 0x000fe20000010006 */
[----:B------:R-:W-:-:S02]  /*fcb0*/  F2FP.F16.F32.PACK_AB R4, R39, R52 ;  /* 0x000000342704723e */ /* 0x000fc400000000ff */
[----:B------:R-:W-:Y:S02]  /*fcc0*/  F2FP.F16.F32.PACK_AB R6, R10, R35 ;  /* 0x000000230a06723e */ /* 0x000fe400000000ff */
[----:B------:R-:W-:Y:S02]  /*fcd0*/  F2FP.F16.F32.PACK_AB R7, R38, R11 ;  /* 0x0000000b2607723e */ /* 0x000fe400000000ff */
[----:B------:R-:W-:Y:S02]  /*fce0*/  F2FP.F16.F32.PACK_AB R8, R43, R54 ;  /* 0x000000362b08723e */ /* 0x000fe400000000ff */
[----:B------:R-:W-:Y:S01]  /*fcf0*/  F2FP.F16.F32.PACK_AB R9, R40, R51 ;  /* 0x000000332809723e */ /* 0x000fe200000000ff */
[----:B------:R0:W-:Y:S01]  /*fd00*/  STS.128 [R221], R4 ;  /* 0x00000004dd007388 */ /* 0x0001e20000000c00 */
[----:B------:R-:W-:Y:S02]  /*fd10*/  F2FP.F16.F32.PACK_AB R10, R37, R44 ;  /* 0x0000002c250a723e */ /* 0x000fe400000000ff */
[----:B------:R-:W-:-:S05]  /*fd20*/  F2FP.F16.F32.PACK_AB R11, R41, R46 ;  /* 0x0000002e290b723e */ /* 0x000fca00000000ff */
[----:B------:R0:W-:Y:S02]  /*fd30*/  STS.128 [R33+0xc400], R8 ;  /* 0x00c4000821007388 */ /* 0x0001e40000000c00 */
.L_x_615:
[----:B------:R-:W-:Y:S05]  /*fd40*/  BSYNC B1 ;  /* 0x0000000000017941 */ /* 0x000fea0003800000 */
.L_x_614:
[----:B------:R-:W-:Y:S04]  /*fd50*/  BSSY B1, `(.L_x_616) ;  /* 0x0000058000017945 */ /* 0x000fe80003800000 */
[----:B------:R-:W-:Y:S05]  /*fd60*/  @P1 BRA `(.L_x_617) ;  /* 0x0000000400581947 */ /* 0x000fea0003800000 */
[----:B0-----:R-:W-:Y:S01]  /*fd70*/  LEA.HI R4, R24, R162, RZ, 0x1d ;  /* 0x000000a218047211 */ /* 0x001fe200078fe8ff */
[----:B------:R-:W-:Y:S02]  /*fd80*/  HADD2.F32 R46, -RZ, R29.H0_H0 ;  /* 0x2000001dff2e7230 */ /* 0x000fe40000004100 */
[----:B------:R-:W-:Y:S01]  /*fd90*/  HADD2.F32 R44, -RZ, R25.H0_H0 ;  /* 0x20000019ff2c7230 */ /* 0x000fe20000004100 */
[----:B------:R-:W-:Y:S01]  /*fda0*/  SHF.R.S32.HI R5, RZ, 0x1f, R4 ;  /* 0x0000001fff057819 */ /* 0x000fe20000011404 */
[----:B------:R-:W-:Y:S01]  /*fdb0*/  HADD2.F32 R47, -RZ, R29.H1_H1 ;  /* 0x3000001dff2f7230 */ /* 0x000fe20000004100 */
[----:B------:R-:W-:Y:S01]  /*fdc0*/  SHF.L.U32 R6, R4, 0x3, RZ ;  /* 0x0000000304067819 */ /* 0x000fe200000006ff */
[--C-:B------:R-:W-:Y:S01]  /*fdd0*/  HADD2.F32 R48, -RZ, R30.reuse.H0_H0 ;  /* 0x2000001eff307230 */ /* 0x100fe20000004100 */
[----:B------:R-:W-:Y:S01]  /*fde0*/  LEA.HI R5, R5, R4, RZ, 0x3 ;  /* 0x0000000405057211 */ /* 0x000fe200078f18ff */
[----:B------:R-:W-:Y:S01]  /*fdf0*/  HADD2.F32 R45, -RZ, R25.H1_H1 ;  /* 0x30000019ff2d7230 */ /* 0x000fe20000004100 */
[----:B------:R-:W-:Y:S01]  /*fe00*/  LOP3.LUT R4, R167, 0x38, R6, 0xf8, !PT ;  /* 0x00000038a7047812 */ /* 0x000fe200078ef806 */
[----:B------:R-:W-:-:S02]  /*fe10*/  HADD2.F32 R49, -RZ, R30.H1_H1 ;  /* 0x3000001eff317230 */ /* 0x000fc40000004100 */
[----:B------:R-:W-:Y:S01]  /*fe20*/  IMAD.SHL.U32 R5, R5, 0x400, RZ ;  /* 0x0000040005057824 */ /* 0x000fe200078e00ff */
[----:B------:R-:W-:-:S04]  /*fe30*/  LOP3.LUT R8, R4, R223, RZ, 0x3c, !PT ;  /* 0x000000df04087212 */ /* 0x000fc800078e3cff */
[----:B------:R-:W-:Y:S02]  /*fe40*/  LOP3.LUT R9, R5, 0x7fffe000, RZ, 0xc0, !PT ;  /* 0x7fffe00005097812 */ /* 0x000fe400078ec0ff */
[----:B------:R-:W0:Y:S02]  /*fe50*/  LDS.128 R4, [R219] ;  /* 0x00000000db047984 */ /* 0x000e240000000c00 */
        /* <DEDUP_REMOVED lines=13> */
[----:B------:R-:W-:Y:S01]  /*ff30*/  FMUL.FTZ R39, R44, R39 ;  /* 0x000000272c277220 */ /* 0x000fe20000410000 */
[----:B------:R-:W-:Y:S02]  /*ff40*/  HADD2.F32 R9, -RZ, R9.H1_H1 ;  /* 0x30000009ff097230 */ /* 0x000fe40000004100 */
[----:B------:R-:W-:Y:S01]  /*ff50*/  FMUL.FTZ R29, R48, R8 ;  /* 0x00000008301d7220 */ /* 0x000fe20000410000 */
[----:B------:R-:W-:Y:S01]  /*ff60*/  FFMA.FTZ R43, R44, R34, -R43 ;  /* 0x000000222c2b7223 */ /* 0x000fe2000001082b */
[----:B------:R-:W-:-:S02]  /*ff70*/  HADD2.F32 R44, -RZ, R26.H0_H0 ;  /* 0x2000001aff2c7230 */ /* 0x000fc40000004100 */
[----:B------:R-:W-:Y:S01]  /*ff80*/  FFMA.FTZ R39, R46, R34, R39 ;  /* 0x000000222e277223 */ /* 0x000fe20000010027 */
[-C--:B------:R-:W-:Y:S01]  /*ff90*/  FMUL.FTZ R34, R47, R40.reuse ;  /* 0x000000282f227220 */ /* 0x080fe20000410000 */
[C---:B------:R-:W-:Y:S01]  /*ffa0*/  FMUL.FTZ R40, R45.reuse, R40 ;  /* 0x000000282d287220 */ /* 0x040fe20000410000 */
[----:B------:R-:W-:Y:S02]  /*ffb0*/  HADD2.F32 R41, -RZ, R10.H0_H0 ;  /* 0x2000000aff297230 */ /* 0x000fe40000004100 */
[C---:B------:R-:W-:Y:S01]  /*ffc0*/  FMUL.FTZ R25, R44.reuse, R8 ;  /* 0x000000082c197220 */ /* 0x040fe20000410000 */
[-C--:B------:R-:W-:Y:S01]  /*ffd0*/  FFMA.FTZ R8, R44, R4.reuse, -R29 ;  /* 0x000000042c087223 */ /* 0x080fe2000001081d */
[-C--:B------:R-:W-:Y:S01]  /*ffe0*/  FFMA.FTZ R34, R45, R35.reuse, -R34 ;  /* 0x000000232d227223 */ /* 0x080fe20000010822 */
[----:B------:R-:W-:Y:S01]  /*fff0*/  FFMA.FTZ R40, R47, R35, R40 ;  /* 0x000000232f287223 */ /* 0x000fe20000010028 */
[----:B------:R-:W-:Y:S01]  /*10000*/  FFMA.FTZ R30, R48, R4, R25 ;  /* 0x00000004301e7223 */ /* 0x000fe20000010019 */
[----:B------:R-:W-:-:S02]  /*10010*/  HADD2.F32 R25, -RZ, R26.H1_H1 ;  /* 0x3000001aff197230 */ /* 0x000fc40000004100 */
[-C--:B------:R-:W-:Y:S01]  /*10020*/  FMUL.FTZ R4, R49, R9.reuse ;  /* 0x0000000931047220 */ /* 0x080fe20000410000 */
[----:B------:R-:W-:Y:S02]  /*10030*/  HADD2.F32 R29, -RZ, R27.H0_H0 ;  /* 0x2000001bff1d7230 */ /* 0x000fe40000004100 */
[----:B------:R-:W-:Y:S02]  /*10040*/  HADD2.F32 R35, -RZ, R31.H0_H0 ;  /* 0x2000001fff237230 */ /* 0x000fe40000004100 */
[C---:B------:R-:W-:Y:S01]  /*10050*/  FMUL.FTZ R26, R25.reuse, R9 ;  /* 0x00000009191a7220 */ /* 0x040fe20000410000 */
[----:B------:R-:W-:Y:S02]  /*10060*/  HADD2.F32 R10, -RZ, R10.H1_H1 ;  /* 0x3000000aff0a7230 */ /* 0x000fe40000004100 */
[----:B------:R-:W-:Y:S01]  /*10070*/  FFMA.FTZ R9, R25, R5, -R4 ;  /* 0x0000000519097223 */ /* 0x000fe20000010804 */
[----:B------:R-:W-:Y:S02]  /*10080*/  HADD2.F32 R48, -RZ, R32.H0_H0 ;  /* 0x20000020ff307230 */ /* 0x000fe40000004100 */
[----:B------:R-:W-:Y:S01]  /*10090*/  FMUL.FTZ R4, R35, R41 ;  /* 0x0000002923047220 */ /* 0x000fe20000410000 */
[----:B------:R-:W-:-:S02]  /*100a0*/  HADD2.F32 R46, -RZ, R28.H0_H0 ;  /* 0x2000001cff2e7230 */ /* 0x000fc40000004100 */
[----:B------:R-:W-:Y:S01]  /*100b0*/  FMUL.FTZ R44, R29, R41 ;  /* 0x000000291d2c7220 */ /* 0x000fe20000410000 */
[----:B------:R-:W-:Y:S01]  /*100c0*/  FFMA.FTZ R25, R49, R5, R26 ;  /* 0x0000000531197223 */ /* 0x000fe2000001001a */
[-C--:B------:R-:W-:Y:S01]  /*100d0*/  FMUL.FTZ R5, R48, R10.reuse ;  /* 0x0000000a30057220 */ /* 0x080fe20000410000 */
[-C--:B------:R-:W-:Y:S01]  /*100e0*/  FFMA.FTZ R26, R29, R37.reuse, -R4 ;  /* 0x000000251d1a7223 */ /* 0x080fe20000010804 */
[----:B------:R-:W-:Y:S01]  /*100f0*/  FFMA.FTZ R44, R35, R37, R44 ;  /* 0x00000025232c7223 */ /* 0x000fe2000001002c */
[--C-:B------:R-:W-:Y:S02]  /*10100*/  HADD2.F32 R42, -RZ, R11.reuse.H0_H0 ;  /* 0x2000000bff2a7230 */ /* 0x100fe40000004100 */
[C---:B------:R-:W-:Y:S01]  /*10110*/  FMUL.FTZ R35, R46.reuse, R10 ;  /* 0x0000000a2e237220 */ /* 0x040fe20000410000 */
[----:B------:R-:W-:Y:S01]  /*10120*/  FFMA.FTZ R29, R46, R6, -R5 ;  /* 0x000000062e1d7223 */ /* 0x000fe20000010805 */
[----:B------:R-:W-:Y:S02]  /*10130*/  HADD2.F32 R11, -RZ, R11.H1_H1 ;  /* 0x3000000bff0b7230 */ /* 0x000fe40000004100 */
[----:B------:R-:W-:-:S02]  /*10140*/  HADD2.F32 R46, -RZ, R31.H1_H1 ;  /* 0x3000001fff2e7230 */ /* 0x000fc40000004100 */
[----:B------:R-:W-:Y:S01]  /*10150*/  FFMA.FTZ R35, R48, R6, R35 ;  /* 0x0000000630237223 */ /* 0x000fe20000010023 */
[----:B------:R-:W-:Y:S02]  /*10160*/  HADD2.F32 R37, -RZ, R32.H1_H1 ;  /* 0x30000020ff257230 */ /* 0x000fe40000004100 */
[----:B------:R-:W-:Y:S02]  /*10170*/  HADD2.F32 R10, -RZ, R27.H1_H1 ;  /* 0x3000001bff0a7230 */ /* 0x000fe40000004100 */
[-C--:B------:R-:W-:Y:S01]  /*10180*/  FMUL.FTZ R5, R46, R42.reuse ;  /* 0x0000002a2e057220 */ /* 0x080fe20000410000 */
[----:B------:R-:W-:Y:S02]  /*10190*/  HADD2.F32 R31, -RZ, R28.H1_H1 ;  /* 0x3000001cff1f7230 */ /* 0x000fe40000004100 */
[----:B------:R-:W-:Y:S01]  /*101a0*/  FMUL.FTZ R4, R37, R11 ;  /* 0x0000000b25047220 */ /* 0x000fe20000410000 */
[--C-:B------:R-:W-:Y:S02]  /*101b0*/  HADD2.F32 R38, -RZ, R7.reuse.H0_H0 ;  /* 0x20000007ff267230 */ /* 0x100fe40000004100 */
[----:B------:R-:W-:Y:S01]  /*101c0*/  FMUL.FTZ R27, R10, R42 ;  /* 0x0000002a0a1b7220 */ /* 0x000fe20000410000 */
[----:B------:R-:W-:-:S02]  /*101d0*/  HADD2.F32 R7, -RZ, R7.H1_H1 ;  /* 0x30000007ff077230 */ /* 0x000fc40000004100 */
[C---:B------:R-:W-:Y:S01]  /*101e0*/  FMUL.FTZ R6, R31.reuse, R11 ;  /* 0x0000000b1f067220 */ /* 0x040fe20000410000 */
[-C--:B------:R-:W-:Y:S01]  /*101f0*/  FFMA.FTZ R11, R10, R38.reuse, -R5 ;  /* 0x000000260a0b7223 */ /* 0x080fe20000010805 */
[----:B------:R-:W-:Y:S01]  /*10200*/  FFMA.FTZ R27, R46, R38, R27 ;  /* 0x000000262e1b7223 */ /* 0x000fe2000001001b */
[-C--:B------:R-:W-:Y:S01]  /*10210*/  FFMA.FTZ R28, R31, R7.reuse, -R4 ;  /* 0x000000071f1c7223 */ /* 0x080fe20000010804 */
[----:B------:R-:W-:Y:S01]  /*10220*/  FFMA.FTZ R32, R37, R7, R6 ;  /* 0x0000000725207223 */ /* 0x000fe20000010006 */
[----:B------:R-:W-:Y:S02]  /*10230*/  F2FP.F16.F32.PACK_AB R4, R8, R43 ;  /* 0x0000002b0804723e */ /* 0x000fe400000000ff */
[----:B------:R-:W-:Y:S02]  /*10240*/  F2FP.F16.F32.PACK_AB R5, R9, R34 ;  /* 0x000000220905723e */ /* 0x000fe400000000ff */
        /* <DEDUP_REMOVED lines=8> */
.L_x_617:
[----:B------:R-:W-:Y:S05]  /*102d0*/  BSYNC B1 ;  /* 0x0000000000017941 */ /* 0x000fea0003800000 */
.L_x_616:
[----:B------:R-:W-:Y:S05]  /*102e0*/  @P2 BRA `(.L_x_592) ;  /* 0x0000000400582947 */ /* 0x000fea0003800000 */
[----:B------:R-:W-:Y:S01]  /*102f0*/  LEA.HI R24, R24, R163, RZ, 0x1d ;  /* 0x000000a318187211 */ /* 0x000fe200078fe8ff */
[----:B01----:R-:W-:Y:S02]  /*10300*/  HADD2.F32 R33, -RZ, R0.H0_H0 ;  /* 0x20000000ff217230 */ /* 0x003fe40000004100 */
[--C-:B------:R-:W-:Y:S01]  /*10310*/  HADD2.F32 R35, -RZ, R14.reuse.H0_H0 ;  /* 0x2000000eff237230 */ /* 0x100fe20000004100 */
        /* <DEDUP_REMOVED lines=14> */
[--C-:B------:R-:W-:Y:S01]  /*10400*/  HADD2.F32 R39, -RZ, R20.reuse.H0_H0 ;  /* 0x20000014ff277230 */ /* 0x100fe20000004100 */
[----:B------:R-:W-:Y:S01]  /*10410*/  IADD3 R9, R8, R9, R179 ;  /* 0x0000000908097210 */ /* 0x000fe20007ffe0b3 */
[----:B------:R-:W-:-:S04]  /*10420*/  HADD2.F32 R20, -RZ, R20.H1_H1 ;  /* 0x30000014ff147230 */ /* 0x000fc80000004100 */
        /* <DEDUP_REMOVED lines=18> */
[----:B------:R-:W-:Y:S01]  /*10550*/  FMUL.FTZ R33, R14, R30 ;  /* 0x0000001e0e217220 */ /* 0x000fe20000410000 */
[----:B------:R-:W-:-:S02]  /*10560*/  HADD2.F32 R31, -RZ, R10.H0_H0 ;  /* 0x2000000aff1f7230 */ /* 0x000fc40000004100 */
[----:B------:R-:W-:Y:S01]  /*10570*/  FMUL.FTZ R15, R0, R30 ;  /* 0x0000001e000f7220 */ /* 0x000fe20000410000 */
[----:B------:R-:W-:Y:S02]  /*10580*/  HADD2.F32 R35, -RZ, R12.H0_H0 ;  /* 0x2000000cff237230 */ /* 0x000fe40000004100 */
[-C--:B------:R-:W-:Y:S01]  /*10590*/  FFMA.FTZ R29, R40, R4.reuse, -R29 ;  /* 0x00000004281d7223 */ /* 0x080fe2000001081d */
[----:B------:R-:W-:Y:S01]  /*105a0*/  FFMA.FTZ R25, R42, R4, R25 ;  /* 0x000000042a197223 */ /* 0x000fe20000010019 */
[-C--:B------:R-:W-:Y:S01]  /*105b0*/  FFMA.FTZ R33, R0, R26.reuse, -R33 ;  /* 0x0000001a00217223 */ /* 0x080fe20000010821 */
[----:B------:R-:W-:Y:S02]  /*105c0*/  HADD2.F32 R10, -RZ, R10.H1_H1 ;  /* 0x3000000aff0a7230 */ /* 0x000fe40000004100 */
[----:B------:R-:W-:Y:S01]  /*105d0*/  FFMA.FTZ R15, R14, R26, R15 ;  /* 0x0000001a0e0f7223 */ /* 0x000fe2000001000f */
[-C--:B------:R-:W-:Y:S01]  /*105e0*/  FMUL.FTZ R0, R37, R9.reuse ;  /* 0x0000000925007220 */ /* 0x080fe20000410000 */
[----:B------:R-:W-:Y:S01]  /*105f0*/  FMUL.FTZ R4, R3, R9 ;  /* 0x0000000903047220 */ /* 0x000fe20000410000 */
[----:B------:R-:W-:-:S02]  /*10600*/  HADD2.F32 R40, -RZ, R21.H0_H0 ;  /* 0x20000015ff287230 */ /* 0x000fc40000004100 */
[-C--:B------:R-:W-:Y:S01]  /*10610*/  FMUL.FTZ R8, R39, R31.reuse ;  /* 0x0000001f27087220 */ /* 0x080fe20000410000 */
[----:B------:R-:W-:Y:S01]  /*10620*/  FMUL.FTZ R26, R35, R31 ;  /* 0x0000001f231a7220 */ /* 0x000fe20000410000 */
[----:B------:R-:W-:Y:S02]  /*10630*/  HADD2.F32 R30, -RZ, R13.H0_H0 ;  /* 0x2000000dff1e7230 */ /* 0x000fe40000004100 */
[-C--:B------:R-:W-:Y:S01]  /*10640*/  FFMA.FTZ R0, R3, R5.reuse, -R0 ;  /* 0x0000000503007223 */ /* 0x080fe20000010800 */
[----:B------:R-:W-:Y:S01]  /*10650*/  FFMA.FTZ R14, R37, R5, R4 ;  /* 0x00000005250e7223 */ /* 0x000fe20000010004 */
[--C-:B------:R-:W-:Y:S02]  /*10660*/  HADD2.F32 R32, -RZ, R11.reuse.H0_H0 ;  /* 0x2000000bff207230 */ /* 0x100fe40000004100 */
[----:B------:R-:W-:Y:S01]  /*10670*/  FMUL.FTZ R5, R40, R10 ;  /* 0x0000000a28057220 */ /* 0x000fe20000410000 */
[-C--:B------:R-:W-:Y:S01]  /*10680*/  FFMA.FTZ R3, R35, R27.reuse, -R8 ;  /* 0x0000001b23037223 */ /* 0x080fe20000010808 */
[----:B------:R-:W-:Y:S01]  /*10690*/  FFMA.FTZ R26, R39, R27, R26 ;  /* 0x0000001b271a7223 */ /* 0x000fe2000001001a */
[----:B------:R-:W-:-:S02]  /*106a0*/  HADD2.F32 R11, -RZ, R11.H1_H1 ;  /* 0x3000000bff0b7230 */ /* 0x000fc40000004100 */
[C---:B------:R-:W-:Y:S01]  /*106b0*/  FMUL.FTZ R9, R30.reuse, R10 ;  /* 0x0000000a1e097220 */ /* 0x040fe20000410000 */
[----:B------:R-:W-:Y:S02]  /*106c0*/  HADD2.F32 R27, -RZ, R21.H1_H1 ;  /* 0x30000015ff1b7230 */ /* 0x000fe40000004100 */
[----:B------:R-:W-:Y:S01]  /*106d0*/  FFMA.FTZ R10, R30, R6, -R5 ;  /* 0x000000061e0a7223 */ /* 0x000fe20000010805 */
[----:B------:R-:W-:Y:S02]  /*106e0*/  HADD2.F32 R12, -RZ, R12.H1_H1 ;  /* 0x3000000cff0c7230 */ /* 0x000fe40000004100 */
[----:B------:R-:W-:Y:S01]  /*106f0*/  FMUL.FTZ R5, R20, R32 ;  /* 0x0000002014057220 */ /* 0x000fe20000410000 */
[----:B------:R-:W-:Y:S02]  /*10700*/  HADD2.F32 R21, -RZ, R13.H1_H1 ;  /* 0x3000000dff157230 */ /* 0x000fe40000004100 */
[----:B------:R-:W-:Y:S01]  /*10710*/  FFMA.FTZ R13, R40, R6, R9 ;  /* 0x00000006280d7223 */ /* 0x000fe20000010009 */
[----:B------:R-:W-:-:S02]  /*10720*/  HADD2.F32 R28, -RZ, R7.H0_H0 ;  /* 0x20000007ff1c7230 */ /* 0x000fc40000004100 */
        /* <DEDUP_REMOVED lines=18> */
.L_x_592:
[----:B------:R-:W-:Y:S05]  /*10850*/  BSYNC B0 ;  /* 0x0000000000007941 */ /* 0x000fea0003800000 */
.L_x_573:
[----:B------:R-:W-:Y:S01]  /*10860*/  @!PT LDS RZ, [RZ] ;  /* 0x00000000fffff984 */ /* 0x000fe20000000800 */
[----:B------:R-:W-:Y:S01]  /*10870*/  @!PT LDS RZ, [RZ] ;  /* 0x00000000fffff984 */ /* 0x000fe20000000800 */
[----:B------:R-:W-:Y:S01]  /*10880*/  @!PT LDS RZ, [RZ] ;  /* 0x00000000fffff984 */ /* 0x000fe20000000800 */
[----:B------:R-:W-:Y:S01]  /*10890*/  @!PT LDS RZ, [RZ] ;  /* 0x00000000fffff984 */ /* 0x000fe20000000800 */
[----:B------:R5:W-:Y:S06]  /*108a0*/  MEMBAR.ALL.CTA ;  /* 0x0000000000007992 */ /* 0x000bec0000008000 */
[----:B-----5:R-:W5:Y:S01]  /*108b0*/  FENCE.VIEW.ASYNC.S ;  /* 0x00000000000073c6 */ /* 0x020f620000000000 */
[----:B------:R-:W-:Y:S05]  /*108c0*/  WARPSYNC.ALL ;  /* 0x0000000000007948 */ /* 0x000fea0003800000 */
[----:B-----5:R-:W-:Y:S06]  /*108d0*/  BAR.SYNC.DEFER_BLOCKING 0xd, 0x100 ;  /* 0x0344000000007b1d */ /* 0x020fec0000010000 */
.L_x_571:
[----:B------:R-:W2:Y:S02]  /*108e0*/  LDL R0, [R1+0x30] ;  /* 0x0000300001007983 */ /* 0x000ea40000100800 */
[----:B--2---:R-:W-:-:S13]  /*108f0*/  R2UR UR4, R0 ;  /* 0x00000000000472ca */ /* 0x004fda00000e0000 */
[----:B------:R-:W-:-:S04]  /*10900*/  MOV R0, UR4 ;  /* 0x0000000400007c02 */ /* 0x000fc80008000f00 */
[----:B------:R-:W-:-:S13]  /*10910*/  ISETP.NE.AND P0, PT, R0, 0x3, PT ;  /* 0x000000030000780c */ /* 0x000fda0003f05270 */
[----:B------:R-:W-:Y:S05]  /*10920*/  @!P0 BRA `(.L_x_618) ;  /* 0x0000000000048947 */ /* 0x000fea0003800000 */
[----:B------:R-:W-:Y:S01]  /*10930*/  BPT.TRAP 0x1 ;  /* 0x000000040000795c */ /* 0x000fe20000300000 */
.L_x_618:
[----:B------:R-:W-:Y:S01]  /*10940*/  IMAD R0, R173, 0x8, R2 ;  /* 0x00000008ad007824 */ /* 0x000fe200078e0202 */
[----:B01----:R-:W-:-:S04]  /*10950*/  SHF.L.U32 R3, R180, 0x1f, RZ ;  /* 0x0000001fb4037819 */ /* 0x003fc800000006ff */
[----:B------:R0:W1:Y:S01]  /*10960*/  SYNCS.PHASECHK.TRANS64.TRYWAIT P1, [R0+URZ+0x2a830], R3 ;  /* 0x02a83003000075a7 */ /* 0x000062000802017f */
[----:B------:R-:W-:Y:S05]  /*10970*/  @!P0 BRA `(.L_x_619) ;  /* 0x0000000000048947 */ /* 0x000fea0003800000 */
[----:B------:R-:W-:Y:S01]  /*10980*/  BPT.TRAP 0x1 ;  /* 0x000000040000795c */ /* 0x000fe20000300000 */
.L_x_619:
[----:B------:R-:W-:Y:S01]  /*10990*/  MOV R87, RZ ;  /* 0x000000ff00577202 */ /* 0x000fe20000000f00 */
[----:B-1----:R-:W-:Y:S06]  /*109a0*/  @P1 BRA `(.L_x_620) ;  /* 0x0000000000081947 */ /* 0x002fec0003800000 */
[----:B------:R-:W1:Y:S02]  /*109b0*/  SYNCS.PHASECHK.TRANS64.TRYWAIT P1, [R0+URZ+0x2a830], R3 ;  /* 0x02a83003000075a7 */ /* 0x000e64000802017f */
[----:B-1----:R-:W-:Y:S05]  /*109c0*/  @!P1 BRA `(.L_x_621) ;  /* 0x000000f000509947 */ /* 0x002fea0003800000 */
.L_x_620:
[----:B------:R-:W-:Y:S05]  /*109d0*/  WARPSYNC.ALL ;  /* 0x0000000000007948 */ /* 0x000fea0003800000 */
[----:B01----:R-:W-:Y:S01]  /*109e0*/  VIADD R3, R2, 0x18400 ;  /* 0x0001840002037836 */ /* 0x003fe20000000000 */
[----:B------:R-:W-:Y:S01]  /*109f0*/  R2UR UR4, R36 ;  /* 0x00000000240472ca */ /* 0x000fe200000e0000 */
[----:B------:R-:W-:Y:S01]  /*10a00*/  UMOV UR9, 0x40000040 ;  /* 0x4000004000097882 */ /* 0x000fe20000000000 */
[----:B---34-:R-:W-:Y:S01]  /*10a10*/  MOV R7, 0x40000040 ;  /* 0x4000004000077802 */ /* 0x018fe20000000f00 */
[----:B------:R-:W-:Y:S01]  /*10a20*/  WARPGROUP.ARRIVE ;  /* 0x00000000000079c5 */ /* 0x000fe20000000000 */
[----:B------:R-:W-:Y:S01]  /*10a30*/  SHF.R.U32.HI R3, RZ, 0x4, R3 ;  /* 0x00000004ff037819 */ /* 0x000fe20000011603 */
[----:B------:R-:W-:Y:S01]  /*10a40*/  UMOV UR57, 0x40000040 ;  /* 0x4000004000397882 */ /* 0x000fe20000000000 */
[----:B------:R-:W-:Y:S01]  /*10a50*/  R2UR UR11, R7 ;  /* 0x00000000070b72ca */ /* 0x000fe200000e0000 */
[----:B------:R-:W-:Y:S01]  /*10a60*/  UMOV UR53, 0x40000040 ;  /* 0x4000004000357882 */ /* 0x000fe20000000000 */
[----:B------:R-:W-:Y:S01]  /*10a70*/  LOP3.LUT R3, R3, 0x3fff, RZ, 0xc0, !PT ;  /* 0x00003fff03037812 */ /* 0x000fe200078ec0ff */
[----:B------:R-:W-:Y:S01]  /*10a80*/  UMOV UR49, 0x40000040 ;  /* 0x4000004000317882 */ /* 0x000fe20000000000 */
[----:B------:R-:W-:Y:S01]  /*10a90*/  MOV R9, 0x40000040 ;  /* 0x4000004000097802 */ /* 0x000fe20000000f00 */
[----:B------:R-:W-:Y:S01]  /*10aa0*/  UMOV UR45, 0x40000040 ;  /* 0x40000040002d7882 */ /* 0x000fe20000000000 */
[----:B------:R-:W-:Y:S01]  /*10ab0*/  LOP3.LUT R5, R3, 0x10000, RZ, 0xfc, !PT ;  /* 0x0001000003057812 */ /* 0x000fe200078efcff */
[----:B------:R-:W-:Y:S01]  /*10ac0*/  ULOP3.LUT UR4, UR4, 0x10000, URZ, 0xfc, !UPT ;  /* 0x0001000004047892 */ /* 0x000fe2000f8efc3f */
[----:B------:R-:W-:Y:S01]  /*10ad0*/  MOV R11, UR9 ;  /* 0x00000009000b7c02 */ /* 0x000fe20008000f00 */
[----:B------:R-:W-:Y:S01]  /*10ae0*/  UMOV UR41, 0x40000040 ;  /* 0x4000004000297882 */ /* 0x000fe20000000000 */
[----:B------:R-:W-:Y:S01]  /*10af0*/  MOV R7, 0x40000040 ;  /* 0x4000004000077802 */ /* 0x000fe20000000f00 */
[----:B------:R-:W-:Y:S01]  /*10b00*/  IMAD R6, R173, 0x900, R5 ;  /* 0x00000900ad067824 */ /* 0x000fe200078e0205 */
[----:B------:R-:W-:-:S02]  /*10b10*/  UIADD3 UR5, UR4, 0x2, URZ ;  /* 0x0000000204057890 */ /* 0x000fc4000fffe03f */
[----:B------:R-:W-:Y:S01]  /*10b20*/  UMOV UR8, UR4 ;  /* 0x0000000400087c82 */ /* 0x000fe20008000000 */
[C---:B------:R-:W-:Y:S01]  /*10b30*/  VIADD R8, R6.reuse, 0x2 ;  /* 0x0000000206087836 */ /* 0x040fe20000000000 */
[----:B------:R-:W-:Y:S01]  /*10b40*/  R2UR UR10, R6 ;  /* 0x00000000060a72ca */ /* 0x000fe200000e0000 */
[----:B------:R-:W-:Y:S01]  /*10b50*/  IMAD.U32 R10, RZ, RZ, UR8 ;  /* 0x00000008ff0a7e24 */ /* 0x000fe2000f8e00ff */
[----:B------:R-:W-:Y:S01]  /*10b60*/  UIADD3 UR56, UR4, 0x404, URZ ;  /* 0x0000040404387890 */ /* 0x000fe2000fffe03f */
[----:B------:R-:W-:Y:S01]  /*10b70*/  R2UR UR39, R7 ;  /* 0x00000000072772ca */ /* 0x000fe200000e0000 */
[----:B------:R-:W-:Y:S02]  /*10b80*/  UIADD3 UR52, UR4, 0x406, URZ ;  /* 0x0000040604347890 */ /* 0x000fe4000fffe03f */
[----:B------:R0:W-:Y:S01]  /*10b90*/  STL.64 [R1+0x28], R10 ;  /* 0x0000280a01007387 */ /* 0x0001e20000100a00 */
[----:B------:R-:W-:Y:S02]  /*10ba0*/  UIADD3 UR48, UR4, 0x800, URZ ;  /* 0x0000080004307890 */ /* 0x000fe4000fffe03f */
[----:B------:R-:W-:-:S02]  /*10bb0*/  UIADD3 UR44, UR4, 0x802, URZ ;  /* 0x00000802042c7890 */ /* 0x000fc4000fffe03f */
[----:B------:R-:W-:Y:S02]  /*10bc0*/  UIADD3 UR40, UR4, 0x804, URZ ;  /* 0x0000080404287890 */ /* 0x000fe4000fffe03f */
[----:B------:R-:W-:Y:S01]  /*10bd0*/  HGMMA.64x96x16.F32 R24, gdesc[UR8], RZ, !UPT, gsb0 ;  /* 0x01600000081879f0 */ /* 0x000fe2000c0008ff */
[----:B------:R-:W-:Y:S01]  /*10be0*/  R2UR UR10, R8 ;  /* 0x00000000080a72ca */ /* 0x000fe200000e0000 */
[----:B------:R-:W-:Y:S01]  /*10bf0*/  UMOV UR8, UR5 ;  /* 0x0000000500087c82 */ /* 0x000fe20008000000 */
[----:B------:R-:W-:Y:S01]  /*10c00*/  R2UR UR11, R9 ;  /* 0x00000000090b72ca */ /* 0x000fe200000e0000 */
[----:B------:R-:W-:Y:S01]  /*10c10*/  UMOV UR9, 0x40000040 ;  /* 0x4000004000097882 */ /* 0x000fe20000000000 */
[----:B------:R-:W-:Y:S01]  /*10c20*/  VIADD R8, R6, 0x4 ;  /* 0x0000000406087836 */ /* 0x000fe20000000000 */
[----:B------:R-:W-:Y:S01]  /*10c30*/  MOV R9, 0x40000040 ;  /* 0x4000004000097802 */ /* 0x000fe20000000f00 */
[----:B------:R-:W-:Y:S01]  /*10c40*/  UIADD3 UR5, UR4, 0x4, URZ ;  /* 0x0000000404057890 */ /* 0x000fe2000fffe03f */
[----:B0-----:R-:W-:Y:S01]  /*10c50*/  IMAD.U32 R10, RZ, RZ, UR8 ;  /* 0x00000008ff0a7e24 */ /* 0x001fe2000f8e00ff */
[----:B------:R-:W-:Y:S01]  /*10c60*/  MOV R11, UR9 ;  /* 0x00000009000b7c02 */ /* 0x000fe20008000f00 */
[----:B------:R-:W-:Y:S01]  /*10c70*/  UIADD3 UR36, UR4, 0x806, URZ ;  /* 0x0000080604247890 */ /* 0x000fe2000fffe03f */
[----:B------:R-:W-:-:S03]  /*10c80*/  UMOV UR37, 0x40000040 ;  /* 0x4000004000257882 */ /* 0x000fc60000000000 */
[----:B------:R0:W-:Y:S01]  /*10c90*/  STL.64 [R1+0x20], R10 ;  /* 0x0000200a01007387 */ /* 0x0001e20000100a00 */
[----:B------:R-:W-:Y:S02]  /*10ca0*/  WARPGROUP.DEPBAR.LE gsb0, 0x0 ;  /* 0x00008000000079c5 */ /* 0x000fe40000010000 */
[----:B------:R-:W-:-:S06]  /*10cb0*/  WARPGROUP.ARRIVE ;  /* 0x00000000000079c5 */ /* 0x000fcc0000000000 */
[----:B------:R-:W-:Y:S01]  /*10cc0*/  HGMMA.64x96x16.F32 R24, gdesc[UR8], R24, gsb0 ;  /* 0x01600000081879f0 */ /* 0x000fe20008000818 */
        /* <DEDUP_REMOVED lines=8> */
[----:B------:R-:W-:-:S05]  /*10d50*/  MOV R11, UR9 ;  /* 0x00000009000b7c02 */ /* 0x000fca0008000f00 */
        /* <DEDUP_REMOVED lines=36> */
[----:B0-----:R-:W-:Y:S01]  /*10fa0*/  IMAD.U32 R10, RZ, RZ, UR8 ;  /* 0x00000008ff0a7e24 */ /* 0x001fe2000f8e00ff */
[----:B------:R-:W-:Y:S02]  /*10fb0*/  MOV R11, UR9 ;  /* 0x00000009000b7c02 */ /* 0x000fe40008000f00 */
[----:B------:R-:W-:Y:S01]  /*10fc0*/  R2UR UR58, R8 ;  /* 0x00000000083a72ca */ /* 0x000fe200000e0000 */
[----:B------:R-:W-:Y:S01]  /*10fd0*/  VIADD R8, R6, 0x306 ;  /* 0x0000030606087836 */ /* 0x000fe20000000000 */
[----:B------:R-:W-:Y:S01]  /*10fe0*/  R2UR UR59, R9 ;  /* 0x00000000093b72ca */ /* 0x000fe200000e0000 */
[----:B------:R0:W-:Y:S01]  /*10ff0*/  STL.64 [R1], R10 ;  /* 0x0000000a01007387 */ /* 0x0001e20000100a00 */
[----:B------:R-:W-:-:S02]  /*11000*/  MOV R9, 0x40000040 ;  /* 0x4000004000097802 */ /* 0x000fc40000000f00 */
[----:B------:R-:W-:Y:S01]  /*11010*/  R2UR UR54, R8 ;  /* 0x00000000083672ca */ /* 0x000fe200000e0000 */
[----:B------:R-:W-:Y:S01]  /*11020*/  VIADD R8, R6, 0x600 ;  /* 0x0000060006087836 */ /* 0x000fe20000000000 */
[----:B------:R-:W-:Y:S02]  /*11030*/  R2UR UR55, R9 ;  /* 0x00000000093772ca */ /* 0x000fe400000e0000 */
[----:B------:R-:W-:Y:S02]  /*11040*/  MOV R9, 0x40000040 ;  /* 0x4000004000097802 */ /* 0x000fe40000000f00 */
[----:B------:R-:W-:Y:S01]  /*11050*/  R2UR UR50, R8 ;  /* 0x00000000083272ca */ /* 0x000fe200000e0000 */
[----:B------:R-:W-:Y:S01]  /*11060*/  VIADD R8, R6, 0x602 ;  /* 0x0000060206087836 */ /* 0x000fe20000000000 */
[----:B------:R-:W-:Y:S02]  /*11070*/  R2UR UR51, R9 ;  /* 0x00000000093372ca */ /* 0x000fe400000e0000 */
[----:B------:R-:W-:-:S02]  /*11080*/  MOV R9, 0x40000040 ;  /* 0x4000004000097802 */ /* 0x000fc40000000f00 */
[----:B------:R-:W-:Y:S01]  /*11090*/  R2UR UR46, R8 ;  /* 0x00000000082e72ca */ /* 0x000fe200000e0000 */
[C---:B------:R-:W-:Y:S01]  /*110a0*/  VIADD R8, R6.reuse, 0x604 ;  /* 0x0000060406087836 */ /* 0x040fe20000000000 */
[----:B------:R-:W-:Y:S01]  /*110b0*/  R2UR UR47, R9 ;  /* 0x00000000092f72ca */ /* 0x000fe200000e0000 */
[----:B------:R-:W-:Y:S01]  /*110c0*/  VIADD R6, R6, 0x606 ;  /* 0x0000060606067836 */ /* 0x000fe20000000000 */
[----:B------:R-:W-:Y:S02]  /*110d0*/  MOV R9, 0x40000040 ;  /* 0x4000004000097802 */ /* 0x000fe40000000f00 */
[----:B------:R-:W-:Y:S02]  /*110e0*/  R2UR UR42, R8 ;  /* 0x00000000082a72ca */ /* 0x000fe400000e0000 */
[----:B------:R-:W-:Y:S02]  /*110f0*/  R2UR UR43, R9 ;  /* 0x00000000092b72ca */ /* 0x000fe400000e0000 */
[----:B------:R-:W-:Y:S01]  /*11100*/  R2UR UR38, R6 ;  /* 0x00000000062672ca */ /* 0x000fe200000e0000 */
[----:B------:R-:W-:-:S02]  /*11110*/  WARPGROUP.DEPBAR.LE gsb0, 0x0 ;  /* 0x00008000000079c5 */ /* 0x000fc40000010000 */
        /* <DEDUP_REMOVED lines=21> */
[----:B0-----:R-:W-:Y:S05]  /*11270*/  @!P0 BRA `(.L_x_622) ;  /* 0x0000000000048947 */ /* 0x001fea0003800000 */
[----:B------:R-:W-:Y:S01]  /*11280*/  BPT.TRAP 0x1 ;  /* 0x000000040000795c */ /* 0x000fe20000300000 */
.L_x_622:
        /* <DEDUP_REMOVED lines=8> */
[----:B------:R-:W0:Y:S01]  /*11310*/  MUFU.TANH R24, R24 ;  /* 0x0000001800187308 */ /* 0x000e220000002400 */
[----:B------:R-:W-:Y:S01]  /*11320*/  FMUL.FTZ R33, R33, UR4 ;  /* 0x0000000421217c20 */ /* 0x000fe20008410000 */
[----:B------:R-:W-:Y:S01]  /*11330*/  FMUL.FTZ R26, R26, UR4 ;  /* 0x000000041a1a7c20 */ /* 0x000fe20008410000 */
[----:B------:R-:W-:Y:S01]  /*11340*/  FMUL.FTZ R36, R36, UR4 ;  /* 0x0000000424247c20 */ /* 0x000fe20008410000 */
[C---:B------:R-:W-:Y:S01]  /*11350*/  ISETP.GT.AND P6, PT, R8.reuse, RZ, PT ;  /* 0x000000ff0800720c */ /* 0x040fe20003fc4270 */
[----:B------:R-:W-:Y:S01]  /*11360*/  FMUL.FTZ R27, R27, UR4 ;  /* 0x000000041b1b7c20 */ /* 0x000fe20008410000 */
[C---:B------:R-:W-:Y:S01]  /*11370*/  ISETP.GT.AND P5, PT, R8.reuse, 0x1, PT ;  /* 0x000000010800780c */ /* 0x040fe20003fa4270 */
[----:B------:R-:W-:Y:S01]  /*11380*/  FMUL.FTZ R37, R37, UR4 ;  /* 0x0000000425257c20 */ /* 0x000fe20008410000 */
[----:B------:R-:W1:Y:S01]  /*11390*/  MUFU.TANH R25, R25 ;  /* 0x0000001900197308 */ /* 0x000e620000002400 */
[----:B------:R-:W-:Y:S01]  /*113a0*/  ISETP.GT.AND P4, PT, R8, 0x8, PT ;  /* 0x000000080800780c */ /* 0x000fe20003f84270 */
[----:B------:R-:W-:Y:S01]  /*113b0*/  FMUL.FTZ R30, R30, UR4 ;  /* 0x000000041e1e7c20 */ /* 0x000fe20008410000 */
[----:B------:R-:W-:Y:S01]  /*113c0*/  FMUL.FTZ R59, R59, UR4 ;  /* 0x000000043b3b7c20 */ /* 0x000fe20008410000 */
[----:B------:R-:W-:Y:S01]  /*113d0*/  ISETP.GT.AND P3, PT, R8, 0x9, PT ;  /* 0x000000090800780c */ /* 0x000fe20003f64270 */
[----:B------:R-:W-:Y:S01]  /*113e0*/  FMUL.FTZ R40, R40, UR4 ;  /* 0x0000000428287c20 */ /* 0x000fe20008410000 */
[----:B------:R-:W-:Y:S01]  /*113f0*/  FMUL.FTZ R31, R31, UR4 ;  /* 0x000000041f1f7c20 */ /* 0x000fe20008410000 */
[----:B------:R-:W-:Y:S01]  /*11400*/  ISETP.GT.AND P2, PT, R8, 0x10, PT ;  /* 0x000000100800780c */ /* 0x000fe20003f44270 */
[----:B------:R-:W2:Y:S01]  /*11410*/  MUFU.TANH R28, R28 ;  /* 0x0000001c001c7308 */ /* 0x000ea20000002400 */
[----:B0-----:R-:W-:Y:S01]  /*11420*/  FSEL R101, R24, -INF , P6 ;  /* 0xff80000018657808 */ /* 0x001fe20003000000 */
[----:B------:R-:W-:Y:S01]  /*11430*/  FMUL.FTZ R34, R34, UR4 ;  /* 0x0000000422227c20 */ /* 0x000fe20008410000 */
[----:B------:R-:W-:Y:S01]  /*11440*/  FMUL.FTZ R41, R41, UR4 ;  /* 0x0000000429297c20 */ /* 0x000fe20008410000 */
[----:B------:R-:W-:Y:S01]  /*11450*/  FMUL.FTZ R61, R61, UR4 ;  /* 0x000000043d3d7c20 */ /* 0x000fe20008410000 */
[----:B------:R-:W-:Y:S01]  /*11460*/  FMUL.FTZ R7, R69, UR4 ;  /* 0x0000000445077c20 */ /* 0x000fe20008410000 */
[----:B------:R-:W-:Y:S01]  /*11470*/  ISETP.GT.AND P1, PT, R8, 0x11, PT ;  /* 0x000000110800780c */ /* 0x000fe20003f24270 */
[----:B------:R-:W-:Y:S01]  /*11480*/  FMUL.FTZ R44, R44, UR4 ;  /* 0x000000042c2c7c20 */ /* 0x000fe20008410000 */
[----:B------:R-:W-:Y:S01]  /*11490*/  MUFU.TANH R29, R29 ;  /* 0x0000001d001d7308 */ /* 0x000fe20000002400 */
[----:B-1----:R-:W-:Y:S01]  /*114a0*/  FSEL R79, R25, -INF , P5 ;  /* 0xff800000194f7808 */ /* 0x002fe20002800000 */
[----:B------:R-:W-:Y:S01]  /*114b0*/  FMUL.FTZ R35, R35, UR4 ;  /* 0x0000000423237c20 */ /* 0x000fe20008410000 */
[----:B------:R-:W-:Y:S01]  /*114c0*/  FMUL.FTZ R65, R65, UR4 ;  /* 0x0000000441417c20 */ /* 0x000fe20008410000 */
[----:B------:R-:W-:Y:S01]  /*114d0*/  FMUL.FTZ R38, R38, UR4 ;  /* 0x0000000426267c20 */ /* 0x000fe20008410000 */
[----:B------:R-:W-:Y:S01]  /*114e0*/  FMNMX.FTZ R12, R101, R79, !PT ;  /* 0x0000004f650c7209 */ /* 0x000fe20007810000 */
[----:B------:R-:W-:Y:S01]  /*114f0*/  FMUL.FTZ R45, R45, UR4 ;  /* 0x000000042d2d7c20 */ /* 0x000fe20008410000 */
[----:B------:R-:W-:Y:S01]  /*11500*/  FMUL.FTZ R47, R47, UR4 ;  /* 0x000000042f2f7c20 */ /* 0x000fe20008410000 */
[----:B------:R-:W0:Y:S01]  /*11510*/  MUFU.TANH R32, R32 ;  /* 0x0000002000207308 */ /* 0x000e220000002400 */
[----:B--2---:R-:W-:Y:S01]  /*11520*/  FSEL R77, R28, -INF , P4 ;  /* 0xff8000001c4d7808 */ /* 0x004fe20002000000 */
[----:B------:R-:W-:Y:S01]  /*11530*/  FMUL.FTZ R55, R55, UR4 ;  /* 0x0000000437377c20 */ /* 0x000fe20008410000 */
[----:B------:R-:W-:Y:S01]  /*11540*/  FMUL.FTZ R48, R48, UR4 ;  /* 0x0000000430307c20 */ /* 0x000fe20008410000 */
[----:B------:R-:W-:Y:S01]  /*11550*/  FMUL.FTZ R39, R39, UR4 ;  /* 0x0000000427277c20 */ /* 0x000fe20008410000 */
[----:B------:R-:W-:Y:S01]  /*11560*/  FMNMX.FTZ R12, R77, R12, !PT ;  /* 0x0000000c4d0c7209 */ /* 0x000fe20007810000 */
        /* <DEDUP_REMOVED lines=10> */
[----:B------:R-:W-:Y:S01]  /*11610*/  MUFU.TANH R33, R33 ;  /* 0x0000002100217308 */ /* 0x000fe20000002400 */
[----:B0-----:R-:W-:Y:S01]  /*11620*/  FSEL R69, R32, -INF , P2 ;  /* 0xff80000020457808 */ /* 0x001fe20001000000 */
[----:B------:R-:W-:Y:S01]  /*11630*/  FMUL.FTZ R57, R57, UR4 ;  /* 0x0000000439397c20 */ /* 0x000fe20008410000 */
[----:B------:R-:W-:Y:S01]  /*11640*/  FMUL.FTZ R60, R60, UR4 ;  /* 0x000000043c3c7c20 */ /* 0x000fe20008410000 */
[----:B------:R-:W-:Y:S01]  /*11650*/  FMUL.FTZ R54, R54, UR4 ;  /* 0x0000000436367c20 */ /* 0x000fe20008410000 */
[----:B------:R-:W-:Y:S01]  /*11660*/  FMUL.FTZ R64, R64, UR4 ;  /* 0x0000000440407c20 */ /* 0x000fe20008410000 */
[----:B------:R-:W-:Y:S01]  /*11670*/  FMUL.FTZ R58, R58, UR4 ;  /* 0x000000043a3a7c20 */ /* 0x000fe20008410000 */
[----:B------:R-:W-:Y:S01]  /*11680*/  FMUL.FTZ R68, R68, UR4 ;  /* 0x0000000444447c20 */ /* 0x000fe20008410000 */
[----:B------:R-:W0:Y:S01]  /*11690*/  MUFU.TANH R4, R27 ;  /* 0x0000001b00047308 */ /* 0x000e220000002400 */
[----:B-1----:R-:W-:Y:S01]  /*116a0*/  FSEL R3, R3, -INF , P6 ;  /* 0xff80000003037808 */ /* 0x002fe20003000000 */
[----:B------:R-:W-:Y:S01]  /*116b0*/  ULDC UR5, c[0x0][0x988] ;  /* 0x0002620000057ab9 */ /* 0x000fe20000000800 */
[----:B------:R-:W-:Y:S01]  /*116c0*/  ISETP.GT.AND P6, PT, R8, 0x18, PT ;  /* 0x000000180800780c */ /* 0x000fe20003fc4270 */
[----:B------:R-:W-:Y:S01]  /*116d0*/  FMUL.FTZ R62, R62, UR4 ;  /* 0x000000043e3e7c20 */ /* 0x000fe20008410000 */
[----:B------:R-:W-:Y:S01]  /*116e0*/  P2R R10, PR, RZ, 0x1 ;  /* 0x00000001ff0a7803 */ /* 0x000fe20000000000 */
[----:B------:R-:W-:Y:S01]  /*116f0*/  FMUL.FTZ R63, R63, UR4 ;  /* 0x000000043f3f7c20 */ /* 0x000fe20008410000 */
[----:B------:R-:W-:Y:S01]  /*11700*/  FMUL.FTZ R66, R66, UR4 ;  /* 0x0000000442427c20 */ /* 0x000fe20008410000 */
[----:B------:R-:W-:Y:S01]  /*11710*/  MUFU.TANH R36, R36 ;  /* 0x0000002400247308 */ /* 0x000fe20000002400 */
[----:B------:R-:W-:Y:S01]  /*11720*/  FMUL.FTZ R67, R67, UR4 ;  /* 0x0000000443437c20 */ /* 0x000fe20008410000 */
[----:B------:R-:W-:Y:S01]  /*11730*/  FMUL.FTZ R70, R70, UR4 ;  /* 0x0000000446467c20 */ /* 0x000fe20008410000 */
[----:B------:R-:W-:Y:S01]  /*11740*/  FMUL.FTZ R71, R71, UR4 ;  /* 0x0000000447477c20 */ /* 0x000fe20008410000 */
[----:B------:R-:W-:Y:S01]  /*11750*/  VIADD R0, R0, 0x2a840 ;  /* 0x0002a84000007836 */ /* 0x000fe20000000000 */
[----:B------:R-:W-:Y:S01]  /*11760*/  ULDC UR38, c[0x0][0x9d8] ;  /* 0x0002760000267ab9 */ /* 0x000fe20000000800 */
[----:B------:R-:W-:Y:S01]  /*11770*/  ULDC UR39, c[0x0][0x988] ;  /* 0x0002620000277ab9 */ /* 0x000fe20000000800 */
[----:B------:R-:W-:Y:S01]  /*11780*/  BSSY B0, `(.L_x_623) ;  /* 0x000040a000007945 */ /* 0x000fe20003800000 */
[----:B------:R-:W1:Y:S01]  /*11790*/  MUFU.TANH R11, R30 ;  /* 0x0000001e000b7308 */ /* 0x000e620000002400 */
[----:B0-----:R-:W-:-:S02]  /*117a0*/  FSEL R4, R4, -INF , P5 ;  /* 0xff80000004047808 */ /* 0x001fc40002800000 */
[----:B------:R-:W-:Y:S02]  /*117b0*/  ISETP.GT.AND P5, PT, R8, 0x19, PT ;  /* 0x000000190800780c */ /* 0x000fe40003fa4270 */
[----:B------:R-:W-:Y:S02]  /*117c0*/  FMNMX.FTZ R20, R3, R4, !PT ;  /* 0x0000000403147209 */ /* 0x000fe40007810000 */
[----:B------:R-:W-:Y:S01]  /*117d0*/  PRMT R0, R181, 0x654, R0 ;  /* 0x00000654b5007816 */ /* 0x000fe20000000000 */
[----:B------:R-:W-:Y:S01]  /*117e0*/  MUFU.TANH R37, R37 ;  /* 0x0000002500257308 */ /* 0x000fe20000002400 */
[-C--:B------:R-:W-:Y:S02]  /*117f0*/  MOV R86, R87.reuse ;  /* 0x0000005700567202 */ /* 0x080fe40000000f00 */
[----:B------:R0:W-:Y:S01]  /*11800*/  SYNCS.ARRIVE.TRANS64.RED.A1T0 RZ, [R0+URZ], RZ ;  /* 0x000000ff00ff79a7 */ /* 0x0001e2000810043f */
[-C--:B------:R-:W-:Y:S02]  /*11810*/  MOV R84, R87.reuse ;  /* 0x0000005700547202 */ /* 0x080fe40000000f00 */
[----:B------:R-:W-:-:S02]  /*11820*/  MOV R82, R87 ;  /* 0x0000005700527202 */ /* 0x000fc40000000f00 */
[----:B------:R2:W-:Y:S01]  /*11830*/  MUFU.TANH R75, R59 ;  /* 0x0000003b004b7308 */ /* 0x0005e20000002400 */
[----:B-1----:R-:W-:Y:S02]  /*11840*/  FSEL R11, R11, -INF , P4 ;  /* 0xff8000000b0b7808 */ /* 0x002fe40002000000 */
[----:B------:R-:W-:Y:S02]  /*11850*/  ISETP.GT.AND P4, PT, R8, 0x20, PT ;  /* 0x000000200800780c */ /* 0x000fe40003f84270 */
[----:B------:R-:W-:Y:S02]  /*11860*/  FMNMX.FTZ R20, R11, R20, !PT ;  /* 0x000000140b147209 */ /* 0x000fe40007810000 */
[-C--:B------:R-:W-:Y:S01]  /*11870*/  MOV R80, R87.reuse ;  /* 0x0000005700507202 */ /* 0x080fe20000000f00 */
[----:B------:R-:W1:Y:S01]  /*11880*/  MUFU.TANH R13, R31 ;  /* 0x0000001f000d7308 */ /* 0x000e620000002400 */
[----:B--2---:R-:W-:Y:S02]  /*11890*/  FSEL R59, R29, -INF , P3 ;  /* 0xff8000001d3b7808 */ /* 0x004fe40001800000 */
[----:B------:R-:W-:-:S02]  /*118a0*/  MOV R78, R87 ;  /* 0x00000057004e7202 */ /* 0x000fc40000000f00 */
[----:B------:R-:W-:Y:S02]  /*118b0*/  FMNMX.FTZ R12, R59, R12, !PT ;  /* 0x0000000c3b0c7209 */ /* 0x000fe40007810000 */
[-C--:B------:R-:W-:Y:S01]  /*118c0*/  MOV R76, R87.reuse ;  /* 0x00000057004c7202 */ /* 0x080fe20000000f00 */
[----:B------:R-:W-:Y:S01]  /*118d0*/  MUFU.TANH R40, R40 ;  /* 0x0000002800287308 */ /* 0x000fe20000002400 */
[----:B------:R-:W-:Y:S02]  /*118e0*/  FMNMX.FTZ R12, R69, R12, !PT ;  /* 0x0000000c450c7209 */ /* 0x000fe40007810000 */
[-C--:B------:R-:W-:Y:S02]  /*118f0*/  MOV R74, R87.reuse ;  /* 0x00000057004a7202 */ /* 0x080fe40000000f00 */
[----:B------:R-:W-:-:S03]  /*11900*/  MOV R72, R87 ;  /* 0x0000005700487202 */ /* 0x000fc60000000f00 */
[----:B------:R-:W2:Y:S01]  /*11910*/  MUFU.TANH R15, R34 ;  /* 0x00000022000f7308 */ /* 0x000ea20000002400 */
[----:B-1----:R-:W-:Y:S02]  /*11920*/  FSEL R13, R13, -INF , P3 ;  /* 0xff8000000d0d7808 */ /* 0x002fe40001800000 */
[----:B------:R-:W-:Y:S02]  /*11930*/  ISETP.GT.AND P3, PT, R8, 0x21, PT ;  /* 0x000000210800780c */ /* 0x000fe40003f64270 */
[----:B------:R-:W-:-:S03]  /*11940*/  FMNMX.FTZ R20, R13, R20, !PT ;  /* 0x000000140d147209 */ /* 0x000fc60007810000 */
[----:B------:R-:W1:Y:S08]  /*11950*/  MUFU.TANH R9, R41 ;  /* 0x0000002900097308 */ /* 0x000e700000002400 */
[----:B------:R3:W-:Y:S01]  /*11960*/  MUFU.TANH R91, R61 ;  /* 0x0000003d005b7308 */ /* 0x0007e20000002400 */
[----:B--2---:R-:W-:Y:S02]  /*11970*/  FSEL R15, R15, -INF , P2 ;  /* 0xff8000000f0f7808 */ /* 0x004fe40001000000 */
[----:B------:R-:W-:-:S02]  /*11980*/  ISETP.GT.AND P2, PT, R8, 0x28, PT ;  /* 0x000000280800780c */ /* 0x000fc40003f44270 */
[----:B------:R-:W-:-:S03]  /*11990*/  FMNMX.FTZ R20, R15, R20, !PT ;  /* 0x000000140f147209 */ /* 0x000fc60007810000 */
[----:B------:R-:W2:Y:S01]  /*119a0*/  MUFU.TANH R21, R35 ;  /* 0x0000002300157308 */ /* 0x000ea20000002400 */
[----:B---3--:R-:W-:Y:S02]  /*119b0*/  FSEL R61, R33, -INF , P1 ;  /* 0xff800000213d7808 */ /* 0x008fe40000800000 */
[----:B-1----:R-:W-:Y:S02]  /*119c0*/  FSEL R9, R9, -INF , P3 ;  /* 0xff80000009097808 */ /* 0x002fe40001800000 */
        /* <DEDUP_REMOVED lines=9> */
[----:B------:R-:W-:Y:S02]  /*11a60*/  FMNMX.FTZ R12, R65, R12, !PT ;  /* 0x0000000c410c7209 */ /* 0x000fe40007810000 */
[----:B------:R-:W-:Y:S01]  /*11a70*/  MOV R44, R87 ;  /* 0x00000057002c7202 */ /* 0x000fe20000000f00 */
[----:B------:R-:W1:Y:S08]  /*11a80*/  MUFU.TANH R35, R47 ;  /* 0x0000002f00237308 */ /* 0x000e700000002400 */
[----:B------:R-:W3:Y:S01]  /*11a90*/  MUFU.TANH R45, R45 ;  /* 0x0000002d002d7308 */ /* 0x000ee20000002400 */
[----:B--2---:R-:W-:-:S02]  /*11aa0*/  FSEL R25, R38, -INF , P6 ;  /* 0xff80000026197808 */ /* 0x004fc40003000000 */
[----:B------:R-:W-:Y:S02]  /*11ab0*/  ISETP.GT.AND P6, PT, R8, 0x30, PT ;  /* 0x000000300800780c */ /* 0x000fe40003fc4270 */
[----:B------:R-:W-:Y:S02]  /*11ac0*/  FMNMX.FTZ R20, R25, R20, !PT ;  /* 0x0000001419147209 */ /* 0x000fe40007810000 */
[----:B------:R-:W-:Y:S01]  /*11ad0*/  MOV R38, R87 ;  /* 0x0000005700267202 */ /* 0x000fe20000000f00 */
[----:B------:R2:W-:Y:S01]  /*11ae0*/  MUFU.TANH R47, R55 ;  /* 0x00000037002f7308 */ /* 0x0005e20000002400 */
[----:B-1----:R-:W-:-:S07]  /*11af0*/  FSEL R35, R35, -INF , P1 ;  /* 0xff80000023237808 */ /* 0x002fce0000800000 */
[----:B------:R-:W1:Y:S01]  /*11b00*/  MUFU.TANH R27, R39 ;  /* 0x00000027001b7308 */ /* 0x000e620000002400 */
[----:B--2---:R-:W-:Y:S02]  /*11b10*/  FSEL R55, R37, -INF , P5 ;  /* 0xff80000025377808 */ /* 0x004fe40002800000 */
[----:B---3--:R-:W-:Y:S02]  /*11b20*/  FSEL R45, R45, -INF , P1 ;  /* 0xff8000002d2d7808 */ /* 0x008fe40000800000 */
[----:B------:R-:W-:Y:S02]  /*11b30*/  FMNMX.FTZ R12, R55, R12, !PT ;  /* 0x0000000c370c7209 */ /* 0x000fe40007810000 */
[----:B------:R-:W-:Y:S01]  /*11b40*/  ISETP.GT.AND P1, PT, R8, 0x41, PT ;  /* 0x000000410800780c */ /* 0x000fe20003f24270 */
[----:B------:R-:W-:Y:S03]  /*11b50*/  MUFU.TANH R48, R48 ;  /* 0x0000003000307308 */ /* 0x000fe60000002400 */
[----:B------:R-:W-:-:S05]  /*11b60*/  FSEL R75, R75, -INF , P1 ;  /* 0xff8000004b4b7808 */ /* 0x000fca0000800000 */
[----:B------:R2:W-:Y:S01]  /*11b70*/  MUFU.TANH R6, R49 ;  /* 0x0000003100067308 */ /* 0x0005e20000002400 */
[----:B-1----:R-:W-:Y:S02]  /*11b80*/  FSEL R27, R27, -INF , P5 ;  /* 0xff8000001b1b7808 */ /* 0x002fe40002800000 */
[----:B------:R-:W-:Y:S02]  /*11b90*/  ISETP.GT.AND P5, PT, R8, 0x31, PT ;  /* 0x000000310800780c */ /* 0x000fe40003fa4270 */
[----:B------:R-:W-:-:S03]  /*11ba0*/  FMNMX.FTZ R20, R27, R20, !PT ;  /* 0x000000141b147209 */ /* 0x000fc60007810000 */
[----:B------:R-:W1:Y:S01]  /*11bb0*/  MUFU.TANH R42, R42 ;  /* 0x0000002a002a7308 */ /* 0x000e620000002400 */
[----:B--2---:R-:W-:Y:S02]  /*11bc0*/  FSEL R49, R40, -INF , P4 ;  /* 0xff80000028317808 */ /* 0x004fe40002000000 */
[----:B------:R-:W-:Y:S02]  /*11bd0*/  MOV R40, R87 ;  /* 0x0000005700287202 */ /* 0x000fe40000000f00 */
[----:B------:R-:W-:-:S03]  /*11be0*/  FMNMX.FTZ R12, R49, R12, !PT ;  /* 0x0000000c310c7209 */ /* 0x000fc60007810000 */
[----:B------:R-:W2:Y:S01]  /*11bf0*/  MUFU.TANH R31, R43 ;  /* 0x0000002b001f7308 */ /* 0x000ea20000002400 */
[----:B------:R-:W-:-:S04]  /*11c00*/  FMNMX.FTZ R12, R9, R12, !PT ;  /* 0x0000000c090c7209 */ /* 0x000fc80007810000 */
[----:B------:R-:W-:-:S03]  /*11c10*/  FMNMX.FTZ R12, R41, R12, !PT ;  /* 0x0000000c290c7209 */ /* 0x000fc60007810000 */
[----:B------:R-:W3:Y:S01]  /*11c20*/  MUFU.TANH R52, R52 ;  /* 0x0000003400347308 */ /* 0x000ee20000002400 */
[----:B------:R-:W-:Y:S02]  /*11c30*/  FMNMX.FTZ R12, R45, R12, !PT ;  /* 0x0000000c2d0c7209 */ /* 0x000fe40007810000 */
[----:B-1----:R-:W-:Y:S02]  /*11c40*/  FSEL R29, R42, -INF , P4 ;  /* 0xff8000002a1d7808 */ /* 0x002fe40002000000 */
[C---:B------:R-:W-:Y:S02]  /*11c50*/  ISETP.GT.AND P4, PT, R8.reuse, 0x38, PT ;  /* 0x000000380800780c */ /* 0x040fe40003f84270 */
[----:B------:R-:W-:Y:S01]  /*11c60*/  FMNMX.FTZ R20, R29, R20, !PT ;  /* 0x000000141d147209 */ /* 0x000fe20007810000 */
[----:B------:R-:W1:Y:S01]  /*11c70*/  MUFU.TANH R46, R46 ;  /* 0x0000002e002e7308 */ /* 0x000e620000002400 */
[----:B--2---:R-:W-:Y:S02]  /*11c80*/  FSEL R31, R31, -INF , P3 ;  /* 0xff8000001f1f7808 */ /* 0x004fe40001800000 */
[----:B------:R-:W-:-:S02]  /*11c90*/  ISETP.GT.AND P3, PT, R8, 0x39, PT ;  /* 0x000000390800780c */ /* 0x000fc40003f64270 */
[----:B------:R-:W-:Y:S02]  /*11ca0*/  FMNMX.FTZ R20, R31, R20, !PT ;  /* 0x000000141f147209 */ /* 0x000fe40007810000 */
[----:B------:R-:W-:Y:S01]  /*11cb0*/  FSEL R47, R47, -INF , P3 ;  /* 0xff8000002f2f7808 */ /* 0x000fe20001800000 */
[----:B------:R-:W2:Y:S01]  /*11cc0*/  MUFU.TANH R53, R53 ;  /* 0x0000003500357308 */ /* 0x000ea20000002400 */
[----:B---3--:R-:W-:Y:S02]  /*11cd0*/  FSEL R73, R52, -INF , P4 ;  /* 0xff80000034497808 */ /* 0x008fe40002000000 */
[-C--:B------:R-:W-:Y:S02]  /*11ce0*/  MOV R52, R87.reuse ;  /* 0x0000005700347202 */ /* 0x080fe40000000f00 */
[----:B------:R-:W-:-:S03]  /*11cf0*/  MOV R42, R87 ;  /* 0x00000057002a7202 */ /* 0x000fc60000000f00 */
[----:B------:R3:W4:Y:S01]  /*11d00*/  MUFU.TANH R39, R51 ;  /* 0x0000003300277308 */ /* 0x0007220000002400 */
[----:B-1----:R-:W-:Y:S02]  /*11d10*/  FSEL R33, R46, -INF , P2 ;  /* 0xff8000002e217808 */ /* 0x002fe40001000000 */
[----:B------:R-:W-:Y:S02]  /*11d20*/  ISETP.GT.AND P2, PT, R8, 0x40, PT ;  /* 0x000000400800780c */ /* 0x000fe40003f44270 */
[----:B------:R-:W-:Y:S02]  /*11d30*/  FMNMX.FTZ R20, R33, R20, !PT ;  /* 0x0000001421147209 */ /* 0x000fe40007810000 */
[----:B------:R-:W-:Y:S01]  /*11d40*/  MOV R46, R87 ;  /* 0x00000057002e7202 */ /* 0x000fe20000000f00 */
[----:B------:R-:W1:Y:S01]  /*11d50*/  MUFU.TANH R56, R56 ;  /* 0x0000003800387308 */ /* 0x000e620000002400 */
[----:B---3--:R-:W-:Y:S02]  /*11d60*/  FSEL R51, R48, -INF , P6 ;  /* 0xff80000030337808 */ /* 0x008fe40003000000 */
[----:B--2---:R-:W-:-:S02]  /*11d70*/  FSEL R81, R53, -INF , P3 ;  /* 0xff80000035517808 */ /* 0x004fc40001800000 */
[----:B------:R-:W-:Y:S02]  /*11d80*/  FMNMX.FTZ R12, R51, R12, !PT ;  /* 0x0000000c330c7209 */ /* 0x000fe40007810000 */
[----:B------:R-:W-:Y:S01]  /*11d90*/  ISETP.GT.AND P3, PT, R8, 0x51, PT ;  /* 0x000000510800780c */ /* 0x000fe20003f64270 */
[----:B------:R-:W2:Y:S01]  /*11da0*/  MUFU.TANH R50, R50 ;  /* 0x0000003200327308 */ /* 0x000ea20000002400 */
[----:B----4-:R-:W-:Y:S02]  /*11db0*/  FSEL R39, R39, -INF , P5 ;  /* 0xff80000027277808 */ /* 0x010fe40002800000 */
[----:B------:R-:W-:Y:S02]  /*11dc0*/  FSEL R95, R95, -INF , P3 ;  /* 0xff8000005f5f7808 */ /* 0x000fe40001800000 */
[----:B------:R-:W-:Y:S02]  /*11dd0*/  FMNMX.FTZ R20, R35, R20, !PT ;  /* 0x0000001423147209 */ /* 0x000fe40007810000 */
[----:B------:R-:W-:Y:S01]  /*11de0*/  MOV R48, R87 ;  /* 0x0000005700307202 */ /* 0x000fe20000000f00 */
[----:B------:R3:W4:Y:S01]  /*11df0*/  MUFU.TANH R85, R57 ;  /* 0x0000003900557308 */ /* 0x0007220000002400 */
[----:B-1----:R-:W-:-:S02]  /*11e00*/  FSEL R83, R56, -INF , P2 ;  /* 0xff80000038537808 */ /* 0x002fc40001000000 */
[----:B------:R-:W-:-:S05]  /*11e10*/  MOV R56, R87 ;  /* 0x0000005700387202 */ /* 0x000fca0000000f00 */
[----:B------:R-:W1:Y:S01]  /*11e20*/  MUFU.TANH R60, R60 ;  /* 0x0000003c003c7308 */ /* 0x000e620000002400 */
[----:B---3--:R-:W-:Y:S02]  /*11e30*/  FSEL R57, R6, -INF , P5 ;  /* 0xff80000006397808 */ /* 0x008fe40002800000 */
[----:B--2---:R-:W-:Y:S02]  /*11e40*/  FSEL R37, R50, -INF , P6 ;  /* 0xff80000032257808 */ /* 0x004fe40003000000 */
[----:B------:R-:W-:Y:S02]  /*11e50*/  FMNMX.FTZ R12, R57, R12, !PT ;  /* 0x0000000c390c7209 */ /* 0x000fe40007810000 */
[----:B------:R-:W-:Y:S01]  /*11e60*/  ISETP.GT.AND P6, PT, R8, 0x48, PT ;  /* 0x000000480800780c */ /* 0x000fe20003fc4270 */
[----:B------:R-:W2:Y:S01]  /*11e70*/  MUFU.TANH R43, R54 ;  /* 0x00000036002b7308 */ /* 0x000ea20000002400 */
[----:B------:R-:W-:Y:S02]  /*11e80*/  FMNMX.FTZ R12, R73, R12, !PT ;  /* 0x0000000c490c7209 */ /* 0x000fe40007810000 */
[----:B----4-:R-:W-:-:S02]  /*11e90*/  FSEL R85, R85, -INF , P1 ;  /* 0xff80000055557808 */ /* 0x010fc40000800000 */
[----:B------:R-:W-:Y:S02]  /*11ea0*/  FMNMX.FTZ R12, R81, R12, !PT ;  /* 0x0000000c510c7209 */ /* 0x000fe40007810000 */
[----:B------:R-:W-:Y:S01]  /*11eb0*/  ISETP.GT.AND P5, PT, R8, 0x49, PT ;  /* 0x000000490800780c */ /* 0x000fe20003fa4270 */
[----:B------:R-:W3:Y:S01]  /*11ec0*/  MUFU.TANH R64, R64 ;  /* 0x0000004000407308 */ /* 0x000ee20000002400 */
[----:B------:R-:W-:Y:S02]  /*11ed0*/  FMNMX.FTZ R12, R83, R12, !PT ;  /* 0x0000000c530c7209 */ /* 0x000fe40007810000 */
[----:B-1----:R-:W-:Y:S02]  /*11ee0*/  FSEL R89, R60, -INF , P6 ;  /* 0xff8000003c597808 */ /* 0x002fe40003000000 */
[----:B------:R-:W-:Y:S02]  /*11ef0*/  FMNMX.FTZ R12, R85, R12, !PT ;  /* 0x0000000c550c7209 */ /* 0x000fe40007810000 */
[----:B------:R-:W-:Y:S01]  /*11f00*/  FSEL R91, R91, -INF , P5 ;  /* 0xff8000005b5b7808 */ /* 0x000fe20002800000 */
[----:B------:R-:W1:Y:S01]  /*11f10*/  MUFU.TANH R58, R58 ;  /* 0x0000003a003a7308 */ /* 0x000e620000002400 */
[----:B--2---:R-:W-:-:S02]  /*11f20*/  FSEL R43, R43, -INF , P4 ;  /* 0xff8000002b2b7808 */ /* 0x004fc40002000000 */
[C---:B------:R-:W-:Y:S02]  /*11f30*/  ISETP.GT.AND P4, PT, R8.reuse, 0x50, PT ;  /* 0x000000500800780c */ /* 0x040fe40003f84270 */
[----:B------:R-:W-:Y:S02]  /*11f40*/  FMNMX.FTZ R12, R89, R12, !PT ;  /* 0x0000000c590c7209 */ /* 0x000fe40007810000 */
[----:B------:R-:W-:Y:S01]  /*11f50*/  ISETP.GT.AND P1, PT, R8, 0x59, PT ;  /* 0x000000590800780c */ /* 0x000fe20003f24270 */
[----:B------:R-:W2:Y:S01]  /*11f60*/  MUFU.TANH R68, R68 ;  /* 0x0000004400447308 */ /* 0x000ea20000002400 */
[----:B---3--:R-:W-:Y:S02]  /*11f70*/  FSEL R93, R64, -INF , P4 ;  /* 0xff800000405d7808 */ /* 0x008fe40002000000 */
[----:B------:R-:W-:Y:S02]  /*11f80*/  FMNMX.FTZ R12, R91, R12, !PT ;  /* 0x0000000c5b0c7209 */ /* 0x000fe40007810000 */
[----:B------:R-:W-:-:S02]  /*11f90*/  FMNMX.FTZ R20, R37, R20, !PT ;  /* 0x0000001425147209 */ /* 0x000fc40007810000 */
[----:B------:R-:W-:Y:S01]  /*11fa0*/  FMNMX.FTZ R12, R93, R12, !PT ;  /* 0x0000000c5d0c7209 */ /* 0x000fe20007810000 */
[----:B------:R-:W3:Y:S01]  /*11fb0*/  MUFU.TANH R7, R7 ;  /* 0x0000000700077308 */ /* 0x000ee20000002400 */
[----:B-1----:R-:W-:Y:S02]  /*11fc0*/  FSEL R53, R58, -INF , P2 ;  /* 0xff8000003a357808 */ /* 0x002fe40001000000 */
[----:B------:R-:W-:Y:S02]  /*11fd0*/  ISETP.GT.AND P2, PT, R8, 0x58, PT ;  /* 0x000000580800780c */ /* 0x000fe40003f44270 */
[----:B------:R-:W-:Y:S02]  /*11fe0*/  FMNMX.FTZ R12, R95, R12, !PT ;  /* 0x0000000c5f0c7209 */ /* 0x000fe40007810000 */
[----:B------:R-:W-:Y:S01]  /*11ff0*/  MOV R8, UR5 ;  /* 0x0000000500087c02 */ /* 0x000fe20008000f00 */
[----:B------:R-:W1:Y:S01]  /*12000*/  MUFU.TANH R62, R62 ;  /* 0x0000003e003e7308 */ /* 0x000e620000002400 */
[----:B--2---:R-:W-:-:S02]  /*12010*/  FSEL R97, R68, -INF , P2 ;  /* 0xff80000044617808 */ /* 0x004fc40001000000 */
[----:B------:R-:W-:Y:S02]  /*12020*/  FMNMX.FTZ R20, R39, R20, !PT ;  /* 0x0000001427147209 */ /* 0x000fe40007810000 */
[----:B------:R-:W-:Y:S02]  /*12030*/  FMNMX.FTZ R12, R97, R12, !PT ;  /* 0x0000000c610c7209 */ /* 0x000fe40007810000 */
[----:B------:R-:W-:Y:S01]  /*12040*/  FMNMX.FTZ R20, R43, R20, !PT ;  /* 0x000000142b147209 */ /* 0x000fe20007810000 */
[----:B------:R-:W2:Y:S01]  /*12050*/  MUFU.TANH R66, R66 ;  /* 0x0000004200427308 */ /* 0x000ea20000002400 */
[----:B---3--:R-:W-:Y:S02]  /*12060*/  FSEL R99, R7, -INF , P1 ;  /* 0xff80000007637808 */ /* 0x008fe40000800000 */
[----:B------:R-:W-:Y:S02]  /*12070*/  FMNMX.FTZ R20, R47, R20, !PT ;  /* 0x000000142f147209 */ /* 0x000fe40007810000 */
[----:B------:R-:W-:-:S02]  /*12080*/  FMNMX.FTZ R12, R99, R12, !PT ;  /* 0x0000000c630c7209 */ /* 0x000fc40007810000 */
[----:B------:R-:W-:Y:S01]  /*12090*/  FMNMX.FTZ R20, R53, R20, !PT ;  /* 0x0000001435147209 */ /* 0x000fe20007810000 */
[----:B------:R-:W-:Y:S01]  /*120a0*/  MUFU.TANH R70, R70 ;  /* 0x0000004600467308 */ /* 0x000fe20000002400 */
[-C--:B------:R-:W-:Y:S01]  /*120b0*/  MOV R68, R87.reuse ;  /* 0x0000005700447202 */ /* 0x080fe20000000f00 */
[----:B------:R-:W3:Y:S01]  /*120c0*/  SHFL.BFLY PT, R7, R12, 0x2, 0x1f ;  /* 0x0c401f000c077f89 */ /* 0x000ee200000e0000 */
[----:B------:R-:W-:Y:S02]  /*120d0*/  FMNMX.FTZ R20, R75, R20, !PT ;  /* 0x000000144b147209 */ /* 0x000fe40007810000 */
[-C--:B------:R-:W-:Y:S02]  /*120e0*/  MOV R64, R87.reuse ;  /* 0x0000005700407202 */ /* 0x080fe40000000f00 */
[-C--:B------:R-:W-:Y:S02]  /*120f0*/  MOV R60, R87.reuse ;  /* 0x00000057003c7202 */ /* 0x080fe40000000f00 */
[----:B------:R-:W-:-:S02]  /*12100*/  MOV R58, R87 ;  /* 0x00000057003a7202 */ /* 0x000fc40000000f00 */
[-C--:B------:R-:W-:Y:S02]  /*12110*/  MOV R54, R87.reuse ;  /* 0x0000005700367202 */ /* 0x080fe40000000f00 */
[----:B------:R-:W-:Y:S02]  /*12120*/  MOV R50, R87 ;  /* 0x0000005700327202 */ /* 0x000fe40000000f00 */
[----:B---3--:R-:W-:Y:S02]  /*12130*/  FMNMX.FTZ R14, R12, R7, !PT ;  /* 0x000000070c0e7209 */ /* 0x008fe40007810000 */
[----:B------:R-:W3:Y:S03]  /*12140*/  MUFU.TANH R12, R67 ;  /* 0x00000043000c7308 */ /* 0x000ee60000002400 */
[----:B------:R-:W4:Y:S02]  /*12150*/  SHFL.BFLY PT, R7, R14, 0x1, 0x1f ;  /* 0x0c201f000e077f89 */ /* 0x000f2400000e0000 */
[----:B----4-:R-:W-:-:S03]  /*12160*/  FMNMX.FTZ R7, R14, R7, !PT ;  /* 0x000000070e077209 */ /* 0x010fc60007810000 */
[----:B------:R3:W4:Y:S01]  /*12170*/  MUFU.TANH R14, R71 ;  /* 0x00000047000e7308 */ /* 0x0007220000002400 */
[C---:B------:R-:W-:Y:S01]  /*12180*/  FSETP.NEU.FTZ.AND P0, PT, R7.reuse, -INF , PT ;  /* 0xff8000000700780b */ /* 0x040fe20003f1d000 */
[----:B------:R-:W-:-:S05]  /*12190*/  FMUL.FTZ R6, R7, R8 ;  /* 0x0000000807067220 */ /* 0x000fca0000410000 */
[----:B------:R-:W-:Y:S02]  /*121a0*/  FSEL R6, R6, RZ, P0 ;  /* 0x000000ff06067208 */ /* 0x000fe40000000000 */
[----:B------:R-:W-:Y:S02]  /*121b0*/  ISETP.NE.AND P0, PT, R10, RZ, PT ;  /* 0x000000ff0a00720c */ /* 0x000fe40003f05270 */
[----:B------:R0:W4:Y:S01]  /*121c0*/  MUFU.TANH R10, R63 ;  /* 0x0000003f000a7308 */ /* 0x0001220000002400 */
[-CC-:B------:R-:W-:Y:S01]  /*121d0*/  FFMA.FTZ R138, R65, R8.reuse, -R6.reuse ;  /* 0x00000008418a7223 */ /* 0x180fe20000010806 */
[----:B-1----:R-:W-:Y:S01]  /*121e0*/  FSEL R65, R62, -INF , P6 ;  /* 0xff8000003e417808 */ /* 0x002fe20003000000 */
[-CC-:B------:R-:W-:Y:S01]  /*121f0*/  FFMA.FTZ R136, R69, R8.reuse, -R6.reuse ;  /* 0x0000000845887223 */ /* 0x180fe20000010806 */
[----:B--2---:R-:W-:Y:S01]  /*12200*/  FSEL R69, R66, -INF , P4 ;  /* 0xff80000042457808 */ /* 0x004fe20002000000 */
[--C-:B------:R-:W-:Y:S01]  /*12210*/  FFMA.FTZ R158, R77, R8, -R6.reuse ;  /* 0x000000084d9e7223 */ /* 0x100fe20000010806 */
[----:B------:R-:W-:Y:S01]  /*12220*/  FMNMX.FTZ R20, R65, R20, !PT ;  /* 0x0000001441147209 */ /* 0x000fe20007810000 */
[-CC-:B------:R-:W-:Y:S01]  /*12230*/  FFMA.FTZ R140, R49, R8.reuse, -R6.reuse ;  /* 0x00000008318c7223 */ /* 0x180fe20000010806 */
[----:B---3--:R-:W-:Y:S01]  /*12240*/  FSEL R71, R12, -INF , P3 ;  /* 0xff8000000c477808 */ /* 0x008fe20001800000 */
[-CC-:B0-----:R-:W-:Y:S01]  /*12250*/  FFMA.FTZ R63, R79, R8.reuse, -R6.reuse ;  /* 0x000000084f3f7223 */ /* 0x181fe20000010806 */
[----:B------:R-:W-:Y:S01]  /*12260*/  FSEL R77, R70, -INF , P2 ;  /* 0xff800000464d7808 */ /* 0x000fe20001000000 */
[-CC-:B------:R-:W-:Y:S01]  /*12270*/  FFMA.FTZ R49, R9, R8.reuse, -R6.reuse ;  /* 0x0000000809317223 */ /* 0x180fe20000010806 */
[----:B----4-:R-:W-:Y:S01]  /*12280*/  FSEL R79, R14, -INF , P1 ;  /* 0xff8000000e4f7808 */ /* 0x010fe20000800000 */
[-CC-:B------:R-:W-:Y:S01]  /*12290*/  FFMA.FTZ R156, R101, R8.reuse, -R6.reuse ;  /* 0x00000008659c7223 */ /* 0x180fe20000010806 */
[-CC-:B------:R-:W-:Y:S01]  /*122a0*/  FFMA.FTZ R142, R41, R8.reuse, -R6.reuse ;  /* 0x00000008298e7223 */ /* 0x180fe20000010806 */
[----:B------:R-:W-:Y:S01]  /*122b0*/  MUFU.EX2 R63, R63 ;  /* 0x0000003f003f7308 */ /* 0x000fe20000000800 */
[-CC-:B------:R-:W-:Y:S01]  /*122c0*/  FFMA.FTZ R59, R59, R8.reuse, -R6.reuse ;  /* 0x000000083b3b7223 */ /* 0x180fe20000010806 */
[----:B------:R-:W-:Y:S01]  /*122d0*/  FSEL R67, R10, -INF , P5 ;  /* 0xff8000000a437808 */ /* 0x000fe20002800000 */
[-CC-:B------:R-:W-:Y:S01]  /*122e0*/  FFMA.FTZ R41, R45, R8.reuse, -R6.reuse ;  /* 0x000000082d297223 */ /* 0x180fe20000010806 */
[-CC-:B------:R-:W-:Y:S01]  /*122f0*/  FFMA.FTZ R144, R51, R8.reuse, -R6.reuse ;  /* 0x0000000833907223 */ /* 0x180fe20000010806 */
[--C-:B------:R-:W-:Y:S01]  /*12300*/  FFMA.FTZ R45, R57, R8, -R6.reuse ;  /* 0x00000008392d7223 */ /* 0x100fe20000010806 */
[----:B------:R-:W-:Y:S01]  /*12310*/  FMNMX.FTZ R20, R67, R20, !PT ;  /* 0x0000001443147209 */ /* 0x000fe20007810000 */
[-CC-:B------:R-:W-:Y:S01]  /*12320*/  FFMA.FTZ R146, R73, R8.reuse, -R6.reuse ;  /* 0x0000000849927223 */ /* 0x180fe20000010806 */
[----:B------:R-:W0:Y:S01]  /*12330*/  MUFU.EX2 R156, R156 ;  /* 0x0000009c009c7308 */ /* 0x000e220000000800 */
[--C-:B------:R-:W-:Y:S01]  /*12340*/  FFMA.FTZ R51, R81, R8, -R6.reuse ;  /* 0x0000000851337223 */ /* 0x100fe20000010806 */
[----:B------:R-:W-:Y:S01]  /*12350*/  FMNMX.FTZ R20, R69, R20, !PT ;  /* 0x0000001445147209 */ /* 0x000fe20007810000 */
[-CC-:B------:R-:W-:Y:S01]  /*12360*/  FFMA.FTZ R148, R83, R8.reuse, -R6.reuse ;  /* 0x0000000853947223 */ /* 0x180fe20000010806 */
[-CC-:B------:R-:W-:Y:S01]  /*12370*/  FFMA.FTZ R61, R61, R8.reuse, -R6.reuse ;  /* 0x000000083d3d7223 */ /* 0x180fe20000010806 */
[--C-:B------:R-:W-:Y:S01]  /*12380*/  FFMA.FTZ R55, R55, R8, -R6.reuse ;  /* 0x0000000837377223 */ /* 0x100fe20000010806 */
[----:B------:R-:W-:Y:S01]  /*12390*/  FMNMX.FTZ R20, R71, R20, !PT ;  /* 0x0000001447147209 */ /* 0x000fe20007810000 */
[-CC-:B------:R-:W-:Y:S01]  /*123a0*/  FFMA.FTZ R57, R85, R8.reuse, -R6.reuse ;  /* 0x0000000855397223 */ /* 0x180fe20000010806 */
[----:B------:R-:W1:Y:S01]  /*123b0*/  MUFU.EX2 R158, R158 ;  /* 0x0000009e009e7308 */ /* 0x000e620000000800 */
[--C-:B------:R-:W-:Y:S01]  /*123c0*/  FFMA.FTZ R150, R89, R8, -R6.reuse ;  /* 0x0000000859967223 */ /* 0x100fe20000010806 */
[----:B------:R-:W-:Y:S01]  /*123d0*/  FMNMX.FTZ R20, R77, R20, !PT ;  /* 0x000000144d147209 */ /* 0x000fe20007810000 */
[-CC-:B------:R-:W-:Y:S01]  /*123e0*/  FFMA.FTZ R73, R91, R8.reuse, -R6.reuse ;  /* 0x000000085b497223 */ /* 0x180fe20000010806 */
[-CC-:B------:R-:W-:Y:S01]  /*123f0*/  FFMA.FTZ R152, R93, R8.reuse, -R6.reuse ;  /* 0x000000085d987223 */ /* 0x180fe20000010806 */
[--C-:B------:R-:W-:Y:S01]  /*12400*/  FFMA.FTZ R81, R95, R8, -R6.reuse ;  /* 0x000000085f517223 */ /* 0x100fe20000010806 */
[----:B------:R-:W-:Y:S01]  /*12410*/  FMNMX.FTZ R20, R79, R20, !PT ;  /* 0x000000144f147209 */ /* 0x000fe20007810000 */
[-CC-:B------:R-:W-:Y:S01]  /*12420*/  FFMA.FTZ R154, R97, R8.reuse, -R6.reuse ;  /* 0x00000008619a7223 */ /* 0x180fe20000010806 */
[----:B------:R-:W-:Y:S01]  /*12430*/  FFMA.FTZ R83, R99, R8, -R6 ;  /* 0x0000000863537223 */ /* 0x000fe20000010806 */
[----:B------:R-:W2:Y:S01]  /*12440*/  MUFU.EX2 R59, R59 ;  /* 0x0000003b003b7308 */ /* 0x000ea20000000800 */
[----:B------:R-:W-:Y:S01]  /*12450*/  IMAD.MOV.U32 R85, RZ, RZ, R87 ;  /* 0x000000ffff557224 */ /* 0x000fe200078e0057 */
[----:B------:R-:W3:Y:S01]  /*12460*/  SHFL.BFLY PT, R9, R20, 0x2, 0x1f ;  /* 0x0c401f0014097f89 */ /* 0x000ee200000e0000 */
[----:B------:R-:W-:-:S02]  /*12470*/  MOV R70, R87 ;  /* 0x0000005700467202 */ /* 0x000fc40000000f00 */
[-C--:B------:R-:W-:Y:S02]  /*12480*/  MOV R66, R87.reuse ;  /* 0x0000005700427202 */ /* 0x080fe40000000f00 */
[----:B------:R-:W-:Y:S01]  /*12490*/  MOV R62, R87 ;  /* 0x00000057003e7202 */ /* 0x000fe20000000f00 */
[----:B------:R-:W4:Y:S08]  /*124a0*/  MUFU.EX2 R136, R136 ;  /* 0x0000008800887308 */ /* 0x000f300000000800 */
[----:B------:R-:W4:Y:S08]  /*124b0*/  MUFU.EX2 R61, R61 ;  /* 0x0000003d003d7308 */ /* 0x000f300000000800 */
[----:B------:R-:W4:Y:S01]  /*124c0*/  MUFU.EX2 R138, R138 ;  /* 0x0000008a008a7308 */ /* 0x000f220000000800 */
[----:B---3--:R-:W-:-:S05]  /*124d0*/  FMNMX.FTZ R10, R20, R9, !PT ;  /* 0x00000009140a7209 */ /* 0x008fca0007810000 */
[----:B------:R-:W3:Y:S02]  /*124e0*/  SHFL.BFLY PT, R9, R10, 0x1, 0x1f ;  /* 0x0c201f000a097f89 */ /* 0x000ee400000e0000 */
[----:B------:R-:W4:Y:S08]  /*124f0*/  MUFU.EX2 R55, R55 ;  /* 0x0000003700377308 */ /* 0x000f300000000800 */
[----:B------:R-:W-:Y:S08]  /*12500*/  MUFU.EX2 R140, R140 ;  /* 0x0000008c008c7308 */ /* 0x000ff00000000800 */
[----:B------:R-:W-:Y:S01]  /*12510*/  MUFU.EX2 R49, R49 ;  /* 0x0000003100317308 */ /* 0x000fe20000000800 */
[----:B---3--:R-:W-:-:S07]  /*12520*/  FMNMX.FTZ R9, R10, R9, !PT ;  /* 0x000000090a097209 */ /* 0x008fce0007810000 */
[----:B------:R-:W-:Y:S01]  /*12530*/  MUFU.EX2 R142, R142 ;  /* 0x0000008e008e7308 */ /* 0x000fe20000000800 */
[C---:B------:R-:W-:Y:S01]  /*12540*/  FSETP.NEU.FTZ.AND P1, PT, R9.reuse, -INF , PT ;  /* 0xff8000000900780b */ /* 0x040fe20003f3d000 */
[----:B------:R-:W-:-:S06]  /*12550*/  FMUL.FTZ R10, R9, R8 ;  /* 0x00000008090a7220 */ /* 0x000fcc0000410000 */
[----:B------:R-:W-:Y:S01]  /*12560*/  MUFU.EX2 R41, R41 ;  /* 0x0000002900297308 */ /* 0x000fe20000000800 */
[----:B------:R-:W-:Y:S02]  /*12570*/  FSEL R24, R10, RZ, P1 ;  /* 0x000000ff0a187208 */ /* 0x000fe40000800000 */
[----:B------:R-:W-:-:S03]  /*12580*/  ISETP.GE.AND P1, PT, R147, 0x61, PT ;  /* 0x000000619300780c */ /* 0x000fc60003f26270 */
[-CC-:B------:R-:W-:Y:S01]  /*12590*/  FFMA.FTZ R157, R3, R8.reuse, -R24.reuse ;  /* 0x00000008039d7223 */ /* 0x180fe20000010818 */
[-CC-:B------:R-:W-:Y:S01]  /*125a0*/  FFMA.FTZ R6, R4, R8.reuse, -R24.reuse ;  /* 0x0000000804067223 */ /* 0x180fe20000010818 */
[-CC-:B------:R-:W-:Y:S01]  /*125b0*/  FFMA.FTZ R159, R11, R8.reuse, -R24.reuse ;  /* 0x000000080b9f7223 */ /* 0x180fe20000010818 */
[-CC-:B------:R-:W-:Y:S01]  /*125c0*/  FFMA.FTZ R10, R13, R8.reuse, -R24.reuse ;  /* 0x000000080d0a7223 */ /* 0x180fe20000010818 */
[-CC-:B------:R-:W-:Y:S01]  /*125d0*/  FFMA.FTZ R137, R15, R8.reuse, -R24.reuse ;  /* 0x000000080f897223 */ /* 0x180fe20000010818 */
[----:B0-----:R-:W-:Y:S01]  /*125e0*/  FADD.FTZ R3, R156, R63 ;  /* 0x0000003f9c037221 */ /* 0x001fe20000010000 */
[----:B------:R-:W-:Y:S01]  /*125f0*/  MUFU.EX2 R157, R157 ;  /* 0x0000009d009d7308 */ /* 0x000fe20000000800 */
[-CC-:B------:R-:W-:Y:S01]  /*12600*/  FFMA.FTZ R12, R21, R8.reuse, -R24.reuse ;  /* 0x00000008150c7223 */ /* 0x180fe20000010818 */
[-CC-:B------:R-:W-:Y:S01]  /*12610*/  FFMA.FTZ R139, R25, R8.reuse, -R24.reuse ;  /* 0x00000008198b7223 */ /* 0x180fe20000010818 */
[----:B-1----:R-:W-:Y:S01]  /*12620*/  FADD.FTZ R4, R158, R3 ;  /* 0x000000039e047221 */ /* 0x002fe20000010000 */
[-CC-:B------:R-:W-:Y:S01]  /*12630*/  FFMA.FTZ R14, R27, R8.reuse, -R24.reuse ;  /* 0x000000081b0e7223 */ /* 0x180fe20000010818 */
[-CC-:B------:R-:W-:Y:S01]  /*12640*/  FFMA.FTZ R141, R29, R8.reuse, -R24.reuse ;  /* 0x000000081d8d7223 */ /* 0x180fe20000010818 */
[-C--:B------:R-:W-:Y:S01]  /*12650*/  FFMA.FTZ R20, R31, R8.reuse, -R24 ;  /* 0x000000081f147223 */ /* 0x080fe20000010818 */
[----:B--2---:R-:W-:Y:S01]  /*12660*/  FADD.FTZ R3, R59, R4 ;  /* 0x000000043b037221 */ /* 0x004fe20000010000 */
[----:B------:R-:W0:Y:S01]  /*12670*/  MUFU.EX2 R6, R6 ;  /* 0x0000000600067308 */ /* 0x000e220000000800 */
[-CC-:B------:R-:W-:Y:S01]  /*12680*/  FFMA.FTZ R143, R33, R8.reuse, -R24.reuse ;  /* 0x00000008218f7223 */ /* 0x180fe20000010818 */
[-CC-:B------:R-:W-:Y:S01]  /*12690*/  FFMA.FTZ R35, R35, R8.reuse, -R24.reuse ;  /* 0x0000000823237223 */ /* 0x180fe20000010818 */
[----:B----4-:R-:W-:Y:S01]  /*126a0*/  FADD.FTZ R30, R136, R3 ;  /* 0x00000003881e7221 */ /* 0x010fe20000010000 */
[-CC-:B------:R-:W-:Y:S01]  /*126b0*/  FFMA.FTZ R37, R37, R8.reuse, -R24.reuse ;  /* 0x0000000825257223 */ /* 0x180fe20000010818 */
[-CC-:B------:R-:W-:Y:S01]  /*126c0*/  FFMA.FTZ R39, R39, R8.reuse, -R24.reuse ;  /* 0x0000000827277223 */ /* 0x180fe20000010818 */
[-C--:B------:R-:W-:Y:S01]  /*126d0*/  FFMA.FTZ R43, R43, R8.reuse, -R24 ;  /* 0x000000082b2b7223 */ /* 0x080fe20000010818 */
[----:B------:R-:W-:Y:S01]  /*126e0*/  FADD.FTZ R11, R61, R30 ;  /* 0x0000001e3d0b7221 */ /* 0x000fe20000010000 */
[----:B------:R-:W1:Y:S01]  /*126f0*/  MUFU.EX2 R159, R159 ;  /* 0x0000009f009f7308 */ /* 0x000e620000000800 */
[-CC-:B------:R-:W-:Y:S01]  /*12700*/  FFMA.FTZ R47, R47, R8.reuse, -R24.reuse ;  /* 0x000000082f2f7223 */ /* 0x180fe20000010818 */
[-CC-:B------:R-:W-:Y:S01]  /*12710*/  FFMA.FTZ R53, R53, R8.reuse, -R24.reuse ;  /* 0x0000000835357223 */ /* 0x180fe20000010818 */
[----:B------:R-:W-:Y:S01]  /*12720*/  FADD.FTZ R32, R138, R11 ;  /* 0x0000000b8a207221 */ /* 0x000fe20000010000 */
[-CC-:B------:R-:W-:Y:S01]  /*12730*/  FFMA.FTZ R75, R75, R8.reuse, -R24.reuse ;  /* 0x000000084b4b7223 */ /* 0x180fe20000010818 */
[-CC-:B------:R-:W-:Y:S01]  /*12740*/  FFMA.FTZ R65, R65, R8.reuse, -R24.reuse ;  /* 0x0000000841417223 */ /* 0x180fe20000010818 */
[-C--:B------:R-:W-:Y:S01]  /*12750*/  FFMA.FTZ R67, R67, R8.reuse, -R24 ;  /* 0x0000000843437223 */ /* 0x080fe20000010818 */
[----:B------:R-:W-:Y:S01]  /*12760*/  FADD.FTZ R11, R55, R32 ;  /* 0x00000020370b7221 */ /* 0x000fe20000010000 */
[----:B------:R-:W2:Y:S01]  /*12770*/  MUFU.EX2 R10, R10 ;  /* 0x0000000a000a7308 */ /* 0x000ea20000000800 */
[----:B0-----:R-:W-:Y:S01]  /*12780*/  FADD.FTZ R4, R157, R6 ;  /* 0x000000069d047221 */ /* 0x001fe20000010000 */
[-CC-:B------:R-:W-:Y:S01]  /*12790*/  FFMA.FTZ R69, R69, R8.reuse, -R24.reuse ;  /* 0x0000000845457223 */ /* 0x180fe20000010818 */
[----:B------:R-:W-:Y:S01]  /*127a0*/  FADD.FTZ R32, R140, R11 ;  /* 0x0000000b8c207221 */ /* 0x000fe20000010000 */
[-CC-:B------:R-:W-:Y:S01]  /*127b0*/  FFMA.FTZ R71, R71, R8.reuse, -R24.reuse ;  /* 0x0000000847477223 */ /* 0x180fe20000010818 */
[-CC-:B------:R-:W-:Y:S01]  /*127c0*/  FFMA.FTZ R77, R77, R8.reuse, -R24.reuse ;  /* 0x000000084d4d7223 */ /* 0x180fe20000010818 */
[----:B------:R-:W-:Y:S01]  /*127d0*/  FFMA.FTZ R79, R79, R8, -R24 ;  /* 0x000000084f4f7223 */ /* 0x000fe20000010818 */
[----:B------:R-:W-:Y:S01]  /*127e0*/  FADD.FTZ R11, R49, R32 ;  /* 0x00000020310b7221 */ /* 0x000fe20000010000 */
[----:B------:R-:W0:Y:S01]  /*127f0*/  MUFU.EX2 R137, R137 ;  /* 0x0000008900897308 */ /* 0x000e220000000800 */
[----:B-1----:R-:W-:Y:S01]  /*12800*/  FADD.FTZ R3, R159, R4 ;  /* 0x000000049f037221 */ /* 0x002fe20000010000 */
[----:B------:R-:W-:Y:S01]  /*12810*/  F2FP.F16.F32.PACK_AB R157, R6, R157 ;  /* 0x0000009d069d723e */ /* 0x000fe200000000ff */
[----:B------:R-:W-:Y:S01]  /*12820*/  FADD.FTZ R34, R142, R11 ;  /* 0x0000000b8e227221 */ /* 0x000fe20000010000 */
[----:B------:R-:W-:Y:S01]  /*12830*/  F2FP.F16.F32.PACK_AB R156, R63, R156 ;  /* 0x0000009c3f9c723e */ /* 0x000fe200000000ff */
[----:B------:R-:W-:Y:S01]  /*12840*/  IMAD.MOV.U32 R63, RZ, RZ, R87 ;  /* 0x000000ffff3f7224 */ /* 0x000fe200078e0057 */
[----:B------:R-:W-:Y:S01]  /*12850*/  F2FP.F16.F32.PACK_AB R158, R59, R158 ;  /* 0x0000009e3b9e723e */ /* 0x000fe200000000ff */
[----:B------:R-:W-:Y:S01]  /*12860*/  FADD.FTZ R11, R41, R34 ;  /* 0x00000022290b7221 */ /* 0x000fe20000010000 */
[----:B------:R-:W1:Y:S01]  /*12870*/  MUFU.EX2 R12, R12 ;  /* 0x0000000c000c7308 */ /* 0x000e620000000800 */
[C---:B--2---:R-:W-:Y:S01]  /*12880*/  FADD.FTZ R4, R10.reuse, R3 ;  /* 0x000000030a047221 */ /* 0x044fe20000010000 */
[----:B------:R-:W-:Y:S01]  /*12890*/  F2FP.F16.F32.PACK_AB R136, R61, R136 ;  /* 0x000000883d88723e */ /* 0x000fe200000000ff */
[--C-:B------:R-:W-:Y:S01]  /*128a0*/  IMAD.MOV.U32 R61, RZ, RZ, R87.reuse ;  /* 0x000000ffff3d7224 */ /* 0x100fe200078e0057 */
[----:B------:R-:W-:Y:S01]  /*128b0*/  F2FP.F16.F32.PACK_AB R138, R55, R138 ;  /* 0x0000008a378a723e */ /* 0x000fe200000000ff */
[--C-:B------:R-:W-:Y:S01]  /*128c0*/  IMAD.MOV.U32 R59, RZ, RZ, R87.reuse ;  /* 0x000000ffff3b7224 */ /* 0x100fe200078e0057 */
[----:B------:R-:W-:Y:S01]  /*128d0*/  F2FP.F16.F32.PACK_AB R140, R49, R140 ;  /* 0x0000008c318c723e */ /* 0x000fe200000000ff */
[--C-:B------:R-:W-:Y:S01]  /*128e0*/  IMAD.MOV.U32 R55, RZ, RZ, R87.reuse ;  /* 0x000000ffff377224 */ /* 0x100fe200078e0057 */
[----:B------:R-:W2:Y:S01]  /*128f0*/  MUFU.EX2 R139, R139 ;  /* 0x0000008b008b7308 */ /* 0x000ea20000000800 */
[----:B0-----:R-:W-:Y:S01]  /*12900*/  FADD.FTZ R3, R137, R4 ;  /* 0x0000000489037221 */ /* 0x001fe20000010000 */
[----:B------:R-:W-:Y:S01]  /*12910*/  F2FP.F16.F32.PACK_AB R142, R41, R142 ;  /* 0x0000008e298e723e */ /* 0x000fe200000000ff */
[--C-:B------:R-:W-:Y:S01]  /*12920*/  IMAD.MOV.U32 R49, RZ, RZ, R87.reuse ;  /* 0x000000ffff317224 */ /* 0x100fe200078e0057 */
[----:B------:R-:W-:Y:S01]  /*12930*/  F2FP.F16.F32.PACK_AB R159, R10, R159 ;  /* 0x0000009f0a9f723e */ /* 0x000fe200000000ff */
[----:B------:R-:W-:-:S02]  /*12940*/  IMAD.MOV.U32 R41, RZ, RZ, R87 ;  /* 0x000000ffff297224 */ /* 0x000fc400078e0057 */
[----:B------:R-:W-:Y:S01]  /*12950*/  IMAD.MOV.U32 R33, RZ, RZ, R87 ;  /* 0x000000ffff217224 */ /* 0x000fe200078e0057 */
[----:B------:R-:W0:Y:S01]  /*12960*/  MUFU.EX2 R14, R14 ;  /* 0x0000000e000e7308 */ /* 0x000e220000000800 */
[C---:B-1----:R-:W-:Y:S01]  /*12970*/  FADD.FTZ R4, R12.reuse, R3 ;  /* 0x000000030c047221 */ /* 0x042fe20000010000 */
[----:B------:R-:W-:Y:S01]  /*12980*/  F2FP.F16.F32.PACK_AB R137, R12, R137 ;  /* 0x000000890c89723e */ /* 0x000fe200000000ff */
[--C-:B------:R-:W-:Y:S02]  /*12990*/  IMAD.MOV.U32 R31, RZ, RZ, R87.reuse ;  /* 0x000000ffff1f7224 */ /* 0x100fe400078e0057 */
[--C-:B------:R-:W-:Y:S02]  /*129a0*/  IMAD.MOV.U32 R29, RZ, RZ, R87.reuse ;  /* 0x000000ffff1d7224 */ /* 0x100fe400078e0057 */
[--C-:B------:R-:W-:Y:S01]  /*129b0*/  IMAD.MOV.U32 R27, RZ, RZ, R87.reuse ;  /* 0x000000ffff1b7224 */ /* 0x100fe200078e0057 */
[----:B------:R-:W1:Y:S01]  /*129c0*/  MUFU.EX2 R141, R141 ;  /* 0x0000008d008d7308 */ /* 0x000e620000000800 */
[----:B--2---:R-:W-:Y:S01]  /*129d0*/  FADD.FTZ R3, R139, R4 ;  /* 0x000000048b037221 */ /* 0x004fe20000010000 */
[----:B------:R-:W-:-:S06]  /*129e0*/  IMAD.MOV.U32 R25, RZ, RZ, R87 ;  /* 0x000000ffff197224 */ /* 0x000fcc00078e0057 */
[----:B------:R-:W2:Y:S01]  /*129f0*/  MUFU.EX2 R20, R20 ;  /* 0x0000001400147308 */ /* 0x000ea20000000800 */
[C---:B0-----:R-:W-:Y:S01]  /*12a00*/  FADD.FTZ R4, R14.reuse, R3 ;  /* 0x000000030e047221 */ /* 0x041fe20000010000 */
[----:B------:R-:W-:-:S06]  /*12a10*/  F2FP.F16.F32.PACK_AB R139, R14, R139 ;  /* 0x0000008b0e8b723e */ /* 0x000fcc00000000ff */
[----:B------:R-:W0:Y:S01]  /*12a20*/  MUFU.EX2 R144, R144 ;  /* 0x0000009000907308 */ /* 0x000e220000000800 */
[----:B-1----:R-:W-:-:S07]  /*12a30*/  FADD.FTZ R3, R141, R4 ;  /* 0x000000048d037221 */ /* 0x002fce0000010000 */
[----:B------:R-:W1:Y:S01]  /*12a40*/  MUFU.EX2 R143, R143 ;  /* 0x0000008f008f7308 */ /* 0x000e620000000800 */
[C---:B--2---:R-:W-:Y:S01]  /*12a50*/  FADD.FTZ R0, R20.reuse, R3 ;  /* 0x0000000314007221 */ /* 0x044fe20000010000 */
[----:B------:R-:W-:-:S06]  /*12a60*/  F2FP.F16.F32.PACK_AB R141, R20, R141 ;  /* 0x0000008d148d723e */ /* 0x000fcc00000000ff */
[----:B------:R-:W2:Y:S01]  /*12a70*/  MUFU.EX2 R45, R45 ;  /* 0x0000002d002d7308 */ /* 0x000ea20000000800 */
[----:B0-----:R-:W-:-:S07]  /*12a80*/  FADD.FTZ R4, R144, R11 ;  /* 0x0000000b90047221 */ /* 0x001fce0000010000 */
[----:B------:R0:W3:Y:S01]  /*12a90*/  MUFU.EX2 R26, R35 ;  /* 0x00000023001a7308 */ /* 0x0000e20000000800 */
[----:B-1----:R-:W-:-:S07]  /*12aa0*/  FADD.FTZ R3, R143, R0 ;  /* 0x000000008f037221 */ /* 0x002fce0000010000 */
[----:B------:R-:W1:Y:S01]  /*12ab0*/  MUFU.EX2 R146, R146 ;  /* 0x0000009200927308 */ /* 0x000e620000000800 */
[C---:B--2---:R-:W-:Y:S01]  /*12ac0*/  FADD.FTZ R11, R45.reuse, R4 ;  /* 0x000000042d0b7221 */ /* 0x044fe20000010000 */
[----:B------:R-:W-:Y:S01]  /*12ad0*/  F2FP.F16.F32.PACK_AB R144, R45, R144 ;  /* 0x000000902d90723e */ /* 0x000fe200000000ff */
[--C-:B------:R-:W-:Y:S02]  /*12ae0*/  IMAD.MOV.U32 R45, RZ, RZ, R87.reuse ;  /* 0x000000ffff2d7224 */ /* 0x100fe400078e0057 */
[----:B0-----:R-:W-:-:S03]  /*12af0*/  IMAD.MOV.U32 R35, RZ, RZ, R87 ;  /* 0x000000ffff237224 */ /* 0x001fc600078e0057 */
[----:B------:R-:W0:Y:S01]  /*12b00*/  MUFU.EX2 R37, R37 ;  /* 0x0000002500257308 */ /* 0x000e220000000800 */
[C---:B---3--:R-:W-:Y:S01]  /*12b10*/  FADD.FTZ R4, R26.reuse, R3 ;  /* 0x000000031a047221 */ /* 0x048fe20000010000 */
[----:B------:R-:W-:Y:S02]  /*12b20*/  F2FP.F16.F32.PACK_AB R143, R26, R143 ;  /* 0x0000008f1a8f723e */ /* 0x000fe400000000ff */
[----:B------:R-:W-:-:S04]  /*12b30*/  MOV R26, R87 ;  /* 0x00000057001a7202 */ /* 0x000fc80000000f00 */
[----:B------:R-:W2:Y:S01]  /*12b40*/  MUFU.EX2 R51, R51 ;  /* 0x0000003300337308 */ /* 0x000ea20000000800 */
[----:B-1----:R-:W-:-:S07]  /*12b50*/  FADD.FTZ R34, R146, R11 ;  /* 0x0000000b92227221 */ /* 0x002fce0000010000 */
[----:B------:R1:W3:Y:S01]  /*12b60*/  MUFU.EX2 R28, R39 ;  /* 0x00000027001c7308 */ /* 0x0002e20000000800 */
[----:B0-----:R-:W-:-:S07]  /*12b70*/  FADD.FTZ R3, R37, R4 ;  /* 0x0000000425037221 */ /* 0x001fce0000010000 */
[----:B------:R-:W0:Y:S01]  /*12b80*/  MUFU.EX2 R148, R148 ;  /* 0x0000009400947308 */ /* 0x000e220000000800 */
[C---:B--2---:R-:W-:Y:S01]  /*12b90*/  FADD.FTZ R11, R51.reuse, R34 ;  /* 0x00000022330b7221 */ /* 0x044fe20000010000 */
[----:B------:R-:W-:Y:S01]  /*12ba0*/  F2FP.F16.F32.PACK_AB R146, R51, R146 ;  /* 0x000000923392723e */ /* 0x000fe200000000ff */
[--C-:B------:R-:W-:Y:S02]  /*12bb0*/  IMAD.MOV.U32 R51, RZ, RZ, R87.reuse ;  /* 0x000000ffff337224 */ /* 0x100fe400078e0057 */
[----:B-1----:R-:W-:-:S03]  /*12bc0*/  IMAD.MOV.U32 R39, RZ, RZ, R87 ;  /* 0x000000ffff277224 */ /* 0x002fc600078e0057 */
[----:B------:R-:W1:Y:S01]  /*12bd0*/  MUFU.EX2 R43, R43 ;  /* 0x0000002b002b7308 */ /* 0x000e620000000800 */
[C---:B---3--:R-:W-:Y:S01]  /*12be0*/  FADD.FTZ R4, R28.reuse, R3 ;  /* 0x000000031c047221 */ /* 0x048fe20000010000 */
[----:B-----5:R-:W-:Y:S01]  /*12bf0*/  F2FP.F16.F32.PACK_AB R145, R28, R37 ;  /* 0x000000251c91723e */ /* 0x020fe200000000ff */
[----:B------:R-:W-:Y:S01]  /*12c00*/  IMAD.MOV.U32 R37, RZ, RZ, R87 ;  /* 0x000000ffff257224 */ /* 0x000fe200078e0057 */
[----:B------:R-:W-:-:S04]  /*12c10*/  MOV R28, R87 ;  /* 0x00000057001c7202 */ /* 0x000fc80000000f00 */
        /* <DEDUP_REMOVED lines=11> */
[----:B------:R-:W-:Y:S01]  /*12cd0*/  F2FP.F16.F32.PACK_AB R147, R30, R43 ;  /* 0x0000002b1e93723e */ /* 0x000fe200000000ff */
[----:B------:R-:W-:Y:S01]  /*12ce0*/  IMAD.MOV.U32 R43, RZ, RZ, R87 ;  /* 0x000000ffff2b7224 */ /* 0x000fe200078e0057 */
        /* <DEDUP_REMOVED lines=8> */
[--C-:B-1----:R-:W-:Y:S02]  /*12d70*/  IMAD.MOV.U32 R75, RZ, RZ, R87.reuse ;  /* 0x000000ffff4b7224 */ /* 0x102fe400078e0057 */
[----:B------:R-:W-:-:S03]  /*12d80*/  IMAD.MOV.U32 R73, RZ, RZ, R87 ;  /* 0x000000ffff497224 */ /* 0x000fc600078e0057 */
[----:B------:R-:W1:Y:S01]  /*12d90*/  MUFU.EX2 R65, R65 ;  /* 0x0000004100417308 */ /* 0x000e620000000800 */
[C---:B---3--:R-:W-:Y:S01]  /*12da0*/  FADD.FTZ R4, R32.reuse, R3 ;  /* 0x0000000320047221 */ /* 0x048fe20000010000 */
[----:B------:R-:W-:Y:S01]  /*12db0*/  F2FP.F16.F32.PACK_AB R149, R32, R53 ;  /* 0x000000352095723e */ /* 0x000fe200000000ff */
        /* <DEDUP_REMOVED lines=11> */
[----:B------:R0:W2:Y:S01]  /*12e70*/  MUFU.EX2 R24, R71 ;  /* 0x0000004700187308 */ /* 0x0000a20000000800 */
[C---:B---3--:R-:W-:Y:S01]  /*12e80*/  FADD.FTZ R36, R0.reuse, R3 ;  /* 0x0000000300247221 */ /* 0x048fe20000010000 */
[----:B------:R-:W-:Y:S01]  /*12e90*/  F2FP.F16.F32.PACK_AB R151, R0, R65 ;  /* 0x000000410097723e */ /* 0x000fe200000000ff */
[----:B------:R-:W-:Y:S01]  /*12ea0*/  IMAD.MOV.U32 R65, RZ, RZ, R87 ;  /* 0x000000ffff417224 */ /* 0x000fe200078e0057 */
[----:B------:R-:W-:-:S04]  /*12eb0*/  MOV R0, 0x3f800000 ;  /* 0x3f80000000007802 */ /* 0x000fc80000000f00 */
[----:B------:R-:W3:Y:S01]  /*12ec0*/  MUFU.EX2 R154, R154 ;  /* 0x0000009a009a7308 */ /* 0x000ee20000000800 */
[----:B-1----:R-:W-:Y:S01]  /*12ed0*/  FADD.FTZ R3, R69, R36 ;  /* 0x0000002445037221 */ /* 0x002fe20000010000 */
[----:B0-----:R-:W-:Y:S01]  /*12ee0*/  IMAD.MOV.U32 R71, RZ, RZ, R87 ;  /* 0x000000ffff477224 */ /* 0x001fe200078e0057 */
[----:B------:R-:W-:-:S05]  /*12ef0*/  MOV R36, R87 ;  /* 0x0000005700247202 */ /* 0x000fca0000000f00 */
[----:B------:R-:W0:Y:S01]  /*12f00*/  MUFU.EX2 R77, R77 ;  /* 0x0000004d004d7308 */ /* 0x000e220000000800 */
[C---:B--2---:R-:W-:Y:S01]  /*12f10*/  FADD.FTZ R6, R24.reuse, R3 ;  /* 0x0000000318067221 */ /* 0x044fe20000010000 */
[----:B------:R-:W-:Y:S01]  /*12f20*/  F2FP.F16.F32.PACK_AB R153, R24, R69 ;  /* 0x000000451899723e */ /* 0x000fe200000000ff */
[----:B------:R-:W-:Y:S01]  /*12f30*/  IMAD.MOV.U32 R69, RZ, RZ, R87 ;  /* 0x000000ffff457224 */ /* 0x000fe200078e0057 */
[----:B------:R-:W-:-:S04]  /*12f40*/  MOV R24, R87 ;  /* 0x0000005700187202 */ /* 0x000fc80000000f00 */
[----:B------:R-:W1:Y:S01]  /*12f50*/  MUFU.EX2 R83, R83 ;  /* 0x0000005300537308 */ /* 0x000e620000000800 */
[----:B---3--:R-:W-:-:S07]  /*12f60*/  FADD.FTZ R4, R154, R11 ;  /* 0x0000000b9a047221 */ /* 0x008fce0000010000 */
[----:B------:R2:W3:Y:S01]  /*12f70*/  MUFU.EX2 R34, R79 ;  /* 0x0000004f00227308 */ /* 0x0004e20000000800 */
[----:B0-----:R-:W-:Y:S01]  /*12f80*/  FADD.FTZ R3, R77, R6 ;  /* 0x000000064d037221 */ /* 0x001fe20000010000 */
[----:B------:R-:W-:Y:S02]  /*12f90*/  IMAD.MOV.U32 R6, RZ, RZ, 0x3f800000 ;  /* 0x3f800000ff067424 */ /* 0x000fe400078e00ff */
[C---:B-1----:R-:W-:Y:S01]  /*12fa0*/  FADD.FTZ R4, R83.reuse, R4 ;  /* 0x0000000453047221 */ /* 0x042fe20000010000 */
[----:B------:R-:W-:Y:S01]  /*12fb0*/  F2FP.F16.F32.PACK_AB R154, R83, R154 ;  /* 0x0000009a539a723e */ /* 0x000fe200000000ff */
[--C-:B------:R-:W-:Y:S02]  /*12fc0*/  IMAD.MOV.U32 R83, RZ, RZ, R87.reuse ;  /* 0x000000ffff537224 */ /* 0x100fe400078e0057 */
[----:B--2---:R-:W-:Y:S02]  /*12fd0*/  IMAD.MOV.U32 R79, RZ, RZ, R87 ;  /* 0x000000ffff4f7224 */ /* 0x004fe400078e0057 */
[C---:B---3--:R-:W-:Y:S01]  /*12fe0*/  FADD.FTZ R3, R34.reuse, R3 ;  /* 0x0000000322037221 */ /* 0x048fe20000010000 */
[----:B------:R-:W-:Y:S01]  /*12ff0*/  F2FP.F16.F32.PACK_AB R155, R34, R77 ;  /* 0x0000004d229b723e */ /* 0x000fe200000000ff */
[----:B------:R-:W-:Y:S01]  /*13000*/  IMAD.MOV.U32 R77, RZ, RZ, R87 ;  /* 0x000000ffff4d7224 */ /* 0x000fe200078e0057 */
[----:B------:R-:W-:Y:S01]  /*13010*/  MOV R34, R87 ;  /* 0x0000005700227202 */ /* 0x000fe20000000f00 */
[----:B------:R-:W-:Y:S06]  /*13020*/  @!P1 BRA `(.L_x_624) ;  /* 0x0000002400fc9947 */ /* 0x000fec0003800000 */
[----:B------:R-:W-:Y:S01]  /*13030*/  VIADD R12, R194, 0xfffffffe ;  /* 0xfffffffec20c7836 */ /* 0x000fe20000000000 */
[----:B------:R-:W-:Y:S01]  /*13040*/  MOV R13, R9 ;  /* 0x00000009000d7202 */ /* 0x000fe20000000f00 */
[----:B------:R-:W-:Y:S01]  /*13050*/  IMAD.MOV.U32 R14, RZ, RZ, R7 ;  /* 0x000000ffff0e7224 */ /* 0x000fe200078e0007 */
[----:B------:R-:W-:Y:S01]  /*13060*/  MOV R20, R180 ;  /* 0x000000b400147202 */ /* 0x000fe20000000f00 */
[----:B------:R-:W-:Y:S01]  /*13070*/  IMAD.MOV.U32 R21, RZ, RZ, R173 ;  /* 0x000000ffff157224 */ /* 0x000fe200078e00ad */
[----:B------:R-:W-:Y:S02]  /*13080*/  MOV R0, 0x3f800000 ;  /* 0x3f80000000007802 */ /* 0x000fe40000000f00 */
        /* <DEDUP_REMOVED lines=31> */
[----:B------:R-:W-:-:S07]  /*13280*/  CS2R R24, SRZ ;  /* 0x0000000000187805 */ /* 0x000fce000001ff00 */
.L_x_637:
[----:B------:R-:W-:-:S04]  /*13290*/  ISETP.NE.AND P1, PT, R21, 0x1, PT ;  /* 0x000000011500780c */ /* 0x000fc80003f25270 */
[----:B------:R-:W-:-:S04]  /*132a0*/  SEL R7, RZ, 0x1, P1 ;  /* 0x00000001ff077807 */ /* 0x000fc80000800000 */
[----:B------:R-:W-:Y:S01]  /*132b0*/  LOP3.LUT R180, R20, R7, RZ, 0x3c, !PT ;  /* 0x0000000714b47212 */ /* 0x000fe200078e3cff */
[----:B------:R-:W-:Y:S06]  /*132c0*/  @!P0 BRA `(.L_x_625) ;  /* 0x0000000000048947 */ /* 0x000fec0003800000 */
[----:B------:R-:W-:Y:S01]  /*132d0*/  BPT.TRAP 0x1 ;  /* 0x000000040000795c */ /* 0x000fe20000300000 */
.L_x_625:
[----:B------:R-:W-:Y:S01]  /*132e0*/  VIADD R173, R21, 0x1 ;  /* 0x0000000115ad7836 */ /* 0x000fe20000000000 */
[----:B------:R-:W-:-:S04]  /*132f0*/  SHF.L.U32 R10, R180, 0x1f, RZ ;  /* 0x0000001fb40a7819 */ /* 0x000fc800000006ff */
[----:B------:R-:W-:-:S04]  /*13300*/  ISETP.NE.AND P1, PT, R173, 0x2, PT ;  /* 0x00000002ad00780c */ /* 0x000fc80003f25270 */
[----:B------:R-:W-:-:S04]  /*13310*/  SEL R173, R173, RZ, P1 ;  /* 0x000000ffadad7207 */ /* 0x000fc80000800000 */
[----:B------:R-:W-:-:S04]  /*13320*/  LEA R15, R173, R2, 0x3 ;  /* 0x00000002ad0f7211 */ /* 0x000fc800078e18ff */
[----:B------:R0:W1:Y:S01]  /*13330*/  SYNCS.PHASECHK.TRANS64.TRYWAIT P1, [R15+URZ+0x2a830], R10 ;  /* 0x02a8300a0f0075a7 */ /* 0x000062000802017f */
[----:B------:R-:W-:Y:S05]  /*13340*/  @!P0 BRA `(.L_x_626) ;  /* 0x0000000000048947 */ /* 0x000fea0003800000 */
[----:B------:R-:W-:Y:S01]  /*13350*/  BPT.TRAP 0x1 ;  /* 0x000000040000795c */ /* 0x000fe20000300000 */
.L_x_626:
[----:B------:R-:W-:Y:S01]  /*13360*/  BSSY B1, `(.L_x_627) ;  /* 0x0000006000017945 */ /* 0x000fe20003800000 */
[----:B------:R-:W-:Y:S02]  /*13370*/  IMAD R8, R173, 0x900, R5 ;  /* 0x00000900ad087824 */ /* 0x000fe400078e0205 */
[----:B------:R-:W-:Y:S01]  /*13380*/  IMAD.MOV.U32 R9, RZ, RZ, 0x40000040 ;  /* 0x40000040ff097424 */ /* 0x000fe200078e00ff */
[----:B-1----:R-:W-:Y:S06]  /*13390*/  @P1 BRA `(.L_x_628) ;  /* 0x0000000000081947 */ /* 0x002fec0003800000 */
[----:B------:R-:W1:Y:S02]  /*133a0*/  SYNCS.PHASECHK.TRANS64.TRYWAIT P1, [R15+URZ+0x2a830], R10 ;  /* 0x02a8300a0f0075a7 */ /* 0x000e64000802017f */
[----:B-1----:R-:W-:Y:S05]  /*133b0*/  @!P1 BRA `(.L_x_629) ;  /* 0x000000c400e89947 */ /* 0x002fea0003800000 */
.L_x_628:
[----:B------:R-:W-:Y:S05]  /*133c0*/  BSYNC B1 ;  /* 0x0000000000017941 */ /* 0x000fea0003800000 */
.L_x_627:
[----:B------:R-:W2:Y:S04]  /*133d0*/  LDL.64 R88, [R1+0x28] ;  /* 0x0000280001587983 */ /* 0x000ea80000100a00 */
[----:B------:R-:W3:Y:S04]  /*133e0*/  LDL.64 R212, [R1+0x20] ;  /* 0x0000200001d47983 */ /* 0x000ee80000100a00 */
[----:B------:R-:W4:Y:S01]  /*133f0*/  LDL.64 R210, [R1+0x18] ;  /* 0x0000180001d27983 */ /* 0x000f220000100a00 */
[C---:B------:R-:W-:Y:S02]  /*13400*/  R2UR UR6, R8.reuse ;  /* 0x00000000080672ca */ /* 0x040fe400000e0000 */
[----:B------:R-:W-:Y:S01]  /*13410*/  R2UR UR7, R9 ;  /* 0x00000000090772ca */ /* 0x000fe200000e0000 */
[----:B------:R-:W5:Y:S01]  /*13420*/  LDL.64 R208, [R1+0x10] ;  /* 0x0000100001d07983 */ /* 0x000f620000100a00 */
[----:B------:R-:W-:Y:S01]  /*13430*/  IMAD.MOV.U32 R11, RZ, RZ, 0x40000040 ;  /* 0x40000040ff0b7424 */ /* 0x000fe200078e00ff */
[----:B01----:R-:W-:-:S02]  /*13440*/  IADD3 R10, R8, 0x2, RZ ;  /* 0x00000002080a7810 */ /* 0x003fc40007ffe0ff */
[----:B------:R-:W5:Y:S04]  /*13450*/  LDL.64 R206, [R1+0x8] ;  /* 0x0000080001ce7983 */ /* 0x000f680000100a00 */
[----:B------:R-:W5:Y:S01]  /*13460*/  LDL.64 R204, [R1] ;  /* 0x0000000001cc7983 */ /* 0x000f620000100a00 */
[----:B--2---:R-:W-:Y:S02]  /*13470*/  R2UR UR4, R88 ;  /* 0x00000000580472ca */ /* 0x004fe400000e0000 */
[----:B------:R-:W-:Y:S02]  /*13480*/  R2UR UR5, R89 ;  /* 0x00000000590572ca */ /* 0x000fe400000e0000 */
[----:B------:R-:W-:-:S11]  /*13490*/  WARPGROUP.ARRIVE ;  /* 0x00000000000079c5 */ /* 0x000fd60000000000 */
[----:B------:R-:W-:Y:S01]  /*134a0*/  HGMMA.64x96x16.F32 R88, gdesc[UR4], RZ, !UPT, gsb0 ;  /* 0x01600000045879f0 */ /* 0x000fe2000c0008ff */
[----:B------:R-:W-:Y:S02]  /*134b0*/  R2UR UR6, R10 ;  /* 0x000000000a0672ca */ /* 0x000fe400000e0000 */
[----:B------:R-:W-:Y:S02]  /*134c0*/  R2UR UR7, R11 ;  /* 0x000000000b0772ca */ /* 0x000fe400000e0000 */
[----:B---3--:R-:W-:Y:S02]  /*134d0*/  R2UR UR4, R212 ;  /* 0x00000000d40472ca */ /* 0x008fe400000e0000 */
[----:B------:R-:W-:Y:S01]  /*134e0*/  R2UR UR5, R213 ;  /* 0x00000000d50572ca */ /* 0x000fe200000e0000 */
[----:B------:R-:W-:Y:S01]  /*134f0*/  IMAD.MOV.U32 R11, RZ, RZ, 0x40000040 ;  /* 0x40000040ff0b7424 */ /* 0x000fe200078e00ff */
[----:B------:R-:W-:Y:S01]  /*13500*/  IADD3 R10, R8, 0x4, RZ ;  /* 0x00000004080a7810 */ /* 0x000fe20007ffe0ff */
[----:B------:R-:W-:-:S02]  /*13510*/  WARPGROUP.DEPBAR.LE gsb0, 0x0 ;  /* 0x00008000000079c5 */ /* 0x000fc40000010000 */
[----:B------:R-:W-:-:S08]  /*13520*/  WARPGROUP.ARRIVE ;  /* 0x00000000000079c5 */ /* 0x000fd00000000000 */
[----:B------:R-:W-:Y:S01]  /*13530*/  HGMMA.64x96x16.F32 R88, gdesc[UR4], R88, gsb0 ;  /* 0x01600000045879f0 */ /* 0x000fe20008000858 */
[----:B------:R-:W-:Y:S02]  /*13540*/  R2UR UR6, R10 ;  /* 0x000000000a0672ca */ /* 0x000fe400000e0000 */
[----:B------:R-:W-:Y:S02]  /*13550*/  R2UR UR7, R11 ;  /* 0x000000000b0772ca */ /* 0x000fe400000e0000 */
[----:B----4-:R-:W-:Y:S02]  /*13560*/  R2UR UR4, R210 ;  /* 0x00000000d20472ca */ /* 0x010fe400000e0000 */
        /* <DEDUP_REMOVED lines=8> */
[----:B-----5:R-:W-:Y:S02]  /*135f0*/  R2UR UR4, R208 ;  /* 0x00000000d00472ca */ /* 0x020fe400000e0000 */
        /* <DEDUP_REMOVED lines=8> */
[----:B------:R-:W-:Y:S02]  /*13680*/  R2UR UR4, R206 ;  /* 0x00000000ce0472ca */ /* 0x000fe400000e0000 */
        /* <DEDUP_REMOVED lines=16> */
[----:B------:R-:W-:Y:S01]  /*13790*/  R2UR UR7, R11 ;  /* 0x000000000b0772ca */ /* 0x000fe200000e0000 */
[----:B------:R-:W-:Y:S01]  /*137a0*/  UMOV UR4, UR56 ;  /* 0x0000003800047c82 */ /* 0x000fe20008000000 */
[----:B------:R-:W-:Y:S01]  /*137b0*/  UMOV UR5, UR57 ;  /* 0x0000003900057c82 */ /* 0x000fe20008000000 */
[----:B------:R-:W-:Y:S01]  /*137c0*/  IMAD.MOV.U32 R11, RZ, RZ, 0x40000040 ;  /* 0x40000040ff0b7424 */ /* 0x000fe200078e00ff */
[----:B------:R-:W-:Y:S01]  /*137d0*/  IADD3 R10, R8, 0x306, RZ ;  /* 0x00000306080a7810 */ /* 0x000fe20007ffe0ff */
[----:B------:R-:W-:Y:S02]  /*137e0*/  WARPGROUP.DEPBAR.LE gsb0, 0x0 ;  /* 0x00008000000079c5 */ /* 0x000fe40000010000 */
[----:B------:R-:W-:-:S06]  /*137f0*/  WARPGROUP.ARRIVE ;  /* 0x00000000000079c5 */ /* 0x000fcc0000000000 */
        /* <DEDUP_REMOVED lines=41> */
[----:B------:R-:W-:Y:S02]  /*13a90*/  WARPGROUP.DEPBAR.LE gsb0, 0x0 ;  /* 0x00008000000079c5 */ /* 0x000fe40000010000 */
[----:B------:R-:W-:-:S08]  /*13aa0*/  WARPGROUP.ARRIVE ;  /* 0x00000000000079c5 */ /* 0x000fd00000000000 */
[----:B------:R-:W-:Y:S01]  /*13ab0*/  HGMMA.64x96x16.F32 R88, gdesc[UR4], R88, gsb0 ;  /* 0x01600000045879f0 */ /* 0x000fe20008000858 */
        /* <DEDUP_REMOVED lines=65> */
[----:B------:R-:W-:Y:S05]  /*13ed0*/  @!P0 BRA `(.L_x_630) ;  /* 0x0000000000048947 */ /* 0x000fea0003800000 */
[----:B------:R-:W-:Y:S01]  /*13ee0*/  BPT.TRAP 0x1 ;  /* 0x000000040000795c */ /* 0x000fe20000300000 */
.L_x_630:
[----:B------:R-:W-:Y:S02]  /*13ef0*/  SHF.L.U32 R6, R20, 0x1f, RZ ;  /* 0x0000001f14067819 */ /* 0x000fe400000006ff */
[----:B------:R-:W-:-:S04]  /*13f00*/  LEA R10, R21, R2, 0x3 ;  /* 0x00000002150a7211 */ /* 0x000fc800078e18ff */
[----:B------:R0:W1:Y:S01]  /*13f10*/  SYNCS.PHASECHK.TRANS64.TRYWAIT P1, [R10+URZ+0x2a850], R6 ;  /* 0x02a850060a0075a7 */ /* 0x000062000802017f */
[----:B------:R-:W-:Y:S05]  /*13f20*/  @!P0 BRA `(.L_x_631) ;  /* 0x0000000000048947 */ /* 0x000fea0003800000 */
[----:B------:R-:W-:Y:S01]  /*13f30*/  BPT.TRAP 0x1 ;  /* 0x000000040000795c */ /* 0x000fe20000300000 */
.L_x_631:
[----:B------:R-:W-:Y:S01]  /*13f40*/  VIADD R0, R2, 0x400 ;  /* 0x0000040002007836 */ /* 0x000fe20000000000 */
[----:B------:R-:W-:Y:S04]  /*13f50*/  BSSY B1, `(.L_x_632) ;  /* 0x0000008000017945 */ /* 0x000fe80003800000 */
[----:B------:R-:W-:-:S04]  /*13f60*/  SHF.R.U32.HI R0, RZ, 0x4, R0 ;  /* 0x00000004ff007819 */ /* 0x000fc80000011600 */
[----:B------:R-:W-:-:S04]  /*13f70*/  LOP3.LUT R0, R0, 0x3fff, RZ, 0xc0, !PT ;  /* 0x00003fff00007812 */ /* 0x000fc800078ec0ff */
[----:B------:R-:W-:-:S05]  /*13f80*/  LOP3.LUT R0, R0, 0x3000000, RZ, 0xfc, !PT ;  /* 0x0300000000007812 */ /* 0x000fca00078efcff */
[----:B------:R-:W-:Y:S01]  /*13f90*/  IMAD R0, R21, 0x600, R0 ;  /* 0x0000060015007824 */ /* 0x000fe200078e0200 */
[----:B-1----:R-:W-:Y:S06]  /*13fa0*/  @P1 BRA `(.L_x_633) ;  /* 0x0000000000081947 */ /* 0x002fec0003800000 */
[----:B------:R-:W1:Y:S02]  /*13fb0*/  SYNCS.PHASECHK.TRANS64.TRYWAIT P1, [R10+URZ+0x2a850], R6 ;  /* 0x02a850060a0075a7 */ /* 0x000e64000802017f */
[----:B-1----:R-:W-:Y:S05]  /*13fc0*/  @!P1 BRA `(.L_x_634) ;  /* 0x000000b800f89947 */ /* 0x002fea0003800000 */
.L_x_633:
[----:B------:R-:W-:Y:S05]  /*13fd0*/  BSYNC B1 ;  /* 0x0000000000017941 */ /* 0x000fea0003800000 */
.L_x_632:
[----:B------:R-:W-:Y:S01]  /*13fe0*/  IMAD.MOV.U32 R7, RZ, RZ, 0x40000040 ;  /* 0x40000040ff077424 */ /* 0x000fe200078e00ff */
[----:B01----:R-:W-:Y:S01]  /*13ff0*/  MOV R6, R0 ;  /* 0x0000000000067202 */ /* 0x003fe20000000f00 */
[----:B------:R-:W-:-:S03]  /*14000*/  WARPGROUP.ARRIVE ;  /* 0x00000000000079c5 */ /* 0x000fc60000000000 */
[----:B------:R-:W-:Y:S02]  /*14010*/  R2UR UR6, R6 ;  /* 0x00000000060672ca */ /* 0x000fe400000e0000 */
[----:B------:R-:W-:Y:S01]  /*14020*/  R2UR UR7, R7 ;  /* 0x00000000070772ca */ /* 0x000fe200000e0000 */
[----:B------:R-:W-:Y:S01]  /*14030*/  IMAD.MOV.U32 R7, RZ, RZ, 0x40000040 ;  /* 0x40000040ff077424 */ /* 0x000fe200078e00ff */
[----:B------:R-:W-:-:S11]  /*14040*/  IADD3 R6, R0, 0x80, RZ ;  /* 0x0000008000067810 */ /* 0x000fd60007ffe0ff */
[----:B------:R-:W-:Y:S01]  /*14050*/  HGMMA.64x128x16.F32 R24, R156, gdesc[UR4].tnspB, R24, gsb0 ;  /* 0x41e000049c187df0 */ /* 0x000fe20008000818 */
[----:B------:R-:W-:Y:S02]  /*14060*/  R2UR UR6, R6 ;  /* 0x00000000060672ca */ /* 0x000fe400000e0000 */
[----:B------:R-:W-:Y:S01]  /*14070*/  R2UR UR7, R7 ;  /* 0x00000000070772ca */ /* 0x000fe200000e0000 */
[----:B------:R-:W-:Y:S01]  /*14080*/  IMAD.MOV.U32 R7, RZ, RZ, 0x40000040 ;  /* 0x40000040ff077424 */ /* 0x000fe200078e00ff */
[----:B------:R-:W-:Y:S01]  /*14090*/  IADD3 R6, R0, 0x100, RZ ;  /* 0x0000010000067810 */ /* 0x000fe20007ffe0ff */
[----:B------:R-:W-:Y:S02]  /*140a0*/  WARPGROUP.DEPBAR.LE gsb0, 0x0 ;  /* 0x00008000000079c5 */ /* 0x000fe40000010000 */
[----:B------:R-:W-:-:S08]  /*140b0*/  WARPGROUP.ARRIVE ;  /* 0x00000000000079c5 */ /* 0x000fd00000000000 */
        /* <DEDUP_REMOVED lines=24> */
[----:B------:R-:W-:Y:S02]  /*14240*/  WARPGROUP.DEPBAR.LE gsb0, 0x0 ;  /* 0x00008000000079c5 */ /* 0x000fe40000010000 */
[----:B------:R-:W-:-:S10]  /*14250*/  WARPGROUP.ARRIVE ;  /* 0x00000000000079c5 */ /* 0x000fd40000000000 */
[----:B------:R-:W-:Y:S03]  /*14260*/  HGMMA.64x128x16.F32 R24, R152, gdesc[UR4].tnspB, R24, gsb0 ;  /* 0x41e0000498187df0 */ /* 0x000fe60008000818 */
[----:B------:R-:W-:Y:S02]  /*14270*/  WARPGROUP.DEPBAR.LE gsb0, 0x0 ;  /* 0x00008000000079c5 */ /* 0x000fe40000010000 */
[----:B------:R-:W-:Y:S05]  /*14280*/  @!P0 BRA `(.L_x_635) ;  /* 0x0000000000048947 */ /* 0x000fea0003800000 */
[----:B------:R-:W-:Y:S01]  /*14290*/  BPT.TRAP 0x1 ;  /* 0x000000040000795c */ /* 0x000fe20000300000 */
.L_x_635:
[----:B------:R-:W-:Y:S01]  /*142a0*/  FMUL.FTZ R21, R90, UR38 ;  /* 0x000000265a157c20 */ /* 0x000fe20008410000 */
[----:B------:R-:W-:Y:S01]  /*142b0*/  FMUL.FTZ R11, R88, UR38 ;  /* 0x00000026580b7c20 */ /* 0x000fe20008410000 */
[----:B------:R-:W-:Y:S01]  /*142c0*/  FMUL.FTZ R88, R91, UR38 ;  /* 0x000000265b587c20 */ /* 0x000fe20008410000 */
[----:B------:R-:W-:Y:S01]  /*142d0*/  FMUL.FTZ R20, R89, UR38 ;  /* 0x0000002659147c20 */ /* 0x000fe20008410000 */
[----:B------:R-:W-:Y:S01]  /*142e0*/  FMUL.FTZ R91, R94, UR38 ;  /* 0x000000265e5b7c20 */ /* 0x000fe20008410000 */
[----:B------:R-:W-:Y:S01]  /*142f0*/  FMUL.FTZ R89, R92, UR38 ;  /* 0x000000265c597c20 */ /* 0x000fe20008410000 */
[----:B------:R-:W0:Y:S01]  /*14300*/  MUFU.TANH R21, R21 ;  /* 0x0000001500157308 */ /* 0x000e220000002400 */
        /* <DEDUP_REMOVED lines=16> */
[----:B0-----:R-:W-:Y:S01]  /*14410*/  FMNMX.FTZ R9, R21, R13, !PT ;  /* 0x0000000d15097209 */ /* 0x001fe20007810000 */
[----:B------:R-:W-:Y:S01]  /*14420*/  FMUL.FTZ R107, R110, UR38 ;  /* 0x000000266e6b7c20 */ /* 0x000fe20008410000 */
[----:B------:R-:W-:Y:S01]  /*14430*/  FMUL.FTZ R105, R108, UR38 ;  /* 0x000000266c697c20 */ /* 0x000fe20008410000 */
[----:B------:R-:W-:Y:S01]  /*14440*/  FMUL.FTZ R108, R111, UR38 ;  /* 0x000000266f6c7c20 */ /* 0x000fe20008410000 */
[----:B------:R-:W-:Y:S01]  /*14450*/  FMUL.FTZ R106, R109, UR38 ;  /* 0x000000266d6a7c20 */ /* 0x000fe20008410000 */
[----:B------:R-:W-:Y:S01]  /*14460*/  FMUL.FTZ R111, R114, UR38 ;  /* 0x00000026726f7c20 */ /* 0x000fe20008410000 */
[----:B------:R-:W-:Y:S01]  /*14470*/  FMUL.FTZ R109, R112, UR38 ;  /* 0x00000026706d7c20 */ /* 0x000fe20008410000 */
[----:B------:R-:W0:Y:S01]  /*14480*/  MUFU.TANH R20, R20 ;  /* 0x0000001400147308 */ /* 0x000e220000002400 */
        /* <DEDUP_REMOVED lines=28> */
[----:B------:R-:W-:-:S03]  /*14650*/  FMUL.FTZ R130, R133, UR38 ;  /* 0x0000002685827c20 */ /* 0x000fc60008410000 */
[----:B------:R-:W1:Y:S01]  /*14660*/  MUFU.TANH R90, R90 ;  /* 0x0000005a005a7308 */ /* 0x000e620000002400 */
[----:B--2---:R-:W-:-:S07]  /*14670*/  FMNMX.FTZ R7, R89, R0, !PT ;  /* 0x0000000059077209 */ /* 0x004fce0007810000 */
[----:B------:R-:W2:Y:S01]  /*14680*/  MUFU.TANH R95, R95 ;  /* 0x0000005f005f7308 */ /* 0x000ea20000002400 */
[----:B0-----:R-:W-:-:S07]  /*14690*/  FMNMX.FTZ R6, R92, R9, !PT ;  /* 0x000000095c067209 */ /* 0x001fce0007810000 */
[----:B------:R-:W0:Y:S01]  /*146a0*/  MUFU.TANH R93, R93 ;  /* 0x0000005d005d7308 */ /* 0x000e220000002400 */
[----:B-1----:R-:W-:-:S07]  /*146b0*/  FMNMX.FTZ R0, R90, R7, !PT ;  /* 0x000000075a007209 */ /* 0x002fce0007810000 */
        /* <DEDUP_REMOVED lines=75> */
[----:B0-----:R-:W-:Y:S02]  /*14b70*/  FMNMX.FTZ R7, R129, R0, !PT ;  /* 0x0000000081077209 */ /* 0x001fe40007810000 */
[----:B-1----:R-:W-:-:S05]  /*14b80*/  FMNMX.FTZ R6, R132, R9, !PT ;  /* 0x0000000984067209 */ /* 0x002fca0007810000 */
[----:B------:R-:W0:Y:S01]  /*14b90*/  SHFL.BFLY PT, R9, R6, 0x2, 0x1f ;  /* 0x0c401f0006097f89 */ /* 0x000e2200000e0000 */
[----:B--2---:R-:W-:-:S05]  /*14ba0*/  FMNMX.FTZ R0, R130, R7, !PT ;  /* 0x0000000782007209 */ /* 0x004fca0007810000 */
[----:B------:R-:W1:Y:S01]  /*14bb0*/  SHFL.BFLY PT, R7, R0, 0x2, 0x1f ;  /* 0x0c401f0000077f89 */ /* 0x000e6200000e0000 */
[----:B0-----:R-:W-:-:S05]  /*14bc0*/  FMNMX.FTZ R134, R6, R9, !PT ;  /* 0x0000000906867209 */ /* 0x001fca0007810000 */
[----:B------:R-:W0:Y:S01]  /*14bd0*/  SHFL.BFLY PT, R9, R134, 0x1, 0x1f ;  /* 0x0c201f0086097f89 */ /* 0x000e2200000e0000 */
[----:B-1----:R-:W-:-:S05]  /*14be0*/  FMNMX.FTZ R133, R0, R7, !PT ;  /* 0x0000000700857209 */ /* 0x002fca0007810000 */
[----:B------:R-:W1:Y:S01]  /*14bf0*/  SHFL.BFLY PT, R8, R133, 0x1, 0x1f ;  /* 0x0c201f0085087f89 */ /* 0x000e6200000e0000 */
[----:B0-----:R-:W-:-:S05]  /*14c00*/  FMNMX.FTZ R9, R134, R9, !PT ;  /* 0x0000000986097209 */ /* 0x001fca0007810000 */
[----:B------:R-:W-:Y:S01]  /*14c10*/  FADD.FTZ R13, -R9, R13 ;  /* 0x0000000d090d7221 */ /* 0x000fe20000010100 */
[----:B-1----:R-:W-:Y:S02]  /*14c20*/  FMNMX.FTZ R7, R133, R8, !PT ;  /* 0x0000000885077209 */ /* 0x002fe40007810000 */
[----:B------:R-:W-:-:S03]  /*14c30*/  MOV R8, UR39 ;  /* 0x0000002700087c02 */ /* 0x000fc60008000f00 */
[----:B------:R-:W-:Y:S02]  /*14c40*/  FADD.FTZ R135, -R7, R14 ;  /* 0x0000000e07877221 */ /* 0x000fe40000010100 */
[-C--:B------:R-:W-:Y:S01]  /*14c50*/  FMUL.FTZ R0, R13, R8.reuse ;  /* 0x000000080d007220 */ /* 0x080fe20000410000 */
[-C--:B------:R-:W-:Y:S01]  /*14c60*/  FMUL.FTZ R13, R7, R8.reuse ;  /* 0x00000008070d7220 */ /* 0x080fe20000410000 */
[----:B------:R-:W-:-:S03]  /*14c70*/  FMUL.FTZ R14, R135, R8 ;  /* 0x00000008870e7220 */ /* 0x000fc60000410000 */
[-CC-:B------:R-:W-:Y:S01]  /*14c80*/  FFMA.FTZ R144, R109, R8.reuse, -R13.reuse ;  /* 0x000000086d907223 */ /* 0x180fe2000001080d */
[-C--:B------:R-:W-:Y:S01]  /*14c90*/  FMUL.FTZ R109, R9, R8.reuse ;  /* 0x00000008096d7220 */ /* 0x080fe20000410000 */
[-CC-:B------:R-:W-:Y:S01]  /*14ca0*/  FFMA.FTZ R156, R11, R8.reuse, -R13.reuse ;  /* 0x000000080b9c7223 */ /* 0x180fe2000001080d */
[-CC-:B------:R-:W-:Y:S01]  /*14cb0*/  FFMA.FTZ R142, R105, R8.reuse, -R13.reuse ;  /* 0x00000008698e7223 */ /* 0x180fe2000001080d */
[-C--:B------:R-:W-:Y:S01]  /*14cc0*/  FFMA.FTZ R135, R20, R8.reuse, -R13 ;  /* 0x0000000814877223 */ /* 0x080fe2000001080d */
[-CC-:B------:R-:W-:Y:S01]  /*14cd0*/  FFMA.FTZ R105, R21, R8.reuse, -R109.reuse ;  /* 0x0000000815697223 */ /* 0x180fe2000001086d */
[-C--:B------:R-:W-:Y:S01]  /*14ce0*/  FFMA.FTZ R157, R88, R8.reuse, -R109 ;  /* 0x00000008589d7223 */ /* 0x080fe2000001086d */
[----:B------:R-:W-:Y:S01]  /*14cf0*/  MUFU.EX2 R6, R14 ;  /* 0x0000000e00067308 */ /* 0x000fe20000000800 */
[-CC-:B------:R-:W-:Y:S01]  /*14d00*/  FFMA.FTZ R133, R94, R8.reuse, -R13.reuse ;  /* 0x000000085e857223 */ /* 0x180fe2000001080d */
[-CC-:B------:R-:W-:Y:S01]  /*14d10*/  FFMA.FTZ R158, R89, R8.reuse, -R13.reuse ;  /* 0x00000008599e7223 */ /* 0x180fe2000001080d */
[-C--:B------:R-:W-:Y:S01]  /*14d20*/  FFMA.FTZ R94, R102, R8.reuse, -R13 ;  /* 0x00000008665e7223 */ /* 0x080fe2000001080d */
[-C--:B------:R-:W-:Y:S01]  /*14d30*/  FFMA.FTZ R102, R91, R8.reuse, -R109 ;  /* 0x000000085b667223 */ /* 0x080fe2000001086d */
[-C--:B------:R-:W-:Y:S01]  /*14d40*/  FFMA.FTZ R134, R90, R8.reuse, -R13 ;  /* 0x000000085a867223 */ /* 0x080fe2000001080d */
[-C--:B------:R-:W-:Y:S01]  /*14d50*/  FFMA.FTZ R159, R92, R8.reuse, -R109 ;  /* 0x000000085c9f7223 */ /* 0x080fe2000001086d */
[-CC-:B------:R-:W-:Y:S01]  /*14d60*/  FFMA.FTZ R136, R93, R8.reuse, -R13.reuse ;  /* 0x000000085d887223 */ /* 0x180fe2000001080d */
[----:B------:R-:W0:Y:S01]  /*14d70*/  MUFU.EX2 R156, R156 ;  /* 0x0000009c009c7308 */ /* 0x000e220000000800 */
[-C--:B------:R-:W-:Y:S01]  /*14d80*/  FFMA.FTZ R140, R101, R8.reuse, -R13 ;  /* 0x00000008658c7223 */ /* 0x080fe2000001080d */
[-CC-:B------:R-:W-:Y:S01]  /*14d90*/  FFMA.FTZ R101, R95, R8.reuse, -R109.reuse ;  /* 0x000000085f657223 */ /* 0x180fe2000001086d */
[-C--:B------:R-:W-:Y:S01]  /*14da0*/  FFMA.FTZ R137, R96, R8.reuse, -R109 ;  /* 0x0000000860897223 */ /* 0x080fe2000001086d */
[-C--:B------:R-:W-:Y:S01]  /*14db0*/  FFMA.FTZ R138, R97, R8.reuse, -R13 ;  /* 0x00000008618a7223 */ /* 0x080fe2000001080d */
[-C--:B------:R-:W-:Y:S01]  /*14dc0*/  FFMA.FTZ R99, R99, R8.reuse, -R109 ;  /* 0x0000000863637223 */ /* 0x080fe2000001086d */
[-C--:B------:R-:W-:Y:S01]  /*14dd0*/  FFMA.FTZ R97, R98, R8.reuse, -R13 ;  /* 0x0000000862617223 */ /* 0x080fe2000001080d */
[-CC-:B------:R-:W-:Y:S01]  /*14de0*/  FFMA.FTZ R139, R100, R8.reuse, -R109.reuse ;  /* 0x00000008648b7223 */ /* 0x180fe2000001086d */
[----:B------:R-:W-:Y:S01]  /*14df0*/  MUFU.EX2 R0, R0 ;  /* 0x0000000000007308 */ /* 0x000fe20000000800 */
[-CC-:B------:R-:W-:Y:S01]  /*14e00*/  FFMA.FTZ R98, R103, R8.reuse, -R109.reuse ;  /* 0x0000000867627223 */ /* 0x180fe2000001086d */
[-CC-:B------:R-:W-:Y:S01]  /*14e10*/  FFMA.FTZ R141, R104, R8.reuse, -R109.reuse ;  /* 0x00000008688d7223 */ /* 0x180fe2000001086d */
[-C--:B------:R-:W-:Y:S01]  /*14e20*/  FFMA.FTZ R96, R107, R8.reuse, -R109 ;  /* 0x000000086b607223 */ /* 0x080fe2000001086d */
[-C--:B------:R-:W-:Y:S01]  /*14e30*/  FFMA.FTZ R93, R106, R8.reuse, -R13 ;  /* 0x000000086a5d7223 */ /* 0x080fe2000001080d */
[-CC-:B------:R-:W-:Y:S01]  /*14e40*/  FFMA.FTZ R143, R108, R8.reuse, -R109.reuse ;  /* 0x000000086c8f7223 */ /* 0x180fe2000001086d */
        /* <DEDUP_REMOVED lines=14> */
[-CC-:B------:R-:W-:Y:S01]  /*14f30*/  FFMA.FTZ R150, R123, R8.reuse, -R13.reuse ;  /* 0x000000087b967223 */ /* 0x180fe2000001080d */
        /* <DEDUP_REMOVED lines=9> */
[----:B------:R-:W-:-:S02]  /*14fd0*/  FFMA.FTZ R13, R130, R8, -R13 ;  /* 0x00000008820d7223 */ /* 0x000fc4000001080d */
        /* <DEDUP_REMOVED lines=25> */
[----:B0-----:R-:W-:Y:S01]  /*15170*/  FADD.FTZ R3, R97, R88 ;  /* 0x0000005861037221 */ /* 0x001fe20000010000 */
[----:B------:R-:W-:-:S06]  /*15180*/  FFMA.FTZ R88, R121, R8, -R109 ;  /* 0x0000000879587223 */ /* 0x000fcc000001086d */
        /* <DEDUP_REMOVED lines=14> */
[----:B------:R-:W-:-:S06]  /*15270*/  FFMA.FTZ R21, R125, R8, -R109 ;  /* 0x000000087d157223 */ /* 0x000fcc000001086d */
        /* <DEDUP_REMOVED lines=18> */
[----:B------:R-:W-:-:S05]  /*153a0*/  VIADD R4, R15, 0x2a840 ;  /* 0x0002a8400f047836 */ /* 0x000fca0000000000 */
[----:B------:R-:W-:Y:S01]  /*153b0*/  PRMT R4, R181, 0x654, R4 ;  /* 0x00000654b5047816 */ /* 0x000fe20000000004 */
[----:B------:R-:W2:Y:S01]  /*153c0*/  MUFU.EX2 R91, R91 ;  /* 0x0000005b005b7308 */ /* 0x000ea20000000800 */
[----:B-1----:R-:W-:Y:S02]  /*153d0*/  FADD.FTZ R100, R147, R100 ;  /* 0x0000006493647221 */ /* 0x002fe40000010000 */
[----:B------:R1:W-:Y:S05]  /*153e0*/  SYNCS.ARRIVE.TRANS64.RED.A1T0 RZ, [R4+URZ], RZ ;  /* 0x000000ff04ff79a7 */ /* 0x0003ea000810043f */
[----:B------:R-:W3:Y:S01]  /*153f0*/  MUFU.EX2 R20, R20 ;  /* 0x0000001400147308 */ /* 0x000ee20000000800 */
[----:B0-----:R-:W-:-:S07]  /*15400*/  FADD.FTZ R3, R148, R3 ;  /* 0x0000000394037221 */ /* 0x001fce0000010000 */
[----:B------:R-:W0:Y:S01]  /*15410*/  MUFU.EX2 R149, R149 ;  /* 0x0000009500957308 */ /* 0x000e220000000800 */
[----:B--2---:R-:W-:-:S07]  /*15420*/  FADD.FTZ R100, R91, R100 ;  /* 0x000000645b647221 */ /* 0x004fce0000010000 */
[----:B------:R-:W2:Y:S01]  /*15430*/  MUFU.EX2 R150, R150 ;  /* 0x0000009600967308 */ /* 0x000ea20000000800 */
[----:B---3--:R-:W-:-:S07]  /*15440*/  FADD.FTZ R3, R20, R3 ;  /* 0x0000000314037221 */ /* 0x008fce0000010000 */
[----:B------:R-:W3:Y:S01]  /*15450*/  MUFU.EX2 R88, R88 ;  /* 0x0000005800587308 */ /* 0x000ee20000000800 */
[----:B0-----:R-:W-:Y:S01]  /*15460*/  FADD.FTZ R15, R149, R100 ;  /* 0x00000064950f7221 */ /* 0x001fe20000010000 */
[----:B------:R-:W-:-:S06]  /*15470*/  FFMA.FTZ R100, R132, R8, -R109 ;  /* 0x0000000884647223 */ /* 0x000fcc000001086d */
[----:B------:R-:W0:Y:S01]  /*15480*/  MUFU.EX2 R14, R14 ;  /* 0x0000000e000e7308 */ /* 0x000e220000000800 */
[----:B--2---:R-:W-:-:S07]  /*15490*/  FADD.FTZ R3, R150, R3 ;  /* 0x0000000396037221 */ /* 0x004fce0000010000 */
[----:B------:R-:W2:Y:S01]  /*154a0*/  MUFU.EX2 R151, R151 ;  /* 0x0000009700977308 */ /* 0x000ea20000000800 */
[----:B---3--:R-:W-:-:S07]  /*154b0*/  FADD.FTZ R104, R88, R15 ;  /* 0x0000000f58687221 */ /* 0x008fce0000010000 */
        /* <DEDUP_REMOVED lines=20> */
.L_x_636:
[C---:B------:R-:W-:Y:S01]  /*15600*/  ISETP.GT.AND P1, PT, R12.reuse, RZ, PT ;  /* 0x000000ff0c00720c */ /* 0x040fe20003f24270 */
[----:B------:R-:W-:Y:S01]  /*15610*/  VIADD R12, R12, 0xffffffff ;  /* 0xffffffff0c0c7836 */ /* 0x000fe20000000000 */
[----:B------:R-:W-:Y:S02]  /*15620*/  IADD3 R10, R10, 0x2a860, RZ ;  /* 0x0002a8600a0a7810 */ /* 0x000fe40007ffe0ff */
[----:B------:R-:W-:Y:S02]  /*15630*/  F2FP.F16.F32.PACK_AB R148, R20, R148 ;  /* 0x000000941494723e */ /* 0x000fe400000000ff */
[----:B------:R-:W-:Y:S02]  /*15640*/  PRMT R10, R181, 0x654, R10 ;  /* 0x00000654b50a7816 */ /* 0x000fe4000000000a */
[----:B------:R-:W-:Y:S01]  /*15650*/  F2FP.F16.F32.PACK_AB R150, R14, R150 ;  /* 0x000000960e96723e */ /* 0x000fe200000000ff */
[----:B------:R-:W-:Y:S01]  /*15660*/  IMAD.MOV.U32 R14, RZ, RZ, R7 ;  /* 0x000000ffff0e7224 */ /* 0x000fe200078e0007 */
[----:B------:R0:W-:Y:S01]  /*15670*/  SYNCS.ARRIVE.TRANS64.RED.A1T0 RZ, [R10+URZ], RZ ;  /* 0x000000ff0aff79a7 */ /* 0x0001e2000810043f */
[----:B------:R-:W-:Y:S01]  /*15680*/  F2FP.F16.F32.PACK_AB R153, R153, R21 ;  /* 0x000000159999723e */ /* 0x000fe200000000ff */
[----:B------:R-:W-:Y:S01]  /*15690*/  IMAD.MOV.U32 R21, RZ, RZ, R173 ;  /* 0x000000ffff157224 */ /* 0x000fe200078e00ad */
        /* <DEDUP_REMOVED lines=21> */
[----:B------:R-:W-:Y:S02]  /*157f0*/  MOV R13, R9 ;  /* 0x00000009000d7202 */ /* 0x000fe40000000f00 */
[----:B------:R-:W-:Y:S01]  /*15800*/  MOV R20, R180 ;  /* 0x000000b400147202 */ /* 0x000fe20000000f00 */
[----:B0-----:R-:W-:Y:S06]  /*15810*/  @P1 BRA `(.L_x_637) ;  /* 0xffffffd8009c1947 */ /* 0x001fec000383ffff */
.L_x_624:
[----:B------:R-:W-:Y:S05]  /*15820*/  BSYNC B0 ;  /* 0x0000000000007941 */ /* 0x000fea0003800000 */
.L_x_623:
        /* <DEDUP_REMOVED lines=67> */
.L_x_638:
[----:B------:R-:W-:Y:S02]  /*15c60*/  LEA R14, R173, R2, 0x3 ;  /* 0x00000002ad0e7211 */ /* 0x000fe400078e18ff */
[----:B------:R-:W-:-:S04]  /*15c70*/  SHF.L.U32 R5, R180, 0x1f, RZ ;  /* 0x0000001fb4057819 */ /* 0x000fc800000006ff */
[----:B------:R0:W1:Y:S01]  /*15c80*/  SYNCS.PHASECHK.TRANS64.TRYWAIT P1, [R14+URZ+0x2a850], R5 ;  /* 0x02a850050e0075a7 */ /* 0x000062000802017f */
[----:B------:R-:W-:Y:S05]  /*15c90*/  @!P0 BRA `(.L_x_639) ;  /* 0x0000000000048947 */ /* 0x000fea0003800000 */
[----:B------:R-:W-:Y:S01]  /*15ca0*/  BPT.TRAP 0x1 ;  /* 0x000000040000795c */ /* 0x000fe20000300000 */
.L_x_639:
        /* <DEDUP_REMOVED lines=9> */
.L_x_641:
[----:B------:R-:W-:Y:S05]  /*15d40*/  BSYNC B0 ;  /* 0x0000000000007941 */ /* 0x000fea0003800000 */
.L_x_640:
[----:B------:R-:W-:Y:S01]  /*15d50*/  IMAD.MOV.U32 R11, RZ, RZ, 0x40000040 ;  /* 0x40000040ff0b7424 */ /* 0x000fe200078e00ff */
[----:B------:R-:W-:Y:S01]  /*15d60*/  MOV R10, R0 ;  /* 0x00000000000a7202 */ /* 0x000fe20000000f00 */
[----:B------:R-:W-:Y:S01]  /*15d70*/  WARPGROUP.ARRIVE ;  /* 0x00000000000079c5 */ /* 0x000fe20000000000 */
[----:B01----:R-:W0:Y:S01]  /*15d80*/  SHFL.BFLY PT, R5, R4, 0x2, 0x1f ;  /* 0x0c401f0004057f89 */ /* 0x003e2200000e0000 */
[----:B------:R-:W-:Y:S01]  /*15d90*/  IMAD.MOV.U32 R12, RZ, RZ, RZ ;  /* 0x000000ffff0c7224 */ /* 0x000fe200078e00ff */
        /* <DEDUP_REMOVED lines=9> */
[----:B0-----:R-:W-:Y:S01]  /*15e30*/  FADD.FTZ R5, R5, R4 ;  /* 0x0000000405057221 */ /* 0x001fe20000010000 */
[----:B------:R-:W-:Y:S01]  /*15e40*/  MOV R4, RZ ;  /* 0x000000ff00047202 */ /* 0x000fe20000000f00 */
[----:B------:R-:W-:Y:S02]  /*15e50*/  WARPGROUP.DEPBAR.LE gsb0, 0x0 ;  /* 0x00008000000079c5 */ /* 0x000fe40000010000 */
[----:B------:R-:W-:-:S06]  /*15e60*/  WARPGROUP.ARRIVE ;  /* 0x00000000000079c5 */ /* 0x000fcc0000000000 */
        /* <DEDUP_REMOVED lines=18> */
[----:B------:R-:W-:Y:S02]  /*15f90*/  IADD3 R10, R0, 0x280, RZ ;  /* 0x00000280000a7810 */ /* 0x000fe40007ffe0ff */
[----:B------:R-:W0:Y:S02]  /*15fa0*/  SHFL.BFLY PT, R0, R3, 0x2, 0x1f ;  /* 0x0c401f0003007f89 */ /* 0x000e2400000e0000 */
[----:B0-----:R-:W-:Y:S01]  /*15fb0*/  FADD.FTZ R2, R0, R3 ;  /* 0x0000000300027221 */ /* 0x001fe20000010000 */
[----:B------:R-:W-:Y:S01]  /*15fc0*/  IMAD.MOV.U32 R3, RZ, RZ, -0x800000 ;  /* 0xff800000ff037424 */ /* 0x000fe200078e00ff */
[----:B------:R-:W0:Y:S02]  /*15fd0*/  SHFL.BFLY PT, R0, R5, 0x1, 0x1f ;  /* 0x0c201f0005007f89 */ /* 0x000e2400000e0000 */
[----:B0-----:R-:W-:Y:S01]  /*15fe0*/  FADD.FTZ R13, R5, R0 ;  /* 0x00000000050d7221 */ /* 0x001fe20000010000 */
[----:B------:R-:W-:-:S04]  /*15ff0*/  MOV R0, 0xff800000 ;  /* 0xff80000000007802 */ /* 0x000fc80000000f00 */
[----:B------:R-:W-:-:S13]  /*16000*/  FSETP.NE.FTZ.AND P1, PT, R13, RZ, PT ;  /* 0x000000ff0d00720b */ /* 0x000fda0003f35000 */
[----:B------:R-:W0:Y:S08]  /*16010*/  @P1 MUFU.LG2 R6, R13 ;  /* 0x0000000d00061308 */ /* 0x000e300000000c00 */
[----:B------:R-:W-:Y:S01]  /*16020*/  @P1 MUFU.RCP R4, R13 ;  /* 0x0000000d00041308 */ /* 0x000fe20000001000 */
[----:B0-----:R-:W-:Y:S01]  /*16030*/  @P1 FMUL.FTZ R5, R6, 0.69314718246459960938 ;  /* 0x3f31721806051820 */ /* 0x001fe20000410000 */
[----:B------:R-:W-:-:S02]  /*16040*/  WARPGROUP.DEPBAR.LE gsb0, 0x0 ;  /* 0x00008000000079c5 */ /* 0x000fc40000010000 */
[----:B------:R-:W-:-:S06]  /*16050*/  WARPGROUP.ARRIVE ;  /* 0x00000000000079c5 */ /* 0x000fcc0000000000 */
[----:B------:R-:W-:Y:S01]  /*16060*/  HGMMA.64x128x16.F32 R24, R148, gdesc[UR4].tnspB, R24, gsb0 ;  /* 0x41e0000494187df0 */ /* 0x000fe20008000818 */
[----:B------:R-:W-:Y:S02]  /*16070*/  R2UR UR6, R10 ;  /* 0x000000000a0672ca */ /* 0x000fe400000e0000 */
[----:B------:R-:W-:Y:S02]  /*16080*/  R2UR UR7, R11 ;  /* 0x000000000b0772ca */ /* 0x000fe400000e0000 */
[----:B------:R-:W0:Y:S02]  /*16090*/  SHFL.BFLY PT, R11, R2, 0x1, 0x1f ;  /* 0x0c201f00020b7f89 */ /* 0x000e2400000e0000 */
[----:B0-----:R-:W-:Y:S01]  /*160a0*/  FADD.FTZ R11, R2, R11 ;  /* 0x0000000b020b7221 */ /* 0x001fe20000010000 */
[----:B------:R-:W-:-:S04]  /*160b0*/  @P1 FMUL.FTZ R2, R8, 0.69314718246459960938 ;  /* 0x3f31721808021820 */ /* 0x000fc80000410000 */
[----:B------:R-:W-:Y:S01]  /*160c0*/  FSETP.NE.FTZ.AND P2, PT, R11, RZ, PT ;  /* 0x000000ff0b00720b */ /* 0x000fe20003f55000 */
[----:B------:R-:W-:-:S12]  /*160d0*/  @P1 FFMA.FTZ R0, R2, R7, R5 ;  /* 0x0000000702001223 */ /* 0x000fd80000010005 */
[----:B------:R-:W0:Y:S01]  /*160e0*/  @P2 MUFU.LG2 R10, R11 ;  /* 0x0000000b000a2308 */ /* 0x000e220000000c00 */
[----:B------:R-:W-:-:S07]  /*160f0*/  @P2 FMUL.FTZ R15, R8, 0.69314718246459960938 ;  /* 0x3f317218080f2820 */ /* 0x000fce0000410000 */
[----:B------:R1:W2:Y:S01]  /*16100*/  @P2 MUFU.RCP R12, R11 ;  /* 0x0000000b000c2308 */ /* 0x0002a20000001000 */
[----:B0-----:R-:W-:-:S04]  /*16110*/  @P2 FMUL.FTZ R10, R10, 0.69314718246459960938 ;  /* 0x3f3172180a0a2820 */ /* 0x001fc80000410000 */
[----:B------:R-:W-:Y:S01]  /*16120*/  @P2 FFMA.FTZ R3, R15, R9, R10 ;  /* 0x000000090f032223 */ /* 0x000fe2000001000a */
[----:B------:R-:W-:Y:S02]  /*16130*/  WARPGROUP.DEPBAR.LE gsb0, 0x0 ;  /* 0x00008000000079c5 */ /* 0x000fe40000010000 */
[----:B------:R-:W-:-:S06]  /*16140*/  WARPGROUP.ARRIVE ;  /* 0x00000000000079c5 */ /* 0x000fcc0000000000 */
[----:B------:R-:W-:Y:S03]  /*16150*/  HGMMA.64x128x16.F32 R24, R152, gdesc[UR4].tnspB, R24, gsb0 ;  /* 0x41e0000498187df0 */ /* 0x000fe60008000818 */
[----:B------:R-:W-:Y:S02]  /*16160*/  WARPGROUP.DEPBAR.LE gsb0, 0x0 ;  /* 0x00008000000079c5 */ /* 0x000fe40000010000 */
[----:B-12---:R-:W-:Y:S05]  /*16170*/  @!P0 BRA `(.L_x_643) ;  /* 0x0000000000048947 */ /* 0x006fea0003800000 */
[----:B------:R-:W-:Y:S01]  /*16180*/  BPT.TRAP 0x1 ;  /* 0x000000040000795c */ /* 0x000fe20000300000 */
.L_x_643:
[----:B------:R-:W-:Y:S01]  /*16190*/  IADD3 R2, R14, 0x2a860, RZ ;  /* 0x0002a8600e027810 */ /* 0x000fe20007ffe0ff */
[----:B------:R-:W-:Y:S02]  /*161a0*/  VIADD R173, R173, 0x1 ;  /* 0x00000001adad7836 */ /* 0x000fe40000000000 */
[-C--:B------:R-:W-:Y:S01]  /*161b0*/  FMUL.FTZ R88, R36, R4.reuse ;  /* 0x0000000424587220 */ /* 0x080fe20000410000 */
[-C--:B------:R-:W-:Y:S01]  /*161c0*/  FMUL.FTZ R89, R32, R4.reuse ;  /* 0x0000000420597220 */ /* 0x080fe20000410000 */
[----:B------:R-:W-:Y:S01]  /*161d0*/  PRMT R2, R181, 0x654, R2 ;  /* 0x00000654b5027816 */ /* 0x000fe20000000002 */
[----:B------:R-:W-:Y:S01]  /*161e0*/  FMUL.FTZ R36, R72, R4 ;  /* 0x0000000448247220 */ /* 0x000fe20000410000 */
[----:B------:R-:W-:Y:S01]  /*161f0*/  ISETP.NE.AND P0, PT, R173, 0x2, PT ;  /* 0x00000002ad00780c */ /* 0x000fe20003f05270 */
[-C--:B------:R-:W-:Y:S01]  /*16200*/  FMUL.FTZ R92, R34, R12.reuse ;  /* 0x0000000c225c7220 */ /* 0x080fe20000410000 */
[----:B------:R0:W-:Y:S01]  /*16210*/  SYNCS.ARRIVE.TRANS64.RED.A1T0 RZ, [R2+URZ], RZ ;  /* 0x000000ff02ff79a7 */ /* 0x0001e2000810043f */
[-C--:B------:R-:W-:Y:S01]  /*16220*/  FMUL.FTZ R32, R26, R12.reuse ;  /* 0x0000000c1a207220 */ /* 0x080fe20000410000 */
[----:B------:R-:W-:Y:S01]  /*16230*/  SEL R5, RZ, 0x1, P0 ;  /* 0x00000001ff057807 */ /* 0x000fe20000000000 */
        /* <DEDUP_REMOVED lines=59> */
[----:B------:R-:W-:Y:S01]  /*165f0*/  FMUL.FTZ R87, R87, R12 ;  /* 0x0000000c57577220 */ /* 0x000fe20000410000 */
[----:B------:R-:W-:-:S02]  /*16600*/  LOP3.LUT R180, R180, R5, RZ, 0x3c, !PT ;  /* 0x00000005b4b47212 */ /* 0x000fc400078e3cff */
[----:B------:R-:W-:Y:S02]  /*16610*/  IADD3 R189, R189, 0x1, RZ ;  /* 0x00000001bdbd7810 */ /* 0x000fe40007ffe0ff */
[----:B0-----:R-:W-:-:S07]  /*16620*/  SEL R173, R173, RZ, P0 ;  /* 0x000000ffadad7207 */ /* 0x001fce0000000000 */
.L_x_565:
[----:B------:R-:W0:Y:S08]  /*16630*/  S2UR UR4, SR_CgaCtaId ;  /* 0x00000000000479c3 */ /* 0x000e300000008800 */
[----:B------:R-:W-:Y:S01]  /*16640*/  BAR.SYNC.DEFER_BLOCKING 0x5, 0x180 ;  /* 0x0146000000007b1d */ /* 0x000fe20000010000 */
[----:B------:R-:W-:-:S05]  /*16650*/  MOV R2, 0x400 ;  /* 0x0000040000027802 */ /* 0x000fca0000000f00 */
[----:B------:R-:W-:Y:S01]  /*16660*/  BSSY B0, `(.L_x_644) ;  /* 0x00001f8000007945 */ /* 0x000fe20003800000 */
[----:B0-----:R-:W-:-:S05]  /*16670*/  IMAD.U32 R181, RZ, RZ, UR4 ;  /* 0x00000004ffb57e24 */ /* 0x001fca000f8e00ff */
[----:B------:R-:W-:-:S05]  /*16680*/  LEA R2, R181, R2, 0x18 ;  /* 0x00000002b5027211 */ /* 0x000fca00078ec0ff */
[----:B------:R0:W1:Y:S01]  /*16690*/  LDS.128 R28, [R2+0x2a8d0] ;  /* 0x02a8d000021c7984 */ /* 0x0000620000000c00 */
[----:B------:R-:W-:Y:S06]  /*166a0*/  BAR.ARV 0x4, 0x180 ;  /* 0x0106000000007b1d */ /* 0x000fec0000002000 */
[----:B------:R-:W-:Y:S05]  /*166b0*/  @P1 BRA `(.L_x_645) ;  /* 0x0000001400081947 */ /* 0x000fea0003800000 */
[----:B------:R-:W2:Y:S01]  /*166c0*/  LDL R4, [R1+0x38] ;  /* 0x0000380001047983 */ /* 0x000ea20000100800 */
[----:B------:R-:W-:Y:S01]  /*166d0*/  F2FP.F16.F32.PACK_AB R10, R11, R10 ;  /* 0x0000000a0b0a723e */ /* 0x000fe200000000ff */
[----:B------:R-:W-:Y:S01]  /*166e0*/  ULDC.64 UR4, c[0x0][0xc00] ;  /* 0x0003000000047ab9 */ /* 0x000fe20000000a00 */
[----:B------:R-:W-:Y:S01]  /*166f0*/  F2FP.F16.F32.PACK_AB R11, R97, R26 ;  /* 0x0000001a610b723e */ /* 0x000fe200000000ff */
[----:B------:R-:W3:Y:S01]  /*16700*/  S2R R5, SR_SWINHI ;  /* 0x0000000000057919 */ /* 0x000ee20000002f00 */
[----:B------:R-:W-:Y:S02]  /*16710*/  F2FP.F16.F32.PACK_AB R35, R38, R35 ;  /* 0x000000232623723e */ /* 0x000fe400000000ff */
[----:B------:R-:W-:Y:S02]  /*16720*/  F2FP.F16.F32.PACK_AB R36, R73, R36 ;  /* 0x000000244924723e */ /* 0x000fe400000000ff */
[----:B------:R-:W-:Y:S02]  /*16730*/  F2FP.F16.F32.PACK_AB R38, R77, R76 ;  /* 0x0000004c4d26723e */ /* 0x000fe400000000ff */
[----:B------:R-:W-:-:S02]  /*16740*/  F2FP.F16.F32.PACK_AB R39, R42, R39 ;  /* 0x000000272a27723e */ /* 0x000fc400000000ff */
[----:B------:R-:W-:Y:S02]  /*16750*/  MOV R20, R2 ;  /* 0x0000000200147202 */ /* 0x000fe40000000f00 */
[----:B---3--:R-:W-:Y:S01]  /*16760*/  MOV R21, R5 ;  /* 0x0000000500157202 */ /* 0x008fe20000000f00 */
[----:B------:R-:W-:Y:S02]  /*16770*/  BAR.SYNC.DEFER_BLOCKING 0x1, 0x100 ;  /* 0x0044000000007b1d */ /* 0x000fe40000010000 */
[----:B--2---:R-:W-:-:S03]  /*16780*/  IMAD.WIDE R8, R4, 0x2, R20 ;  /* 0x0000000204087825 */ /* 0x004fc600078e0214 */
[C---:B------:R-:W-:Y:S02]  /*16790*/  LOP3.LUT R15, R8.reuse, 0x380, RZ, 0xc0, !PT ;  /* 0x00000380080f7812 */ /* 0x040fe400078ec0ff */
[C---:B------:R-:W-:Y:S02]  /*167a0*/  IADD3 R71, P6, R8.reuse, 0x20, RZ ;  /* 0x0000002008477810 */ /* 0x040fe40007fde0ff */
[C---:B------:R-:W-:Y:S02]  /*167b0*/  IADD3 R79, P5, R8.reuse, 0x40, RZ ;  /* 0x00000040084f7810 */ /* 0x040fe40007fbe0ff */
[----:B------:R-:W-:Y:S02]  /*167c0*/  SHF.R.U64 R15, R15, 0x3, RZ ;  /* 0x000000030f0f7819 */ /* 0x000fe400000012ff */
[C---:B------:R-:W-:Y:S01]  /*167d0*/  IADD3 R101, P4, R8.reuse, 0x60, RZ ;  /* 0x0000006008657810 */ /* 0x040fe20007f9e0ff */
[----:B------:R-:W-:Y:S01]  /*167e0*/  IMAD.X R7, RZ, RZ, R9, P5 ;  /* 0x000000ffff077224 */ /* 0x000fe200028e0609 */
[----:B------:R-:W-:-:S02]  /*167f0*/  IADD3 R103, P3, R8, 0x4000, RZ ;  /* 0x0000400008677810 */ /* 0x000fc40007f7e0ff */
[C---:B------:R-:W-:Y:S02]  /*16800*/  IADD3 R105, P2, R8.reuse, 0x4020, RZ ;  /* 0x0000402008697810 */ /* 0x040fe40007f5e0ff */
[C---:B------:R-:W-:Y:S02]  /*16810*/  IADD3 R107, P1, R8.reuse, 0x4040, RZ ;  /* 0x00004040086b7810 */ /* 0x040fe40007f3e0ff */
[----:B------:R-:W-:Y:S02]  /*16820*/  IADD3 R109, P0, R8, 0x4060, RZ ;  /* 0x00004060086d7810 */ /* 0x000fe40007f1e0ff */
[----:B------:R-:W-:Y:S01]  /*16830*/  LOP3.LUT R4, R71, 0x380, RZ, 0xc0, !PT ;  /* 0x0000038047047812 */ /* 0x000fe200078ec0ff */
[--C-:B------:R-:W-:Y:S01]  /*16840*/  IMAD.X R27, RZ, RZ, R9.reuse, P1 ;  /* 0x000000ffff1b7224 */ /* 0x100fe200008e0609 */
[----:B------:R-:W-:Y:S02]  /*16850*/  LOP3.LUT R6, R79, 0x380, RZ, 0xc0, !PT ;  /* 0x000003804f067812 */ /* 0x000fe400078ec0ff */
[----:B------:R-:W-:Y:S01]  /*16860*/  LOP3.LUT R8, R15, R8, RZ, 0x3c, !PT ;  /* 0x000000080f087212 */ /* 0x000fe200078e3cff */
[----:B------:R-:W-:Y:S01]  /*16870*/  IMAD.X R15, RZ, RZ, R9, P3 ;  /* 0x000000ffff0f7224 */ /* 0x000fe200018e0609 */
[----:B------:R-:W-:-:S02]  /*16880*/  SHF.R.U64 R4, R4, 0x3, RZ ;  /* 0x0000000304047819 */ /* 0x000fc400000012ff */
[----:B------:R-:W-:Y:S02]  /*16890*/  SHF.R.U64 R6, R6, 0x3, RZ ;  /* 0x0000000306067819 */ /* 0x000fe400000012ff */
[----:B------:R-:W-:Y:S02]  /*168a0*/  MOV R94, R8 ;  /* 0x00000008005e7202 */ /* 0x000fe40000000f00 */
[-C--:B------:R-:W-:Y:S02]  /*168b0*/  IADD3.X R5, RZ, R9.reuse, RZ, P6, !PT ;  /* 0x00000009ff057210 */ /* 0x080fe400037fe4ff */
[-C--:B------:R-:W-:Y:S02]  /*168c0*/  IADD3.X R13, RZ, R9.reuse, RZ, P4, !PT ;  /* 0x00000009ff0d7210 */ /* 0x080fe400027fe4ff */
[-C--:B------:R-:W-:Y:S02]  /*168d0*/  IADD3.X R25, RZ, R9.reuse, RZ, P2, !PT ;  /* 0x00000009ff197210 */ /* 0x080fe400017fe4ff */
[----:B----4-:R-:W-:-:S02]  /*168e0*/  IADD3.X R33, RZ, R9, RZ, P0, !PT ;  /* 0x00000009ff217210 */ /* 0x010fc400007fe4ff */
[----:B------:R-:W-:Y:S02]  /*168f0*/  LOP3.LUT R12, R101, 0x380, RZ, 0xc0, !PT ;  /* 0x00000380650c7812 */ /* 0x000fe400078ec0ff */
[----:B------:R-:W-:Y:S02]  /*16900*/  LOP3.LUT R14, R103, 0x380, RZ, 0xc0, !PT ;  /* 0x00000380670e7812 */ /* 0x000fe400078ec0ff */
[----:B------:R-:W-:Y:S02]  /*16910*/  F2FP.F16.F32.PACK_AB R8, R91, R24 ;  /* 0x000000185b08723e */ /* 0x000fe400000000ff */
[----:B------:R-:W-:Y:S02]  /*16920*/  F2FP.F16.F32.PACK_AB R9, R99, R32 ;  /* 0x000000206309723e */ /* 0x000fe400000000ff */
[----:B------:R-:W-:Y:S02]  /*16930*/  LOP3.LUT R24, R105, 0x380, RZ, 0xc0, !PT ;  /* 0x0000038069187812 */ /* 0x000fe400078ec0ff */
[----:B-1----:R-:W-:Y:S01]  /*16940*/  LOP3.LUT R28, R107, 0x380, RZ, 0xc0, !PT ;  /* 0x000003806b1c7812 */ /* 0x002fe200078ec0ff */
[----:B------:R1:W-:Y:S01]  /*16950*/  STSM.16.M88.4 [R94], R8 ;  /* 0x000000085e007844 */ /* 0x0003e20000000200 */
[----:B------:R-:W-:-:S02]  /*16960*/  LOP3.LUT R4, R4, R71, RZ, 0x3c, !PT ;  /* 0x0000004704047212 */ /* 0x000fc400078e3cff */
[----:B------:R-:W-:Y:S02]  /*16970*/  LOP3.LUT R6, R6, R79, RZ, 0x3c, !PT ;  /* 0x0000004f06067212 */ /* 0x000fe400078e3cff */
[----:B------:R-:W-:Y:S02]  /*16980*/  LOP3.LUT R32, R109, 0x380, RZ, 0xc0, !PT ;  /* 0x000003806d207812 */ /* 0x000fe400078ec0ff */
[----:B------:R-:W-:Y:S02]  /*16990*/  SHF.R.U64 R12, R12, 0x3, RZ ;  /* 0x000000030c0c7819 */ /* 0x000fe400000012ff */
[----:B------:R-:W-:Y:S02]  /*169a0*/  SHF.R.U64 R14, R14, 0x3, RZ ;  /* 0x000000030e0e7819 */ /* 0x000fe400000012ff */
[----:B------:R-:W-:Y:S02]  /*169b0*/  SHF.R.U64 R24, R24, 0x3, RZ ;  /* 0x0000000318187819 */ /* 0x000fe400000012ff */
[----:B------:R-:W-:-:S02]  /*169c0*/  SHF.R.U64 R28, R28, 0x3, RZ ;  /* 0x000000031c1c7819 */ /* 0x000fc400000012ff */
[----:B------:R-:W-:Y:S02]  /*169d0*/  SHF.R.U64 R32, R32, 0x3, RZ ;  /* 0x0000000320207819 */ /* 0x000fe400000012ff */
[----:B------:R-:W-:Y:S02]  /*169e0*/  MOV R91, R4 ;  /* 0x00000004005b7202 */ /* 0x000fe40000000f00 */
[----:B------:R-:W-:Y:S02]  /*169f0*/  MOV R79, R6 ;  /* 0x00000006004f7202 */ /* 0x000fe40000000f00 */
[----:B------:R-:W-:Y:S02]  /*16a00*/  F2FP.F16.F32.PACK_AB R4, R90, R89 ;  /* 0x000000595a04723e */ /* 0x000fe400000000ff */
[----:B------:R-:W-:Y:S02]  /*16a10*/  F2FP.F16.F32.PACK_AB R5, R93, R92 ;  /* 0x0000005c5d05723e */ /* 0x000fe400000000ff */
[----:B------:R-:W-:-:S02]  /*16a20*/  F2FP.F16.F32.PACK_AB R6, R37, R88 ;  /* 0x000000582506723e */ /* 0x000fc400000000ff */
[----:B------:R-:W-:Y:S02]  /*16a30*/  F2FP.F16.F32.PACK_AB R7, R95, R72 ;  /* 0x000000485f07723e */ /* 0x000fe400000000ff */
[----:B------:R-:W-:Y:S02]  /*16a40*/  LOP3.LUT R12, R12, R101, RZ, 0x3c, !PT ;  /* 0x000000650c0c7212 */ /* 0x000fe400078e3cff */
[----:B------:R-:W-:Y:S01]  /*16a50*/  LOP3.LUT R14, R14, R103, RZ, 0x3c, !PT ;  /* 0x000000670e0e7212 */ /* 0x000fe200078e3cff */
[----:B------:R-:W-:Y:S01]  /*16a60*/  STSM.16.M88.4 [R91], R4 ;  /* 0x000000045b007844 */ /* 0x000fe20000000200 */
[----:B-1----:R-:W-:Y:S02]  /*16a70*/  F2FP.F16.F32.PACK_AB R8, R41, R40 ;  /* 0x000000282908723e */ /* 0x002fe400000000ff */
[----:B------:R-:W-:Y:S02]  /*16a80*/  F2FP.F16.F32.PACK_AB R9, R43, R34 ;  /* 0x000000222b09723e */ /* 0x000fe400000000ff */
[----:B------:R-:W-:-:S02]  /*16a90*/  F2FP.F16.F32.PACK_AB R10, R45, R44 ;  /* 0x0000002c2d0a723e */ /* 0x000fc400000000ff */
[----:B------:R-:W-:Y:S02]  /*16aa0*/  F2FP.F16.F32.PACK_AB R11, R47, R46 ;  /* 0x0000002e2f0b723e */ /* 0x000fe400000000ff */
[----:B------:R-:W-:Y:S02]  /*16ab0*/  LOP3.LUT R24, R24, R105, RZ, 0x3c, !PT ;  /* 0x0000006918187212 */ /* 0x000fe400078e3cff */
[----:B------:R-:W-:Y:S01]  /*16ac0*/  LOP3.LUT R26, R28, R107, RZ, 0x3c, !PT ;  /* 0x0000006b1c1a7212 */ /* 0x000fe200078e3cff */
[----:B------:R1:W-:Y:S01]  /*16ad0*/  STSM.16.M88.4 [R79], R8 ;  /* 0x000000084f007844 */ /* 0x0003e20000000200 */
[----:B------:R-:W-:Y:S02]  /*16ae0*/  LOP3.LUT R32, R32, R109, RZ, 0x3c, !PT ;  /* 0x0000006d20207212 */ /* 0x000fe400078e3cff */
[----:B------:R-:W-:Y:S02]  /*16af0*/  MOV R78, R12 ;  /* 0x0000000c004e7202 */ /* 0x000fe40000000f00 */
[----:B------:R-:W-:-:S02]  /*16b00*/  MOV R28, R14 ;  /* 0x0000000e001c7202 */ /* 0x000fc40000000f00 */
[----:B------:R-:W-:Y:S02]  /*16b10*/  MOV R71, R24 ;  /* 0x0000001800477202 */ /* 0x000fe40000000f00 */
[----:B------:R-:W-:Y:S02]  /*16b20*/  MOV R70, R26 ;  /* 0x0000001a00467202 */ /* 0x000fe40000000f00 */
[----:B------:R-:W-:Y:S01]  /*16b30*/  F2FP.F16.F32.PACK_AB R12, R49, R48 ;  /* 0x00000030310c723e */ /* 0x000fe200000000ff */
[----:B------:R-:W-:Y:S01]  /*16b40*/  IMAD.MOV.U32 R48, RZ, RZ, RZ ;  /* 0x000000ffff307224 */ /* 0x000fe200078e00ff */
[----:B------:R-:W-:Y:S02]  /*16b50*/  F2FP.F16.F32.PACK_AB R13, R51, R50 ;  /* 0x00000032330d723e */ /* 0x000fe400000000ff */
[----:B------:R-:W-:Y:S02]  /*16b60*/  F2FP.F16.F32.PACK_AB R14, R53, R52 ;  /* 0x00000034350e723e */ /* 0x000fe400000000ff */
[----:B------:R-:W-:-:S02]  /*16b70*/  F2FP.F16.F32.PACK_AB R15, R55, R54 ;  /* 0x00000036370f723e */ /* 0x000fc400000000ff */
[----:B------:R-:W-:Y:S02]  /*16b80*/  F2FP.F16.F32.PACK_AB R24, R57, R56 ;  /* 0x000000383918723e */ /* 0x000fe400000000ff */
[----:B------:R-:W-:Y:S01]  /*16b90*/  F2FP.F16.F32.PACK_AB R25, R59, R58 ;  /* 0x0000003a3b19723e */ /* 0x000fe200000000ff */
[----:B------:R-:W-:Y:S01]  /*16ba0*/  STSM.16.M88.4 [R78], R12 ;  /* 0x0000000c4e007844 */ /* 0x000fe20000000200 */
[----:B------:R-:W-:Y:S02]  /*16bb0*/  F2FP.F16.F32.PACK_AB R26, R61, R60 ;  /* 0x0000003c3d1a723e */ /* 0x000fe400000000ff */
[----:B------:R-:W-:Y:S02]  /*16bc0*/  F2FP.F16.F32.PACK_AB R27, R63, R62 ;  /* 0x0000003e3f1b723e */ /* 0x000fe400000000ff */
[----:B------:R-:W-:Y:S02]  /*16bd0*/  MOV R40, R32 ;  /* 0x0000002000287202 */ /* 0x000fe40000000f00 */
[----:B------:R-:W-:Y:S01]  /*16be0*/  ISETP.NE.U32.AND P0, PT, RZ, UR4, PT ;  /* 0x00000004ff007c0c */ /* 0x000fe2000bf05070 */
[----:B------:R2:W-:Y:S01]  /*16bf0*/  STSM.16.M88.4 [R28], R24 ;  /* 0x000000181c007844 */ /* 0x0005e20000000200 */
[----:B-1----:R-:W-:-:S02]  /*16c00*/  IADD3 R8, P1, R186, UR4, RZ ;  /* 0x00000004ba087c10 */ /* 0x002fc4000ff3e0ff */
[----:B------:R-:W-:Y:S02]  /*16c10*/  F2FP.F16.F32.PACK_AB R32, R65, R64 ;  /* 0x000000404120723e */ /* 0x000fe400000000ff */
[----:B------:R-:W-:Y:S02]  /*16c20*/  F2FP.F16.F32.PACK_AB R33, R67, R66 ;  /* 0x000000424321723e */ /* 0x000fe400000000ff */
[----:B------:R-:W-:Y:S02]  /*16c30*/  F2FP.F16.F32.PACK_AB R34, R69, R68 ;  /* 0x000000444522723e */ /* 0x000fe400000000ff */
[----:B------:R-:W-:Y:S02]  /*16c40*/  F2FP.F16.F32.PACK_AB R37, R75, R74 ;  /* 0x0000004a4b25723e */ /* 0x000fe400000000ff */
[----:B------:R-:W-:Y:S01]  /*16c50*/  F2FP.F16.F32.PACK_AB R4, R81, R80 ;  /* 0x000000505104723e */ /* 0x000fe200000000ff */
[----:B------:R-:W-:Y:S01]  /*16c60*/  STSM.16.M88.4 [R71], R32 ;  /* 0x0000002047007844 */ /* 0x000fe20000000200 */
[----:B------:R-:W-:-:S02]  /*16c70*/  F2FP.F16.F32.PACK_AB R5, R83, R82 ;  /* 0x000000525305723e */ /* 0x000fc400000000ff */
[----:B------:R-:W-:Y:S01]  /*16c80*/  F2FP.F16.F32.PACK_AB R6, R85, R84 ;  /* 0x000000545506723e */ /* 0x000fe200000000ff */
[----:B------:R-:W-:Y:S01]  /*16c90*/  STSM.16.M88.4 [R70], R36 ;  /* 0x0000002446007844 */ /* 0x000fe20000000200 */
[----:B------:R-:W-:Y:S01]  /*16ca0*/  F2FP.F16.F32.PACK_AB R7, R87, R86 ;  /* 0x000000565707723e */ /* 0x000fe200000000ff */
[----:B--2---:R-:W1:Y:S01]  /*16cb0*/  LDC R28, c[0x0][0xbe8] ;  /* 0x0002fa00ff1c7b82 */ /* 0x004e620000000800 */
[----:B------:R-:W-:Y:S02]  /*16cc0*/  ISETP.NE.AND.EX P0, PT, RZ, UR5, PT, P0 ;  /* 0x00000005ff007c0c */ /* 0x000fe4000bf05300 */
[----:B------:R-:W-:Y:S01]  /*16cd0*/  IADD3.X R9, R187, UR5, RZ, P1, !PT ;  /* 0x00000005bb097c10 */ /* 0x000fe20008ffe4ff */
[----:B------:R-:W-:Y:S01]  /*16ce0*/  ULDC.64 UR4, c[0x0][0xc08] ;  /* 0x0003020000047ab9 */ /* 0x000fe20000000a00 */
[----:B------:R2:W-:Y:S03]  /*16cf0*/  STSM.16.M88.4 [R40], R4 ;  /* 0x0000000428007844 */ /* 0x0005e60000000200 */
[----:B------:R-:W-:Y:S01]  /*16d00*/  BAR.SYNC.DEFER_BLOCKING 0x1, 0x100 ;  /* 0x0044000000007b1d */ /* 0x000fe20000010000 */
[----:B------:R-:W-:-:S04]  /*16d10*/  ISETP.NE.U32.AND P2, PT, RZ, UR4, PT ;  /* 0x00000004ff007c0c */ /* 0x000fc8000bf45070 */
[----:B------:R-:W-:-:S13]  /*16d20*/  ISETP.NE.AND.EX P2, PT, RZ, UR5, PT, P2 ;  /* 0x00000005ff007c0c */ /* 0x000fda000bf45320 */
[----:B------:R-:W-:Y:S01]  /*16d30*/  @P2 IADD3 R186, P3, R186, UR4, RZ ;  /* 0x00000004baba2c10 */ /* 0x000fe2000ff7e0ff */
[----:B------:R-:W-:Y:S02]  /*16d40*/  ULDC UR4, c[0x0][0xa88] ;  /* 0x0002a20000047ab9 */ /* 0x000fe40000000800 */
[----:B--2---:R-:W-:Y:S02]  /*16d50*/  MOV R7, UR4 ;  /* 0x0000000400077c02 */ /* 0x004fe40008000f00 */
[----:B------:R-:W-:Y:S01]  /*16d60*/  @P2 IADD3.X R187, R187, UR5, RZ, P3, !PT ;  /* 0x00000005bbbb2c10 */ /* 0x000fe20009ffe4ff */
[----:B------:R2:W5:Y:S01]  /*16d70*/  @P0 LDG.E R48, desc[UR60][R8.64] ;  /* 0x0000003c08300981 */ /* 0x000562000c1e1900 */
[----:B-1----:R-:W-:-:S03]  /*16d80*/  ISETP.NE.AND P1, PT, R28, 0x1, PT ;  /* 0x000000011c00780c */ /* 0x002fc60003f25270 */
[----:B------:R2:W5:Y:S10]  /*16d90*/  @P2 LDG.E R7, desc[UR60][R186.64] ;  /* 0x0000003cba072981 */ /* 0x000574000c1e1900 */
[----:B------:R-:W1:Y:S08]  /*16da0*/  @P1 LDC R10, c[0x0][0xbec] ;  /* 0x0002fb00ff0a1b82 */ /* 0x000e700000000800 */
[----:B------:R-:W3:Y:S01]  /*16db0*/  @P1 LDC R11, c[0x0][0xbf0] ;  /* 0x0002fc00ff0b1b82 */ /* 0x000ee20000000800 */
[----:B--2---:R-:W-:Y:S05]  /*16dc0*/  @P2 BRA `(.L_x_646) ;  /* 0x0000000000102947 */ /* 0x004fea0003800000 */
[----:B------:R-:W-:Y:S05]  /*16dd0*/  @!P0 BRA `(.L_x_646) ;  /* 0x00000000000c8947 */ /* 0x000fea0003800000 */
[----:B------:R-:W2:Y:S04]  /*16de0*/  LDG.E R4, desc[UR60][R8.64] ;  /* 0x0000003c08047981 */ /* 0x000ea8000c1e1900 */
[----:B-----5:R-:W2:Y:S02]  /*16df0*/  LDG.E R7, desc[UR60][R8.64+0x4] ;  /* 0x0000043c08077981 */ /* 0x020ea4000c1e1900 */
[----:B--2---:R-:W-:-:S07]  /*16e00*/  IMAD.IADD R7, R7, 0x1, -R4 ;  /* 0x0000000107077824 */ /* 0x004fce00078e0a04 */
.L_x_646:
[----:B------:R-:W-:Y:S01]  /*16e10*/  SHF.R.S32.HI R54, RZ, 0x1f, R185 ;  /* 0x0000001fff367819 */ /* 0x000fe200000114b9 */
[----:B------:R-:W-:Y:S01]  /*16e20*/  ULDC.64 UR4, c[0x0][0xb90] ;  /* 0x0002e40000047ab9 */ /* 0x000fe20000000a00 */
[----:B------:R-:W-:Y:S01]  /*16e30*/  LEA R15, R190, R229, 0x7 ;  /* 0x000000e5be0f7211 */ /* 0x000fe200078e38ff */
[----:B-----5:R-:W-:Y:S01]  /*16e40*/  IMAD R57, R7, R28, RZ ;  /* 0x0000001c07397224 */ /* 0x020fe200078e02ff */
[----:B------:R-:W-:Y:S01]  /*16e50*/  SHF.R.S32.HI R49, RZ, 0x1f, R48 ;  /* 0x0000001fff317819 */ /* 0x000fe20000011430 */
[----:B------:R-:W-:Y:S01]  /*16e60*/  IMAD R4, R54, UR4, RZ ;  /* 0x0000000436047c24 */ /* 0x000fe2000f8e02ff */
[----:B------:R-:W-:Y:S01]  /*16e70*/  SEL R193, R193, RZ, !P0 ;  /* 0x000000ffc1c17207 */ /* 0x000fe20004000000 */
[----:B-1----:R-:W-:Y:S01]  /*16e80*/  @P1 IMAD.HI.U32 R6, R15, R10, RZ ;  /* 0x0000000a0f061227 */ /* 0x002fe200078e00ff */
[----:B------:R-:W-:Y:S02]  /*16e90*/  SEL R55, R188, RZ, !P0 ;  /* 0x000000ffbc377207 */ /* 0x000fe40004000000 */
[----:B------:R-:W-:Y:S01]  /*16ea0*/  LEA R14, R190, R227, 0x7 ;  /* 0x000000e3be0e7211 */ /* 0x000fe200078e38ff */
[----:B------:R-:W-:-:S02]  /*16eb0*/  IMAD R13, R185, UR5, R4 ;  /* 0x00000005b90d7c24 */ /* 0x000fc4000f8e0204 */
[----:B------:R-:W-:Y:S01]  /*16ec0*/  IMAD.MOV.U32 R9, RZ, RZ, R15 ;  /* 0x000000ffff097224 */ /* 0x000fe200078e000f */
[----:B---3--:R-:W-:Y:S01]  /*16ed0*/  @P1 SHF.R.U32.HI R9, RZ, R11, R6 ;  /* 0x0000000bff091219 */ /* 0x008fe20000011606 */
[----:B------:R-:W-:Y:S01]  /*16ee0*/  IMAD.WIDE.U32 R4, R185, UR4, R48 ;  /* 0x00000004b9047c25 */ /* 0x000fe2000f8e0030 */
[----:B------:R-:W-:Y:S01]  /*16ef0*/  LEA R11, R192, R182, 0x6 ;  /* 0x000000b6c00b7211 */ /* 0x000fe200078e30ff */
[----:B------:R-:W-:Y:S02]  /*16f00*/  ULDC.64 UR4, c[0x0][0xb98] ;  /* 0x0002e60000047ab9 */ /* 0x000fe40000000a00 */
[----:B------:R-:W-:Y:S01]  /*16f10*/  IMAD.IADD R5, R5, 0x1, R13 ;  /* 0x0000000105057824 */ /* 0x000fe200078e020d */
[----:B------:R-:W-:Y:S01]  /*16f20*/  IADD3 R13, -R9, RZ, RZ ;  /* 0x000000ff090d7210 */ /* 0x000fe20007ffe1ff */
[----:B------:R-:W-:-:S04]  /*16f30*/  IMAD.WIDE R20, R11, 0x2, R20 ;  /* 0x000000020b147825 */ /* 0x000fc800078e0214 */
[----:B------:R-:W-:Y:S01]  /*16f40*/  IMAD R6, R193, UR4, RZ ;  /* 0x00000004c1067c24 */ /* 0x000fe2000f8e02ff */
[C---:B------:R-:W-:Y:S01]  /*16f50*/  IADD3 R33, P6, R20.reuse, 0x4000, RZ ;  /* 0x0000400014217810 */ /* 0x040fe20007fde0ff */
[C---:B------:R-:W-:Y:S01]  /*16f60*/  IMAD.WIDE.U32 R4, R55.reuse, UR4, R4 ;  /* 0x0000000437047c25 */ /* 0x040fe2000f8e0004 */
[C---:B------:R-:W-:Y:S02]  /*16f70*/  IADD3 R37, P5, R20.reuse, 0x5000, RZ ;  /* 0x0000500014257810 */ /* 0x040fe40007fbe0ff */
[----:B------:R-:W-:Y:S01]  /*16f80*/  LOP3.LUT R7, R20, 0x380, RZ, 0xc0, !PT ;  /* 0x0000038014077812 */ /* 0x000fe200078ec0ff */
        /* <DEDUP_REMOVED lines=9> */
[C---:B------:R-:W-:Y:S01]  /*17020*/  IADD3 R25, P2, R20.reuse, 0x3000, RZ ;  /* 0x0000300014197810 */ /* 0x040fe20007f5e0ff */
[----:B------:R-:W-:Y:S01]  /*17030*/  IMAD.WIDE.U32 R4, R11, UR4, R4 ;  /* 0x000000040b047c25 */ /* 0x000fe2000f8e0004 */
[----:B------:R-:W-:Y:S02]  /*17040*/  LOP3.LUT R12, R9, 0x380, RZ, 0xc0, !PT ;  /* 0x00000380090c7812 */ /* 0x000fe400078ec0ff */
[----:B------:R-:W-:Y:S01]  /*17050*/  IADD3 R15, P0, R20, 0x1000, RZ ;  /* 0x00001000140f7810 */ /* 0x000fe20007f1e0ff */
[----:B------:R-:W-:Y:S01]  /*17060*/  IMAD R13, R11, UR5, R6 ;  /* 0x000000050b0d7c24 */ /* 0x000fe2000f8e0206 */
[----:B------:R-:W-:Y:S01]  /*17070*/  ULDC.64 UR4, c[0x0][0xb50] ;  /* 0x0002d40000047ab9 */ /* 0x000fe20000000a00 */
[----:B------:R-:W-:-:S02]  /*17080*/  SHF.R.U64 R12, R12, 0x3, RZ ;  /* 0x000000030c0c7819 */ /* 0x000fc400000012ff */
[----:B------:R-:W-:Y:S01]  /*17090*/  IMAD.IADD R5, R5, 0x1, R13 ;  /* 0x0000000105057824 */ /* 0x000fe200078e020d */
[C---:B------:R-:W-:Y:S01]  /*170a0*/  LEA R6, P4, R4.reuse, UR4, 0x2 ;  /* 0x0000000404067c11 */ /* 0x040fe2000f8810ff */
[----:B------:R-:W-:Y:S01]  /*170b0*/  IMAD.X R13, RZ, RZ, R21, P3 ;  /* 0x000000ffff0d7224 */ /* 0x000fe200018e0615 */
[----:B------:R-:W-:Y:S02]  /*170c0*/  LOP3.LUT R24, R25, 0x380, RZ, 0xc0, !PT ;  /* 0x0000038019187812 */ /* 0x000fe400078ec0ff */
[----:B------:R-:W-:Y:S01]  /*170d0*/  LEA.HI.X R10, R4, UR5, R5, 0x2, P4 ;  /* 0x00000005040a7c11 */ /* 0x000fe2000a0f1405 */
[----:B------:R-:W-:Y:S01]  /*170e0*/  SHFL.IDX PT, R50, R6, RZ, 0x1c1f ;  /* 0x001c1fff06327589 */ /* 0x000fe200000e0000 */
[----:B------:R-:W-:Y:S01]  /*170f0*/  LOP3.LUT R12, R12, R9, RZ, 0x3c, !PT ;  /* 0x000000090c0c7212 */ /* 0x000fe200078e3cff */
[----:B------:R-:W-:Y:S01]  /*17100*/  IMAD.X R9, RZ, RZ, R21, P0 ;  /* 0x000000ffff097224 */ /* 0x000fe200000e0615 */
[----:B------:R-:W-:Y:S01]  /*17110*/  SHF.R.U64 R24, R24, 0x3, RZ ;  /* 0x0000000318187819 */ /* 0x000fe200000012ff */
[----:B------:R-:W1:Y:S01]  /*17120*/  SHFL.IDX PT, R51, R10, RZ, 0x1c1f ;  /* 0x001c1fff0a337589 */ /* 0x000e6200000e0000 */
[----:B------:R-:W-:Y:S01]  /*17130*/  LOP3.LUT P0, RZ, R196, 0x3, RZ, 0xc0, !PT ;  /* 0x00000003c4ff7812 */ /* 0x000fe2000780c0ff */
[----:B------:R-:W-:Y:S01]  /*17140*/  ULDC.64 UR4, c[0x0][0xaa0] ;  /* 0x0002a80000047ab9 */ /* 0x000fe20000000a00 */
[----:B------:R-:W-:Y:S01]  /*17150*/  LOP3.LUT R24, R24, R25, RZ, 0x3c, !PT ;  /* 0x0000001918187212 */ /* 0x000fe200078e3cff */
[----:B------:R-:W-:Y:S01]  /*17160*/  SHFL.IDX PT, R52, R6, 0x1, 0x1c1f ;  /* 0x003c1f0006347f89 */ /* 0x000fe200000e0000 */
[----:B------:R-:W-:-:S02]  /*17170*/  IADD3.X R25, RZ, R21, RZ, P2, !PT ;  /* 0x00000015ff197210 */ /* 0x000fc400017fe4ff */
[C---:B------:R-:W-:Y:S01]  /*17180*/  IADD3 R4, R14.reuse, 0x8, RZ ;  /* 0x000000080e047810 */ /* 0x040fe20007ffe0ff */
[----:B------:R-:W2:Y:S01]  /*17190*/  SHFL.IDX PT, R53, R10, 0x1, 0x1c1f ;  /* 0x003c1f000a357f89 */ /* 0x000ea200000e0000 */
[-C--:B------:R-:W-:Y:S02]  /*171a0*/  ISETP.GE.OR P2, PT, R14, R57.reuse, P0 ;  /* 0x000000390e00720c */ /* 0x080fe40000746670 */
[----:B------:R-:W-:Y:S02]  /*171b0*/  ISETP.GE.OR P0, PT, R4, R57, P0 ;  /* 0x000000390400720c */ /* 0x000fe40000706670 */
[C---:B------:R-:W-:Y:S02]  /*171c0*/  IADD3 R5, P3, R20.reuse, 0x7000, RZ ;  /* 0x0000700014057810 */ /* 0x040fe40007f7e0ff */
[----:B------:R-:W-:Y:S02]  /*171d0*/  IADD3 R41, P4, R20, 0x6000, RZ ;  /* 0x0000600014297810 */ /* 0x000fe40007f9e0ff */
[----:B------:R-:W-:-:S02]  /*171e0*/  LOP3.LUT R4, R5, 0x380, RZ, 0xc0, !PT ;  /* 0x0000038005047812 */ /* 0x000fc400078ec0ff */
[----:B------:R-:W-:Y:S02]  /*171f0*/  LOP3.LUT R32, R33, 0x380, RZ, 0xc0, !PT ;  /* 0x0000038021207812 */ /* 0x000fe400078ec0ff */
[----:B------:R-:W-:Y:S02]  /*17200*/  LOP3.LUT R36, R37, 0x380, RZ, 0xc0, !PT ;  /* 0x0000038025247812 */ /* 0x000fe400078ec0ff */
[----:B------:R-:W-:Y:S01]  /*17210*/  LOP3.LUT R40, R41, 0x380, RZ, 0xc0, !PT ;  /* 0x0000038029287812 */ /* 0x000fe200078ec0ff */
[----:B-1----:R1:W-:Y:S01]  /*17220*/  @!P2 ST.E desc[UR60][R50.64], R0 ;  /* 0x000000003200a985 */ /* 0x0023e2000c10193c */
[----:B------:R-:W-:Y:S02]  /*17230*/  SHF.R.U64 R7, R7, 0x3, RZ ;  /* 0x0000000307077819 */ /* 0x000fe400000012ff */
[----:B------:R-:W-:Y:S02]  /*17240*/  SHF.R.U64 R4, R4, 0x3, RZ ;  /* 0x0000000304047819 */ /* 0x000fe400000012ff */
[----:B------:R-:W-:-:S02]  /*17250*/  SHF.R.U64 R32, R32, 0x3, RZ ;  /* 0x0000000320207819 */ /* 0x000fc400000012ff */
[----:B------:R-:W-:Y:S01]  /*17260*/  SHF.R.U64 R36, R36, 0x3, RZ ;  /* 0x0000000324247819 */ /* 0x000fe200000012ff */
[----:B--2---:R2:W-:Y:S01]  /*17270*/  @!P0 ST.E desc[UR60][R52.64], R3 ;  /* 0x0000000334008985 */ /* 0x0045e2000c10193c */
[----:B------:R-:W-:Y:S02]  /*17280*/  SHF.R.U64 R40, R40, 0x3, RZ ;  /* 0x0000000328287819 */ /* 0x000fe400000012ff */
[----:B------:R-:W-:Y:S01]  /*17290*/  LOP3.LUT R20, R7, R20, RZ, 0x3c, !PT ;  /* 0x0000001407147212 */ /* 0x000fe200078e3cff */
[----:B-1----:R-:W1:Y:S01]  /*172a0*/  @P1 LDC R51, c[0x0][0xbec] ;  /* 0x0002fb00ff331b82 */ /* 0x002e620000000800 */
[----:B------:R-:W-:Y:S01]  /*172b0*/  LOP3.LUT R32, R32, R33, RZ, 0x3c, !PT ;  /* 0x0000002120207212 */ /* 0x000fe200078e3cff */
[--C-:B------:R-:W-:Y:S01]  /*172c0*/  IMAD.X R33, RZ, RZ, R21.reuse, P6 ;  /* 0x000000ffff217224 */ /* 0x100fe200030e0615 */
[----:B------:R-:W-:Y:S01]  /*172d0*/  LOP3.LUT R36, R36, R37, RZ, 0x3c, !PT ;  /* 0x0000002524247212 */ /* 0x000fe200078e3cff */
[----:B------:R-:W5:Y:S01]  /*172e0*/  LD.E.128 R24, desc[UR60][R24.64] ;  /* 0x0000003c18187980 */ /* 0x000f62000c101d00 */
[----:B------:R-:W-:Y:S01]  /*172f0*/  LOP3.LUT R40, R40, R41, RZ, 0x3c, !PT ;  /* 0x0000002928287212 */ /* 0x000fe200078e3cff */
[----:B------:R-:W-:Y:S01]  /*17300*/  IMAD.X R41, RZ, RZ, R21, P4 ;  /* 0x000000ffff297224 */ /* 0x000fe200020e0615 */
[----:B------:R-:W-:Y:S01]  /*17310*/  LOP3.LUT R44, R4, R5, RZ, 0x3c, !PT ;  /* 0x00000005042c7212 */ /* 0x000fe200078e3cff */
[----:B--2---:R-:W-:Y:S01]  /*17320*/  IMAD R3, R49, UR4, RZ ;  /* 0x0000000431037c24 */ /* 0x004fe2000f8e02ff */
[-C--:B------:R-:W-:Y:S01]  /*17330*/  IADD3.X R37, RZ, R21.reuse, RZ, P5, !PT ;  /* 0x00000015ff257210 */ /* 0x080fe20002ffe4ff */
[----:B------:R-:W2:Y:S01]  /*17340*/  @P1 LDC R49, c[0x0][0xbf0] ;  /* 0x0002fc00ff311b82 */ /* 0x000ea20000000800 */
[----:B------:R-:W-:Y:S01]  /*17350*/  IADD3.X R45, RZ, R21, RZ, P3, !PT ;  /* 0x00000015ff2d7210 */ /* 0x000fe20001ffe4ff */
[----:B------:R3:W5:Y:S01]  /*17360*/  LD.E.128 R4, desc[UR60][R20.64] ;  /* 0x0000003c14047980 */ /* 0x000762000c101d00 */
[----:B------:R-:W-:Y:S01]  /*17370*/  IMAD R3, R48, UR5, R3 ;  /* 0x0000000530037c24 */ /* 0x000fe2000f8e0203 */
[----:B------:R-:W-:-:S02]  /*17380*/  LOP3.LUT R8, R15, 0x380, RZ, 0xc0, !PT ;  /* 0x000003800f087812 */ /* 0x000fc400078ec0ff */
[----:B------:R-:W5:Y:S02]  /*17390*/  LD.E.128 R32, desc[UR60][R32.64] ;  /* 0x0000003c20207980 */ /* 0x000f64000c101d00 */
[----:B------:R-:W-:Y:S02]  /*173a0*/  SHF.R.U64 R8, R8, 0x3, RZ ;  /* 0x0000000308087819 */ /* 0x000fe400000012ff */
[----:B------:R-:W5:Y:S01]  /*173b0*/  LD.E.128 R36, desc[UR60][R36.64] ;  /* 0x0000003c24247980 */ /* 0x000f62000c101d00 */
[----:B---3--:R-:W-:Y:S01]  /*173c0*/  IMAD.WIDE.U32 R20, R48, UR4, RZ ;  /* 0x0000000430147c25 */ /* 0x008fe2000f8e00ff */
[----:B------:R-:W-:Y:S01]  /*173d0*/  ULDC.64 UR4, c[0x0][0xae8] ;  /* 0x0002ba0000047ab9 */ /* 0x000fe20000000a00 */
[----:B------:R-:W-:Y:S01]  /*173e0*/  LOP3.LUT R8, R8, R15, RZ, 0x3c, !PT ;  /* 0x0000000f08087212 */ /* 0x000fe200078e3cff */
[----:B------:R-:W5:Y:S01]  /*173f0*/  LD.E.128 R40, desc[UR60][R40.64] ;  /* 0x0000003c28287980 */ /* 0x000f62000c101d00 */
[----:B------:R-:W-:Y:S01]  /*17400*/  IMAD.IADD R21, R21, 0x1, R3 ;  /* 0x0000000115157824 */ /* 0x000fe200078e0203 */
[----:B------:R-:W-:Y:S01]  /*17410*/  LEA R3, R184, R192, 0x5 ;  /* 0x000000c0b8037211 */ /* 0x000fe200078e28ff */
[----:B------:R-:W-:Y:S01]  /*17420*/  IMAD R0, R54, UR4, RZ ;  /* 0x0000000436007c24 */ /* 0x000fe2000f8e02ff */
[----:B------:R-:W5:Y:S01]  /*17430*/  LD.E.128 R12, desc[UR60][R12.64] ;  /* 0x0000003c0c0c7980 */ /* 0x000f62000c101d00 */
[----:B------:R-:W-:-:S03]  /*17440*/  IMAD.WIDE.U32 R20, R185, UR4, R20 ;  /* 0x00000004b9147c25 */ /* 0x000fc6000f8e0014 */
[----:B------:R-:W5:Y:S01]  /*17450*/  LD.E.128 R8, desc[UR60][R8.64] ;  /* 0x0000003c08087980 */ /* 0x000f62000c101d00 */
[----:B------:R-:W-:Y:S02]  /*17460*/  IMAD R50, R190, 0x80, R3 ;  /* 0x00000080be327824 */ /* 0x000fe400078e0203 */
[----:B------:R-:W-:Y:S01]  /*17470*/  IMAD R3, R185, UR5, R0 ;  /* 0x00000005b9037c24 */ /* 0x000fe2000f8e0200 */
[----:B------:R-:W-:Y:S01]  /*17480*/  ULDC.64 UR4, c[0x0][0xaf0] ;  /* 0x0002bc0000047ab9 */ /* 0x000fe20000000a00 */
[----:B-1----:R-:W-:Y:S01]  /*17490*/  @P1 IMAD.HI.U32 R0, R50, R51, RZ ;  /* 0x0000003332001227 */ /* 0x002fe200078e00ff */
[----:B------:R-:W5:Y:S02]  /*174a0*/  LD.E.128 R44, desc[UR60][R44.64] ;  /* 0x0000003c2c2c7980 */ /* 0x000f64000c101d00 */
[----:B------:R-:W-:Y:S01]  /*174b0*/  IADD3 R21, R21, R3, RZ ;  /* 0x0000000315157210 */ /* 0x000fe20007ffe0ff */
[----:B------:R-:W-:Y:S01]  /*174c0*/  IMAD.MOV.U32 R3, RZ, RZ, R50 ;  /* 0x000000ffff037224 */ /* 0x000fe200078e0032 */
[----:B--2---:R-:W-:Y:S01]  /*174d0*/  @P1 SHF.R.U32.HI R3, RZ, R49, R0 ;  /* 0x00000031ff031219 */ /* 0x004fe20000011600 */
[----:B------:R-:W-:Y:S01]  /*174e0*/  IMAD R48, R193, UR4, RZ ;  /* 0x00000004c1307c24 */ /* 0x000fe2000f8e02ff */
[----:B------:R-:W-:Y:S01]  /*174f0*/  @!PT LDS RZ, [RZ] ;  /* 0x00000000fffff984 */ /* 0x000fe20000000800 */
[----:B------:R-:W-:Y:S01]  /*17500*/  @!PT LDS RZ, [RZ] ;  /* 0x00000000fffff984 */ /* 0x000fe20000000800 */
[----:B------:R-:W-:Y:S01]  /*17510*/  @!PT LDS RZ, [RZ] ;  /* 0x00000000fffff984 */ /* 0x000fe20000000800 */
[----:B------:R-:W-:Y:S01]  /*17520*/  @!PT LDS RZ, [RZ] ;  /* 0x00000000fffff984 */ /* 0x000fe20000000800 */
[----:B------:R1:W-:Y:S06]  /*17530*/  MEMBAR.ALL.CTA ;  /* 0x0000000000007992 */ /* 0x0003ec0000008000 */
[----:B-1----:R-:W1:Y:S01]  /*17540*/  FENCE.VIEW.ASYNC.S ;  /* 0x00000000000073c6 */ /* 0x002e620000000000 */
[----:B------:R-:W-:Y:S01]  /*17550*/  IMAD.WIDE.U32 R20, R55, UR4, R20 ;  /* 0x0000000437147c25 */ /* 0x000fe2000f8e0014 */
[----:B------:R-:W-:-:S02]  /*17560*/  SHF.R.S32.HI R0, RZ, 0x1f, R3 ;  /* 0x0000001fff007819 */ /* 0x000fc40000011403 */
[----:B------:R-:W-:Y:S01]  /*17570*/  IADD3 R51, -R3, RZ, RZ ;  /* 0x000000ff03337210 */ /* 0x000fe20007ffe1ff */
[----:B------:R-:W-:Y:S01]  /*17580*/  IMAD R49, R55, UR5, R48 ;  /* 0x0000000537317c24 */ /* 0x000fe2000f8e0230 */
[----:B------:R-:W-:Y:S02]  /*17590*/  ULDC.64 UR4, c[0x0][0xae0] ;  /* 0x0002b80000047ab9 */ /* 0x000fe40000000a00 */
[----:B------:R-:W-:Y:S02]  /*175a0*/  IMAD R0, R0, UR4, RZ ;  /* 0x0000000400007c24 */ /* 0x000fe4000f8e02ff */
[----:B------:R-:W-:Y:S02]  /*175b0*/  IMAD.IADD R21, R21, 0x1, R49 ;  /* 0x0000000115157824 */ /* 0x000fe400078e0231 */
[----:B------:R-:W-:Y:S02]  /*175c0*/  IMAD R49, R28, R51, R50 ;  /* 0x000000331c317224 */ /* 0x000fe400078e0232 */
[----:B------:R-:W-:-:S02]  /*175d0*/  IMAD R51, R3, UR5, R0 ;  /* 0x0000000503337c24 */ /* 0x000fc4000f8e0200 */
[----:B------:R-:W-:Y:S01]  /*175e0*/  IMAD.WIDE.U32 R20, R3, UR4, R20 ;  /* 0x0000000403147c25 */ /* 0x000fe2000f8e0014 */
[----:B------:R-:W-:Y:S01]  /*175f0*/  SHF.R.S32.HI R0, RZ, 0x1f, R49 ;  /* 0x0000001fff007819 */ /* 0x000fe20000011431 */
[----:B------:R-:W-:Y:S01]  /*17600*/  ULDC.64 UR4, c[0x0][0xad8] ;  /* 0x0002b60000047ab9 */ /* 0x000fe20000000a00 */
[----:B------:R-:W-:Y:S01]  /*17610*/  LEA R50, R190, R192, 0x7 ;  /* 0x000000c0be327211 */ /* 0x000fe200078e38ff */
[----:B------:R-:W-:Y:S02]  /*17620*/  IMAD.IADD R21, R21, 0x1, R51 ;  /* 0x0000000115157824 */ /* 0x000fe400078e0233 */
[----:B------:R-:W-:Y:S01]  /*17630*/  IMAD R28, R0, UR4, RZ ;  /* 0x00000004001c7c24 */ /* 0x000fe2000f8e02ff */
[C---:B------:R-:W-:Y:S01]  /*17640*/  IADD3 R0, R50.reuse, 0x20, RZ ;  /* 0x0000002032007810 */ /* 0x040fe20007ffe0ff */
[----:B------:R-:W-:Y:S01]  /*17650*/  IMAD.WIDE.U32 R20, R49, UR4, R20 ;  /* 0x0000000431147c25 */ /* 0x000fe2000f8e0014 */
[----:B------:R-:W-:-:S03]  /*17660*/  ISETP.GE.AND P2, PT, R50, R57, PT ;  /* 0x000000393200720c */ /* 0x000fc60003f46270 */
[----:B------:R-:W-:Y:S01]  /*17670*/  IMAD R51, R49, UR5, R28 ;  /* 0x0000000531337c24 */ /* 0x000fe2000f8e021c */
[-C--:B------:R-:W-:Y:S01]  /*17680*/  ISETP.GE.AND P0, PT, R0, R57.reuse, PT ;  /* 0x000000390000720c */ /* 0x080fe20003f06270 */
[----:B------:R-:W-:Y:S01]  /*17690*/  VIADD R0, R2, 0x2a820 ;  /* 0x0002a82002007836 */ /* 0x000fe20000000000 */
[----:B------:R-:W-:Y:S01]  /*176a0*/  ULDC.64 UR4, c[0x0][0xa80] ;  /* 0x0002a00000047ab9 */ /* 0x000fe20000000a00 */
[----:B------:R-:W-:Y:S01]  /*176b0*/  IADD3 R3, R50, 0x40, RZ ;  /* 0x0000004032037810 */ /* 0x000fe20007ffe0ff */
[----:B------:R-:W-:Y:S01]  /*176c0*/  IMAD.IADD R21, R21, 0x1, R51 ;  /* 0x0000000115157824 */ /* 0x000fe200078e0233 */
[----:B------:R-:W-:Y:S02]  /*176d0*/  LEA R28, P3, R20, UR4, 0x1 ;  /* 0x00000004141c7c11 */ /* 0x000fe4000f8608ff */
[----:B------:R-:W-:Y:S02]  /*176e0*/  ISETP.GE.AND P1, PT, R3, R57, PT ;  /* 0x000000390300720c */ /* 0x000fe40003f26270 */
[----:B------:R-:W-:-:S02]  /*176f0*/  PRMT R0, RZ, 0x654, R0 ;  /* 0x00000654ff007816 */ /* 0x000fc40000000000 */
[----:B------:R-:W-:Y:S01]  /*17700*/  LEA.HI.X R3, R20, UR5, R21, 0x1, P3 ;  /* 0x0000000514037c11 */ /* 0x000fe200098f0c15 */
[----:B-1----:R1:W2:Y:S01]  /*17710*/  SHFL.IDX PT, R48, R28, RZ, 0x181f ;  /* 0x00181fff1c307589 */ /* 0x0022a200000e0000 */
[----:B------:R3:W-:Y:S01]  /*17720*/  SYNCS.ARRIVE.TRANS64.RED.A1T0 RZ, [R0+URZ], RZ ;  /* 0x000000ff00ff79a7 */ /* 0x0007e2000810043f */
[----:B------:R-:W-:Y:S01]  /*17730*/  BSSY B1, `(.L_x_647) ;  /* 0x000000e000017945 */ /* 0x000fe20003800000 */
[----:B------:R-:W-:Y:S02]  /*17740*/  SHF.R.S32.HI R56, RZ, 0x1f, R183 ;  /* 0x0000001fff387819 */ /* 0x000fe400000114b7 */
[----:B------:R-:W-:Y:S01]  /*17750*/  SHF.R.S32.HI R58, RZ, 0x1f, R182 ;  /* 0x0000001fff3a7819 */ /* 0x000fe200000114b6 */
[----:B---3--:R1:W3:Y:S01]  /*17760*/  SHFL.IDX PT, R0, R3, RZ, 0x181f ;  /* 0x00181fff03007589 */ /* 0x0082e200000e0000 */
[----:B------:R-:W-:Y:S05]  /*17770*/  @P2 BRA `(.L_x_648) ;  /* 0x0000000000242947 */ /* 0x000fea0003800000 */
[----:B------:R-:W-:Y:S02]  /*17780*/  ULDC UR4, c[0x0][0xac8] ;  /* 0x0002b20000047ab9 */ /* 0x000fe40000000800 */
[----:B------:R-:W-:Y:S02]  /*17790*/  ISETP.GE.AND P2, PT, R182, UR4, PT ;  /* 0x00000004b6007c0c */ /* 0x000fe4000bf46270 */
[----:B------:R-:W-:-:S11]  /*177a0*/  ISETP.GE.AND P3, PT, R183, UR4, PT ;  /* 0x00000004b7007c0c */ /* 0x000fd6000bf66270 */
[CC--:B--2---:R-:W-:Y:S02]  /*177b0*/  @!P2 LEA R20, P4, R182.reuse, R48.reuse, 0x1 ;  /* 0x00000030b614a211 */ /* 0x0c4fe400078808ff */
[C---:B------:R-:W-:Y:S02]  /*177c0*/  @!P3 LEA R48, P5, R183.reuse, R48, 0x1 ;  /* 0x00000030b730b211 */ /* 0x040fe400078a08ff */
[-C--:B---3--:R-:W-:Y:S02]  /*177d0*/  @!P2 LEA.HI.X R21, R182, R0.reuse, R58, 0x1, P4 ;  /* 0x00000000b615a211 */ /* 0x088fe400020f0c3a */
[----:B------:R-:W-:-:S03]  /*177e0*/  @!P3 LEA.HI.X R49, R183, R0, R56, 0x1, P5 ;  /* 0x00000000b731b211 */ /* 0x000fc600028f0c38 */
[----:B-----5:R4:W-:Y:S04]  /*177f0*/  @!P2 ST.E.128 desc[UR60][R20.64], R4 ;  /* 0x000000041400a985 */ /* 0x0209e8000c101d3c */
[----:B------:R4:W-:Y:S02]  /*17800*/  @!P3 ST.E.128 desc[UR60][R48.64], R32 ;  /* 0x000000203000b985 */ /* 0x0009e4000c101d3c */
.L_x_648:
[----:B------:R-:W-:Y:S05]  /*17810*/  BSYNC B1 ;  /* 0x0000000000017941 */ /* 0x000fea0003800000 */
.L_x_647:
[----:B---3--:R3:W0:Y:S01]  /*17820*/  SHFL.IDX PT, R0, R3, 0x1, 0x181f ;  /* 0x00381f0003007f89 */ /* 0x00862200000e0000 */
[----:B------:R-:W-:Y:S03]  /*17830*/  BSSY B1, `(.L_x_649) ;  /* 0x000000c000017945 */ /* 0x000fe60003800000 */
[----:B----45:R3:W4:Y:S01]  /*17840*/  SHFL.IDX PT, R6, R28, 0x1, 0x181f ;  /* 0x00381f001c067f89 */ /* 0x03072200000e0000 */
[----:B------:R-:W-:Y:S05]  /*17850*/  @P0 BRA `(.L_x_650) ;  /* 0x0000000000240947 */ /* 0x000fea0003800000 */
[----:B------:R-:W-:Y:S02]  /*17860*/  ULDC UR4, c[0x0][0xac8] ;  /* 0x0002b20000047ab9 */ /* 0x000fe40000000800 */
[----:B------:R-:W-:Y:S02]  /*17870*/  ISETP.GE.AND P3, PT, R182, UR4, PT ;  /* 0x00000004b6007c0c */ /* 0x000fe4000bf66270 */
[----:B------:R-:W-:-:S11]  /*17880*/  ISETP.GE.AND P4, PT, R183, UR4, PT ;  /* 0x00000004b7007c0c */ /* 0x000fd6000bf86270 */
[CC--:B----4-:R-:W-:Y:S02]  /*17890*/  @!P3 LEA R4, P0, R182.reuse, R6.reuse, 0x1 ;  /* 0x00000006b604b211 */ /* 0x0d0fe400078008ff */
[C---:B------:R-:W-:Y:S02]  /*178a0*/  @!P4 LEA R6, P2, R183.reuse, R6, 0x1 ;  /* 0x00000006b706c211 */ /* 0x040fe400078408ff */
[-C--:B0-----:R-:W-:Y:S02]  /*178b0*/  @!P3 LEA.HI.X R5, R182, R0.reuse, R58, 0x1, P0 ;  /* 0x00000000b605b211 */ /* 0x081fe400000f0c3a */
[----:B------:R-:W-:-:S03]  /*178c0*/  @!P4 LEA.HI.X R7, R183, R0, R56, 0x1, P2 ;  /* 0x00000000b707c211 */ /* 0x000fc600010f0c38 */
[----:B------:R0:W-:Y:S04]  /*178d0*/  @!P3 ST.E.128 desc[UR60][R4.64], R8 ;  /* 0x000000080400b985 */ /* 0x0001e8000c101d3c */
[----:B------:R0:W-:Y:S02]  /*178e0*/  @!P4 ST.E.128 desc[UR60][R6.64], R36 ;  /* 0x000000240600c985 */ /* 0x0001e4000c101d3c */
.L_x_650:
[----:B------:R-:W-:Y:S05]  /*178f0*/  BSYNC B1 ;  /* 0x0000000000017941 */ /* 0x000fea0003800000 */
.L_x_649:
[----:B0-----:R0:W0:Y:S01]  /*17900*/  SHFL.IDX PT, R0, R3, 0x2, 0x181f ;  /* 0x00581f0003007f89 */ /* 0x00102200000e0000 */
[----:B------:R-:W-:Y:S03]  /*17910*/  BSSY B1, `(.L_x_651) ;  /* 0x000000c000017945 */ /* 0x000fe60003800000 */
[----:B----4-:R4:W0:Y:S01]  /*17920*/  SHFL.IDX PT, R6, R28, 0x2, 0x181f ;  /* 0x00581f001c067f89 */ /* 0x01082200000e0000 */
        /* <DEDUP_REMOVED lines=8> */
[----:B------:R0:W-:Y:S04]  /*179b0*/  @!P2 ST.E.128 desc[UR60][R4.64], R12 ;  /* 0x0000000c0400a985 */ /* 0x0001e8000c101d3c */
[----:B------:R0:W-:Y:S02]  /*179c0*/  @!P3 ST.E.128 desc[UR60][R6.64], R40 ;  /* 0x000000280600b985 */ /* 0x0001e4000c101d3c */
.L_x_652:
[----:B------:R-:W-:Y:S05]  /*179d0*/  BSYNC B1 ;  /* 0x0000000000017941 */ /* 0x000fea0003800000 */
.L_x_651:
[----:B0-----:R-:W-:Y:S01]  /*179e0*/  IADD3 R0, R50, 0x60, RZ ;  /* 0x0000006032007810 */ /* 0x001fe20007ffe0ff */
[----:B-1-3--:R-:W0:Y:S03]  /*179f0*/  SHFL.IDX PT, R3, R3, 0x3, 0x181f ;  /* 0x00781f0003037f89 */ /* 0x00ae2600000e0000 */
[----:B------:R-:W-:Y:S01]  /*17a00*/  ISETP.GE.AND P0, PT, R0, R57, PT ;  /* 0x000000390000720c */ /* 0x000fe20003f06270 */
[----:B----4-:R-:W1:-:S12]  /*17a10*/  SHFL.IDX PT, R28, R28, 0x3, 0x181f ;  /* 0x00781f001c1c7f89 */ /* 0x010e5800000e0000 */
[----:B------:R-:W-:Y:S05]  /*17a20*/  @P0 BRA `(.L_x_653) ;  /* 0x0000000800ec0947 */ /* 0x000fea0003800000 */
[----:B------:R-:W-:Y:S02]  /*17a30*/  ULDC UR4, c[0x0][0xac8] ;  /* 0x0002b20000047ab9 */ /* 0x000fe40000000800 */
[----:B------:R-:W-:-:S13]  /*17a40*/  ISETP.GE.AND P1, PT, R182, UR4, PT ;  /* 0x00000004b6007c0c */ /* 0x000fda000bf26270 */
[----:B-1----:R-:W-:-:S04]  /*17a50*/  @!P1 LEA R4, P0, R182, R28, 0x1 ;  /* 0x0000001cb6049211 */ /* 0x002fc800078008ff */
        /* <DEDUP_REMOVED lines=8> */
.L_x_645:
[----:B------:R-:W-:Y:S01]  /*17ae0*/  ULDC.64 UR4, c[0x0][0xc00] ;  /* 0x0003000000047ab9 */ /* 0x000fe20000000a00 */
[----:B------:R-:W-:Y:S01]  /*17af0*/  IMAD.MOV.U32 R3, RZ, RZ, RZ ;  /* 0x000000ffff037224 */ /* 0x000fe200078e00ff */
[----:B------:R-:W-:Y:S01]  /*17b00*/  ISETP.NE.U32.AND P0, PT, RZ, UR4, PT ;  /* 0x00000004ff007c0c */ /* 0x000fe2000bf05070 */
[----:B------:R-:W2:Y:S01]  /*17b10*/  LDC R25, c[0x0][0xbe8] ;  /* 0x0002fa00ff197b82 */ /* 0x000ea20000000800 */
[----:B------:R-:W-:Y:S02]  /*17b20*/  IADD3 R4, P1, R186, UR4, RZ ;  /* 0x00000004ba047c10 */ /* 0x000fe4000ff3e0ff */
[----:B------:R-:W-:Y:S02]  /*17b30*/  ISETP.NE.AND.EX P0, PT, RZ, UR5, PT, P0 ;  /* 0x00000005ff007c0c */ /* 0x000fe4000bf05300 */
[----:B------:R-:W-:Y:S01]  /*17b40*/  IADD3.X R5, R187, UR5, RZ, P1, !PT ;  /* 0x00000005bb057c10 */ /* 0x000fe20008ffe4ff */
[----:B------:R-:W-:Y:S02]  /*17b50*/  ULDC.64 UR4, c[0x0][0xc08] ;  /* 0x0003020000047ab9 */ /* 0x000fe40000000a00 */
[----:B------:R-:W-:-:S04]  /*17b60*/  ISETP.NE.U32.AND P1, PT, RZ, UR4, PT ;  /* 0x00000004ff007c0c */ /* 0x000fc8000bf25070 */
[----:B------:R-:W-:-:S04]  /*17b70*/  ISETP.NE.AND.EX P1, PT, RZ, UR5, PT, P1 ;  /* 0x00000005ff007c0c */ /* 0x000fc8000bf25310 */
[----:B------:R3:W5:Y:S09]  /*17b80*/  @P0 LDG.E R3, desc[UR60][R4.64] ;  /* 0x0000003c04030981 */ /* 0x000772000c1e1900 */
[----:B------:R-:W-:Y:S01]  /*17b90*/  @P1 IADD3 R186, P2, R186, UR4, RZ ;  /* 0x00000004baba1c10 */ /* 0x000fe2000ff5e0ff */
[----:B------:R-:W-:-:S02]  /*17ba0*/  ULDC UR4, c[0x0][0xa88] ;  /* 0x0002a20000047ab9 */ /* 0x000fc40000000800 */
[----:B------:R-:W-:Y:S02]  /*17bb0*/  MOV R0, UR4 ;  /* 0x0000000400007c02 */ /* 0x000fe40008000f00 */
[----:B------:R-:W-:-:S05]  /*17bc0*/  @P1 IADD3.X R187, R187, UR5, RZ, P2, !PT ;  /* 0x00000005bbbb1c10 */ /* 0x000fca00097fe4ff */
[----:B------:R3:W5:Y:S01]  /*17bd0*/  @P1 LDG.E R0, desc[UR60][R186.64] ;  /* 0x0000003cba001981 */ /* 0x000762000c1e1900 */
[----:B--2---:R-:W-:Y:S01]  /*17be0*/  ISETP.NE.AND P2, PT, R25, 0x1, PT ;  /* 0x000000011900780c */ /* 0x004fe20003f45270 */
[----:B------:R-:W2:-:S12]  /*17bf0*/  S2R R6, SR_TID.X ;  /* 0x0000000000067919 */ /* 0x000e980000002100 */
[----:B------:R-:W0:Y:S08]  /*17c00*/  @P2 LDC R14, c[0x0][0xbec] ;  /* 0x0002fb00ff0e2b82 */ /* 0x000e300000000800 */
[----:B------:R-:W0:Y:S01]  /*17c10*/  @P2 LDC R27, c[0x0][0xbf0] ;  /* 0x0002fc00ff1b2b82 */ /* 0x000e220000000800 */
[----:B--2---:R-:W-:-:S05]  /*17c20*/  VIADD R6, R6, 0xffffff80 ;  /* 0xffffff8006067836 */ /* 0x004fca0000000000 */
[----:B------:R-:W-:Y:S01]  /*17c30*/  ISETP.GE.AND P3, PT, R6, 0x80, PT ;  /* 0x000000800600780c */ /* 0x000fe20003f66270 */
[----:B---3--:R-:W-:-:S12]  /*17c40*/  @P1 BRA `(.L_x_654) ;  /* 0x0000000000101947 */ /* 0x008fd80003800000 */
[----:B------:R-:W-:Y:S05]  /*17c50*/  @!P0 BRA `(.L_x_654) ;  /* 0x00000000000c8947 */ /* 0x000fea0003800000 */
[----:B------:R-:W2:Y:S04]  /*17c60*/  LDG.E R7, desc[UR60][R4.64] ;  /* 0x0000003c04077981 */ /* 0x000ea8000c1e1900 */
[----:B-----5:R-:W2:Y:S02]  /*17c70*/  LDG.E R0, desc[UR60][R4.64+0x4] ;  /* 0x0000043c04007981 */ /* 0x020ea4000c1e1900 */
[----:B--2---:R-:W-:-:S07]  /*17c80*/  IADD3 R0, -R7, R0, RZ ;  /* 0x0000000007007210 */ /* 0x004fce0007ffe1ff */
.L_x_654:
[----:B------:R-:W-:Y:S01]  /*17c90*/  BSSY B1, `(.L_x_655) ;  /* 0x000002e000017945 */ /* 0x000fe20003800000 */
[----:B------:R-:W-:Y:S02]  /*17ca0*/  SHF.R.S32.HI R13, RZ, 0x1f, R185 ;  /* 0x0000001fff0d7819 */ /* 0x000fe400000114b9 */
[----:B------:R-:W-:Y:S02]  /*17cb0*/  SEL R15, R188, RZ, !P0 ;  /* 0x000000ffbc0f7207 */ /* 0x000fe40004000000 */
[----:B------:R-:W-:Y:S02]  /*17cc0*/  SEL R193, R193, RZ, !P0 ;  /* 0x000000ffc1c17207 */ /* 0x000fe40004000000 */
[----:B-----5:R-:W-:Y:S01]  /*17cd0*/  SHF.R.S32.HI R10, RZ, 0x1f, R3 ;  /* 0x0000001fff0a7819 */ /* 0x020fe20000011403 */
[----:B------:R-:W-:Y:S06]  /*17ce0*/  @P3 BRA `(.L_x_656) ;  /* 0x0000000000a03947 */ /* 0x000fec0003800000 */
[----:B------:R-:W2:Y:S01]  /*17cf0*/  S2R R5, SR_TID.X ;  /* 0x0000000000057919 */ /* 0x000ea20000002100 */
[----:B------:R-:W3:Y:S01]  /*17d00*/  LDC R11, c[0x0][0xbe8] ;  /* 0x0002fa00ff0b7b82 */ /* 0x000ee20000000800 */
[----:B--2---:R-:W-:Y:S02]  /*17d10*/  IMAD R4, R190, 0x80, R5 ;  /* 0x00000080be047824 */ /* 0x004fe400078e0205 */
[----:B---3--:R-:W-:-:S03]  /*17d20*/  IMAD R5, R0, R11, RZ ;  /* 0x0000000b00057224 */ /* 0x008fc600078e02ff */
[----:B------:R-:W-:-:S04]  /*17d30*/  IADD3 R12, R4, -0x80, RZ ;  /* 0xffffff80040c7810 */ /* 0x000fc80007ffe0ff */
[----:B------:R-:W-:-:S13]  /*17d40*/  ISETP.GE.AND P0, PT, R12, R5, PT ;  /* 0x000000050c00720c */ /* 0x000fda0003f06270 */
[----:B------:R-:W-:Y:S05]  /*17d50*/  @P0 BRA `(.L_x_656) ;  /* 0x0000000000840947 */ /* 0x000fea0003800000 */
[----:B------:R-:W-:Y:S01]  /*17d60*/  ISETP.NE.AND P0, PT, R11, 0x1, PT ;  /* 0x000000010b00780c */ /* 0x000fe20003f05270 */
[----:B------:R-:W-:Y:S01]  /*17d70*/  ULDC.64 UR4, c[0x0][0xb90] ;  /* 0x0002e40000047ab9 */ /* 0x000fe20000000a00 */
[----:B------:R-:W-:Y:S01]  /*17d80*/  MOV R4, R3 ;  /* 0x0000000300047202 */ /* 0x000fe20000000f00 */
[----:B------:R-:W-:Y:S02]  /*17d90*/  IMAD R8, R13, UR4, RZ ;  /* 0x000000040d087c24 */ /* 0x000fe4000f8e02ff */
[----:B------:R-:W-:Y:S02]  /*17da0*/  IMAD.MOV.U32 R5, RZ, RZ, R10 ;  /* 0x000000ffff057224 */ /* 0x000fe400078e000a */
[----:B------:R-:W-:Y:S02]  /*17db0*/  IMAD.MOV.U32 R7, RZ, RZ, R12 ;  /* 0x000000ffff077224 */ /* 0x000fe400078e000c */
[----:B------:R-:W-:-:S04]  /*17dc0*/  IMAD.WIDE.U32 R4, R185, UR4, R4 ;  /* 0x00000004b9047c25 */ /* 0x000fc8000f8e0004 */
[----:B------:R-:W2:Y:S08]  /*17dd0*/  @P0 LDC R9, c[0x0][0xbec] ;  /* 0x0002fb00ff090b82 */ /* 0x000eb00000000800 */
[----:B------:R-:W3:Y:S01]  /*17de0*/  @P0 LDC R21, c[0x0][0xbf0] ;  /* 0x0002fc00ff150b82 */ /* 0x000ee20000000800 */
[----:B--2---:R-:W-:-:S04]  /*17df0*/  @P0 IMAD.HI.U32 R6, R12, R9, RZ ;  /* 0x000000090c060227 */ /* 0x004fc800078e00ff */
[----:B------:R-:W-:Y:S01]  /*17e00*/  IMAD R9, R185, UR5, R8 ;  /* 0x00000005b9097c24 */ /* 0x000fe2000f8e0208 */
[----:B------:R-:W-:Y:S01]  /*17e10*/  ULDC.64 UR4, c[0x0][0xb98] ;  /* 0x0002e60000047ab9 */ /* 0x000fe20000000a00 */
[----:B---3--:R-:W-:Y:S01]  /*17e20*/  @P0 SHF.R.U32.HI R7, RZ, R21, R6 ;  /* 0x00000015ff070219 */ /* 0x008fe20000011606 */
[----:B------:R-:W-:Y:S02]  /*17e30*/  IMAD R6, R193, UR4, RZ ;  /* 0x00000004c1067c24 */ /* 0x000fe4000f8e02ff */
[----:B------:R-:W-:Y:S02]  /*17e40*/  IADD3 R5, R5, R9, RZ ;  /* 0x0000000905057210 */ /* 0x000fe40007ffe0ff */
[----:B------:R-:W-:Y:S02]  /*17e50*/  IMAD.MOV R9, RZ, RZ, -R7 ;  /* 0x000000ffff097224 */ /* 0x000fe400078e0a07 */
[----:B------:R-:W-:-:S04]  /*17e60*/  IMAD.WIDE.U32 R4, R15, UR4, R4 ;  /* 0x000000040f047c25 */ /* 0x000fc8000f8e0004 */
[----:B------:R-:W-:Y:S01]  /*17e70*/  IMAD R9, R11, R9, R12 ;  /* 0x000000090b097224 */ /* 0x000fe200078e020c */
[----:B------:R-:W-:Y:S01]  /*17e80*/  SHF.R.S32.HI R11, RZ, 0x1f, R7 ;  /* 0x0000001fff0b7819 */ /* 0x000fe20000011407 */
[----:B------:R-:W-:Y:S01]  /*17e90*/  IMAD R8, R15, UR5, R6 ;  /* 0x000000050f087c24 */ /* 0x000fe2000f8e0206 */
[----:B------:R-:W-:Y:S01]  /*17ea0*/  IADD3 R4, P0, R7, R4, RZ ;  /* 0x0000000407047210 */ /* 0x000fe20007f1e0ff */
[----:B------:R-:W-:Y:S01]  /*17eb0*/  ULDC.64 UR4, c[0x0][0xb88] ;  /* 0x0002e20000047ab9 */ /* 0x000fe20000000a00 */
[----:B------:R-:W-:Y:S02]  /*17ec0*/  SHF.R.S32.HI R6, RZ, 0x1f, R9 ;  /* 0x0000001fff067819 */ /* 0x000fe40000011409 */
[----:B------:R-:W-:-:S03]  /*17ed0*/  IADD3.X R5, R11, R5, R8, P0, !PT ;  /* 0x000000050b057210 */ /* 0x000fc600007fe408 */
[----:B------:R-:W-:Y:S02]  /*17ee0*/  IMAD R6, R6, UR4, RZ ;  /* 0x0000000406067c24 */ /* 0x000fe4000f8e02ff */
[----:B------:R-:W-:-:S04]  /*17ef0*/  IMAD.WIDE.U32 R4, R9, UR4, R4 ;  /* 0x0000000409047c25 */ /* 0x000fc8000f8e0004 */
[----:B------:R-:W-:Y:S01]  /*17f00*/  IMAD R7, R9, UR5, R6 ;  /* 0x0000000509077c24 */ /* 0x000fe2000f8e0206 */
[----:B------:R-:W-:Y:S02]  /*17f10*/  ULDC.64 UR4, c[0x0][0xb50] ;  /* 0x0002d40000047ab9 */ /* 0x000fe40000000a00 */
[----:B------:R-:W-:Y:S02]  /*17f20*/  LEA R6, P0, R4, UR4, 0x2 ;  /* 0x0000000404067c11 */ /* 0x000fe4000f8010ff */
[----:B------:R-:W-:-:S04]  /*17f30*/  IADD3 R5, R5, R7, RZ ;  /* 0x0000000705057210 */ /* 0x000fc80007ffe0ff */
[----:B------:R-:W-:Y:S01]  /*17f40*/  LEA.HI.X R7, R4, UR5, R5, 0x2, P0 ;  /* 0x0000000504077c11 */ /* 0x000fe200080f1405 */
[----:B------:R-:W-:-:S05]  /*17f50*/  IMAD.MOV.U32 R5, RZ, RZ, -0x800000 ;  /* 0xff800000ff057424 */ /* 0x000fca00078e00ff */
[----:B------:R2:W-:Y:S02]  /*17f60*/  STG.E desc[UR60][R6.64], R5 ;  /* 0x0000000506007986 */ /* 0x0005e4000c10193c */
.L_x_656:
[----:B------:R-:W-:Y:S05]  /*17f70*/  BSYNC B1 ;  /* 0x0000000000017941 */ /* 0x000fea0003800000 */
.L_x_655:
[----:B------:R-:W-:Y:S01]  /*17f80*/  ULDC.64 UR4, c[0x0][0xaa0] ;  /* 0x0002a80000047ab9 */ /* 0x000fe20000000a00 */
[----:B------:R-:W-:Y:S01]  /*17f90*/  BSSY B1, `(.L_x_657) ;  /* 0x000003a000017945 */ /* 0x000fe20003800000 */
[----:B------:R-:W-:Y:S01]  /*17fa0*/  IMAD R4, R10, UR4, RZ ;  /* 0x000000040a047c24 */ /* 0x000fe2000f8e02ff */
[----:B------:R-:W-:Y:S02]  /*17fb0*/  SHF.R.S32.HI R12, RZ, 0x1f, R183 ;  /* 0x0000001fff0c7819 */ /* 0x000fe400000114b7 */
[----:B------:R-:W-:Y:S01]  /*17fc0*/  SHF.R.S32.HI R20, RZ, 0x1f, R182 ;  /* 0x0000001fff147819 */ /* 0x000fe200000114b6 */
[C---:B--2---:R-:W-:Y:S02]  /*17fd0*/  IMAD R7, R3.reuse, UR5, R4 ;  /* 0x0000000503077c24 */ /* 0x044fe4000f8e0204 */
[----:B------:R-:W-:Y:S01]  /*17fe0*/  IMAD.WIDE.U32 R4, R3, UR4, RZ ;  /* 0x0000000403047c25 */ /* 0x000fe2000f8e00ff */
[----:B------:R-:W-:Y:S01]  /*17ff0*/  LEA R3, R184, R192, 0x5 ;  /* 0x000000c0b8037211 */ /* 0x000fe200078e28ff */
[----:B------:R-:W-:-:S02]  /*18000*/  ULDC.64 UR4, c[0x0][0xae8] ;  /* 0x0002ba0000047ab9 */ /* 0x000fc40000000a00 */
[----:B------:R-:W-:Y:S01]  /*18010*/  IMAD.IADD R5, R5, 0x1, R7 ;  /* 0x0000000105057824 */ /* 0x000fe200078e0207 */
[----:B------:R-:W-:Y:S01]  /*18020*/  LEA R9, R190, R3, 0x7 ;  /* 0x00000003be097211 */ /* 0x000fe200078e38ff */
[----:B------:R-:W-:Y:S02]  /*18030*/  IMAD R8, R13, UR4, RZ ;  /* 0x000000040d087c24 */ /* 0x000fe4000f8e02ff */
[----:B------:R-:W-:-:S04]  /*18040*/  IMAD.WIDE.U32 R4, R185, UR4, R4 ;  /* 0x00000004b9047c25 */ /* 0x000fc8000f8e0004 */
[----:B------:R-:W-:Y:S01]  /*18050*/  IMAD R7, R185, UR5, R8 ;  /* 0x00000005b9077c24 */ /* 0x000fe2000f8e0208 */
[----:B------:R-:W-:Y:S01]  /*18060*/  ULDC.64 UR4, c[0x0][0xaf0] ;  /* 0x0002bc0000047ab9 */ /* 0x000fe20000000a00 */
[----:B0-----:R-:W-:-:S03]  /*18070*/  @P2 IMAD.HI.U32 R6, R9, R14, RZ ;  /* 0x0000000e09062227 */ /* 0x001fc600078e00ff */
[----:B------:R-:W-:Y:S01]  /*18080*/  IADD3 R5, R5, R7, RZ ;  /* 0x0000000705057210 */ /* 0x000fe20007ffe0ff */
[----:B------:R-:W-:Y:S01]  /*18090*/  IMAD.MOV.U32 R3, RZ, RZ, R9 ;  /* 0x000000ffff037224 */ /* 0x000fe200078e0009 */
[----:B------:R-:W-:Y:S01]  /*180a0*/  @P2 SHF.R.U32.HI R3, RZ, R27, R6 ;  /* 0x0000001bff032219 */ /* 0x000fe20000011606 */
[----:B------:R-:W-:Y:S02]  /*180b0*/  IMAD R8, R193, UR4, RZ ;  /* 0x00000004c1087c24 */ /* 0x000fe4000f8e02ff */
[----:B------:R-:W-:Y:S01]  /*180c0*/  IMAD.WIDE.U32 R4, R15, UR4, R4 ;  /* 0x000000040f047c25 */ /* 0x000fe2000f8e0004 */
[----:B------:R-:W-:-:S03]  /*180d0*/  SHF.R.S32.HI R6, RZ, 0x1f, R3 ;  /* 0x0000001fff067819 */ /* 0x000fc60000011403 */
[----:B------:R-:W-:Y:S01]  /*180e0*/  IMAD R7, R15, UR5, R8 ;  /* 0x000000050f077c24 */ /* 0x000fe2000f8e0208 */
[----:B------:R-:W-:Y:S01]  /*180f0*/  ULDC.64 UR4, c[0x0][0xae0] ;  /* 0x0002b80000047ab9 */ /* 0x000fe20000000a00 */
[----:B------:R-:W-:Y:S02]  /*18100*/  IMAD.MOV R8, RZ, RZ, -R3 ;  /* 0x000000ffff087224 */ /* 0x000fe400078e0a03 */
[----:B------:R-:W-:Y:S01]  /*18110*/  IMAD R6, R6, UR4, RZ ;  /* 0x0000000406067c24 */ /* 0x000fe2000f8e02ff */
[----:B------:R-:W-:Y:S01]  /*18120*/  IADD3 R5, R5, R7, RZ ;  /* 0x0000000705057210 */ /* 0x000fe20007ffe0ff */
[----:B------:R-:W-:Y:S01]  /*18130*/  IMAD R7, R25, R8, R9 ;  /* 0x0000000819077224 */ /* 0x000fe200078e0209 */
[----:B------:R-:W-:Y:S01]  /*18140*/  LEA R8, R190, R192, 0x7 ;  /* 0x000000c0be087211 */ /* 0x000fe200078e38ff */
[C---:B------:R-:W-:Y:S02]  /*18150*/  IMAD R9, R3.reuse, UR5, R6 ;  /* 0x0000000503097c24 */ /* 0x040fe4000f8e0206 */
[----:B------:R-:W-:Y:S01]  /*18160*/  IMAD.WIDE.U32 R4, R3, UR4, R4 ;  /* 0x0000000403047c25 */ /* 0x000fe2000f8e0004 */
[----:B------:R-:W-:Y:S01]  /*18170*/  SHF.R.S32.HI R3, RZ, 0x1f, R7 ;  /* 0x0000001fff037819 */ /* 0x000fe20000011407 */
[----:B------:R-:W-:-:S02]  /*18180*/  ULDC.64 UR4, c[0x0][0xad8] ;  /* 0x0002b60000047ab9 */ /* 0x000fc40000000a00 */
[----:B------:R-:W-:Y:S02]  /*18190*/  IMAD.IADD R5, R5, 0x1, R9 ;  /* 0x0000000105057824 */ /* 0x000fe400078e0209 */
[----:B------:R-:W-:Y:S02]  /*181a0*/  IMAD R6, R3, UR4, RZ ;  /* 0x0000000403067c24 */ /* 0x000fe4000f8e02ff */
[----:B------:R-:W-:Y:S02]  /*181b0*/  IMAD R25, R0, R25, RZ ;  /* 0x0000001900197224 */ /* 0x000fe400078e02ff */
[C---:B------:R-:W-:Y:S02]  /*181c0*/  IMAD R3, R7.reuse, UR5, R6 ;  /* 0x0000000507037c24 */ /* 0x040fe4000f8e0206 */
[----:B------:R-:W-:Y:S01]  /*181d0*/  IMAD.WIDE.U32 R4, R7, UR4, R4 ;  /* 0x0000000407047c25 */ /* 0x000fe2000f8e0004 */
[----:B------:R-:W-:Y:S01]  /*181e0*/  ISETP.GE.AND P2, PT, R8, R25, PT ;  /* 0x000000190800720c */ /* 0x000fe20003f46270 */
[----:B------:R-:W-:-:S02]  /*181f0*/  ULDC.64 UR4, c[0x0][0xa80] ;  /* 0x0002a00000047ab9 */ /* 0x000fc40000000a00 */
[----:B------:R-:W-:Y:S01]  /*18200*/  VIADD R0, R8, 0x20 ;  /* 0x0000002008007836 */ /* 0x000fe20000000000 */
[----:B------:R-:W-:Y:S01]  /*18210*/  LEA R6, P3, R4, UR4, 0x1 ;  /* 0x0000000404067c11 */ /* 0x000fe2000f8608ff */
[----:B------:R-:W-:-:S03]  /*18220*/  IMAD.IADD R3, R5, 0x1, R3 ;  /* 0x0000000105037824 */ /* 0x000fc600078e0203 */
[-C--:B------:R-:W-:Y:S02]  /*18230*/  ISETP.GE.AND P1, PT, R0, R25.reuse, PT ;  /* 0x000000190000720c */ /* 0x080fe40003f26270 */
[----:B------:R-:W-:Y:S02]  /*18240*/  IADD3 R0, R8, 0x40, RZ ;  /* 0x0000004008007810 */ /* 0x000fe40007ffe0ff */
[----:B------:R-:W-:Y:S02]  /*18250*/  LEA.HI.X R3, R4, UR5, R3, 0x1, P3 ;  /* 0x0000000504037c11 */ /* 0x000fe400098f0c03 */
[----:B------:R-:W-:Y:S01]  /*18260*/  ISETP.GE.AND P0, PT, R0, R25, PT ;  /* 0x000000190000720c */ /* 0x000fe20003f06270 */
[----:B------:R0:W2:Y:S04]  /*18270*/  SHFL.IDX PT, R4, R6, RZ, 0x181f ;  /* 0x00181fff06047589 */ /* 0x0000a800000e0000 */
[----:B------:R0:W3:Y:S01]  /*18280*/  SHFL.IDX PT, R0, R3, RZ, 0x181f ;  /* 0x00181fff03007589 */ /* 0x0000e200000e0000 */
[----:B------:R-:W-:Y:S07]  /*18290*/  @P2 BRA `(.L_x_658) ;  /* 0x0000000000242947 */ /* 0x000fee0003800000 */
[----:B------:R-:W-:Y:S02]  /*182a0*/  ULDC UR4, c[0x0][0xac8] ;  /* 0x0002b20000047ab9 */ /* 0x000fe40000000800 */
[----:B------:R-:W-:Y:S02]  /*182b0*/  ISETP.GE.AND P4, PT, R182, UR4, PT ;  /* 0x00000004b6007c0c */ /* 0x000fe4000bf86270 */
[----:B------:R-:W-:-:S11]  /*182c0*/  ISETP.GE.AND P5, PT, R183, UR4, PT ;  /* 0x00000004b7007c0c */ /* 0x000fd6000bfa6270 */
[CC--:B--2---:R-:W-:Y:S02]  /*182d0*/  @!P4 LEA R10, P2, R182.reuse, R4.reuse, 0x1 ;  /* 0x00000004b60ac211 */ /* 0x0c4fe400078408ff */
[C---:B------:R-:W-:Y:S02]  /*182e0*/  @!P5 LEA R4, P3, R183.reuse, R4, 0x1 ;  /* 0x00000004b704d211 */ /* 0x040fe400078608ff */
[-C--:B---3--:R-:W-:Y:S02]  /*182f0*/  @!P4 LEA.HI.X R11, R182, R0.reuse, R20, 0x1, P2 ;  /* 0x00000000b60bc211 */ /* 0x088fe400010f0c14 */
[----:B------:R-:W-:-:S03]  /*18300*/  @!P5 LEA.HI.X R5, R183, R0, R12, 0x1, P3 ;  /* 0x00000000b705d211 */ /* 0x000fc600018f0c0c */
[----:B------:R2:W-:Y:S04]  /*18310*/  @!P4 ST.E.128 desc[UR60][R10.64], RZ ;  /* 0x000000ff0a00c985 */ /* 0x0005e8000c101d3c */
[----:B------:R2:W-:Y:S02]  /*18320*/  @!P5 ST.E.128 desc[UR60][R4.64], RZ ;  /* 0x000000ff0400d985 */ /* 0x0005e4000c101d3c */
.L_x_658:
[----:B------:R-:W-:Y:S05]  /*18330*/  BSYNC B1 ;  /* 0x0000000000017941 */ /* 0x000fea0003800000 */
.L_x_657:
[----:B---3--:R3:W0:Y:S01]  /*18340*/  SHFL.IDX PT, R0, R3, 0x1, 0x181f ;  /* 0x00381f0003007f89 */ /* 0x00862200000e0000 */
[----:B------:R-:W-:Y:S03]  /*18350*/  BSSY B1, `(.L_x_659) ;  /* 0x000000c000017945 */ /* 0x000fe60003800000 */
[----:B--2---:R3:W2:Y:S01]  /*18360*/  SHFL.IDX PT, R4, R6, 0x1, 0x181f ;  /* 0x00381f0006047f89 */ /* 0x0046a200000e0000 */
[----:B------:R-:W-:Y:S05]  /*18370*/  @P1 BRA `(.L_x_660) ;  /* 0x0000000000241947 */ /* 0x000fea0003800000 */
[----:B------:R-:W-:Y:S02]  /*18380*/  ULDC UR4, c[0x0][0xac8] ;  /* 0x0002b20000047ab9 */ /* 0x000fe40000000800 */
[----:B------:R-:W-:Y:S02]  /*18390*/  ISETP.GE.AND P3, PT, R182, UR4, PT ;  /* 0x00000004b6007c0c */ /* 0x000fe4000bf66270 */
[----:B------:R-:W-:-:S11]  /*183a0*/  ISETP.GE.AND P4, PT, R183, UR4, PT ;  /* 0x00000004b7007c0c */ /* 0x000fd6000bf86270 */
[CC--:B--2---:R-:W-:Y:S02]  /*183b0*/  @!P3 LEA R10, P1, R182.reuse, R4.reuse, 0x1 ;  /* 0x00000004b60ab211 */ /* 0x0c4fe400078208ff */
[C---:B------:R-:W-:Y:S02]  /*183c0*/  @!P4 LEA R4, P2, R183.reuse, R4, 0x1 ;  /* 0x00000004b704c211 */ /* 0x040fe400078408ff */
[-C--:B0-----:R-:W-:Y:S02]  /*183d0*/  @!P3 LEA.HI.X R11, R182, R0.reuse, R20, 0x1, P1 ;  /* 0x00000000b60bb211 */ /* 0x081fe400008f0c14 */
[----:B------:R-:W-:-:S03]  /*183e0*/  @!P4 LEA.HI.X R5, R183, R0, R12, 0x1, P2 ;  /* 0x00000000b705c211 */ /* 0x000fc600010f0c0c */
[----:B------:R0:W-:Y:S04]  /*183f0*/  @!P3 ST.E.128 desc[UR60][R10.64], RZ ;  /* 0x000000ff0a00b985 */ /* 0x0001e8000c101d3c */
[----:B------:R0:W-:Y:S02]  /*18400*/  @!P4 ST.E.128 desc[UR60][R4.64], RZ ;  /* 0x000000ff0400c985 */ /* 0x0001e4000c101d3c */
.L_x_660:
[----:B------:R-:W-:Y:S05]  /*18410*/  BSYNC B1 ;  /* 0x0000000000017941 */ /* 0x000fea0003800000 */
.L_x_659:
[----:B0-----:R0:W0:Y:S01]  /*18420*/  SHFL.IDX PT, R0, R3, 0x2, 0x181f ;  /* 0x00581f0003007f89 */ /* 0x00102200000e0000 */
[----:B------:R-:W-:Y:S03]  /*18430*/  BSSY B1, `(.L_x_661) ;  /* 0x000000c000017945 */ /* 0x000fe60003800000 */
[----:B--2---:R2:W0:Y:S01]  /*18440*/  SHFL.IDX PT, R4, R6, 0x2, 0x181f ;  /* 0x00581f0006047f89 */ /* 0x00442200000e0000 */
        /* <DEDUP_REMOVED lines=10> */
.L_x_662:
[----:B------:R-:W-:Y:S05]  /*184f0*/  BSYNC B1 ;  /* 0x0000000000017941 */ /* 0x000fea0003800000 */
.L_x_661:
[----:B0-----:R-:W-:Y:S01]  /*18500*/  IADD3 R0, R8, 0x60, RZ ;  /* 0x0000006008007810 */ /* 0x001fe20007ffe0ff */
[----:B---3--:R-:W0:Y:S03]  /*18510*/  SHFL.IDX PT, R3, R3, 0x3, 0x181f ;  /* 0x00781f0003037f89 */ /* 0x008e2600000e0000 */
[----:B------:R-:W-:Y:S01]  /*18520*/  ISETP.GE.AND P0, PT, R0, R25, PT ;  /* 0x000000190000720c */ /* 0x000fe20003f06270 */
[----:B------:R3:W0:-:S12]  /*18530*/  SHFL.IDX PT, R4, R6, 0x3, 0x181f ;  /* 0x00781f0006047f89 */ /* 0x00061800000e0000 */
[----:B---3--:R-:W-:Y:S05]  /*18540*/  @P0 BRA `(.L_x_653) ;  /* 0x0000000000240947 */ /* 0x008fea0003800000 */
[----:B------:R-:W-:Y:S02]  /*18550*/  ULDC UR4, c[0x0][0xac8] ;  /* 0x0002b20000047ab9 */ /* 0x000fe40000000800 */
[----:B------:R-:W-:Y:S02]  /*18560*/  ISETP.GE.AND P2, PT, R182, UR4, PT ;  /* 0x00000004b6007c0c */ /* 0x000fe4000bf46270 */
[----:B------:R-:W-:-:S11]  /*18570*/  ISETP.GE.AND P3, PT, R183, UR4, PT ;  /* 0x00000004b7007c0c */ /* 0x000fd6000bf66270 */
[CC--:B0-2---:R-:W-:Y:S02]  /*18580*/  @!P2 LEA R6, P0, R182.reuse, R4.reuse, 0x1 ;  /* 0x00000004b606a211 */ /* 0x0c5fe400078008ff */
[C---:B------:R-:W-:Y:S02]  /*18590*/  @!P3 LEA R4, P1, R183.reuse, R4, 0x1 ;  /* 0x00000004b704b211 */ /* 0x040fe400078208ff */
[-C--:B------:R-:W-:Y:S02]  /*185a0*/  @!P2 LEA.HI.X R7, R182, R3.reuse, R20, 0x1, P0 ;  /* 0x00000003b607a211 */ /* 0x080fe400000f0c14 */
[----:B------:R-:W-:-:S03]  /*185b0*/  @!P3 LEA.HI.X R5, R183, R3, R12, 0x1, P1 ;  /* 0x00000003b705b211 */ /* 0x000fc600008f0c0c */
[----:B------:R3:W-:Y:S04]  /*185c0*/  @!P2 ST.E.128 desc[UR60][R6.64], RZ ;  /* 0x000000ff0600a985 */ /* 0x0007e8000c101d3c */
[----:B------:R3:W-:Y:S02]  /*185d0*/  @!P3 ST.E.128 desc[UR60][R4.64], RZ ;  /* 0x000000ff0400b985 */ /* 0x0007e4000c101d3c */
.L_x_653:
[----:B------:R-:W-:Y:S05]  /*185e0*/  BSYNC B0 ;  /* 0x0000000000007941 */ /* 0x000fea0003800000 */
.L_x_644:
[----:B------:R-:W-:Y:S02]  /*185f0*/  ULDC UR4, c[0x0][0xc3c] ;  /* 0x00030f0000047ab9 */ /* 0x000fe40000000800 */
[----:B-1----:R-:W-:-:S13]  /*18600*/  ISETP.GE.AND P0, PT, R31, UR4, PT ;  /* 0x000000041f007c0c */ /* 0x002fda000bf06270 */
[----:B------:R-:W-:Y:S05]  /*18610*/  @!P0 BRA `(.L_x_663) ;  /* 0xfffffe8c00608947 */ /* 0x000fea000383ffff */
[----:B------:R-:W-:Y:S05]  /*18620*/  BRA `(.L_x_448) ;  /* 0x00000068000c7947 */ /* 0x000fea0003800000 */
.L_x_446:
[----:B------:R-:W-:-:S08]  /*18630*/  NOP ;  /* 0x0000000000007918 */ /* 0x000fd00000000000 */
[----:B0-----:R-:W0:-:S00]  /*18640*/  USETMAXREG.DEALLOC.CTAPOOL 0x28 ;  /* 0x00000028000079c8 */ /* 0x001e0000080e0500 */
[----:B0-----:R-:W-:Y:S01]  /*18650*/  LOP3.LUT R2, R2, 0x3, RZ, 0xc0, !PT ;  /* 0x0000000302027812 */ /* 0x001fe200078ec0ff */
[----:B------:R-:W-:Y:S01]  /*18660*/  IMAD.MOV.U32 R4, RZ, RZ, RZ ;  /* 0x000000ffff047224 */ /* 0x000fe200078e00ff */
[----:B------:R-:W-:-:S04]  /*18670*/  LOP3.LUT R23, R23, 0xffffffdf, RZ, 0xc0, !PT ;  /* 0xffffffdf17177812 */ /* 0x000fc800078ec0ff */
[----:B------:R-:W0:Y:S02]  /*18680*/  SHFL.IDX PT, R2, R2, RZ, 0x1f ;  /* 0x00001fff02027589 */ /* 0x000e2400000e0000 */
[----:B0-----:R-:W-:-:S13]  /*18690*/  ISETP.NE.AND P0, PT, R2, RZ, PT ;  /* 0x000000ff0200720c */ /* 0x001fda0003f05270 */
[----:B------:R-:W-:Y:S01]  /*186a0*/  @P0 LOP3.LUT R23, R23, 0x20, RZ, 0xfc, !PT ;  /* 0x0000002017170812 */ /* 0x000fe200078efcff */
[----:B------:R-:W-:Y:S06]  /*186b0*/  @!P0 BRA `(.L_x_664) ;  /* 0x00000000001c8947 */ /* 0x000fec0003800000 */
[----:B------:R-:W0:Y:S08]  /*186c0*/  S2UR UR5, SR_CgaCtaId ;  /* 0x00000000000579c3 */ /* 0x000e300000008800 */
[----:B------:R-:W-:Y:S06]  /*186d0*/  BAR.SYNC.DEFER_BLOCKING 0x5, 0x180 ;  /* 0x0146000000007b1d */ /* 0x000fec0000010000 */
[----:B------:R-:W-:-:S02]  /*186e0*/  UMOV UR4, 0x400 ;  /* 0x0000040000047882 */ /* 0x000fc40000000000 */
[----:B0-----:R-:W-:-:S09]  /*186f0*/  ULEA UR4, UR5, UR4, 0x18 ;  /* 0x0000000405047291 */ /* 0x001fd2000f8ec03f */
[----:B------:R-:W0:Y:S01]  /*18700*/  LDS.128 R16, [UR4+0x2a8d0] ;  /* 0x02a8d004ff107984 */ /* 0x000e220008000c00 */
[----:B------:R-:W-:Y:S06]  /*18710*/  BAR.ARV 0x4, 0x180 ;  /* 0x0106000000007b1d */ /* 0x000fec0000002000 */
[----:B------:R-:W-:Y:S05]  /*18720*/  BRA `(.L_x_665) ;  /* 0x0000000400fc7947 */ /* 0x000fea0003800000 */
.L_x_664:
[----:B------:R-:W-:Y:S01]  /*18730*/  LOP3.LUT R5, R0, 0x1f, RZ, 0xc0, !PT ;  /* 0x0000001f00057812 */ /* 0x000fe200078ec0ff */
[----:B------:R-:W-:Y:S01]  /*18740*/  ULDC UR4, c[0x0][0xc3c] ;  /* 0x00030f0000047ab9 */ /* 0x000fe20000000800 */
[----:B------:R-:W0:Y:S01]  /*18750*/  S2UR UR6, SR_CTAID.X ;  /* 0x00000000000679c3 */ /* 0x000e220000002500 */
[----:B------:R-:W-:Y:S01]  /*18760*/  ULDC UR5, c[0x0][0xc38] ;  /* 0x00030e0000057ab9 */ /* 0x000fe20000000800 */
[----:B------:R-:W-:-:S04]  /*18770*/  ISETP.NE.AND P0, PT, R5, 0x1f, PT ;  /* 0x0000001f0500780c */ /* 0x000fc80003f05270 */
[----:B------:R-:W-:-:S13]  /*18780*/  ISETP.GE.OR P1, PT, R5, UR4, !P0 ;  /* 0x0000000405007c0c */ /* 0x000fda000c726670 */
[----:B------:R-:W1:Y:S02]  /*18790*/  @!P1 LDC.64 R2, c[0x0][0xc80] ;  /* 0x00032000ff029b82 */ /* 0x000e640000000a00 */
[----:B-1----:R-:W-:-:S05]  /*187a0*/  @!P1 IMAD.WIDE.U32 R2, R5, 0x4, R2 ;  /* 0x0000000405029825 */ /* 0x002fca00078e0002 */
        /* <DEDUP_REMOVED lines=8> */
[----:B--2---:R-:W1:Y:S02]  /*18830*/  SHFL.UP PT, R6, R4, 0x1, RZ ;  /* 0x0420000004067989 */ /* 0x004e6400000e00ff */
[----:B-1----:R-:W-:-:S04]  /*18840*/  SEL R7, R6, RZ, P1 ;  /* 0x000000ff06077207 */ /* 0x002fc80000800000 */
[----:B------:R-:W-:-:S05]  /*18850*/  IADD3 R7, R4, R7, RZ ;  /* 0x0000000704077210 */ /* 0x000fca0007ffe0ff */
[----:B------:R-:W1:Y:S02]  /*18860*/  SHFL.UP PT, R6, R7, 0x2, RZ ;  /* 0x0440000007067989 */ /* 0x000e6400000e00ff */
[----:B-1----:R-:W-:-:S05]  /*18870*/  SEL R6, R6, RZ, P2 ;  /* 0x000000ff06067207 */ /* 0x002fca0001000000 */
[----:B------:R-:W-:-:S05]  /*18880*/  IMAD.IADD R6, R7, 0x1, R6 ;  /* 0x0000000107067824 */ /* 0x000fca00078e0206 */
[----:B------:R-:W1:Y:S02]  /*18890*/  SHFL.UP PT, R8, R6, 0x4, RZ ;  /* 0x0480000006087989 */ /* 0x000e6400000e00ff */
        /* <DEDUP_REMOVED lines=8> */
[----:B------:R-:W1:Y:S02]  /*18920*/  SHFL.IDX PT, R6, R7, 0x1f, 0x1f ;  /* 0x03e01f0007067f89 */ /* 0x000e6400000e0000 */
[----:B-1----:R-:W-:-:S05]  /*18930*/  IMAD R6, R6, UR5, RZ ;  /* 0x0000000506067c24 */ /* 0x002fca000f8e02ff */
[----:B0-----:R-:W-:Y:S02]  /*18940*/  ISETP.GT.AND P6, PT, R6, UR6, PT ;  /* 0x0000000606007c0c */ /* 0x001fe4000bfc4270 */
[----:B------:R-:W-:-:S11]  /*18950*/  MOV R3, R6 ;  /* 0x0000000600037202 */ /* 0x000fd60000000f00 */
[----:B------:R-:W-:Y:S05]  /*18960*/  @P6 BRA `(.L_x_666) ;  /* 0x00000000009c6947 */ /* 0x000fea0003800000 */
[----:B------:R-:W0:Y:S01]  /*18970*/  LDC R10, c[0x0][0xc3c] ;  /* 0x00030f00ff0a7b82 */ /* 0x000e220000000800 */
[----:B------:R-:W-:Y:S01]  /*18980*/  IMAD.MOV.U32 R6, RZ, RZ, R3 ;  /* 0x000000ffff067224 */ /* 0x000fe200078e0003 */
[----:B------:R-:W-:Y:S01]  /*18990*/  UMOV UR4, URZ ;  /* 0x0000003f00047c82 */ /* 0x000fe20008000000 */
[----:B------:R-:W-:Y:S01]  /*189a0*/  ULDC UR7, c[0x0][0xc3c] ;  /* 0x00030f0000077ab9 */ /* 0x000fe20000000800 */
[----:B------:R-:W-:-:S05]  /*189b0*/  ULDC UR5, c[0x0][0xc38] ;  /* 0x00030e0000057ab9 */ /* 0x000fca0000000800 */
.L_x_670:
[----:B------:R-:W-:Y:S01]  /*189c0*/  UIADD3 UR4, UR4, 0x1f, URZ ;  /* 0x0000001f04047890 */ /* 0x000fe2000fffe03f */
[----:B------:R-:W-:-:S05]  /*189d0*/  MOV R19, UR7 ;  /* 0x0000000700137c02 */ /* 0x000fca0008000f00 */
[----:B0-----:R-:W-:-:S13]  /*189e0*/  ISETP.LE.AND P6, PT, R10, UR4, PT ;  /* 0x000000040a007c0c */ /* 0x001fda000bfc3270 */
[----:B------:R-:W-:Y:S05]  /*189f0*/  @P6 BRA `(.L_x_667) ;  /* 0x0000000400246947 */ /* 0x000fea0003800000 */
[----:B------:R-:W-:Y:S01]  /*18a00*/  VIADD R7, R5, UR4 ;  /* 0x0000000405077c36 */ /* 0x000fe20008000000 */
[----:B------:R-:W-:Y:S01]  /*18a10*/  BSSY B0, `(.L_x_668) ;  /* 0x0000007000007945 */ /* 0x000fe20003800000 */
[----:B------:R-:W-:-:S03]  /*18a20*/  MOV R4, RZ ;  /* 0x000000ff00047202 */ /* 0x000fc60000000f00 */
[----:B------:R-:W-:-:S13]  /*18a30*/  ISETP.GE.OR P6, PT, R7, R10, !P0 ;  /* 0x0000000a0700720c */ /* 0x000fda00047c6670 */
[----:B------:R-:W-:Y:S05]  /*18a40*/  @P6 BRA `(.L_x_669) ;  /* 0x00000000000c6947 */ /* 0x000fea0003800000 */
[----:B------:R-:W0:Y:S02]  /*18a50*/  LDC.64 R2, c[0x0][0xc80] ;  /* 0x00032000ff027b82 */ /* 0x000e240000000a00 */
[----:B0-----:R-:W-:-:S05]  /*18a60*/  IMAD.WIDE R2, R7, 0x4, R2 ;  /* 0x0000000407027825 */ /* 0x001fca00078e0202 */
[----:B------:R0:W5:Y:S02]  /*18a70*/  LDG.E R4, desc[UR60][R2.64] ;  /* 0x0000003c02047981 */ /* 0x000164000c1e1900 */
.L_x_669:
[----:B------:R-:W-:Y:S05]  /*18a80*/  BSYNC B0 ;  /* 0x0000000000007941 */ /* 0x000fea0003800000 */
.L_x_668:
        /* <DEDUP_REMOVED lines=21> */
.L_x_666:
[----:B------:R-:W-:-:S05]  /*18be0*/  IADD3 R9, -R3, R6, RZ ;  /* 0x0000000603097210 */ /* 0x000fca0007ffe1ff */
        /* <DEDUP_REMOVED lines=14> */
.L_x_671:
[----:B---3--:R-:W-:Y:S01]  /*18cd0*/  IMAD R16, R16, UR5, R9 ;  /* 0x0000000510107c24 */ /* 0x008fe2000f8e0209 */
[----:B0-----:R-:W-:Y:S01]  /*18ce0*/  IABS R2, R4 ;  /* 0x0000000400027213 */ /* 0x001fe20000000000 */
[----:B-12---:R-:W-:Y:S02]  /*18cf0*/  IMAD.MOV R7, RZ, RZ, -R3 ;  /* 0x000000ffff077224 */ /* 0x006fe400078e0a03 */
[----:B------:R-:W-:Y:S01]  /*18d00*/  VIADD R19, R19, UR4 ;  /* 0x0000000413137c36 */ /* 0x000fe20008000000 */
[----:B------:R-:W-:Y:S01]  /*18d10*/  IADD3 R9, -R16, UR6, RZ ;  /* 0x0000000610097c10 */ /* 0x000fe2000fffe1ff */
[----:B------:R-:W-:Y:S01]  /*18d20*/  IMAD R7, R7, R10, RZ ;  /* 0x0000000a07077224 */ /* 0x000fe200078e02ff */
[----:B------:R-:W-:Y:S01]  /*18d30*/  IADD3 R8, RZ, -R2, RZ ;  /* 0x80000002ff087210 */ /* 0x000fe20007ffe0ff */
[----:B------:R-:W-:Y:S01]  /*18d40*/  IMAD.MOV.U32 R2, RZ, RZ, RZ ;  /* 0x000000ffff027224 */ /* 0x000fe200078e00ff */
[----:B------:R-:W-:-:S03]  /*18d50*/  IABS R6, R9 ;  /* 0x0000000900067213 */ /* 0x000fc60000000000 */
[----:B------:R-:W-:Y:S01]  /*18d60*/  IMAD.HI.U32 R2, R3, R7, R2 ;  /* 0x0000000703027227 */ /* 0x000fe200078e0002 */
[----:B------:R-:W-:-:S03]  /*18d70*/  MOV R3, R6 ;  /* 0x0000000600037202 */ /* 0x000fc60000000f00 */
[----:B------:R-:W-:Y:S02]  /*18d80*/  IMAD.MOV.U32 R6, RZ, RZ, R8 ;  /* 0x000000ffff067224 */ /* 0x000fe400078e0008 */
[----:B------:R-:W-:-:S04]  /*18d90*/  IMAD.HI.U32 R2, R2, R3, RZ ;  /* 0x0000000302027227 */ /* 0x000fc800078e00ff */
[----:B------:R-:W-:-:S05]  /*18da0*/  IMAD R3, R2, R6, R3 ;  /* 0x0000000602037224 */ /* 0x000fca00078e0203 */
[----:B------:R-:W-:-:S13]  /*18db0*/  ISETP.GT.U32.AND P1, PT, R10, R3, PT ;  /* 0x000000030a00720c */ /* 0x000fda0003f24070 */
[-C--:B------:R-:W-:Y:S01]  /*18dc0*/  @!P1 IADD3 R3, R3, -R10.reuse, RZ ;  /* 0x8000000a03039210 */ /* 0x080fe20007ffe0ff */
        /* <DEDUP_REMOVED lines=8> */
[----:B------:R-:W-:Y:S02]  /*18e50*/  IADD3 R17, -R2, RZ, RZ ;  /* 0x000000ff02117210 */ /* 0x000fe40007ffe1ff */
[----:B------:R-:W-:-:S03]  /*18e60*/  MOV R18, R2 ;  /* 0x0000000200127202 */ /* 0x000fc60000000f00 */
[----:B------:R-:W-:Y:S01]  /*18e70*/  IMAD R17, R4, R17, R9 ;  /* 0x0000001104117224 */ /* 0x000fe200078e0209 */
[----:B------:R-:W-:Y:S06]  /*18e80*/  BRA `(.L_x_672) ;  /* 0x00000000000c7947 */ /* 0x000fec0003800000 */
.L_x_667:
[----:B------:R-:W-:Y:S01]  /*18e90*/  IMAD.MOV.U32 R17, RZ, RZ, RZ ;  /* 0x000000ffff117224 */ /* 0x000fe200078e00ff */
[----:B------:R-:W-:Y:S01]  /*18ea0*/  MOV R16, UR6 ;  /* 0x0000000600107c02 */ /* 0x000fe20008000f00 */
[----:B------:R-:W-:-:S07]  /*18eb0*/  IMAD.MOV.U32 R18, RZ, RZ, RZ ;  /* 0x000000ffff127224 */ /* 0x000fce00078e00ff */
.L_x_672:
[----:B------:R-:W-:-:S13]  /*18ec0*/  ISETP.NE.AND P0, PT, R5, RZ, PT ;  /* 0x000000ff0500720c */ /* 0x000fda0003f05270 */
[----:B------:R-:W0:Y:S01]  /*18ed0*/  @!P0 S2R R3, SR_CgaCtaId ;  /* 0x0000000000038919 */ /* 0x000e220000008800 */
[----:B------:R-:W-:-:S04]  /*18ee0*/  @!P0 MOV R2, 0x400 ;  /* 0x0000040000028802 */ /* 0x000fc80000000f00 */
[----:B0-----:R-:W-:-:S05]  /*18ef0*/  @!P0 LEA R2, R3, R2, 0x18 ;  /* 0x0000000203028211 */ /* 0x001fca00078ec0ff */
[----:B------:R1:W-:Y:S01]  /*18f00*/  @!P0 STS.128 [R2+0x2a8d0], R16 ;  /* 0x02a8d01002008388 */ /* 0x0003e20000000c00 */
[----:B------:R-:W-:Y:S06]  /*18f10*/  BAR.ARV 0x5, 0x180 ;  /* 0x0146000000007b1d */ /* 0x000fec0000002000 */
.L_x_665:
[----:B------:R2:W-:Y:S01]  /*18f20*/  STL [R1+0x28], RZ ;  /* 0x000028ff01007387 */ /* 0x0005e20000100800 */
[----:B------:R-:W-:Y:S01]  /*18f30*/  ULDC UR4, c[0x0][0xc3c] ;  /* 0x00030f0000047ab9 */ /* 0x000fe20000000800 */
[----:B------:R-:W-:Y:S01]  /*18f40*/  MOV R29, 0x1 ;  /* 0x00000001001d7802 */ /* 0x000fe20000000f00 */
[----:B------:R-:W-:Y:S01]  /*18f50*/  IMAD.MOV.U32 R28, RZ, RZ, RZ ;  /* 0x000000ffff1c7224 */ /* 0x000fe200078e00ff */
[----:B0-----:R-:W-:-:S13]  /*18f60*/  ISETP.GE.AND P0, PT, R19, UR4, PT ;  /* 0x0000000413007c0c */ /* 0x001fda000bf06270 */
[----:B--2---:R-:W-:Y:S05]  /*18f70*/  @P0 BRA `(.L_x_673) ;  /* 0x0000005800d40947 */ /* 0x004fea0003800000 */
[----:B-1----:R-:W2:Y:S01]  /*18f80*/  LDL R2, [R1+0x40] ;  /* 0x0000400001027983 */ /* 0x002ea20000100800 */
[----:B------:R-:W0:Y:S01]  /*18f90*/  S2UR UR5, SR_CgaCtaId ;  /* 0x00000000000579c3 */ /* 0x000e220000008800 */
[----:B------:R-:W-:Y:S01]  /*18fa0*/  LOP3.LUT R4, R0, 0x7f, RZ, 0xc0, !PT ;  /* 0x0000007f00047812 */ /* 0x000fe200078ec0ff */
[----:B------:R-:W-:Y:S01]  /*18fb0*/  BSSY B8, `(.L_x_673) ;  /* 0x00005b1000087945 */ /* 0x000fe20003800000 */
[----:B------:R1:W-:Y:S01]  /*18fc0*/  STL [R1+0x28], RZ ;  /* 0x000028ff01007387 */ /* 0x0003e20000100800 */
[----:B------:R-:W-:Y:S01]  /*18fd0*/  IMAD.MOV.U32 R29, RZ, RZ, 0x1 ;  /* 0x00000001ff1d7424 */ /* 0x000fe200078e00ff */
[----:B------:R-:W-:Y:S01]  /*18fe0*/  MOV R28, RZ ;  /* 0x000000ff001c7202 */ /* 0x000fe20000000f00 */
[----:B------:R-:W-:Y:S01]  /*18ff0*/  IMAD.SHL.U32 R36, R4, 0x8, RZ ;  /* 0x0000000804247824 */ /* 0x000fe200078e00ff */
[----:B------:R-:W-:Y:S01]  /*19000*/  MOV R26, RZ ;  /* 0x000000ff001a7202 */ /* 0x000fe20000000f00 */
[----:B------:R-:W-:Y:S01]  /*19010*/  IMAD.MOV.U32 R31, RZ, RZ, 0x1 ;  /* 0x00000001ff1f7424 */ /* 0x000fe200078e00ff */
[----:B------:R-:W-:Y:S01]  /*19020*/  ULDC.64 UR36, c[0x0][0x198] ;  /* 0x0000660000247ab9 */ /* 0x000fe20000000a00 */
[----:B------:R-:W-:Y:S01]  /*19030*/  ULDC UR38, c[0x0][0xc] ;  /* 0x0000030000267ab9 */ /* 0x000fe20000000800 */
[----:B--2---:R-:W-:-:S02]  /*19040*/  R2UR UR4, R2 ;  /* 0x00000000020472ca */ /* 0x004fc400000e0000 */
[----:B------:R-:W-:-:S04]  /*19050*/  SHF.L.U32 R2, R0, 0x3, RZ ;  /* 0x0000000300027819 */ /* 0x000fc800000006ff */
[C---:B------:R-:W-:Y:S02]  /*19060*/  LOP3.LUT R3, R2.reuse, 0x1f8, RZ, 0xc0, !PT ;  /* 0x000001f802037812 */ /* 0x040fe400078ec0ff */
[----:B------:R-:W-:Y:S02]  /*19070*/  LOP3.LUT R2, R2, 0x38, RZ, 0xc0, !PT ;  /* 0x0000003802027812 */ /* 0x000fe400078ec0ff */
[----:B------:R-:W-:Y:S02]  /*19080*/  LOP3.LUT R3, R3, 0x38, R0, 0x78, !PT ;  /* 0x0000003803037812 */ /* 0x000fe400078e7800 */
[----:B------:R-:W-:Y:S01]  /*19090*/  SHF.L.U32 R0, R0, 0x4, RZ ;  /* 0x0000000400007819 */ /* 0x000fe200000006ff */
[----:B------:R-:W-:Y:S01]  /*190a0*/  ULOP3.LUT UR39, UR4, 0x2, URZ, 0xfc, !UPT ;  /* 0x0000000204277892 */ /* 0x000fe2000f8efc3f */
[----:B------:R-:W-:Y:S02]  /*190b0*/  LOP3.LUT R36, R3, 0x200, R36, 0xf8, !PT ;  /* 0x0000020003247812 */ /* 0x000fe400078ef824 */
[----:B------:R-:W-:Y:S01]  /*190c0*/  UMOV UR4, 0x400 ;  /* 0x0000040000047882 */ /* 0x000fe20000000000 */
[----:B------:R-:W-:Y:S01]  /*190d0*/  SHF.R.U32.HI R3, RZ, 0x3, R4 ;  /* 0x00000003ff037819 */ /* 0x000fe20000011604 */
[----:B0-----:R-:W-:-:S03]  /*190e0*/  ULEA UR4, UR5, UR4, 0x18 ;  /* 0x0000000405047291 */ /* 0x001fc6000f8ec03f */
[----:B------:R-:W-:Y:S02]  /*190f0*/  LOP3.LUT R4, R3, 0x70, R0, 0xf8, !PT ;  /* 0x0000007003047812 */ /* 0x000fe400078ef800 */
[C---:B------:R-:W-:Y:S01]  /*19100*/  LOP3.LUT R3, R2.reuse, 0x40, RZ, 0xfc, !PT ;  /* 0x0000004002037812 */ /* 0x040fe200078efcff */
[----:B------:R-:W-:Y:S01]  /*19110*/  IMAD.U32 R22, RZ, RZ, UR4 ;  /* 0x00000004ff167e24 */ /* 0x000fe2000f8e00ff */
[----:B------:R-:W-:-:S04]  /*19120*/  LOP3.LUT R0, R2, 0x80, RZ, 0xfc, !PT ;  /* 0x0000008002007812 */ /* 0x000fc800078efcff */
[----:B-1----:R-:W-:-:S07]  /*19130*/  LEA R37, R36, R22, 0x1 ;  /* 0x0000001624257211 */ /* 0x002fce00078e08ff */
.L_x_774:
[----:B0-----:R-:W0:Y:S02]  /*19140*/  LDC.64 R32, c[0x0][0xc88] ;  /* 0x00032200ff207b82 */ /* 0x001e240000000a00 */
[----:B0-----:R-:W-:-:S06]  /*19150*/  IMAD.WIDE R32, R19, 0x4, R32 ;  /* 0x0000000413207825 */ /* 0x001fcc00078e0220 */
[----:B--2---:R-:W2:Y:S01]  /*19160*/  LDG.E R32, desc[UR60][R32.64] ;  /* 0x0000003c20207981 */ /* 0x004ea2000c1e1900 */
[----:B------:R-:W-:Y:S05]  /*19170*/  YIELD ;  /* 0x0000000000007946 */ /* 0x000fea0003800000 */
[----:B------:R-:W-:Y:S01]  /*19180*/  ULDC.64 UR4, c[0x0][0xa28] ;  /* 0x00028a0000047ab9 */ /* 0x000fe20000000a00 */
[----:B------:R-:W-:Y:S01]  /*19190*/  ULDC.64 UR8, c[0x0][0xa18] ;  /* 0x0002860000087ab9 */ /* 0x000fe20000000a00 */
[----:B------:R-:W-:Y:S01]  /*191a0*/  ISETP.NE.U32.AND P0, PT, RZ, UR4, PT ;  /* 0x00000004ff007c0c */ /* 0x000fe2000bf05070 */
[----:B------:R-:W-:Y:S01]  /*191b0*/  IMAD.MOV.U32 R9, RZ, RZ, RZ ;  /* 0x000000ffff097224 */ /* 0x000fe200078e00ff */
[----:B------:R-:W-:-:S02]  /*191c0*/  ULDC.64 UR6, c[0x0][0xa10] ;  /* 0x0002840000067ab9 */ /* 0x000fc40000000a00 */
[----:B------:R-:W-:Y:S02]  /*191d0*/  ISETP.NE.AND.EX P0, PT, RZ, UR5, PT, P0 ;  /* 0x00000005ff007c0c */ /* 0x000fe4000bf05300 */
[----:B------:R-:W-:-:S04]  /*191e0*/  ISETP.NE.U32.AND P2, PT, RZ, UR8, PT ;  /* 0x00000008ff007c0c */ /* 0x000fc8000bf45070 */
[----:B------:R-:W-:Y:S01]  /*191f0*/  ISETP.NE.AND.EX P2, PT, RZ, UR9, PT, P2 ;  /* 0x00000009ff007c0c */ /* 0x000fe2000bf45320 */
[----:B------:R-:W-:Y:S01]  /*19200*/  IMAD.MOV.U32 R35, RZ, RZ, RZ ;  /* 0x000000ffff237224 */ /* 0x000fe200078e00ff */
[----:B--2---:R-:W-:-:S05]  /*19210*/  SHF.R.S32.HI R0, RZ, 0x1f, R32 ;  /* 0x0000001fff007819 */ /* 0x004fca0000011420 */
[C---:B------:R-:W-:Y:S02]  /*19220*/  @P0 LEA R2, P1, R32.reuse, UR4, 0x2 ;  /* 0x0000000420020c11 */ /* 0x040fe4000f8210ff */
[C---:B------:R-:W-:Y:S01]  /*19230*/  SHF.L.U32 R24, R32.reuse, 0x2, RZ ;  /* 0x0000000220187819 */ /* 0x040fe200000006ff */
[----:B------:R0:W-:Y:S01]  /*19240*/  STL [R1+0x14], R0 ;  /* 0x0000140001007387 */ /* 0x0001e20000100800 */
[C-C-:B------:R-:W-:Y:S01]  /*19250*/  @P0 LEA.HI.X R3, R32.reuse, UR5, R0.reuse, 0x2, P1 ;  /* 0x0000000520030c11 */ /* 0x140fe200088f1400 */
[----:B------:R-:W-:Y:S01]  /*19260*/  ULDC.64 UR4, c[0x0][0xa00] ;  /* 0x0002800000047ab9 */ /* 0x000fe20000000a00 */
[----:B------:R-:W-:-:S03]  /*19270*/  SHF.L.U64.HI R25, R32, 0x2, R0 ;  /* 0x0000000220197819 */ /* 0x000fc60000010200 */
[----:B-1----:R1:W2:Y:S01]  /*19280*/  @P0 LDG.E R9, desc[UR60][R2.64] ;  /* 0x0000003c02090981 */ /* 0x0022a2000c1e1900 */
[----:B------:R-:W-:Y:S02]  /*19290*/  ISETP.NE.U32.AND P0, PT, RZ, UR4, PT ;  /* 0x00000004ff007c0c */ /* 0x000fe4000bf05070 */
[----:B------:R-:W-:Y:S02]  /*192a0*/  ISETP.NE.U32.AND P1, PT, RZ, UR6, PT ;  /* 0x00000006ff007c0c */ /* 0x000fe4000bf25070 */
[----:B------:R-:W-:Y:S02]  /*192b0*/  ISETP.NE.AND.EX P0, PT, RZ, UR5, PT, P0 ;  /* 0x00000005ff007c0c */ /* 0x000fe4000bf05300 */
[----:B------:R-:W-:Y:S02]  /*192c0*/  ISETP.NE.AND.EX P1, PT, RZ, UR7, PT, P1 ;  /* 0x00000007ff007c0c */ /* 0x000fe4000bf25310 */
[C---:B------:R-:W-:Y:S02]  /*192d0*/  IADD3 R4, P4, R24.reuse, UR6, RZ ;  /* 0x0000000618047c10 */ /* 0x040fe4000ff9e0ff */
[----:B-1----:R-:W-:Y:S01]  /*192e0*/  IADD3 R2, P3, R24, UR4, RZ ;  /* 0x0000000418027c10 */ /* 0x002fe2000ff7e0ff */
[----:B------:R-:W-:Y:S01]  /*192f0*/  ULDC UR4, c[0x0][0x288] ;  /* 0x0000a20000047ab9 */ /* 0x000fe20000000800 */
[----:B0-----:R-:W-:-:S02]  /*19300*/  MOV R0, RZ ;  /* 0x000000ff00007202 */ /* 0x001fc40000000f00 */
[C---:B------:R-:W-:Y:S02]  /*19310*/  IADD3.X R3, R25.reuse, UR5, RZ, P3, !PT ;  /* 0x0000000519037c10 */ /* 0x040fe40009ffe4ff */
[----:B------:R-:W-:Y:S01]  /*19320*/  @P2 IADD3 R6, P3, R24, UR8, RZ ;  /* 0x0000000818062c10 */ /* 0x000fe2000ff7e0ff */
[----:B------:R-:W-:Y:S01]  /*19330*/  IMAD.U32 R8, RZ, RZ, UR4 ;  /* 0x00000004ff087e24 */ /* 0x000fe2000f8e00ff */
[C---:B------:R-:W-:Y:S01]  /*19340*/  IADD3.X R5, R25.reuse, UR7, RZ, P4, !PT ;  /* 0x0000000719057c10 */ /* 0x040fe2000a7fe4ff */
[----:B------:R-:W5:Y:S01]  /*19350*/  @P0 LDG.E R35, desc[UR60][R2.64] ;  /* 0x0000003c02230981 */ /* 0x000f62000c1e1900 */
[----:B------:R-:W-:Y:S01]  /*19360*/  @P2 IADD3.X R7, R25, UR9, RZ, P3, !PT ;  /* 0x0000000919072c10 */ /* 0x000fe20009ffe4ff */
[----:B------:R-:W-:Y:S02]  /*19370*/  ULDC.64 UR4, c[0x0][0x418] ;  /* 0x0001060000047ab9 */ /* 0x000fe40000000a00 */
[----:B------:R-:W5:Y:S04]  /*19380*/  @P1 LDG.E R0, desc[UR60][R4.64] ;  /* 0x0000003c04001981 */ /* 0x000f68000c1e1900 */
[----:B------:R0:W3:Y:S01]  /*19390*/  @P2 LDG.E R8, desc[UR60][R6.64] ;  /* 0x0000003c06082981 */ /* 0x0000e2000c1e1900 */
[----:B------:R-:W-:-:S03]  /*193a0*/  UISETP.NE.U32.AND UP0, UPT, UR4, URZ, UPT ;  /* 0x0000003f0400728c */ /* 0x000fc6000bf05070 */
[----:B------:R-:W-:Y:S01]  /*193b0*/  ULDC UR4, c[0x0][0x424] ;  /* 0x0001090000047ab9 */ /* 0x000fe20000000800 */
[----:B------:R-:W-:-:S03]  /*193c0*/  UISETP.NE.AND.EX UP0, UPT, UR5, URZ, UPT, UP0 ;  /* 0x0000003f0500728c */ /* 0x000fc6000bf05300 */
[----:B------:R-:W-:Y:S01]  /*193d0*/  ULDC UR5, c[0x0][0x2f0] ;  /* 0x0000bc0000057ab9 */ /* 0x000fe20000000800 */
[----:B------:R-:W-:-:S04]  /*193e0*/  USEL UR4, UR4, 0x1, UP0 ;  /* 0x0000000104047887 */ /* 0x000fc80008000000 */
[----:B------:R-:W-:-:S03]  /*193f0*/  UIMAD UR4, UR4, UR5, URZ ;  /* 0x00000005040472a4 */ /* 0x000fc6000f8e023f */
[----:B------:R-:W-:Y:S02]  /*19400*/  ULDC UR5, c[0x0][0x348] ;  /* 0x0000d20000057ab9 */ /* 0x000fe40000000800 */
[----:B0-----:R-:W-:Y:S01]  /*19410*/  MOV R6, UR5 ;  /* 0x0000000500067c02 */ /* 0x001fe20008000f00 */
[----:B--2---:R-:W-:Y:S04]  /*19420*/  STL [R1+0x4], R9 ;  /* 0x0000040901007387 */ /* 0x004fe80000100800 */
[----:B---3--:R0:W-:Y:S02]  /*19430*/  STL [R1+0x20], R8 ;  /* 0x0000200801007387 */ /* 0x0081e40000100800 */
[----:B0-----:R-:W-:Y:S01]  /*19440*/  IMAD.U32 R8, RZ, RZ, UR4 ;  /* 0x00000004ff087e24 */ /* 0x001fe2000f8e00ff */
[----:B------:R-:W-:Y:S06]  /*19450*/  @P2 BRA `(.L_x_674) ;  /* 0x0000000000142947 */ /* 0x000fec0003800000 */
[----:B------:R-:W-:Y:S05]  /*19460*/  @!P0 BRA `(.L_x_674) ;  /* 0x0000000000108947 */ /* 0x000fea0003800000 */
[----:B------:R-:W2:Y:S04]  /*19470*/  LDG.E R10, desc[UR60][R2.64] ;  /* 0x0000003c020a7981 */ /* 0x000ea8000c1e1900 */
[----:B------:R-:W2:Y:S02]  /*19480*/  LDG.E R7, desc[UR60][R2.64+0x4] ;  /* 0x0000043c02077981 */ /* 0x000ea4000c1e1900 */
[----:B--2---:R-:W-:-:S05]  /*19490*/  IADD3 R2, -R10, R7, RZ ;  /* 0x000000070a027210 */ /* 0x004fca0007ffe1ff */
[----:B------:R0:W-:Y:S02]  /*194a0*/  STL [R1+0x20], R2 ;  /* 0x0000200201007387 */ /* 0x0001e40000100800 */
.L_x_674:
[----:B------:R-:W-:Y:S01]  /*194b0*/  ULDC.64 UR4, c[0x0][0xa20] ;  /* 0x0002880000047ab9 */ /* 0x000fe20000000a00 */
[----:B------:R-:W-:Y:S01]  /*194c0*/  IMAD.MOV.U32 R33, RZ, RZ, R32 ;  /* 0x000000ffff217224 */ /* 0x000fe200078e0020 */
[----:B------:R-:W-:-:S04]  /*194d0*/  ISETP.NE.U32.AND P0, PT, RZ, UR4, PT ;  /* 0x00000004ff007c0c */ /* 0x000fc8000bf05070 */
[----:B------:R-:W-:-:S13]  /*194e0*/  ISETP.NE.AND.EX P0, PT, RZ, UR5, PT, P0 ;  /* 0x00000005ff007c0c */ /* 0x000fda000bf05300 */
[----:B------:R-:W-:Y:S05]  /*194f0*/  @!P0 BRA `(.L_x_675) ;  /* 0x0000000000108947 */ /* 0x000fea0003800000 */
[----:B0-----:R-:W-:-:S04]  /*19500*/  IADD3 R2, P0, R24, UR4, RZ ;  /* 0x0000000418027c10 */ /* 0x001fc8000ff1e0ff */
[----:B------:R-:W-:-:S05]  /*19510*/  IADD3.X R3, R25, UR5, RZ, P0, !PT ;  /* 0x0000000519037c10 */ /* 0x000fca00087fe4ff */
[----:B------:R0:W5:Y:S01]  /*19520*/  LDG.E R8, desc[UR60][R2.64] ;  /* 0x0000003c02087981 */ /* 0x000162000c1e1900 */
[----:B------:R-:W-:Y:S05]  /*19530*/  BRA `(.L_x_676) ;  /* 0x0000000000247947 */ /* 0x000fea0003800000 */
.L_x_675:
[----:B------:R-:W-:Y:S02]  /*19540*/  ULDC.64 UR4, c[0x0][0xa08] ;  /* 0x0002820000047ab9 */ /* 0x000fe40000000a00 */
[----:B------:R-:W-:-:S04]  /*19550*/  ISETP.NE.U32.AND P0, PT, RZ, UR4, PT ;  /* 0x00000004ff007c0c */ /* 0x000fc8000bf05070 */
[----:B------:R-:W-:-:S13]  /*19560*/  ISETP.NE.AND.EX P0, PT, RZ, UR5, PT, P0 ;  /* 0x00000005ff007c0c */ /* 0x000fda000bf05300 */
[----:B------:R-:W-:Y:S05]  /*19570*/  @!P0 BRA `(.L_x_676) ;  /* 0x0000000000148947 */ /* 0x000fea0003800000 */
[----:B0-----:R-:W0:Y:S02]  /*19580*/  LDC.64 R2, c[0x0][0xa08] ;  /* 0x00028200ff027b82 */ /* 0x001e240000000a00 */
[----:B0-----:R-:W-:-:S05]  /*19590*/  IMAD.WIDE R2, R33, 0x4, R2 ;  /* 0x0000000421027825 */ /* 0x001fca00078e0202 */
[----:B------:R-:W2:Y:S04]  /*195a0*/  LDG.E R8, desc[UR60][R2.64] ;  /* 0x0000003c02087981 */ /* 0x000ea8000c1e1900 */
[----:B------:R-:W2:Y:S02]  /*195b0*/  LDG.E R7, desc[UR60][R2.64+0x4] ;  /* 0x0000043c02077981 */ /* 0x000ea4000c1e1900 */
[----:B--2---:R-:W-:-:S07]  /*195c0*/  IADD3 R8, -R8, R7, RZ ;  /* 0x0000000708087210 */ /* 0x004fce0007ffe1ff */
.L_x_676:
[----:B0-----:R-:W2:Y:S04]  /*195d0*/  @P1 LDG.E R3, desc[UR60][R4.64] ;  /* 0x0000003c04031981 */ /* 0x001ea8000c1e1900 */
[----:B------:R-:W2:Y:S01]  /*195e0*/  @P1 LDG.E R2, desc[UR60][R4.64+0x4] ;  /* 0x0000043c04021981 */ /* 0x000ea2000c1e1900 */
[----:B------:R-:W-:Y:S01]  /*195f0*/  BSSY B0, `(.L_x_677) ;  /* 0x000013b000007945 */ /* 0x000fe20003800000 */
[----:B--2---:R-:W-:Y:S01]  /*19600*/  @P1 IMAD.IADD R6, R2, 0x1, -R3 ;  /* 0x0000000102061824 */ /* 0x004fe200078e0a03 */
[----:B-----5:R-:W-:-:S05]  /*19610*/  IADD3 R3, -R9, R8, RZ ;  /* 0x0000000809037210 */ /* 0x020fca0007ffe1ff */
[----:B------:R-:W-:-:S05]  /*19620*/  IMAD.IADD R2, R3, 0x1, R6 ;  /* 0x0000000103027824 */ /* 0x000fca00078e0206 */
[----:B------:R0:W-:Y:S02]  /*19630*/  STL [R1], R2 ;  /* 0x0000000201007387 */ /* 0x0001e40000100800 */
[----:B0-----:R-:W-:-:S05]  /*19640*/  IADD3 R2, R2, 0x5f, RZ ;  /* 0x0000005f02027810 */ /* 0x001fca0007ffe0ff */
[----:B------:R-:W-:-:S05]  /*19650*/  IMAD.HI R2, R2, 0x2aaaaaab, RZ ;  /* 0x2aaaaaab02027827 */ /* 0x000fca00078e02ff */
[----:B------:R-:W-:-:S04]  /*19660*/  SHF.R.U32.HI R7, RZ, 0x1f, R2 ;  /* 0x0000001fff077819 */ /* 0x000fc80000011602 */
[----:B------:R-:W-:Y:S01]  /*19670*/  LEA.HI.SX32 R4, R2, R7, 0x1c ;  /* 0x0000000702047211 */ /* 0x000fe200078fe2ff */
[----:B------:R-:W-:-:S04]  /*19680*/  IMAD.MOV R2, RZ, RZ, -R3 ;  /* 0x000000ffff027224 */ /* 0x000fc800078e0a03 */
[----:B------:R-:W-:Y:S01]  /*19690*/  IMAD R7, R4, 0x60, -R3 ;  /* 0x0000006004077824 */ /* 0x000fe200078e0a03 */
[----:B------:R-:W-:Y:S01]  /*196a0*/  VIMNMX R2, RZ, R2, !PT ;  /* 0x00000002ff027248 */ /* 0x000fe20007fe0100 */
[----:B------:R0:W-:Y:S03]  /*196b0*/  STL [R1+0x24], R4 ;  /* 0x0000240401007387 */ /* 0x0001e60000100800 */
[----:B------:R-:W-:-:S04]  /*196c0*/  VIMNMX R7, R7, R6, PT ;  /* 0x0000000607077248 */ /* 0x000fc80003fe0100 */
[----:B------:R-:W-:Y:S01]  /*196d0*/  ISETP.GT.AND P0, PT, R7, R2, PT ;  /* 0x000000020700720c */ /* 0x000fe20003f04270 */
[----:B------:R-:W-:-:S05]  /*196e0*/  IMAD.WIDE.U32 R2, R2, -0x55555555, RZ ;  /* 0xaaaaaaab02027825 */ /* 0x000fca00078e00ff */
[----:B------:R-:W-:-:S05]  /*196f0*/  SHF.R.U32.HI R5, RZ, 0x6, R3 ;  /* 0x00000006ff057819 */ /* 0x000fca0000011603 */
[----:B------:R-:W-:Y:S02]  /*19700*/  IMAD.MOV.U32 R2, RZ, RZ, R5 ;  /* 0x000000ffff027224 */ /* 0x000fe400078e0005 */
[----:B0-----:R-:W-:-:S05]  /*19710*/  @P0 IADD3 R4, R7, 0x5f, RZ ;  /* 0x0000005f07040810 */ /* 0x001fca0007ffe0ff */
[----:B------:R-:W-:-:S05]  /*19720*/  @P0 IMAD.HI R4, R4, 0x2aaaaaab, RZ ;  /* 0x2aaaaaab04040827 */ /* 0x000fca00078e02ff */
[----:B------:R-:W-:-:S04]  /*19730*/  @P0 SHF.R.U32.HI R3, RZ, 0x1f, R4 ;  /* 0x0000001fff030819 */ /* 0x000fc80000011604 */
[----:B------:R-:W-:Y:S02]  /*19740*/  @P0 LEA.HI.SX32 R2, R4, R3, 0x1c ;  /* 0x0000000304020211 */ /* 0x000fe400078fe2ff */
[----:B------:R-:W-:Y:S02]  /*19750*/  PLOP3.LUT P0, PT, PT, PT, PT, 0x80, 0x0 ;  /* 0x000000000000781c */ /* 0x000fe40003f0f070 */
[----:B------:R-:W-:-:S13]  /*19760*/  ISETP.GT.AND P2, PT, R2, R5, PT ;  /* 0x000000050200720c */ /* 0x000fda0003f44270 */
[----:B------:R-:W-:Y:S05]  /*19770*/  @!P2 BRA `(.L_x_678) ;  /* 0x000000100088a947 */ /* 0x000fea0003800000 */
[----:B------:R-:W-:Y:S01]  /*19780*/  UMOV UR4, 0xffffffff ;  /* 0xffffffff00047882 */ /* 0x000fe20000000000 */
[----:B------:R-:W-:Y:S02]  /*19790*/  SEL R4, R33, RZ, !P1 ;  /* 0x000000ff21047207 */ /* 0x000fe40004800000 */
[----:B------:R-:W-:Y:S05]  /*197a0*/  BRA.DIV UR4, `(.L_x_679) ;  /* 0x0000006604287947 */ /* 0x000fea000b800000 */
[----:B------:R-:W0:Y:S02]  /*197b0*/  S2R R3, SR_TID.X ;  /* 0x0000000000037919 */ /* 0x000e240000002100 */
[----:B0-----:R-:W-:-:S04]  /*197c0*/  SHF.R.U32.HI R3, RZ, 0x5, R3 ;  /* 0x00000005ff037819 */ /* 0x001fc80000011603 */
[----:B------:R-:W-:-:S05]  /*197d0*/  LOP3.LUT R3, R3, 0x3, RZ, 0xc0, !PT ;  /* 0x0000000303037812 */ /* 0x000fca00078ec0ff */
[----:B------:R0:W1:Y:S02]  /*197e0*/  SHFL.IDX PT, R14, R3, RZ, 0x1f ;  /* 0x00001fff030e7589 */ /* 0x00006400000e0000 */
.L_x_830:
[----:B-1----:R-:W-:Y:S02]  /*197f0*/  ISETP.NE.AND P0, PT, R14, RZ, PT ;  /* 0x000000ff0e00720c */ /* 0x002fe40003f05270 */
[----:B------:R-:W-:-:S11]  /*19800*/  PLOP3.LUT P6, PT, PT, PT, PT, 0x8, 0x0 ;  /* 0x000000000000781c */ /* 0x000fd60003fce170 */
[----:B------:R-:W-:Y:S05]  /*19810*/  @P0 BRA `(.L_x_680) ;  /* 0x00000000000c0947 */ /* 0x000fea0003800000 */
[----:B------:R-:W-:-:S03]  /*19820*/  UMOV UR4, 0xffffffff ;  /* 0xffffffff00047882 */ /* 0x000fc60000000000 */
[----:B------:R-:W-:Y:S05]  /*19830*/  BRA.DIV UR4, `(.L_x_681) ;  /* 0x0000006604387947 */ /* 0x000fea000b800000 */
[----:B------:R-:W-:-:S13]  /*19840*/  ELECT P6, URZ, PT ;  /* 0x00000000003f782f */ /* 0x000fda00038c0000 */
.L_x_680:
[----:B0-----:R-:W2:Y:S01]  /*19850*/  LDL R3, [R1+0x28] ;  /* 0x0000280001037983 */ /* 0x001ea20000100800 */
[----:B------:R-:W-:Y:S01]  /*19860*/  BSSY B1, `(.L_x_682) ;  /* 0x0000008000017945 */ /* 0x000fe20003800000 */
[----:B--2---:R-:W-:-:S04]  /*19870*/  IADD3 R3, R3, 0x1, RZ ;  /* 0x0000000103037810 */ /* 0x004fc80007ffe0ff */
[----:B------:R-:W-:-:S04]  /*19880*/  LEA.HI R6, R3, R3, RZ, 0x1 ;  /* 0x0000000303067211 */ /* 0x000fc800078f08ff */
[----:B------:R-:W-:-:S05]  /*19890*/  LOP3.LUT R6, R6, 0xfffffffe, RZ, 0xc0, !PT ;  /* 0xfffffffe06067812 */ /* 0x000fca00078ec0ff */
[----:B------:R-:W-:-:S05]  /*198a0*/  IMAD.IADD R3, R3, 0x1, -R6 ;  /* 0x0000000103037824 */ /* 0x000fca00078e0a06 */
[----:B------:R-:W-:-:S04]  /*198b0*/  SHF.L.U32 R3, R3, 0x1f, RZ ;  /* 0x0000001f03037819 */ /* 0x000fc800000006ff */
[----:B------:R-:W0:Y:S02]  /*198c0*/  SYNCS.PHASECHK.TRANS64.TRYWAIT P0, [R22+URZ+0x2a820], R3 ;  /* 0x02a82003160075a7 */ /* 0x000e24000800017f */
[----:B0-----:R-:W-:Y:S05]  /*198d0*/  @!P0 BRA `(.L_x_683) ;  /* 0x0000006400308947 */ /* 0x001fea0003800000 */
.L_x_833:
[----:B------:R-:W-:Y:S05]  /*198e0*/  BSYNC B1 ;  /* 0x0000000000017941 */ /* 0x000fea0003800000 */
.L_x_682:
[----:B------:R-:W-:Y:S04]  /*198f0*/  BSSY B1, `(.L_x_684) ;  /* 0x000007c000017945 */ /* 0x000fe80003800000 */
[----:B------:R-:W-:Y:S05]  /*19900*/  @!P6 BRA `(.L_x_685) ;  /* 0x0000000400e8e947 */ /* 0x000fea0003800000 */
[----:B------:R-:W-:Y:S01]  /*19910*/  LEA R9, R26, R22, 0x3 ;  /* 0x000000161a097211 */ /* 0x000fe200078e18ff */
[----:B------:R-:W1:Y:S01]  /*19920*/  S2R R6, SR_TID.X ;  /* 0x0000000000067919 */ /* 0x000e620000002100 */
[----:B------:R-:W-:Y:S01]  /*19930*/  SHF.L.U32 R8, R31, 0x1f, RZ ;  /* 0x0000001f1f087819 */ /* 0x000fe200000006ff */
[----:B------:R-:W-:Y:S03]  /*19940*/  BSSY B2, `(.L_x_686) ;  /* 0x0000005000027945 */ /* 0x000fe60003800000 */
[----:B------:R-:W2:Y:S01]  /*19950*/  SYNCS.PHASECHK.TRANS64.TRYWAIT P0, [R9+URZ+0x2a8a0], R8 ;  /* 0x02a8a008090075a7 */ /* 0x000ea2000800017f */
[----:B-1----:R-:W-:-:S04]  /*19960*/  LOP3.LUT R6, R6, 0x7f, RZ, 0xc0, !PT ;  /* 0x0000007f06067812 */ /* 0x002fc800078ec0ff */
[----:B------:R-:W-:Y:S01]  /*19970*/  ISETP.NE.AND P1, PT, R6, RZ, PT ;  /* 0x000000ff0600720c */ /* 0x000fe20003f25270 */
[----:B--2---:R-:W-:-:S12]  /*19980*/  @!P0 BRA `(.L_x_687) ;  /* 0x0000006400188947 */ /* 0x004fd80003800000 */
.L_x_834:
[----:B------:R-:W-:Y:S05]  /*19990*/  BSYNC B2 ;  /* 0x0000000000027941 */ /* 0x000fea0003800000 */
.L_x_686:
[----:B------:R-:W-:Y:S04]  /*199a0*/  BSSY B2, `(.L_x_688) ;  /* 0x0000009000027945 */ /* 0x000fe80003800000 */
[----:B------:R-:W-:Y:S05]  /*199b0*/  @P1 BRA `(.L_x_689) ;  /* 0x00000000001c1947 */ /* 0x000fea0003800000 */
[----:B------:R-:W2:Y:S01]  /*199c0*/  S2R R6, SR_TID.X ;  /* 0x0000000000067919 */ /* 0x000ea20000002100 */
[----:B0-----:R-:W-:-:S04]  /*199d0*/  IMAD.MOV.U32 R3, RZ, RZ, 0x9000 ;  /* 0x00009000ff037424 */ /* 0x001fc800078e00ff */
[----:B------:R3:W-:Y:S01]  /*199e0*/  SYNCS.ARRIVE.TRANS64 RZ, [R9+URZ+0x2a890], R3 ;  /* 0x02a8900309ff79a7 */ /* 0x0007e2000800003f */
[----:B--2---:R-:W-:-:S04]  /*199f0*/  LOP3.LUT R6, R6, 0x1f, RZ, 0xc0, !PT ;  /* 0x0000001f06067812 */ /* 0x004fc800078ec0ff */
[----:B------:R-:W-:-:S13]  /*19a00*/  ISETP.NE.AND P0, PT, R6, RZ, PT ;  /* 0x000000ff0600720c */ /* 0x000fda0003f05270 */
[----:B---3--:R-:W-:Y:S05]  /*19a10*/  @!P0 BRA `(.L_x_689) ;  /* 0x0000000000048947 */ /* 0x008fea0003800000 */
[----:B------:R-:W-:Y:S01]  /*19a20*/  BPT.TRAP 0x1 ;  /* 0x000000040000795c */ /* 0x000fe20000300000 */
.L_x_689:
[----:B------:R-:W-:Y:S05]  /*19a30*/  BSYNC B2 ;  /* 0x0000000000027941 */ /* 0x000fea0003800000 */
.L_x_688:
[----:B------:R-:W-:Y:S01]  /*19a40*/  MOV R12, RZ ;  /* 0x000000ff000c7202 */ /* 0x000fe20000000f00 */
[----:B------:R-:W-:Y:S01]  /*19a50*/  IMAD R6, R2, 0x60, R0 ;  /* 0x0000006002067824 */ /* 0x000fe200078e0200 */
[----:B------:R-:W-:Y:S01]  /*19a60*/  UIADD3 UR4, UP0, UR36, 0x570, URZ ;  /* 0x0000057024047890 */ /* 0x000fe2000ff1e03f */
[----:B------:R-:W-:Y:S01]  /*19a70*/  IMAD R7, R26, 0x9000, R22 ;  /* 0x000090001a077824 */ /* 0x000fe200078e0216 */
[----:B------:R-:W-:Y:S01]  /*19a80*/  R2UR UR10, R12 ;  /* 0x000000000c0a72ca */ /* 0x000fe200000e0000 */
[----:B------:R-:W-:Y:S01]  /*19a90*/  VIADD R6, R6, 0xffffffa0 ;  /* 0xffffffa006067836 */ /* 0x000fe20000000000 */
[----:B------:R-:W-:Y:S01]  /*19aa0*/  PLOP3.LUT P0, PT, PT, PT, PT, 0x80, 0x0 ;  /* 0x000000000000781c */ /* 0x000fe20003f0f070 */
[----:B------:R-:W-:Y:S01]  /*19ab0*/  VIADD R10, R7, 0x18400 ;  /* 0x00018400070a7836 */ /* 0x000fe20000000000 */
[----:B0-----:R-:W-:Y:S01]  /*19ac0*/  IADD3 R3, R9, 0x2a890, RZ ;  /* 0x0002a89009037810 */ /* 0x001fe20007ffe0ff */
[----:B------:R-:W-:Y:S01]  /*19ad0*/  UIADD3.X UR5, URZ, UR37, URZ, UP0, !UPT ;  /* 0x000000253f057290 */ /* 0x000fe200087fe43f */
[----:B------:R-:W-:Y:S01]  /*19ae0*/  UMOV UR6, 0x0 ;  /* 0x0000000000067882 */ /* 0x000fe20000000000 */
[----:B------:R-:W-:-:S10]  /*19af0*/  UMOV UR7, 0x12f00000 ;  /* 0x12f0000000077882 */ /* 0x000fd40000000000 */
.L_x_690:
[----:B------:R-:W-:-:S13]  /*19b00*/  @P0 ELECT P2, URZ, PT ;  /* 0x00000000003f082f */ /* 0x000fda0003840000 */
[----:B------:R-:W-:Y:S02]  /*19b10*/  @P2 R2UR UR13, R4 ;  /* 0x00000000040d22ca */ /* 0x000fe400000e0000 */
[----:B------:R-:W-:Y:S02]  /*19b20*/  @P2 R2UR UR12, R18 ;  /* 0x00000000120c22ca */ /* 0x000fe400000e0000 */
[----:B------:R-:W-:Y:S02]  /*19b30*/  @P2 R2UR UR11, R6 ;  /* 0x00000000060b22ca */ /* 0x000fe400000e0000 */
[----:B------:R-:W-:Y:S02]  /*19b40*/  @P2 R2UR UR9, R3 ;  /* 0x00000000030922ca */ /* 0x000fe400000e0000 */
[----:B------:R-:W-:Y:S02]  /*19b50*/  @P2 R2UR UR8, R10 ;  /* 0x000000000a0822ca */ /* 0x000fe400000e0000 */
[----:B------:R-:W-:-:S02]  /*19b60*/  @P2 PLOP3.LUT P0, PT, P2, PT, PT, 0x8, 0x0 ;  /* 0x000000000000281c */ /* 0x000fc4000170e170 */
[----:B------:R-:W-:-:S09]  /*19b70*/  PLOP3.LUT P2, PT, PT, PT, PT, 0x8, 0x0 ;  /* 0x000000000000781c */ /* 0x000fd20003f4e170 */
[----:B------:R0:W-:Y:S02]  /*19b80*/  UTMALDG.4D [UR8], [UR4], desc[UR6] ;  /* 0x00000608040075b4 */ /* 0x0001e40008019000 */
[----:B0-----:R-:W-:Y:S05]  /*19b90*/  @P0 BRA.U.ANY `(.L_x_690) ;  /* 0xfffffffd00d80947 */ /* 0x001fea000393ffff */
[----:B------:R-:W-:Y:S01]  /*19ba0*/  MOV R13, 0x40 ;  /* 0x00000040000d7802 */ /* 0x000fe20000000f00 */
[----:B------:R-:W-:Y:S01]  /*19bb0*/  VIADD R10, R7, 0x1b400 ;  /* 0x0001b400070a7836 */ /* 0x000fe20000000000 */
[----:B------:R-:W-:Y:S01]  /*19bc0*/  PLOP3.LUT P0, PT, PT, PT, PT, 0x80, 0x0 ;  /* 0x000000000000781c */ /* 0x000fe20003f0f070 */
[----:B------:R-:W-:Y:S01]  /*19bd0*/  UMOV UR6, 0x0 ;  /* 0x0000000000067882 */ /* 0x000fe20000000000 */
[----:B------:R-:W-:Y:S01]  /*19be0*/  R2UR UR10, R13 ;  /* 0x000000000d0a72ca */ /* 0x000fe200000e0000 */
[----:B------:R-:W-:-:S14]  /*19bf0*/  UMOV UR7, 0x12f00000 ;  /* 0x12f0000000077882 */ /* 0x000fdc0000000000 */
.L_x_691:
        /* <DEDUP_REMOVED lines=10> */
[----:B------:R-:W-:Y:S01]  /*19ca0*/  PLOP3.LUT P0, PT, PT, PT, PT, 0x80, 0x0 ;  /* 0x000000000000781c */ /* 0x000fe20003f0f070 */
[----:B------:R-:W-:Y:S01]  /*19cb0*/  UMOV UR6, 0x0 ;  /* 0x0000000000067882 */ /* 0x000fe20000000000 */
[----:B------:R-:W-:Y:S01]  /*19cc0*/  IADD3 R7, R7, 0x1e400, RZ ;  /* 0x0001e40007077810 */ /* 0x000fe20007ffe0ff */
[----:B------:R-:W-:Y:S01]  /*19cd0*/  UMOV UR7, 0x12f00000 ;  /* 0x12f0000000077882 */ /* 0x000fe20000000000 */
[----:B------:R-:W-:-:S09]  /*19ce0*/  UMOV UR10, 0x80 ;  /* 0x00000080000a7882 */ /* 0x000fd20000000000 */
.L_x_692:
        /* <DEDUP_REMOVED lines=10> */
[----:B------:R-:W0:Y:S01]  /*19d90*/  SYNCS.PHASECHK.TRANS64.TRYWAIT P0, [R9+URZ+0x2a8c0], R8 ;  /* 0x02a8c008090075a7 */ /* 0x000e22000800017f */
[----:B------:R-:W-:Y:S04]  /*19da0*/  BSSY B2, `(.L_x_693) ;  /* 0x0000002000027945 */ /* 0x000fe80003800000 */
[----:B0-----:R-:W-:Y:S05]  /*19db0*/  @!P0 BRA `(.L_x_694) ;  /* 0x0000006000208947 */ /* 0x001fea0003800000 */
.L_x_835:
[----:B------:R-:W-:Y:S05]  /*19dc0*/  BSYNC B2 ;  /* 0x0000000000027941 */ /* 0x000fea0003800000 */
.L_x_693:
[----:B------:R-:W-:Y:S01]  /*19dd0*/  BSSY B2, `(.L_x_695) ;  /* 0x000000b000027945 */ /* 0x000fe20003800000 */
[----:B------:R-:W-:Y:S01]  /*19de0*/  IMAD.MOV.U32 R10, RZ, RZ, 0x0 ;  /* 0x00000000ff0a7424 */ /* 0x000fe200078e00ff */
[----:B------:R-:W-:Y:S02]  /*19df0*/  MOV R11, 0x12f00000 ;  /* 0x12f00000000b7802 */ /* 0x000fe40000000f00 */
[----:B------:R-:W-:Y:S05]  /*19e00*/  @P1 BRA `(.L_x_696) ;  /* 0x00000000001c1947 */ /* 0x000fea0003800000 */
[----:B------:R-:W2:Y:S01]  /*19e10*/  S2R R7, SR_TID.X ;  /* 0x0000000000077919 */ /* 0x000ea20000002100 */
[----:B------:R-:W-:-:S04]  /*19e20*/  IMAD.MOV.U32 R3, RZ, RZ, 0x6000 ;  /* 0x00006000ff037424 */ /* 0x000fc800078e00ff */
[----:B------:R3:W-:Y:S01]  /*19e30*/  SYNCS.ARRIVE.TRANS64 RZ, [R9+URZ+0x2a8b0], R3 ;  /* 0x02a8b00309ff79a7 */ /* 0x0007e2000800003f */
[----:B--2---:R-:W-:-:S04]  /*19e40*/  LOP3.LUT R7, R7, 0x1f, RZ, 0xc0, !PT ;  /* 0x0000001f07077812 */ /* 0x004fc800078ec0ff */
[----:B------:R-:W-:-:S13]  /*19e50*/  ISETP.NE.AND P0, PT, R7, RZ, PT ;  /* 0x000000ff0700720c */ /* 0x000fda0003f05270 */
[----:B---3--:R-:W-:Y:S05]  /*19e60*/  @!P0 BRA `(.L_x_696) ;  /* 0x0000000000048947 */ /* 0x008fea0003800000 */
[----:B------:R-:W-:Y:S01]  /*19e70*/  BPT.TRAP 0x1 ;  /* 0x000000040000795c */ /* 0x000fe20000300000 */
.L_x_696:
[----:B------:R-:W-:Y:S05]  /*19e80*/  BSYNC B2 ;  /* 0x0000000000027941 */ /* 0x000fea0003800000 */
.L_x_695:
[----:B------:R-:W-:Y:S01]  /*19e90*/  R2UR UR10, R12 ;  /* 0x000000000c0a72ca */ /* 0x000fe200000e0000 */
[----:B------:R-:W-:Y:S01]  /*19ea0*/  IMAD R3, R26, 0x6000, R22 ;  /* 0x000060001a037824 */ /* 0x000fe200078e0216 */
[----:B------:R-:W-:Y:S01]  /*19eb0*/  R2UR UR6, R10 ;  /* 0x000000000a0672ca */ /* 0x000fe200000e0000 */
[----:B------:R-:W-:Y:S01]  /*19ec0*/  UIADD3 UR4, UP0, UR36, 0x670, URZ ;  /* 0x0000067024047890 */ /* 0x000fe2000ff1e03f */
[----:B------:R-:W-:Y:S01]  /*19ed0*/  R2UR UR7, R11 ;  /* 0x000000000b0772ca */ /* 0x000fe200000e0000 */
[----:B------:R-:W-:Y:S01]  /*19ee0*/  VIADD R7, R3, 0x400 ;  /* 0x0000040003077836 */ /* 0x000fe20000000000 */
[----:B------:R-:W-:Y:S01]  /*19ef0*/  PLOP3.LUT P0, PT, PT, PT, PT, 0x80, 0x0 ;  /* 0x000000000000781c */ /* 0x000fe20003f0f070 */
[----:B------:R-:W-:Y:S01]  /*19f00*/  UIADD3.X UR5, URZ, UR37, URZ, UP0, !UPT ;  /* 0x000000253f057290 */ /* 0x000fe200087fe43f */
[----:B01----:R-:W-:-:S11]  /*19f10*/  IADD3 R9, R9, 0x2a8b0, RZ ;  /* 0x0002a8b009097810 */ /* 0x003fd60007ffe0ff */
.L_x_697:
        /* <DEDUP_REMOVED lines=10> */
[----:B------:R-:W-:Y:S02]  /*19fc0*/  R2UR UR10, R13 ;  /* 0x000000000d0a72ca */ /* 0x000fe400000e0000 */
[----:B------:R-:W-:Y:S02]  /*19fd0*/  R2UR UR6, R10 ;  /* 0x000000000a0672ca */ /* 0x000fe400000e0000 */
[----:B------:R-:W-:Y:S02]  /*19fe0*/  R2UR UR7, R11 ;  /* 0x000000000b0772ca */ /* 0x000fe400000e0000 */
[----:B------:R-:W-:Y:S02]  /*19ff0*/  PLOP3.LUT P0, PT, PT, PT, PT, 0x80, 0x0 ;  /* 0x000000000000781c */ /* 0x000fe40003f0f070 */
[----:B------:R-:W-:-:S11]  /*1a000*/  IADD3 R3, R3, 0x3400, RZ ;  /* 0x0000340003037810 */ /* 0x000fd60007ffe0ff */
.L_x_698:
        /* <DEDUP_REMOVED lines=9> */
[----:B-1----:R-:W-:Y:S05]  /*1a0a0*/  @P0 BRA.U.ANY `(.L_x_698) ;  /* 0xfffffffd00d80947 */ /* 0x002fea000393ffff */
.L_x_685:
[----:B------:R-:W-:Y:S05]  /*1a0b0*/  BSYNC B1 ;  /* 0x0000000000017941 */ /* 0x000fea0003800000 */
.L_x_684:
[----:B------:R-:W-:Y:S01]  /*1a0c0*/  IADD3 R7, R2, -0x2, RZ ;  /* 0xfffffffe02077810 */ /* 0x000fe20007ffe0ff */
[----:B------:R-:W-:Y:S01]  /*1a0d0*/  VIADD R26, R26, 0x1 ;  /* 0x000000011a1a7836 */ /* 0x000fe20000000000 */
[----:B------:R-:W-:Y:S02]  /*1a0e0*/  PLOP3.LUT P0, PT, PT, PT, PT, 0x8, 0x0 ;  /* 0x000000000000781c */ /* 0x000fe40003f0e170 */
[----:B------:R-:W-:Y:S02]  /*1a0f0*/  ISETP.GE.AND P2, PT, R7, R5, PT ;  /* 0x000000050700720c */ /* 0x000fe40003f46270 */
[----:B------:R-:W-:-:S04]  /*1a100*/  ISETP.NE.AND P1, PT, R26, 0x2, PT ;  /* 0x000000021a00780c */ /* 0x000fc80003f25270 */
[----:B------:R-:W-:Y:S02]  /*1a110*/  SEL R2, RZ, 0x1, P1 ;  /* 0x00000001ff027807 */ /* 0x000fe40000800000 */
[----:B------:R-:W-:Y:S02]  /*1a120*/  SEL R26, R26, RZ, P1 ;  /* 0x000000ff1a1a7207 */ /* 0x000fe40000800000 */
[----:B------:R-:W-:-:S03]  /*1a130*/  LOP3.LUT R31, R31, R2, RZ, 0x3c, !PT ;  /* 0x000000021f1f7212 */ /* 0x000fc600078e3cff */
[----:B------:R-:W-:Y:S05]  /*1a140*/  @!P2 BRA `(.L_x_678) ;  /* 0x000000080014a947 */ /* 0x000fea0003800000 */
.L_x_714:
[----:B------:R-:W-:Y:S05]  /*1a150*/  YIELD ;  /* 0x0000000000007946 */ /* 0x000fea0003800000 */
[----:B------:R-:W-:Y:S04]  /*1a160*/  BSSY B1, `(.L_x_699) ;  /* 0x000007b000017945 */ /* 0x000fe80003800000 */
[----:B------:R-:W-:Y:S05]  /*1a170*/  @!P6 BRA `(.L_x_700) ;  /* 0x0000000400e4e947 */ /* 0x000fea0003800000 */
[----:B------:R-:W-:Y:S01]  /*1a180*/  IMAD R6, R26, 0x8, R22 ;  /* 0x000000081a067824 */ /* 0x000fe200078e0216 */
[----:B------:R-:W-:Y:S01]  /*1a190*/  SHF.L.U32 R9, R31, 0x1f, RZ ;  /* 0x0000001f1f097819 */ /* 0x000fe200000006ff */
[----:B------:R-:W1:Y:S01]  /*1a1a0*/  S2R R2, SR_TID.X ;  /* 0x0000000000027919 */ /* 0x000e620000002100 */
[----:B------:R-:W-:Y:S02]  /*1a1b0*/  BSSY B2, `(.L_x_701) ;  /* 0x0000005000027945 */ /* 0x000fe40003800000 */
[----:B------:R-:W2:Y:S01]  /*1a1c0*/  SYNCS.PHASECHK.TRANS64.TRYWAIT P1, [R6+URZ+0x2a8a0], R9 ;  /* 0x02a8a009060075a7 */ /* 0x000ea2000802017f */
[----:B-1----:R-:W-:-:S04]  /*1a1d0*/  LOP3.LUT R2, R2, 0x7f, RZ, 0xc0, !PT ;  /* 0x0000007f02027812 */ /* 0x002fc800078ec0ff */
[----:B------:R-:W-:Y:S01]  /*1a1e0*/  ISETP.NE.AND P2, PT, R2, RZ, PT ;  /* 0x000000ff0200720c */ /* 0x000fe20003f45270 */
[----:B--2---:R-:W-:-:S12]  /*1a1f0*/  @!P1 BRA `(.L_x_702) ;  /* 0x0000005c00249947 */ /* 0x004fd80003800000 */
.L_x_836:
[----:B------:R-:W-:Y:S05]  /*1a200*/  BSYNC B2 ;  /* 0x0000000000027941 */ /* 0x000fea0003800000 */
.L_x_701:
[----:B------:R-:W-:Y:S04]  /*1a210*/  BSSY B2, `(.L_x_703) ;  /* 0x0000009000027945 */ /* 0x000fe80003800000 */
[----:B------:R-:W-:Y:S05]  /*1a220*/  @P2 BRA `(.L_x_704) ;  /* 0x00000000001c2947 */ /* 0x000fea0003800000 */
[----:B0-----:R-:W0:Y:S01]  /*1a230*/  S2R R3, SR_TID.X ;  /* 0x0000000000037919 */ /* 0x001e220000002100 */
[----:B------:R-:W-:-:S04]  /*1a240*/  MOV R2, 0x9000 ;  /* 0x0000900000027802 */ /* 0x000fc80000000f00 */
[----:B------:R2:W-:Y:S01]  /*1a250*/  SYNCS.ARRIVE.TRANS64 RZ, [R6+URZ+0x2a890], R2 ;  /* 0x02a8900206ff79a7 */ /* 0x0005e2000800003f */
[----:B0-----:R-:W-:-:S04]  /*1a260*/  LOP3.LUT R3, R3, 0x1f, RZ, 0xc0, !PT ;  /* 0x0000001f03037812 */ /* 0x001fc800078ec0ff */
[----:B------:R-:W-:-:S13]  /*1a270*/  ISETP.NE.AND P1, PT, R3, RZ, PT ;  /* 0x000000ff0300720c */ /* 0x000fda0003f25270 */
[----:B--2---:R-:W-:Y:S05]  /*1a280*/  @!P1 BRA `(.L_x_704) ;  /* 0x0000000000049947 */ /* 0x004fea0003800000 */
[----:B------:R-:W-:Y:S01]  /*1a290*/  BPT.TRAP 0x1 ;  /* 0x000000040000795c */ /* 0x000fe20000300000 */
.L_x_704:
[----:B------:R-:W-:Y:S05]  /*1a2a0*/  BSYNC B2 ;  /* 0x0000000000027941 */ /* 0x000fea0003800000 */
.L_x_703:
[----:B------:R-:W-:Y:S01]  /*1a2b0*/  IMAD.MOV.U32 R11, RZ, RZ, RZ ;  /* 0x000000ffff0b7224 */ /* 0x000fe200078e00ff */
[----:B------:R-:W-:Y:S01]  /*1a2c0*/  UIADD3 UR4, UP0, UR36, 0x570, URZ ;  /* 0x0000057024047890 */ /* 0x000fe2000ff1e03f */
[----:B0-----:R-:W-:Y:S01]  /*1a2d0*/  IMAD R3, R26, 0x9000, R22 ;  /* 0x000090001a037824 */ /* 0x001fe200078e0216 */
[----:B------:R-:W-:Y:S01]  /*1a2e0*/  PLOP3.LUT P1, PT, PT, PT, PT, 0x80, 0x0 ;  /* 0x000000000000781c */ /* 0x000fe20003f2f070 */
[----:B------:R-:W-:Y:S01]  /*1a2f0*/  IMAD R8, R7, 0x60, R0 ;  /* 0x0000006007087824 */ /* 0x000fe200078e0200 */
[----:B------:R-:W-:Y:S01]  /*1a300*/  R2UR UR10, R11 ;  /* 0x000000000b0a72ca */ /* 0x000fe200000e0000 */
[----:B------:R-:W-:Y:S01]  /*1a310*/  VIADD R10, R3, 0x18400 ;  /* 0x00018400030a7836 */ /* 0x000fe20000000000 */
[----:B------:R-:W-:Y:S01]  /*1a320*/  IADD3 R2, R6, 0x2a890, RZ ;  /* 0x0002a89006027810 */ /* 0x000fe20007ffe0ff */
[----:B------:R-:W-:Y:S01]  /*1a330*/  UIADD3.X UR5, URZ, UR37, URZ, UP0, !UPT ;  /* 0x000000253f057290 */ /* 0x000fe200087fe43f */
[----:B------:R-:W-:Y:S01]  /*1a340*/  UMOV UR6, 0x0 ;  /* 0x0000000000067882 */ /* 0x000fe20000000000 */
[----:B------:R-:W-:-:S10]  /*1a350*/  UMOV UR7, 0x12f00000 ;  /* 0x12f0000000077882 */ /* 0x000fd40000000000 */
.L_x_705:
        /* <DEDUP_REMOVED lines=16> */
.L_x_706:
        /* <DEDUP_REMOVED lines=15> */
.L_x_707:
        /* <DEDUP_REMOVED lines=13> */
.L_x_837:
[----:B------:R-:W-:Y:S05]  /*1a620*/  BSYNC B2 ;  /* 0x0000000000027941 */ /* 0x000fea0003800000 */
.L_x_708:
[----:B------:R-:W-:Y:S01]  /*1a630*/  BSSY B2, `(.L_x_710) ;  /* 0x000000b000027945 */ /* 0x000fe20003800000 */
[----:B------:R-:W-:Y:S01]  /*1a640*/  IMAD.MOV.U32 R2, RZ, RZ, 0x0 ;  /* 0x00000000ff027424 */ /* 0x000fe200078e00ff */
[----:B------:R-:W-:Y:S02]  /*1a650*/  MOV R3, 0x12f00000 ;  /* 0x12f0000000037802 */ /* 0x000fe40000000f00 */
[----:B------:R-:W-:Y:S05]  /*1a660*/  @P2 BRA `(.L_x_711) ;  /* 0x00000000001c2947 */ /* 0x000fea0003800000 */
[----:B------:R-:W2:Y:S01]  /*1a670*/  S2R R10, SR_TID.X ;  /* 0x00000000000a7919 */ /* 0x000ea20000002100 */
[----:B01----:R-:W-:-:S04]  /*1a680*/  IMAD.MOV.U32 R9, RZ, RZ, 0x6000 ;  /* 0x00006000ff097424 */ /* 0x003fc800078e00ff */
[----:B------:R3:W-:Y:S01]  /*1a690*/  SYNCS.ARRIVE.TRANS64 RZ, [R6+URZ+0x2a8b0], R9 ;  /* 0x02a8b00906ff79a7 */ /* 0x0007e2000800003f */
[----:B--2---:R-:W-:-:S04]  /*1a6a0*/  LOP3.LUT R10, R10, 0x1f, RZ, 0xc0, !PT ;  /* 0x0000001f0a0a7812 */ /* 0x004fc800078ec0ff */
[----:B------:R-:W-:-:S13]  /*1a6b0*/  ISETP.NE.AND P1, PT, R10, RZ, PT ;  /* 0x000000ff0a00720c */ /* 0x000fda0003f25270 */
[----:B---3--:R-:W-:Y:S05]  /*1a6c0*/  @!P1 BRA `(.L_x_711) ;  /* 0x0000000000049947 */ /* 0x008fea0003800000 */
[----:B------:R-:W-:Y:S01]  /*1a6d0*/  BPT.TRAP 0x1 ;  /* 0x000000040000795c */ /* 0x000fe20000300000 */
.L_x_711:
[----:B------:R-:W-:Y:S05]  /*1a6e0*/  BSYNC B2 ;  /* 0x0000000000027941 */ /* 0x000fea0003800000 */
.L_x_710:
[----:B------:R-:W-:Y:S01]  /*1a6f0*/  R2UR UR10, R11 ;  /* 0x000000000b0a72ca */ /* 0x000fe200000e0000 */
[----:B01----:R-:W-:Y:S01]  /*1a700*/  IMAD R9, R26, 0x6000, R22 ;  /* 0x000060001a097824 */ /* 0x003fe200078e0216 */
[----:B------:R-:W-:Y:S01]  /*1a710*/  R2UR UR6, R2 ;  /* 0x00000000020672ca */ /* 0x000fe200000e0000 */
[----:B------:R-:W-:Y:S01]  /*1a720*/  UIADD3 UR4, UP0, UR36, 0x670, URZ ;  /* 0x0000067024047890 */ /* 0x000fe2000ff1e03f */
[----:B------:R-:W-:Y:S01]  /*1a730*/  R2UR UR7, R3 ;  /* 0x00000000030772ca */ /* 0x000fe200000e0000 */
[----:B------:R-:W-:Y:S01]  /*1a740*/  VIADD R10, R9, 0x400 ;  /* 0x00000400090a7836 */ /* 0x000fe20000000000 */
[----:B------:R-:W-:Y:S01]  /*1a750*/  PLOP3.LUT P1, PT, PT, PT, PT, 0x80, 0x0 ;  /* 0x000000000000781c */ /* 0x000fe20003f2f070 */
[----:B------:R-:W-:Y:S01]  /*1a760*/  UIADD3.X UR5, URZ, UR37, URZ, UP0, !UPT ;  /* 0x000000253f057290 */ /* 0x000fe200087fe43f */
[----:B------:R-:W-:-:S11]  /*1a770*/  IADD3 R6, R6, 0x2a8b0, RZ ;  /* 0x0002a8b006067810 */ /* 0x000fd60007ffe0ff */
.L_x_712:
        /* <DEDUP_REMOVED lines=15> */
.L_x_713:
        /* <DEDUP_REMOVED lines=10> */
.L_x_700:
[----:B------:R-:W-:Y:S05]  /*1a910*/  BSYNC B1 ;  /* 0x0000000000017941 */ /* 0x000fea0003800000 */
.L_x_699:
[C---:B------:R-:W-:Y:S01]  /*1a920*/  ISETP.GT.AND P2, PT, R7.reuse, R5, PT ;  /* 0x000000050700720c */ /* 0x040fe20003f44270 */
[----:B------:R-:W-:Y:S01]  /*1a930*/  VIADD R26, R26, 0x1 ;  /* 0x000000011a1a7836 */ /* 0x000fe20000000000 */
[----:B------:R-:W-:-:S04]  /*1a940*/  IADD3 R7, R7, -0x1, RZ ;  /* 0xffffffff07077810 */ /* 0x000fc80007ffe0ff */
[----:B------:R-:W-:-:S04]  /*1a950*/  ISETP.NE.AND P1, PT, R26, 0x2, PT ;  /* 0x000000021a00780c */ /* 0x000fc80003f25270 */
[----:B------:R-:W-:Y:S02]  /*1a960*/  SEL R2, RZ, 0x1, P1 ;  /* 0x00000001ff027807 */ /* 0x000fe40000800000 */
[----:B------:R-:W-:Y:S02]  /*1a970*/  SEL R26, R26, RZ, P1 ;  /* 0x000000ff1a1a7207 */ /* 0x000fe40000800000 */
[----:B------:R-:W-:Y:S01]  /*1a980*/  LOP3.LUT R31, R31, R2, RZ, 0x3c, !PT ;  /* 0x000000021f1f7212 */ /* 0x000fe200078e3cff */
[----:B------:R-:W-:Y:S06]  /*1a990*/  @P2 BRA `(.L_x_714) ;  /* 0xfffffff400ec2947 */ /* 0x000fec000383ffff */
.L_x_678:
[----:B------:R-:W-:Y:S05]  /*1a9a0*/  BSYNC B0 ;  /* 0x0000000000007941 */ /* 0x000fea0003800000 */
.L_x_677:
[----:B------:R-:W2:Y:S01]  /*1a9b0*/  LDL R30, [R1] ;  /* 0x00000000011e7983 */ /* 0x000ea20000100800 */
[----:B------:R-:W-:Y:S05]  /*1a9c0*/  @!P0 WARPSYNC.ALL ;  /* 0x0000000000008948 */ /* 0x000fea0003800000 */
[----:B------:R-:W-:Y:S06]  /*1a9d0*/  @!P0 BAR.SYNC.DEFER_BLOCKING 0xc, 0x180 ;  /* 0x0306000000008b1d */ /* 0x000fec0000010000 */
[----:B------:R-:W-:Y:S01]  /*1a9e0*/  BSSY B7, `(.L_x_715) ;  /* 0x000036f000077945 */ /* 0x000fe20003800000 */
[----:B--2---:R-:W-:-:S13]  /*1a9f0*/  ISETP.GT.AND P0, PT, R30, RZ, PT ;  /* 0x000000ff1e00720c */ /* 0x004fda0003f04270 */
[----:B------:R-:W-:Y:S05]  /*1aa00*/  @P0 BRA `(.L_x_716) ;  /* 0x0000000000440947 */ /* 0x000fea0003800000 */
[----:B------:R-:W1:Y:S02]  /*1aa10*/  S2R R2, SR_TID.X ;  /* 0x0000000000027919 */ /* 0x000e640000002100 */
        /* <DEDUP_REMOVED lines=14> */
[----:B0-----:R-:W-:Y:S01]  /*1ab00*/  IADD3 R16, R0, UR38, R7 ;  /* 0x0000002600107c10 */ /* 0x001fe2000fffe007 */
[----:B------:R-:W-:Y:S06]  /*1ab10*/  BRA `(.L_x_717) ;  /* 0x00000034006c7947 */ /* 0x000fec0003800000 */
.L_x_716:
        /* <DEDUP_REMOVED lines=10> */
[----:B0-----:R-:W0:Y:S01]  /*1abc0*/  LDC.64 R2, c[0x4][R2] ;  /* 0x0100000002027b82 */ /* 0x001e220000000a00 */
[----:B------:R-:W-:Y:S01]  /*1abd0*/  MOV R6, UR8 ;  /* 0x0000000800067c02 */ /* 0x000fe20008000f00 */
[----:B------:R-:W-:Y:S01]  /*1abe0*/  IMAD.U32 R7, RZ, RZ, UR9 ;  /* 0x00000009ff077e24 */ /* 0x000fe2000f8e00ff */
[----:B------:R-:W-:Y:S01]  /*1abf0*/  MOV R10, UR4 ;  /* 0x00000004000a7c02 */ /* 0x000fe20008000f00 */
[----:B------:R-:W-:Y:S01]  /*1ac00*/  IMAD.U32 R11, RZ, RZ, UR5 ;  /* 0x00000005ff0b7e24 */ /* 0x000fe2000f8e00ff */
[----:B------:R-:W-:Y:S01]  /*1ac10*/  MOV R8, 0x70 ;  /* 0x0000007000087802 */ /* 0x000fe20000000f00 */
[----:B------:R-:W-:Y:S01]  /*1ac20*/  IMAD.MOV.U32 R12, RZ, RZ, 0x1 ;  /* 0x00000001ff0c7424 */ /* 0x000fe200078e00ff */
[----:B------:R-:W-:-:S07]  /*1ac30*/  MOV R13, RZ ;  /* 0x000000ff000d7202 */ /* 0x000fce0000000f00 */
[----:B------:R-:W-:-:S07]  /*1ac40*/  LEPC R20, `(.L_x_719) ;  /* 0x000000001014794e */ /* 0x000fce0000000000 */
[----:B0-----:R-:W-:Y:S05]  /*1ac50*/  CALL.ABS.NOINC R2 ;  /* 0x0000000002007343 */ /* 0x001fea0003c00000 */
.L_x_719:
[----:B------:R-:W-:Y:S05]  /*1ac60*/  BSYNC B6 ;  /* 0x0000000000067941 */ /* 0x000fea0003800000 */
.L_x_718:
        /* <DEDUP_REMOVED lines=8> */
[----:B0-----:R0:W1:Y:S01]  /*1acf0*/  LDC.64 R2, c[0x4][R27] ;  /* 0x010000001b027b82 */ /* 0x0010620000000a00 */
[----:B------:R-:W-:Y:S01]  /*1ad00*/  MOV R4, UR6 ;  /* 0x0000000600047c02 */ /* 0x000fe20008000f00 */
[----:B------:R-:W-:Y:S01]  /*1ad10*/  IMAD.U32 R5, RZ, RZ, UR7 ;  /* 0x00000007ff057e24 */ /* 0x000fe2000f8e00ff */
[----:B------:R-:W-:Y:S01]  /*1ad20*/  MOV R6, UR8 ;  /* 0x0000000800067c02 */ /* 0x000fe20008000f00 */
[----:B------:R-:W-:Y:S01]  /*1ad30*/  IMAD.U32 R7, RZ, RZ, UR9 ;  /* 0x00000009ff077e24 */ /* 0x000fe2000f8e00ff */
[----:B------:R-:W-:Y:S01]  /*1ad40*/  MOV R10, UR4 ;  /* 0x00000004000a7c02 */ /* 0x000fe20008000f00 */
[----:B------:R-:W-:Y:S01]  /*1ad50*/  IMAD.U32 R11, RZ, RZ, UR5 ;  /* 0x00000005ff0b7e24 */ /* 0x000fe2000f8e00ff */
[----:B------:R-:W-:Y:S01]  /*1ad60*/  MOV R8, 0x70 ;  /* 0x0000007000087802 */ /* 0x000fe20000000f00 */
[----:B------:R-:W-:Y:S01]  /*1ad70*/  IMAD.MOV.U32 R12, RZ, RZ, 0x1 ;  /* 0x00000001ff0c7424 */ /* 0x000fe200078e00ff */
[----:B0-----:R-:W-:-:S07]  /*1ad80*/  MOV R13, RZ ;  /* 0x000000ff000d7202 */ /* 0x001fce0000000f00 */
[----:B------:R-:W-:-:S07]  /*1ad90*/  LEPC R20, `(.L_x_722) ;  /* 0x000000001014794e */ /* 0x000fce0000000000 */
[----:B-1----:R-:W-:Y:S05]  /*1ada0*/  CALL.ABS.NOINC R2 ;  /* 0x0000000002007343 */ /* 0x002fea0003c00000 */
.L_x_722:
        /* <DEDUP_REMOVED lines=14> */
[----:B-1----:R-:W-:Y:S05]  /*1ae90*/  CALL.ABS.NOINC R2 ;  /* 0x0000000002007343 */ /* 0x002fea0003c00000 */
.L_x_721:
[----:B------:R-:W-:Y:S05]  /*1aea0*/  BSYNC B6 ;  /* 0x0000000000067941 */ /* 0x000fea0003800000 */
.L_x_720:
[----:B------:R-:W2:Y:S01]  /*1aeb0*/  LDL R20, [R1+0x24] ;  /* 0x0000240001147983 */ /* 0x000ea20000100800 */
[----:B------:R-:W-:Y:S01]  /*1aec0*/  ULDC.64 UR4, c[0x0][0x9f8] ;  /* 0x00027e0000047ab9 */ /* 0x000fe20000000a00 */
[----:B------:R-:W1:Y:S01]  /*1aed0*/  LDC R0, c[0x0][0x430] ;  /* 0x00010c00ff007b82 */ /* 0x000e620000000800 */
[----:B------:R-:W-:Y:S01]  /*1aee0*/  ISETP.NE.U32.AND P0, PT, RZ, UR4, PT ;  /* 0x00000004ff007c0c */ /* 0x000fe2000bf05070 */
[----:B------:R-:W3:Y:S03]  /*1aef0*/  LDL R2, [R1+0x4] ;  /* 0x0000040001027983 */ /* 0x000ee60000100800 */
[----:B------:R-:W-:Y:S01]  /*1af00*/  ISETP.NE.AND.EX P0, PT, RZ, UR5, PT, P0 ;  /* 0x00000005ff007c0c */ /* 0x000fe2000bf05300 */
[----:B------:R-:W4:-:S12]  /*1af10*/  S2R R21, SR_TID.X ;  /* 0x0000000000157919 */ /* 0x000f180000002100 */
[----:B------:R-:W-:Y:S01]  /*1af20*/  @P0 IADD3 R24, P1, R24, UR4, RZ ;  /* 0x0000000418180c10 */ /* 0x000fe2000ff3e0ff */
[----:B------:R-:W0:Y:S01]  /*1af30*/  S2R R34, SR_TID.X ;  /* 0x0000000000227919 */ /* 0x000e220000002100 */
[----:B------:R-:W-:Y:S02]  /*1af40*/  ULDC UR4, c[0x0][0x320] ;  /* 0x0000c80000047ab9 */ /* 0x000fe40000000800 */
[----:B------:R-:W-:-:S05]  /*1af50*/  @P0 IADD3.X R25, R25, UR5, RZ, P1, !PT ;  /* 0x0000000519190c10 */ /* 0x000fca0008ffe4ff */
[----:B------:R-:W3:Y:S01]  /*1af60*/  @P0 LDG.E R33, desc[UR60][R24.64] ;  /* 0x0000003c18210981 */ /* 0x000ee2000c1e1900 */
[----:B-1----:R-:W-:Y:S02]  /*1af70*/  ISETP.NE.AND P1, PT, R0, 0x1, PT ;  /* 0x000000010000780c */ /* 0x002fe40003f25270 */
[----:B----4-:R-:W-:-:S11]  /*1af80*/  LOP3.LUT R21, R21, 0x7f, RZ, 0xc0, !PT ;  /* 0x0000007f15157812 */ /* 0x010fd600078ec0ff */
[----:B------:R-:W1:Y:S01]  /*1af90*/  @P1 LDC R7, c[0x0][0x434] ;  /* 0x00010d00ff071b82 */ /* 0x000e620000000800 */
[----:B------:R-:W-:-:S07]  /*1afa0*/  SHF.R.U32.HI R21, RZ, 0x3, R21 ;  /* 0x00000003ff157819 */ /* 0x000fce0000011615 */
[----:B------:R-:W4:Y:S01]  /*1afb0*/  @P1 LDC R5, c[0x0][0x438] ;  /* 0x00010e00ff051b82 */ /* 0x000f220000000800 */
[----:B0-----:R-:W-:-:S04]  /*1afc0*/  SHF.L.U32 R34, R34, 0x4, RZ ;  /* 0x0000000422227819 */ /* 0x001fc800000006ff */
[----:B------:R-:W-:Y:S02]  /*1afd0*/  LOP3.LUT R34, R21, 0x70, R34, 0xf8, !PT ;  /* 0x0000007015227812 */ /* 0x000fe400078ef822 */
[----:B------:R-:W0:Y:S02]  /*1afe0*/  S2R R21, SR_TID.X ;  /* 0x0000000000157919 */ /* 0x000e240000002100 */
[----:B0-----:R-:W-:-:S05]  /*1aff0*/  IMAD.SHL.U32 R21, R21, 0x8, RZ ;  /* 0x0000000815157824 */ /* 0x001fca00078e00ff */
[----:B------:R-:W-:Y:S02]  /*1b000*/  LOP3.LUT R21, R21, 0x38, RZ, 0xc0, !PT ;  /* 0x0000003815157812 */ /* 0x000fe400078ec0ff */
[----:B------:R-:W-:Y:S01]  /*1b010*/  LOP3.LUT R23, R23, 0xfffffff7, RZ, 0xc0, !PT ;  /* 0xfffffff717177812 */ /* 0x000fe200078ec0ff */
[----:B------:R-:W-:Y:S01]  /*1b020*/  UMOV UR5, 0xffffffff ;  /* 0xffffffff00057882 */ /* 0x000fe20000000000 */
[----:B--2---:R-:W-:-:S04]  /*1b030*/  VIADD R27, R20, 0xffffffff ;  /* 0xffffffff141b7836 */ /* 0x004fc80000000000 */
[----:B------:R-:W-:-:S05]  /*1b040*/  IMAD R6, R27, 0x60, R34 ;  /* 0x000000601b067824 */ /* 0x000fca00078e0222 */
[----:B------:R-:W-:-:S04]  /*1b050*/  ISETP.GE.AND P0, PT, R6, R30, PT ;  /* 0x0000001e0600720c */ /* 0x000fc80003f06270 */
[----:B------:R-:W-:Y:S02]  /*1b060*/  ISETP.GT.U32.OR P0, PT, R34, 0x5f, P0 ;  /* 0x0000005f2200780c */ /* 0x000fe40000704470 */
[----:B---3--:R-:W-:-:S05]  /*1b070*/  IADD3 R6, R6, R2, RZ ;  /* 0x0000000206067210 */ /* 0x008fca0007ffe0ff */
[----:B-1----:R-:W-:-:S06]  /*1b080*/  @P1 IMAD.HI.U32 R7, R6, R7, RZ ;  /* 0x0000000706071227 */ /* 0x002fcc00078e00ff */
[----:B------:R-:W0:Y:S01]  /*1b090*/  @!P0 LDC.64 R2, c[0x0][0x428] ;  /* 0x00010a00ff028b82 */ /* 0x000e220000000a00 */
[--C-:B------:R-:W-:Y:S01]  /*1b0a0*/  IMAD.MOV.U32 R4, RZ, RZ, R6.reuse ;  /* 0x000000ffff047224 */ /* 0x100fe200078e0006 */
[----:B----4-:R-:W-:Y:S02]  /*1b0b0*/  @P1 SHF.R.U32.HI R4, RZ, R5, R7 ;  /* 0x00000005ff041219 */ /* 0x010fe40000011607 */
[----:B------:R-:W-:Y:S02]  /*1b0c0*/  LOP3.LUT R20, R21, 0x40, RZ, 0xfc, !PT ;  /* 0x0000004015147812 */ /* 0x000fe400078efcff */
[----:B------:R-:W-:Y:S02]  /*1b0d0*/  IADD3 R5, -R4, RZ, RZ ;  /* 0x000000ff04057210 */ /* 0x000fe40007ffe1ff */
[----:B------:R-:W-:Y:S02]  /*1b0e0*/  ISETP.GE.AND P2, PT, R20, UR4, PT ;  /* 0x0000000414007c0c */ /* 0x000fe4000bf46270 */
[----:B------:R-:W-:Y:S01]  /*1b0f0*/  SHF.R.S32.HI R8, RZ, 0x1f, R33 ;  /* 0x0000001fff087819 */ /* 0x000fe20000011421 */
[----:B------:R-:W-:Y:S01]  /*1b100*/  IMAD R0, R0, R5, R6 ;  /* 0x0000000500007224 */ /* 0x000fe200078e0206 */
[----:B------:R-:W-:-:S02]  /*1b110*/  @!P0 SHF.R.S32.HI R5, RZ, 0x1f, R4 ;  /* 0x0000001fff058819 */ /* 0x000fc40000011404 */
[----:B------:R-:W-:Y:S01]  /*1b120*/  ISETP.GE.AND P1, PT, R21, UR4, PT ;  /* 0x0000000415007c0c */ /* 0x000fe2000bf26270 */
[----:B------:R-:W-:Y:S01]  /*1b130*/  ULDC UR4, c[0x0][0x2f4] ;  /* 0x0000bd0000047ab9 */ /* 0x000fe20000000800 */
[----:B------:R-:W-:-:S04]  /*1b140*/  SEL R30, RZ, 0xffffffff, P2 ;  /* 0xffffffffff1e7807 */ /* 0x000fc80001000000 */
[----:B------:R-:W-:Y:S01]  /*1b150*/  SHF.L.U32 R30, R30, 0x1, RZ ;  /* 0x000000011e1e7819 */ /* 0x000fe200000006ff */
[-C--:B0-----:R-:W-:Y:S02]  /*1b160*/  @!P0 IMAD R6, R8, R2.reuse, RZ ;  /* 0x0000000208068224 */ /* 0x081fe400078e02ff */
[----:B------:R-:W-:Y:S01]  /*1b170*/  @!P0 IMAD.WIDE.U32 R4, R33, R2, R4 ;  /* 0x0000000221048225 */ /* 0x000fe200078e0004 */
[----:B------:R-:W-:-:S03]  /*1b180*/  SEL R2, RZ, 0x1, P1 ;  /* 0x00000001ff027807 */ /* 0x000fc60000800000 */
[----:B------:R-:W-:Y:S01]  /*1b190*/  @!P0 IMAD R6, R33, R3, R6 ;  /* 0x0000000321068224 */ /* 0x000fe200078e0206 */
[----:B------:R-:W-:Y:S02]  /*1b1a0*/  LOP3.LUT R30, R30, 0x2, R2, 0xe2, !PT ;  /* 0x000000021e1e7812 */ /* 0x000fe400078ee202 */
[----:B------:R-:W0:Y:S01]  /*1b1b0*/  @!P0 LDC.64 R2, c[0x0][0x418] ;  /* 0x00010600ff028b82 */ /* 0x000e220000000a00 */
[----:B------:R-:W-:Y:S02]  /*1b1c0*/  @!P0 IMAD.IADD R6, R5, 0x1, R6 ;  /* 0x0000000105068824 */ /* 0x000fe400078e0206 */
[----:B------:R-:W-:Y:S01]  /*1b1d0*/  IMAD.U32 R5, RZ, RZ, UR39 ;  /* 0x00000027ff057e24 */ /* 0x000fe2000f8e00ff */
[----:B0-----:R-:W-:-:S04]  /*1b1e0*/  @!P0 LEA R2, P1, R4, R2, 0x2 ;  /* 0x0000000204028211 */ /* 0x001fc800078210ff */
[----:B------:R-:W-:Y:S02]  /*1b1f0*/  @!P0 LEA.HI.X R3, R4, R3, R6, 0x2, P1 ;  /* 0x0000000304038211 */ /* 0x000fe400008f1406 */
[----:B------:R-:W-:-:S06]  /*1b200*/  MOV R4, RZ ;  /* 0x000000ff00047202 */ /* 0x000fcc0000000f00 */
[----:B------:R0:W5:Y:S01]  /*1b210*/  @!P0 LDG.E R4, desc[UR60][R2.64] ;  /* 0x0000003c02048981 */ /* 0x000162000c1e1900 */
[----:B------:R-:W-:Y:S02]  /*1b220*/  ISETP.GT.U32.AND P0, PT, R34, 0x5f, PT ;  /* 0x0000005f2200780c */ /* 0x000fe40003f04070 */
[----:B------:R-:W-:Y:S02]  /*1b230*/  ISETP.NE.AND P3, PT, R5, 0x3, PT ;  /* 0x000000030500780c */ /* 0x000fe40003f65270 */
[----:B------:R-:W-:-:S09]  /*1b240*/  ISETP.GE.AND P2, PT, R21, UR4, PT ;  /* 0x0000000415007c0c */ /* 0x000fd2000bf46270 */
[----:B------:R-:W-:-:S04]  /*1b250*/  @P0 LOP3.LUT R23, R23, 0x8, RZ, 0xfc, !PT ;  /* 0x0000000817170812 */ /* 0x000fc800078efcff */
[----:B------:R-:W-:-:S04]  /*1b260*/  LOP3.LUT R23, R23, 0xffffffef, RZ, 0xc0, !PT ;  /* 0xffffffef17177812 */ /* 0x000fc800078ec0ff */
[----:B------:R-:W-:Y:S01]  /*1b270*/  @P3 LOP3.LUT R23, R23, 0x10, RZ, 0xfc, !PT ;  /* 0x0000001017173812 */ /* 0x000fe200078efcff */
[----:B------:R1:W-:Y:S03]  /*1b280*/  STL [R1+0x8], R8 ;  /* 0x0000080801007387 */ /* 0x0003e60000100800 */
[----:B------:R-:W-:Y:S02]  /*1b290*/  LOP3.LUT R23, R23, 0xfffffffb, RZ, 0xc0, !PT ;  /* 0xfffffffb17177812 */ /* 0x000fe400078ec0ff */
[----:B------:R-:W-:Y:S02]  /*1b2a0*/  ISETP.GE.AND P1, PT, R20, UR4, PT ;  /* 0x0000000414007c0c */ /* 0x000fe4000bf26270 */
[----:B------:R-:W-:Y:S02]  /*1b2b0*/  @P2 LOP3.LUT R23, R23, 0x4, RZ, 0xfc, !PT ;  /* 0x0000000417172812 */ /* 0x000fe400078efcff */
[----:B-1----:R-:W-:-:S02]  /*1b2c0*/  LOP3.LUT R8, R21, 0x80, RZ, 0xfc, !PT ;  /* 0x0000008015087812 */ /* 0x002fc400078efcff */
[----:B------:R-:W-:Y:S02]  /*1b2d0*/  LOP3.LUT R23, R23, 0xfffffffe, RZ, 0xc0, !PT ;  /* 0xfffffffe17177812 */ /* 0x000fe400078ec0ff */
[----:B------:R-:W-:Y:S02]  /*1b2e0*/  ISETP.GE.AND P0, PT, R8, UR4, PT ;  /* 0x0000000408007c0c */ /* 0x000fe4000bf06270 */
[----:B------:R-:W-:-:S04]  /*1b2f0*/  LOP3.LUT R23, R23, 0xfffffffd, RZ, 0xc0, !PT ;  /* 0xfffffffd17177812 */ /* 0x000fc800078ec0ff */
[----:B------:R-:W-:-:S07]  /*1b300*/  @P1 LOP3.LUT R23, R23, 0x2, RZ, 0xfc, !PT ;  /* 0x0000000217171812 */ /* 0x000fce00078efcff */
[----:B------:R-:W-:Y:S01]  /*1b310*/  @P0 LOP3.LUT R23, R23, 0x1, RZ, 0xfc, !PT ;  /* 0x0000000117170812 */ /* 0x000fe200078efcff */
[----:B0-----:R-:W-:Y:S06]  /*1b320*/  BRA.DIV UR5, `(.L_x_723) ;  /* 0x0000004e05007947 */ /* 0x001fec000b800000 */
.L_x_840:
[----:B------:R-:W-:Y:S01]  /*1b330*/  SHF.R.S32.HI R34, RZ, 0x1f, R18 ;  /* 0x0000001fff227819 */ /* 0x000fe20000011412 */
[----:B------:R-:W-:Y:S06]  /*1b340*/  @!P3 BRA `(.L_x_724) ;  /* 0x000000000004b947 */ /* 0x000fec0003800000 */
[----:B------:R-:W-:Y:S01]  /*1b350*/  BPT.TRAP 0x1 ;  /* 0x000000040000795c */ /* 0x000fe20000300000 */
.L_x_724:
[----:B------:R-:W-:Y:S01]  /*1b360*/  SHF.R.S32.HI R5, RZ, 0x1f, R0 ;  /* 0x0000001fff057819 */ /* 0x000fe20000011400 */
[----:B------:R-:W-:Y:S01]  /*1b370*/  ULDC.64 UR4, c[0x0][0x328] ;  /* 0x0000ca0000047ab9 */ /* 0x000fe20000000a00 */
[----:B------:R-:W-:Y:S01]  /*1b380*/  BSSY B0, `(.L_x_725) ;  /* 0x0000017000007945 */ /* 0x000fe20003800000 */
[----:B------:R-:W-:-:S04]  /*1b390*/  IMAD.WIDE.U32 R2, R0, UR4, RZ ;  /* 0x0000000400027c25 */ /* 0x000fc8000f8e00ff */
[----:B------:R-:W-:-:S04]  /*1b3a0*/  IMAD R6, R5, UR4, RZ ;  /* 0x0000000405067c24 */ /* 0x000fc8000f8e02ff */
[----:B------:R-:W-:Y:S01]  /*1b3b0*/  IMAD R6, R0, UR5, R6 ;  /* 0x0000000500067c24 */ /* 0x000fe2000f8e0206 */
[----:B------:R-:W-:-:S04]  /*1b3c0*/  ULDC.64 UR4, c[0x0][0x338] ;  /* 0x0000ce0000047ab9 */ /* 0x000fc80000000a00 */
[----:B------:R-:W-:Y:S02]  /*1b3d0*/  IADD3 R3, R3, R6, RZ ;  /* 0x0000000603037210 */ /* 0x000fe40007ffe0ff */
        /* <DEDUP_REMOVED lines=10> */
[----:B------:R-:W-:Y:S02]  /*1b480*/  LEA R24, P0, R2, UR4, 0x1 ;  /* 0x0000000402187c11 */ /* 0x000fe4000f8008ff */
[----:B------:R-:W-:-:S04]  /*1b490*/  IADD3 R7, R3, R7, RZ ;  /* 0x0000000703077210 */ /* 0x000fc80007ffe0ff */
[----:B------:R-:W-:Y:S01]  /*1b4a0*/  LEA.HI.X R25, R2, UR5, R7, 0x1, P0 ;  /* 0x0000000502197c11 */ /* 0x000fe200080f0c07 */
[----:B------:R-:W-:Y:S01]  /*1b4b0*/  IMAD R7, R28, 0x8, R22 ;  /* 0x000000081c077824 */ /* 0x000fe200078e0216 */
[----:B------:R-:W-:-:S04]  /*1b4c0*/  SHF.L.U32 R2, R29, 0x1f, RZ ;  /* 0x0000001f1d027819 */ /* 0x000fc800000006ff */
[----:B------:R-:W0:Y:S02]  /*1b4d0*/  SYNCS.PHASECHK.TRANS64.TRYWAIT P0, [R7+URZ+0x2a840], R2 ;  /* 0x02a84002070075a7 */ /* 0x000e24000800017f */
[----:B0-----:R-:W-:Y:S05]  /*1b4e0*/  @!P0 BRA `(.L_x_726) ;  /* 0x0000004800c48947 */ /* 0x001fea0003800000 */
.L_x_841:
[----:B------:R-:W-:Y:S05]  /*1b4f0*/  BSYNC B0 ;  /* 0x0000000000007941 */ /* 0x000fea0003800000 */
.L_x_725:
[----:B------:R-:W2:Y:S01]  /*1b500*/  LDL R9, [R1] ;  /* 0x0000000001097983 */ /* 0x000ea20000100800 */
[----:B------:R-:W-:Y:S01]  /*1b510*/  ULDC.64 UR4, c[0x0][0x300] ;  /* 0x0000c00000047ab9 */ /* 0x000fe20000000a00 */
[----:B------:R-:W-:Y:S01]  /*1b520*/  LOP3.LUT P4, RZ, R23, 0x4, RZ, 0xc0, !PT ;  /* 0x0000000417ff7812 */ /* 0x000fe2000788c0ff */
[----:B------:R-:W-:Y:S01]  /*1b530*/  IMAD R5, R5, UR4, RZ ;  /* 0x0000000405057c24 */ /* 0x000fe2000f8e02ff */
[----:B------:R-:W1:Y:S01]  /*1b540*/  S2R R8, SR_TID.X ;  /* 0x0000000000087919 */ /* 0x000e620000002100 */
[C---:B0-----:R-:W-:Y:S01]  /*1b550*/  IMAD.WIDE.U32 R2, R0.reuse, UR4, RZ ;  /* 0x0000000400027c25 */ /* 0x041fe2000f8e00ff */
[C---:B------:R-:W-:Y:S02]  /*1b560*/  LOP3.LUT P3, RZ, R23.reuse, 0x2, RZ, 0xc0, !PT ;  /* 0x0000000217ff7812 */ /* 0x040fe4000786c0ff */
[----:B------:R-:W-:Y:S01]  /*1b570*/  LOP3.LUT P2, RZ, R23, 0x1, RZ, 0xc0, !PT ;  /* 0x0000000117ff7812 */ /* 0x000fe2000784c0ff */
[----:B------:R-:W-:Y:S01]  /*1b580*/  IMAD R5, R0, UR5, R5 ;  /* 0x0000000500057c24 */ /* 0x000fe2000f8e0205 */
[----:B------:R-:W-:-:S02]  /*1b590*/  ULDC.64 UR4, c[0x0][0x310] ;  /* 0x0000c40000047ab9 */ /* 0x000fc40000000a00 */
[----:B------:R-:W-:Y:S02]  /*1b5a0*/  IMAD R6, R6, UR4, RZ ;  /* 0x0000000406067c24 */ /* 0x000fe4000f8e02ff */
[----:B------:R-:W-:Y:S01]  /*1b5b0*/  IADD3 R3, R3, R5, RZ ;  /* 0x0000000503037210 */ /* 0x000fe20007ffe0ff */
[----:B------:R-:W-:Y:S02]  /*1b5c0*/  IMAD R5, R28, 0x4800, R36 ;  /* 0x000048001c057824 */ /* 0x000fe400078e0224 */
        /* <DEDUP_REMOVED lines=10> */
[----:B-1----:R-:W-:Y:S02]  /*1b670*/  LOP3.LUT R8, R8, 0x7f, RZ, 0xc0, !PT ;  /* 0x0000007f08087812 */ /* 0x002fe400078ec0ff */
[----:B------:R-:W-:Y:S02]  /*1b680*/  IADD3 R0, R3, R0, RZ ;  /* 0x0000000003007210 */ /* 0x000fe40007ffe0ff */
[----:B------:R-:W-:Y:S02]  /*1b690*/  SHF.R.U32.HI R8, RZ, 0x3, R8 ;  /* 0x00000003ff087819 */ /* 0x000fe40000011608 */
[----:B------:R-:W-:Y:S01]  /*1b6a0*/  LEA.HI.X R0, R2, UR5, R0, 0x1, P0 ;  /* 0x0000000502007c11 */ /* 0x000fe200080f0c00 */
[----:B--2---:R-:W-:-:S02]  /*1b6b0*/  IMAD R6, R27, -0x60, R9 ;  /* 0xffffffa01b067824 */ /* 0x004fc400078e0209 */
[----:B------:R-:W0:Y:S02]  /*1b6c0*/  S2R R9, SR_TID.X ;  /* 0x0000000000097919 */ /* 0x000e240000002100 */
[----:B------:R-:W-:-:S05]  /*1b6d0*/  IMAD.IADD R6, R6, 0x1, -R8 ;  /* 0x0000000106067824 */ /* 0x000fca00078e0a08 */
[----:B------:R-:W-:Y:S02]  /*1b6e0*/  ISETP.GE.AND P0, PT, R6, 0x1, PT ;  /* 0x000000010600780c */ /* 0x000fe40003f06270 */
[----:B0-----:R-:W-:-:S04]  /*1b6f0*/  SHF.L.U32 R9, R9, 0x3, RZ ;  /* 0x0000000309097819 */ /* 0x001fc800000006ff */
[----:B------:R-:W-:Y:S01]  /*1b700*/  LOP3.LUT R9, R9, 0x38, RZ, 0xc0, !PT ;  /* 0x0000003809097812 */ /* 0x000fe200078ec0ff */
[----:B------:R-:W-:Y:S06]  /*1b710*/  BRA.DIV UR4, `(.L_x_727) ;  /* 0x0000004a044c7947 */ /* 0x000fec000b800000 */
[----:B------:R-:W0:Y:S01]  /*1b720*/  SHFL.IDX PT, R3, R4, RZ, 0x181f ;  /* 0x00181fff04037589 */ /* 0x000e2200000e0000 */
[----:B------:R-:W-:-:S03]  /*1b730*/  @P0 LEA R8, R5, R22, 0x1 ;  /* 0x0000001605080211 */ /* 0x000fc600078e08ff */
        /* <DEDUP_REMOVED lines=12> */
[----:B------:R-:W-:-:S03]  /*1b800*/  @P1 LEA R8, R5, R22, 0x1 ;  /* 0x0000001605081211 */ /* 0x000fc600078e08ff */
        /* <DEDUP_REMOVED lines=11> */
[----:B------:R-:W-:Y:S01]  /*1b8c0*/  @P1 LEA R8, R5, R22, 0x1 ;  /* 0x0000001605081211 */ /* 0x000fe200078e08ff */
        /* <DEDUP_REMOVED lines=35> */
.L_x_855:
[----:B------:R-:W-:-:S13]  /*1bb00*/  ISETP.GE.AND P0, PT, R6, 0x51, PT ;  /* 0x000000510600780c */ /* 0x000fda0003f06270 */
[----:B-1----:R-:W-:Y:S02]  /*1bb10*/  @P0 LEA R2, P1, R9, R2, 0x1 ;  /* 0x0000000209020211 */ /* 0x002fe400078208ff */
[----:B------:R-:W-:-:S03]  /*1bb20*/  @P0 LEA R5, R5, R22, 0x1 ;  /* 0x0000001605050211 */ /* 0x000fc600078e08ff */
[----:B------:R-:W-:-:S05]  /*1bb30*/  @P0 IMAD.X R3, RZ, RZ, R0, P1 ;  /* 0x000000ffff030224 */ /* 0x000fca00008e0600 */
        /* <DEDUP_REMOVED lines=8> */
.L_x_728:
        /* <DEDUP_REMOVED lines=10> */
.L_x_729:
[----:B-1----:R1:W5:Y:S01]  /*1bc60*/  LDL.LU R3, [R1+0x14] ;  /* 0x0000140001037983 */ /* 0x0023620000300800 */
[----:B------:R1:W-:Y:S02]  /*1bc70*/  SYNCS.ARRIVE.TRANS64.A1T0 RZ, [R7+URZ+0x2a830], RZ ;  /* 0x02a830ff07ff79a7 */ /* 0x0003e4000810003f */
[----:B------:R-:W-:Y:S05]  /*1bc80*/  WARPSYNC.ALL ;  /* 0x0000000000007948 */ /* 0x000fea0003800000 */
[----:B------:R-:W-:Y:S01]  /*1bc90*/  ULDC.64 UR6, c[0x0][0xa00] ;  /* 0x0002800000067ab9 */ /* 0x000fe20000000a00 */
[----:B------:R-:W-:Y:S01]  /*1bca0*/  ULDC.64 UR4, c[0x0][0x298] ;  /* 0x0000a60000047ab9 */ /* 0x000fe20000000a00 */
[----:B------:R-:W-:Y:S01]  /*1bcb0*/  BAR.SYNC.DEFER_BLOCKING 0x8, 0x180 ;  /* 0x0206000000007b1d */ /* 0x000fe20000010000 */
[----:B------:R-:W-:Y:S01]  /*1bcc0*/  ISETP.NE.U32.AND P0, PT, RZ, UR6, PT ;  /* 0x00000006ff007c0c */ /* 0x000fe2000bf05070 */
[----:B0-----:R-:W-:Y:S01]  /*1bcd0*/  IMAD.WIDE.U32 R4, R35, UR4, RZ ;  /* 0x0000000423047c25 */ /* 0x001fe2000f8e00ff */
[----:B------:R-:W-:-:S02]  /*1bce0*/  SHF.R.S32.HI R0, RZ, 0x1f, R35 ;  /* 0x0000001fff007819 */ /* 0x000fc40000011423 */
[----:B------:R-:W-:Y:S01]  /*1bcf0*/  ISETP.NE.AND.EX P0, PT, RZ, UR7, PT, P0 ;  /* 0x00000007ff007c0c */ /* 0x000fe2000bf05300 */
[----:B------:R-:W-:Y:S01]  /*1bd00*/  VIADD R2, R22, 0xc400 ;  /* 0x0000c40016027836 */ /* 0x000fe20000000000 */
[----:B------:R-:W-:Y:S01]  /*1bd10*/  BSSY B6, `(.L_x_730) ;  /* 0x000001a000067945 */ /* 0x000fe20003800000 */
[----:B------:R-:W-:Y:S01]  /*1bd20*/  IMAD R0, R0, UR4, RZ ;  /* 0x0000000400007c24 */ /* 0x000fe2000f8e02ff */
[----:B------:R-:W-:-:S03]  /*1bd30*/  SEL R32, R32, RZ, !P0 ;  /* 0x000000ff20207207 */ /* 0x000fc60004000000 */
[----:B------:R-:W-:-:S05]  /*1bd40*/  IMAD R0, R35, UR5, R0 ;  /* 0x0000000523007c24 */ /* 0x000fca000f8e0200 */
[----:B------:R-:W-:Y:S02]  /*1bd50*/  IADD3 R35, R5, R0, RZ ;  /* 0x0000000005237210 */ /* 0x000fe40007ffe0ff */
[----:B-----5:R-:W-:Y:S02]  /*1bd60*/  SEL R3, R3, RZ, !P0 ;  /* 0x000000ff03037207 */ /* 0x020fe40004000000 */
[----:B------:R-:W-:-:S03]  /*1bd70*/  LOP3.LUT P0, RZ, R2, 0x3ff, RZ, 0xc0, !PT ;  /* 0x000003ff02ff7812 */ /* 0x000fc6000780c0ff */
[----:B------:R0:W-:Y:S04]  /*1bd80*/  STL [R1+0x14], R3 ;  /* 0x0000140301007387 */ /* 0x0001e80000100800 */
[----:B------:R0:W-:Y:S06]  /*1bd90*/  STL.64 [R1+0x18], R4 ;  /* 0x0000180401007387 */ /* 0x0001ec0000100a00 */
[----:B------:R-:W-:Y:S05]  /*1bda0*/  @!P0 BRA `(.L_x_731) ;  /* 0x0000000000408947 */ /* 0x000fea0003800000 */
[----:B------:R-:W-:Y:S01]  /*1bdb0*/  MOV R2, 0x0 ;  /* 0x0000000000027802 */ /* 0x000fe20000000f00 */
[----:B------:R-:W-:Y:S01]  /*1bdc0*/  ULDC.64 UR4, c[0x4][0x90] ;  /* 0x0100240000047ab9 */ /* 0x000fe20000000a00 */
[----:B------:R-:W-:Y:S01]  /*1bdd0*/  ULDC.64 UR6, c[0x4][0x98] ;  /* 0x0100260000067ab9 */ /* 0x000fe20000000a00 */
[----:B------:R-:W-:Y:S01]  /*1bde0*/  ULDC.64 UR8, c[0x4][0x20] ;  /* 0x0100080000087ab9 */ /* 0x000fe20000000a00 */
[----:B0-----:R-:W-:Y:S01]  /*1bdf0*/  IMAD.U32 R4, RZ, RZ, UR4 ;  /* 0x00000004ff047e24 */ /* 0x001fe2000f8e00ff */
[----:B------:R-:W-:Y:S01]  /*1be00*/  MOV R5, UR5 ;  /* 0x0000000500057c02 */ /* 0x000fe20008000f00 */
[----:B------:R-:W0:Y:S01]  /*1be10*/  LDC.64 R2, c[0x4][R2] ;  /* 0x0100000002027b82 */ /* 0x000e220000000a00 */
[----:B------:R-:W-:Y:S01]  /*1be20*/  IMAD.U32 R6, RZ, RZ, UR6 ;  /* 0x00000006ff067e24 */ /* 0x000fe2000f8e00ff */
[----:B-1----:R-:W-:Y:S01]  /*1be30*/  MOV R7, UR7 ;  /* 0x0000000700077c02 */ /* 0x002fe20008000f00 */
[----:B------:R-:W-:Y:S01]  /*1be40*/  IMAD.U32 R10, RZ, RZ, UR8 ;  /* 0x00000008ff0a7e24 */ /* 0x000fe2000f8e00ff */
[----:B------:R-:W-:Y:S01]  /*1be50*/  MOV R11, UR9 ;  /* 0x00000009000b7c02 */ /* 0x000fe20008000f00 */
[----:B------:R-:W-:Y:S01]  /*1be60*/  IMAD.MOV.U32 R8, RZ, RZ, 0x70 ;  /* 0x00000070ff087424 */ /* 0x000fe200078e00ff */
[----:B------:R-:W-:Y:S01]  /*1be70*/  MOV R12, 0x1 ;  /* 0x00000001000c7802 */ /* 0x000fe20000000f00 */
[----:B------:R-:W-:-:S07]  /*1be80*/  IMAD.MOV.U32 R13, RZ, RZ, RZ ;  /* 0x000000ffff0d7224 */ /* 0x000fce00078e00ff */
[----:B------:R-:W-:-:S07]  /*1be90*/  LEPC R20, `(.L_x_731) ;  /* 0x000000001014794e */ /* 0x000fce0000000000 */
[----:B0-----:R-:W-:Y:S05]  /*1bea0*/  CALL.ABS.NOINC R2 ;  /* 0x0000000002007343 */ /* 0x001fea0003c00000 */
.L_x_731:
[----:B------:R-:W-:Y:S05]  /*1beb0*/  BSYNC B6 ;  /* 0x0000000000067941 */ /* 0x000fea0003800000 */
.L_x_730:
[----:B------:R-:W2:Y:S01]  /*1bec0*/  LDL.LU R20, [R1+0x14] ;  /* 0x0000140001147983 */ /* 0x000ea20000300800 */
[----:B------:R-:W-:Y:S01]  /*1bed0*/  ULDC.64 UR4, c[0x0][0x2d8] ;  /* 0x0000b60000047ab9 */ /* 0x000fe20000000a00 */
[----:B------:R-:W3:Y:S02]  /*1bee0*/  LDC R8, c[0x0][0x448] ;  /* 0x00011200ff087b82 */ /* 0x000ee40000000800 */
[----:B0-----:R-:W4:Y:S01]  /*1bef0*/  LDL.LU.64 R2, [R1+0x18] ;  /* 0x0000180001027983 */ /* 0x001f220000300a00 */
[----:B------:R-:W-:Y:S01]  /*1bf00*/  SHF.L.U32 R4, R17, 0x7, RZ ;  /* 0x0000000711047819 */ /* 0x000fe200000006ff */
[----:B------:R-:W-:Y:S02]  /*1bf10*/  IMAD R0, R34, UR4, RZ ;  /* 0x0000000422007c24 */ /* 0x000fe4000f8e02ff */
[----:B------:R0:W5:Y:S02]  /*1bf20*/  LDL R17, [R1+0x20] ;  /* 0x0000200001117983 */ /* 0x0001640000100800 */
[----:B------:R-:W-:Y:S01]  /*1bf30*/  IMAD R0, R18, UR5, R0 ;  /* 0x0000000512007c24 */ /* 0x000fe2000f8e0200 */
[----:B---3--:R-:W-:Y:S01]  /*1bf40*/  ISETP.NE.AND P0, PT, R8, 0x1, PT ;  /* 0x000000010800780c */ /* 0x008fe20003f05270 */
[----:B------:R-:W3:Y:S02]  /*1bf50*/  S2R R9, SR_TID.X ;  /* 0x0000000000097919 */ /* 0x000ee40000002100 */
[----:B---3--:R-:W-:-:S05]  /*1bf60*/  IMAD.SHL.U32 R9, R9, 0x8, RZ ;  /* 0x0000000809097824 */ /* 0x008fca00078e00ff */
[----:B------:R-:W-:Y:S02]  /*1bf70*/  LOP3.LUT R9, R9, 0x38, RZ, 0xc0, !PT ;  /* 0x0000003809097812 */ /* 0x000fe400078ec0ff */
[----:B----4-:R-:W-:-:S03]  /*1bf80*/  MOV R3, R35 ;  /* 0x0000002300037202 */ /* 0x010fc60000000f00 */
[----:B------:R-:W-:Y:S01]  /*1bf90*/  IMAD.WIDE.U32 R2, R18, UR4, R2 ;  /* 0x0000000412027c25 */ /* 0x000fe2000f8e0002 */
[----:B------:R-:W-:-:S03]  /*1bfa0*/  ULDC.64 UR4, c[0x0][0x2e0] ;  /* 0x0000b80000047ab9 */ /* 0x000fc60000000a00 */
[----:B--2---:R-:W-:Y:S02]  /*1bfb0*/  IMAD R5, R20, UR4, RZ ;  /* 0x0000000414057c24 */ /* 0x004fe4000f8e02ff */
[----:B------:R-:W2:Y:S01]  /*1bfc0*/  S2R R20, SR_TID.X ;  /* 0x0000000000147919 */ /* 0x000ea20000002100 */
[----:B------:R-:W-:Y:S02]  /*1bfd0*/  IMAD.IADD R3, R3, 0x1, R0 ;  /* 0x0000000103037824 */ /* 0x000fe400078e0200 */
[C---:B------:R-:W-:Y:S02]  /*1bfe0*/  IMAD R0, R32.reuse, UR5, R5 ;  /* 0x0000000520007c24 */ /* 0x040fe4000f8e0205 */
[----:B------:R-:W-:Y:S01]  /*1bff0*/  IMAD.WIDE.U32 R2, R32, UR4, R2 ;  /* 0x0000000420027c25 */ /* 0x000fe2000f8e0002 */
[----:B------:R-:W1:Y:S01]  /*1c000*/  @P0 LDC R5, c[0x0][0x44c] ;  /* 0x00011300ff050b82 */ /* 0x000e620000000800 */
[----:B------:R-:W-:-:S03]  /*1c010*/  ULDC.64 UR4, c[0x0][0x2d0] ;  /* 0x0000b40000047ab9 */ /* 0x000fc60000000a00 */
[----:B------:R-:W-:-:S04]  /*1c020*/  IADD3 R3, R3, R0, RZ ;  /* 0x0000000003037210 */ /* 0x000fc80007ffe0ff */
[----:B------:R-:W3:Y:S01]  /*1c030*/  @P0 LDC R0, c[0x0][0x450] ;  /* 0x00011400ff000b82 */ /* 0x000ee20000000800 */
[----:B--2---:R-:W-:-:S04]  /*1c040*/  LOP3.LUT R20, R20, 0x7f, RZ, 0xc0, !PT ;  /* 0x0000007f14147812 */ /* 0x004fc800078ec0ff */
[----:B------:R-:W-:Y:S02]  /*1c050*/  SHF.R.U32.HI R21, RZ, 0x3, R20 ;  /* 0x00000003ff157819 */ /* 0x000fe40000011614 */
[----:B------:R-:W2:Y:S02]  /*1c060*/  S2R R20, SR_TID.X ;  /* 0x0000000000147919 */ /* 0x000ea40000002100 */
[----:B--2---:R-:W-:-:S05]  /*1c070*/  IMAD.SHL.U32 R20, R20, 0x10, RZ ;  /* 0x0000001014147824 */ /* 0x004fca00078e00ff */
[----:B------:R-:W-:-:S04]  /*1c080*/  LOP3.LUT R20, R21, 0x70, R20, 0xf8, !PT ;  /* 0x0000007015147812 */ /* 0x000fc800078ef814 */
[----:B------:R-:W-:Y:S01]  /*1c090*/  LOP3.LUT R6, R20, R4, RZ, 0xfc, !PT ;  /* 0x0000000414067212 */ /* 0x000fe200078efcff */
[----:B------:R-:W2:Y:S04]  /*1c0a0*/  S2R R21, SR_TID.X ;  /* 0x0000000000157919 */ /* 0x000ea80000002100 */
[----:B-1----:R-:W-:-:S04]  /*1c0b0*/  @P0 IMAD.HI.U32 R7, R6, R5, RZ ;  /* 0x0000000506070227 */ /* 0x002fc800078e00ff */
[----:B------:R-:W-:Y:S01]  /*1c0c0*/  IMAD.MOV.U32 R5, RZ, RZ, R6 ;  /* 0x000000ffff057224 */ /* 0x000fe200078e0006 */
[----:B---3--:R-:W-:-:S04]  /*1c0d0*/  @P0 SHF.R.U32.HI R5, RZ, R0, R7 ;  /* 0x00000000ff050219 */ /* 0x008fc80000011607 */
[C---:B------:R-:W-:Y:S01]  /*1c0e0*/  IADD3 R0, -R5.reuse, RZ, RZ ;  /* 0x000000ff05007210 */ /* 0x040fe20007ffe1ff */
[----:B------:R-:W1:Y:S04]  /*1c0f0*/  S2R R20, SR_TID.X ;  /* 0x0000000000147919 */ /* 0x000e680000002100 */
        /* <DEDUP_REMOVED lines=9> */
[----:B--2---:R-:W-:Y:S01]  /*1c190*/  SHF.L.U32 R21, R21, 0x3, RZ ;  /* 0x0000000315157819 */ /* 0x004fe200000006ff */
[----:B------:R-:W-:-:S04]  /*1c1a0*/  IMAD.WIDE.U32 R2, R0, UR4, R2 ;  /* 0x0000000400027c25 */ /* 0x000fc8000f8e0002 */
[----:B------:R-:W-:Y:S01]  /*1c1b0*/  IMAD R5, R0, UR5, R5 ;  /* 0x0000000500057c24 */ /* 0x000fe2000f8e0205 */
[----:B------:R-:W-:Y:S01]  /*1c1c0*/  ULDC.64 UR4, c[0x0][0x280] ;  /* 0x0000a00000047ab9 */ /* 0x000fe20000000a00 */
[----:B------:R-:W-:Y:S02]  /*1c1d0*/  LOP3.LUT R21, R21, 0x38, RZ, 0xc0, !PT ;  /* 0x0000003815157812 */ /* 0x000fe400078ec0ff */
[----:B------:R-:W-:Y:S01]  /*1c1e0*/  LEA R0, P0, R2, UR4, 0x1 ;  /* 0x0000000402007c11 */ /* 0x000fe2000f8008ff */
[----:B------:R-:W-:Y:S01]  /*1c1f0*/  ULDC UR4, c[0x0][0x2b8] ;  /* 0x0000ae0000047ab9 */ /* 0x000fe20000000800 */
[----:B------:R-:W-:Y:S02]  /*1c200*/  IADD3 R5, R3, R5, RZ ;  /* 0x0000000503057210 */ /* 0x000fe40007ffe0ff */
[C---:B------:R-:W-:Y:S02]  /*1c210*/  LOP3.LUT R10, R21.reuse, 0x40, RZ, 0xfc, !PT ;  /* 0x00000040150a7812 */ /* 0x040fe400078efcff */
[----:B------:R-:W-:-:S02]  /*1c220*/  LOP3.LUT R11, R21, 0x80, RZ, 0xfc, !PT ;  /* 0x00000080150b7812 */ /* 0x000fc400078efcff */
[----:B------:R-:W-:Y:S01]  /*1c230*/  LEA.HI.X R5, R2, UR5, R5, 0x1, P0 ;  /* 0x0000000502057c11 */ /* 0x000fe200080f0c05 */
[----:B------:R-:W-:Y:S01]  /*1c240*/  UMOV UR5, 0xffffffff ;  /* 0xffffffff00057882 */ /* 0x000fe20000000000 */
[----:B-1----:R-:W-:Y:S02]  /*1c250*/  LOP3.LUT R20, R20, 0x7f, RZ, 0xc0, !PT ;  /* 0x0000007f14147812 */ /* 0x002fe400078ec0ff */
[----:B------:R-:W-:Y:S02]  /*1c260*/  ISETP.GE.AND P3, PT, R9, UR4, PT ;  /* 0x0000000409007c0c */ /* 0x000fe4000bf66270 */
[----:B------:R-:W-:Y:S02]  /*1c270*/  ISETP.GE.AND P2, PT, R10, UR4, PT ;  /* 0x000000040a007c0c */ /* 0x000fe4000bf46270 */
[----:B------:R-:W-:Y:S02]  /*1c280*/  ISETP.GE.AND P0, PT, R11, UR4, PT ;  /* 0x000000040b007c0c */ /* 0x000fe4000bf06270 */
[----:B------:R-:W-:Y:S01]  /*1c290*/  SHF.R.U32.HI R10, RZ, 0x3, R20 ;  /* 0x00000003ff0a7819 */ /* 0x000fe20000011614 */
[----:B0-----:R-:W-:Y:S10]  /*1c2a0*/  BRA.DIV UR5, `(.L_x_732) ;  /* 0x00000046059c7947 */ /* 0x001ff4000b800000 */
[----:B------:R-:W0:Y:S01]  /*1c2b0*/  SHFL.IDX PT, R3, R0, RZ, 0x181f ;  /* 0x00181fff00037589 */ /* 0x000e2200000e0000 */
[----:B-----5:R-:W-:Y:S02]  /*1c2c0*/  IMAD R6, R17, R8, RZ ;  /* 0x0000000811067224 */ /* 0x020fe400078e02ff */
[----:B------:R-:W-:Y:S01]  /*1c2d0*/  IMAD.IADD R4, R10, 0x1, R4 ;  /* 0x000000010a047824 */ /* 0x000fe200078e0204 */
[----:B------:R-:W1:Y:S04]  /*1c2e0*/  SHFL.IDX PT, R2, R5, RZ, 0x181f ;  /* 0x00181fff05027589 */ /* 0x000e6800000e0000 */
[----:B------:R-:W-:Y:S01]  /*1c2f0*/  ISETP.GE.AND P1, PT, R4, R6, PT ;  /* 0x000000060400720c */ /* 0x000fe20003f26270 */
[----:B------:R-:W-:-:S12]  /*1c300*/  SHFL.IDX PT, R14, R0, 0x7, 0x181f ;  /* 0x00f81f00000e7f89 */ /* 0x000fd800000e0000 */
[----:B0-----:R-:W-:-:S04]  /*1c310*/  @!P1 LEA R7, P4, R9, R3, 0x1 ;  /* 0x0000000309079211 */ /* 0x001fc800078808ff */
[----:B-1----:R-:W-:Y:S01]  /*1c320*/  @!P1 IADD3.X R3, RZ, R2, RZ, P4, !PT ;  /* 0x00000002ff039210 */ /* 0x002fe200027fe4ff */
        /* <DEDUP_REMOVED lines=9> */
[----:B-1----:R-:W-:Y:S01]  /*1c3c0*/  @!P1 IMAD.X R8, RZ, RZ, R2, P4 ;  /* 0x000000ffff089224 */ /* 0x002fe200020e0602 */
[----:B------:R-:W-:Y:S02]  /*1c3d0*/  @!P1 MOV R2, R7 ;  /* 0x0000000700029202 */ /* 0x000fe40000000f00 */
        /* <DEDUP_REMOVED lines=54> */
[----:B-1----:R-:W-:Y:S01]  /*1c740*/  @!P1 IMAD.X R8, RZ, RZ, R2, P4 ;  /* 0x000000ffff089224 */ /* 0x002fe200020e0602 */
[----:B------:R-:W-:-:S03]  /*1c750*/  @!P1 MOV R2, R7 ;  /* 0x0000000700029202 */ /* 0x000fc60000000f00 */
[----:B------:R-:W-:-:S05]  /*1c760*/  @!P1 IMAD.MOV.U32 R3, RZ, RZ, R8 ;  /* 0x000000ffff039224 */ /* 0x000fca00078e0008 */
[----:B------:R0:W-:Y:S04]  /*1c770*/  @!P1 LDGSTS.E.BYPASS.LTC128B.128 [R37+0xf400], desc[UR60][R2.64], !P3 ;  /* 0x0f40000002259fae */ /* 0x0001e8000d901d7c */
[----:B------:R0:W-:Y:S04]  /*1c780*/  @!P1 LDGSTS.E.BYPASS.LTC128B.128 [R37+0x13400], desc[UR60][R2.64+0x80], !P2 ;  /* 0x1340008002259fae */ /* 0x0001e8000d101d7c */
[----:B--2---:R0:W-:Y:S02]  /*1c790*/  @!P1 LDGSTS.E.BYPASS.LTC128B.128 [R37+0x17400], desc[UR60][R2.64+0x100], !P0 ;  /* 0x1740010002259fae */ /* 0x0041e4000c101d7c */
.L_x_872:
        /* <DEDUP_REMOVED lines=12> */
.L_x_734:
[----:B------:R-:W-:Y:S05]  /*1c860*/  BSYNC B0 ;  /* 0x0000000000007941 */ /* 0x000fea0003800000 */
.L_x_733:
[----:B------:R-:W-:Y:S01]  /*1c870*/  NOP ;  /* 0x0000000000007918 */ /* 0x000fe20000000000 */
[----:B------:R-:W-:-:S13]  /*1c880*/  PLOP3.LUT P0, PT, PT, PT, PT, 0x80, 0x0 ;  /* 0x000000000000781c */ /* 0x000fda0003f0f070 */
.L_x_735:
[----:B------:R-:W-:Y:S02]  /*1c890*/  PLOP3.LUT P1, PT, P1, P0, PT, 0xa2, 0x0 ;  /* 0x000000000000781c */ /* 0x000fe40000f21472 */
[----:B------:R-:W-:-:S08]  /*1c8a0*/  @P0 R2UR P1, UR4, R22 ;  /* 0x00000000160402ca */ /* 0x000fd00000020000 */
[----:B------:R-:W-:-:S05]  /*1c8b0*/  @P0 PLOP3.LUT P0, PT, P1, PT, PT, 0x80, 0x0 ;  /* 0x000000000000081c */ /* 0x000fca0000f0f070 */
[----:B------:R-:W-:Y:S01]  /*1c8c0*/  @!P1 SYNCS.ARRIVE.TRANS64.RED.A0T1 RZ, [UR4+0x2a800], RZ ;  /* 0x02a800ffffff99a7 */ /* 0x000fe20008200404 */
[----:B------:R-:W-:Y:S07]  /*1c8d0*/  @!P1 ARRIVES.LDGSTSBAR.64.TRANSCNT [UR4+0x2a800] ;  /* 0x02a80000ff0099b0 */ /* 0x000fee0008000a84 */
[----:B------:R-:W-:Y:S05]  /*1c8e0*/  @P0 BRA.U.ANY `(.L_x_735) ;  /* 0xfffffffd00e80947 */ /* 0x000fea000393ffff */
[----:B0-----:R-:W2:Y:S02]  /*1c8f0*/  LDL.LU R2, [R1+0x28] ;  /* 0x0000280001027983 */ /* 0x001ea40000300800 */
[----:B--2---:R-:W-:-:S04]  /*1c900*/  IADD3 R2, R2, 0x1, RZ ;  /* 0x0000000102027810 */ /* 0x004fc80007ffe0ff */
[----:B------:R-:W-:Y:S01]  /*1c910*/  LEA.HI R0, R2, R2, RZ, 0x1 ;  /* 0x0000000202007211 */ /* 0x000fe200078f08ff */
[----:B------:R0:W-:Y:S03]  /*1c920*/  STL [R1+0x28], R2 ;  /* 0x0000280201007387 */ /* 0x0001e60000100800 */
        /* <DEDUP_REMOVED lines=8> */
.L_x_873:
[----:B------:R-:W-:Y:S05]  /*1c9b0*/  BSYNC B0 ;  /* 0x0000000000007941 */ /* 0x000fea0003800000 */
.L_x_736:
[----:B------:R-:W2:Y:S01]  /*1c9c0*/  LDL R0, [R1] ;  /* 0x0000000001007983 */ /* 0x000ea20000100800 */
[----:B------:R-:W-:Y:S01]  /*1c9d0*/  BSSY B0, `(.L_x_738) ;  /* 0x00000fe000007945 */ /* 0x000fe20003800000 */
[----:B--2---:R-:W-:-:S13]  /*1c9e0*/  ISETP.GE.AND P0, PT, R0, 0x61, PT ;  /* 0x000000610000780c */ /* 0x004fda0003f06270 */
[----:B------:R-:W-:Y:S05]  /*1c9f0*/  @!P0 BRA `(.L_x_739) ;  /* 0x0000000c00ec8947 */ /* 0x000fea0003800000 */
[----:B------:R-:W2:Y:S01]  /*1ca00*/  LDL.LU R0, [R1+0x24] ;  /* 0x0000240001007983 */ /* 0x000ea20000300800 */
[----:B------:R-:W-:Y:S01]  /*1ca10*/  IMAD.MOV.U32 R17, RZ, RZ, R29 ;  /* 0x000000ffff117224 */ /* 0x000fe200078e001d */
[----:B------:R-:W-:Y:S01]  /*1ca20*/  MOV R10, R28 ;  /* 0x0000001c000a7202 */ /* 0x000fe20000000f00 */
[----:B------:R-:W-:Y:S01]  /*1ca30*/  IMAD.MOV.U32 R32, RZ, RZ, R27 ;  /* 0x000000ffff207224 */ /* 0x000fe200078e001b */
[----:B--2---:R-:W-:-:S07]  /*1ca40*/  IADD3 R0, R0, -0x2, RZ ;  /* 0xfffffffe00007810 */ /* 0x004fce0007ffe0ff */
.L_x_752:
[----:B------:R-:W2:Y:S01]  /*1ca50*/  LDL R2, [R1+0x4] ;  /* 0x0000040001027983 */ /* 0x000ea20000100800 */
[----:B------:R-:W1:Y:S03]  /*1ca60*/  LDC R7, c[0x0][0x430] ;  /* 0x00010c00ff077b82 */ /* 0x000e660000000800 */
[----:B------:R-:W3:Y:S01]  /*1ca70*/  LDL R8, [R1+0x8] ;  /* 0x0000080001087983 */ /* 0x000ee20000100800 */
[----:B0-----:R-:W0:Y:S01]  /*1ca80*/  S2R R3, SR_TID.X ;  /* 0x0000000000037919 */ /* 0x001e220000002100 */
[----:B------:R-:W4:Y:S01]  /*1ca90*/  S2R R9, SR_TID.X ;  /* 0x0000000000097919 */ /* 0x000f220000002100 */
[----:B-1----:R-:W-:-:S13]  /*1caa0*/  ISETP.NE.AND P0, PT, R7, 0x1, PT ;  /* 0x000000010700780c */ /* 0x002fda0003f05270 */
[----:B------:R-:W1:Y:S01]  /*1cab0*/  @P0 LDC R5, c[0x0][0x434] ;  /* 0x00010d00ff050b82 */ /* 0x000e620000000800 */
[----:B0-----:R-:W-:-:S04]  /*1cac0*/  LOP3.LUT R3, R3, 0x7f, RZ, 0xc0, !PT ;  /* 0x0000007f03037812 */ /* 0x001fc800078ec0ff */
[----:B------:R-:W-:Y:S02]  /*1cad0*/  SHF.R.U32.HI R3, RZ, 0x3, R3 ;  /* 0x00000003ff037819 */ /* 0x000fe40000011603 */
[----:B----4-:R-:W-:-:S04]  /*1cae0*/  SHF.L.U32 R9, R9, 0x4, RZ ;  /* 0x0000000409097819 */ /* 0x010fc800000006ff */
[----:B------:R-:W-:Y:S02]  /*1caf0*/  LOP3.LUT R9, R3, 0x70, R9, 0xf8, !PT ;  /* 0x0000007003097812 */ /* 0x000fe400078ef809 */
[----:B------:R-:W0:Y:S02]  /*1cb00*/  @P0 LDC R3, c[0x0][0x438] ;  /* 0x00010e00ff030b82 */ /* 0x000e240000000800 */
[----:B------:R-:W-:Y:S01]  /*1cb10*/  ISETP.GT.U32.AND P2, PT, R9, 0x5f, PT ;  /* 0x0000005f0900780c */ /* 0x000fe20003f44070 */
[----:B--2---:R-:W-:-:S04]  /*1cb20*/  IMAD R4, R0, 0x60, R2 ;  /* 0x0000006000047824 */ /* 0x004fc800078e0202 */
[----:B------:R-:W-:-:S04]  /*1cb30*/  IMAD.IADD R4, R9, 0x1, R4 ;  /* 0x0000000109047824 */ /* 0x000fc800078e0204 */
[----:B-1----:R-:W-:Y:S01]  /*1cb40*/  @P0 IMAD.HI.U32 R6, R4, R5, RZ ;  /* 0x0000000504060227 */ /* 0x002fe200078e00ff */
[----:B------:R-:W-:-:S04]  /*1cb50*/  MOV R2, R4 ;  /* 0x0000000400027202 */ /* 0x000fc80000000f00 */
[----:B0-----:R-:W-:-:S05]  /*1cb60*/  @P0 SHF.R.U32.HI R2, RZ, R3, R6 ;  /* 0x00000003ff020219 */ /* 0x001fca0000011606 */
[----:B------:R-:W-:-:S04]  /*1cb70*/  IMAD.MOV R3, RZ, RZ, -R2 ;  /* 0x000000ffff037224 */ /* 0x000fc800078e0a02 */
[----:B------:R-:W-:Y:S02]  /*1cb80*/  IMAD R7, R7, R3, R4 ;  /* 0x0000000307077224 */ /* 0x000fe400078e0204 */
[----:B------:R-:W0:Y:S01]  /*1cb90*/  @!P2 LDC.64 R4, c[0x0][0x428] ;  /* 0x00010a00ff04ab82 */ /* 0x000e220000000a00 */
[----:B------:R-:W-:-:S03]  /*1cba0*/  @!P2 SHF.R.S32.HI R3, RZ, 0x1f, R2 ;  /* 0x0000001fff03a819 */ /* 0x000fc60000011402 */
[----:B0-----:R-:W-:-:S04]  /*1cbb0*/  @!P2 IMAD.WIDE.U32 R2, R33, R4, R2 ;  /* 0x000000042102a225 */ /* 0x001fc800078e0002 */
[----:B---3--:R-:W-:-:S04]  /*1cbc0*/  @!P2 IMAD R4, R8, R4, RZ ;  /* 0x000000040804a224 */ /* 0x008fc800078e02ff */
[----:B------:R-:W-:Y:S02]  /*1cbd0*/  @!P2 IMAD R9, R33, R5, R4 ;  /* 0x000000052109a224 */ /* 0x000fe400078e0204 */
[----:B------:R-:W0:Y:S03]  /*1cbe0*/  @!P2 LDC.64 R4, c[0x0][0x418] ;  /* 0x00010600ff04ab82 */ /* 0x000e260000000a00 */
[----:B------:R-:W-:Y:S01]  /*1cbf0*/  @!P2 IADD3 R3, R9, R3, RZ ;  /* 0x000000030903a210 */ /* 0x000fe20007ffe0ff */
[----:B------:R-:W-:Y:S01]  /*1cc00*/  IMAD.MOV.U32 R6, RZ, RZ, RZ ;  /* 0x000000ffff067224 */ /* 0x000fe200078e00ff */
[----:B0-----:R-:W-:-:S04]  /*1cc10*/  @!P2 LEA R4, P0, R2, R4, 0x2 ;  /* 0x000000040204a211 */ /* 0x001fc800078010ff */
[----:B------:R-:W-:-:S05]  /*1cc20*/  @!P2 LEA.HI.X R5, R2, R5, R3, 0x2, P0 ;  /* 0x000000050205a211 */ /* 0x000fca00000f1403 */
[----:B------:R0:W5:Y:S01]  /*1cc30*/  @!P2 LDG.E R6, desc[UR60][R4.64] ;  /* 0x0000003c0406a981 */ /* 0x000162000c1e1900 */
[----:B------:R-:W-:Y:S02]  /*1cc40*/  LOP3.LUT P1, RZ, R23, 0x10, RZ, 0xc0, !PT ;  /* 0x0000001017ff7812 */ /* 0x000fe4000782c0ff */
[----:B------:R-:W-:-:S04]  /*1cc50*/  IADD3 R28, R10, 0x1, RZ ;  /* 0x000000010a1c7810 */ /* 0x000fc80007ffe0ff */
[C---:B------:R-:W-:Y:S01]  /*1cc60*/  ISETP.NE.AND P0, PT, R28.reuse, 0x2, PT ;  /* 0x000000021c00780c */ /* 0x040fe20003f05270 */
[----:B------:R-:W-:Y:S05]  /*1cc70*/  YIELD ;  /* 0x0000000000007946 */ /* 0x000fea0003800000 */
[----:B------:R-:W-:Y:S01]  /*1cc80*/  SEL R2, RZ, 0x1, P0 ;  /* 0x00000001ff027807 */ /* 0x000fe20000000000 */
[----:B------:R-:W-:Y:S01]  /*1cc90*/  IMAD.MOV.U32 R27, RZ, RZ, R0 ;  /* 0x000000ffff1b7224 */ /* 0x000fe200078e0000 */
[----:B------:R-:W-:Y:S02]  /*1cca0*/  SEL R28, R28, RZ, P0 ;  /* 0x000000ff1c1c7207 */ /* 0x000fe40000000000 */
[----:B------:R-:W-:Y:S01]  /*1ccb0*/  LOP3.LUT R29, R17, R2, RZ, 0x3c, !PT ;  /* 0x00000002111d7212 */ /* 0x000fe200078e3cff */
[----:B0-----:R-:W-:Y:S06]  /*1ccc0*/  @!P1 BRA `(.L_x_740) ;  /* 0x0000000000049947 */ /* 0x001fec0003800000 */
[----:B------:R-:W-:Y:S01]  /*1ccd0*/  BPT.TRAP 0x1 ;  /* 0x000000040000795c */ /* 0x000fe20000300000 */
.L_x_740:
[----:B------:R-:W-:Y:S01]  /*1cce0*/  LEA R5, R28, R22, 0x3 ;  /* 0x000000161c057211 */ /* 0x000fe200078e18ff */
[----:B------:R-:W-:Y:S01]  /*1ccf0*/  BSSY B1, `(.L_x_741) ;  /* 0x0000004000017945 */ /* 0x000fe20003800000 */
[----:B------:R-:W-:-:S04]  /*1cd00*/  SHF.L.U32 R0, R29, 0x1f, RZ ;  /* 0x0000001f1d007819 */ /* 0x000fc800000006ff */
[----:B------:R-:W0:Y:S02]  /*1cd10*/  SYNCS.PHASECHK.TRANS64.TRYWAIT P0, [R5+URZ+0x2a840], R0 ;  /* 0x02a84000050075a7 */ /* 0x000e24000800017f */
[----:B0-----:R-:W-:Y:S05]  /*1cd20*/  @!P0 BRA `(.L_x_742) ;  /* 0x0000004400c88947 */ /* 0x001fea0003800000 */
.L_x_874:
[----:B------:R-:W-:Y:S05]  /*1cd30*/  BSYNC B1 ;  /* 0x0000000000017941 */ /* 0x000fea0003800000 */
.L_x_741:
[----:B------:R-:W-:Y:S01]  /*1cd40*/  SHF.R.S32.HI R20, RZ, 0x1f, R7 ;  /* 0x0000001fff147819 */ /* 0x000fe20000011407 */
[----:B------:R-:W-:Y:S01]  /*1cd50*/  ULDC.64 UR4, c[0x0][0x300] ;  /* 0x0000c00000047ab9 */ /* 0x000fe20000000a00 */
[----:B-----5:R-:W-:Y:S01]  /*1cd60*/  SHF.R.S32.HI R21, RZ, 0x1f, R6 ;  /* 0x0000001fff157819 */ /* 0x020fe20000011406 */
[----:B------:R-:W-:Y:S01]  /*1cd70*/  IMAD.WIDE.U32 R2, R7, UR4, RZ ;  /* 0x0000000407027c25 */ /* 0x000fe2000f8e00ff */
[C---:B------:R-:W-:Y:S02]  /*1cd80*/  LOP3.LUT P3, RZ, R23.reuse, 0x4, RZ, 0xc0, !PT ;  /* 0x0000000417ff7812 */ /* 0x040fe4000786c0ff */
[C---:B------:R-:W-:Y:S01]  /*1cd90*/  LOP3.LUT P2, RZ, R23.reuse, 0x2, RZ, 0xc0, !PT ;  /* 0x0000000217ff7812 */ /* 0x040fe2000784c0ff */
[----:B0-----:R-:W-:Y:S01]  /*1cda0*/  IMAD R0, R20, UR4, RZ ;  /* 0x0000000414007c24 */ /* 0x001fe2000f8e02ff */
        /* <DEDUP_REMOVED lines=8> */
[----:B------:R-:W-:-:S04]  /*1ce30*/  ULDC.64 UR4, c[0x0][0x308] ;  /* 0x0000c20000047ab9 */ /* 0x000fc80000000a00 */
        /* <DEDUP_REMOVED lines=10> */
[----:B------:R-:W0:Y:S01]  /*1cee0*/  S2R R11, SR_TID.X ;  /* 0x00000000000b7919 */ /* 0x000e220000002100 */
[----:B------:R-:W-:Y:S01]  /*1cef0*/  IMAD R4, R4, 0x2, R22 ;  /* 0x0000000204047824 */ /* 0x000fe200078e0216 */
[----:B------:R-:W1:Y:S04]  /*1cf00*/  SHFL.IDX PT, R2, R9, RZ, 0x181f ;  /* 0x00181fff09027589 */ /* 0x000e6800000e0000 */
[----:B------:R-:W2:Y:S04]  /*1cf10*/  SHFL.IDX PT, R3, R8, RZ, 0x181f ;  /* 0x00181fff08037589 */ /* 0x000ea800000e0000 */
[----:B------:R-:W-:Y:S01]  /*1cf20*/  SHFL.IDX PT, R35, R8, 0x2, 0x181f ;  /* 0x00581f0008237f89 */ /* 0x000fe200000e0000 */
[----:B0-----:R-:W-:-:S04]  /*1cf30*/  SHF.L.U32 R11, R11, 0x3, RZ ;  /* 0x000000030b0b7819 */ /* 0x001fc800000006ff */
[----:B------:R-:W-:-:S05]  /*1cf40*/  LOP3.LUT R11, R11, 0x38, RZ, 0xc0, !PT ;  /* 0x000000380b0b7812 */ /* 0x000fca00078ec0ff */
[----:B------:R-:W-:-:S05]  /*1cf50*/  IMAD.SHL.U32 R0, R11, 0x2, RZ ;  /* 0x000000020b007824 */ /* 0x000fca00078e00ff */
[----:B-1----:R-:W-:-:S04]  /*1cf60*/  IADD3 R2, P0, R2, R0, RZ ;  /* 0x0000000002027210 */ /* 0x002fc80007f1e0ff */
[----:B--2---:R-:W-:-:S05]  /*1cf70*/  IADD3.X R3, RZ, R3, RZ, P0, !PT ;  /* 0x00000003ff037210 */ /* 0x004fca00007fe4ff */
[----:B------:R-:W-:Y:S04]  /*1cf80*/  LDGSTS.E.BYPASS.LTC128B.128 [R4+0x18400], desc[UR60][R2.64], !P3 ;  /* 0x1840000002047fae */ /* 0x000fe8000d901d7c */
[----:B------:R-:W-:Y:S04]  /*1cf90*/  LDGSTS.E.BYPASS.LTC128B.128 [R4+0x1b400], desc[UR60][R2.64+0x80], !P2 ;  /* 0x1b40008002047fae */ /* 0x000fe8000d101d7c */
[----:B------:R0:W-:Y:S04]  /*1cfa0*/  LDGSTS.E.BYPASS.LTC128B.128 [R4+0x1e400], desc[UR60][R2.64+0x100], !P1 ;  /* 0x1e40010002047fae */ /* 0x0001e8000c901d7c */
[----:B0-----:R-:W0:Y:S04]  /*1cfb0*/  SHFL.IDX PT, R2, R9, 0x1, 0x181f ;  /* 0x00381f0009027f89 */ /* 0x001e2800000e0000 */
[----:B------:R-:W1:Y:S01]  /*1cfc0*/  SHFL.IDX PT, R3, R8, 0x1, 0x181f ;  /* 0x00381f0008037f89 */ /* 0x000e6200000e0000 */
[----:B0-----:R-:W-:-:S04]  /*1cfd0*/  IADD3 R2, P0, R2, R0, RZ ;  /* 0x0000000002027210 */ /* 0x001fc80007f1e0ff */
[----:B-1----:R-:W-:-:S05]  /*1cfe0*/  IADD3.X R3, RZ, R3, RZ, P0, !PT ;  /* 0x00000003ff037210 */ /* 0x002fca00007fe4ff */
        /* <DEDUP_REMOVED lines=13> */
[----:B------:R-:W-:Y:S04]  /*1d0c0*/  SHFL.IDX PT, R35, R8, 0x4, 0x181f ;  /* 0x00981f0008237f89 */ /* 0x000fe800000e0000 */
[----:B------:R-:W-:Y:S04]  /*1d0d0*/  LDGSTS.E.BYPASS.LTC128B.128 [R4+0x19c00], desc[UR60][R2.64], !P3 ;  /* 0x19c0000002047fae */ /* 0x000fe8000d901d7c */
[----:B------:R-:W-:Y:S04]  /*1d0e0*/  LDGSTS.E.BYPASS.LTC128B.128 [R4+0x1cc00], desc[UR60][R2.64+0x80], !P2 ;  /* 0x1cc0008002047fae */ /* 0x000fe8000d101d7c */
[----:B------:R0:W-:Y:S04]  /*1d0f0*/  LDGSTS.E.BYPASS.LTC128B.128 [R4+0x1fc00], desc[UR60][R2.64+0x100], !P1 ;  /* 0x1fc0010002047fae */ /* 0x0001e8000c901d7c */
[----:B0-----:R-:W0:Y:S02]  /*1d100*/  SHFL.IDX PT, R2, R9, 0x4, 0x181f ;  /* 0x00981f0009027f89 */ /* 0x001e2400000e0000 */
[----:B0-----:R-:W-:-:S05]  /*1d110*/  IADD3 R2, P0, R2, R0, RZ ;  /* 0x0000000002027210 */ /* 0x001fca0007f1e0ff */
[----:B------:R-:W-:Y:S02]  /*1d120*/  IMAD.X R3, RZ, RZ, R35, P0 ;  /* 0x000000ffff037224 */ /* 0x000fe400000e0623 */
[----:B------:R0:W1:Y:S04]  /*1d130*/  SHFL.IDX PT, R35, R8, 0x5, 0x181f ;  /* 0x00b81f0008237f89 */ /* 0x00006800000e0000 */
[----:B------:R-:W-:Y:S04]  /*1d140*/  LDGSTS.E.BYPASS.LTC128B.128 [R4+0x1a400], desc[UR60][R2.64], !P3 ;  /* 0x1a40000002047fae */ /* 0x000fe8000d901d7c */
[----:B------:R-:W-:Y:S04]  /*1d150*/  LDGSTS.E.BYPASS.LTC128B.128 [R4+0x1d400], desc[UR60][R2.64+0x80], !P2 ;  /* 0x1d40008002047fae */ /* 0x000fe8000d101d7c */
[----:B------:R2:W-:Y:S04]  /*1d160*/  LDGSTS.E.BYPASS.LTC128B.128 [R4+0x20400], desc[UR60][R2.64+0x100], !P1 ;  /* 0x2040010002047fae */ /* 0x0005e8000c901d7c */
[----:B-12---:R0:W2:Y:S02]  /*1d170*/  SHFL.IDX PT, R2, R9, 0x5, 0x181f ;  /* 0x00b81f0009027f89 */ /* 0x0060a400000e0000 */
.L_x_888:
[----:B--2---:R-:W-:-:S04]  /*1d180*/  IADD3 R2, P0, R2, R0, RZ ;  /* 0x0000000002027210 */ /* 0x004fc80007f1e0ff */
[----:B------:R-:W-:Y:S02]  /*1d190*/  IADD3.X R3, RZ, R35, RZ, P0, !PT ;  /* 0x00000023ff037210 */ /* 0x000fe400007fe4ff */
[----:B------:R-:W-:-:S03]  /*1d1a0*/  PLOP3.LUT P0, PT, PT, PT, PT, 0x80, 0x0 ;  /* 0x000000000000781c */ /* 0x000fc60003f0f070 */
[----:B------:R-:W-:Y:S01]  /*1d1b0*/  @!PT LDS RZ, [RZ] ;  /* 0x00000000fffff984 */ /* 0x000fe20000000800 */
[----:B------:R-:W-:Y:S01]  /*1d1c0*/  @!PT LDS RZ, [RZ] ;  /* 0x00000000fffff984 */ /* 0x000fe20000000800 */
[----:B------:R-:W-:Y:S01]  /*1d1d0*/  @!PT LDS RZ, [RZ] ;  /* 0x00000000fffff984 */ /* 0x000fe20000000800 */
[----:B------:R1:W-:Y:S04]  /*1d1e0*/  LDGSTS.E.BYPASS.LTC128B.128 [R4+0x1ac00], desc[UR60][R2.64], !P3 ;  /* 0x1ac0000002047fae */ /* 0x0003e8000d901d7c */
[----:B------:R1:W-:Y:S04]  /*1d1f0*/  LDGSTS.E.BYPASS.LTC128B.128 [R4+0x1dc00], desc[UR60][R2.64+0x80], !P2 ;  /* 0x1dc0008002047fae */ /* 0x0003e8000d101d7c */
[----:B------:R1:W-:Y:S01]  /*1d200*/  LDGSTS.E.BYPASS.LTC128B.128 [R4+0x20c00], desc[UR60][R2.64+0x100], !P1 ;  /* 0x20c0010002047fae */ /* 0x0003e2000c901d7c */
[----:B------:R-:W-:Y:S01]  /*1d210*/  NOP ;  /* 0x0000000000007918 */ /* 0x000fe20000000000 */
.L_x_744:
        /* <DEDUP_REMOVED lines=10> */
.L_x_745:
[----:B------:R2:W-:Y:S01]  /*1d2c0*/  SYNCS.ARRIVE.TRANS64.A1T0 RZ, [R5+URZ+0x2a830], RZ ;  /* 0x02a830ff05ff79a7 */ /* 0x0005e2000810003f */
[----:B------:R-:W-:Y:S05]  /*1d2d0*/  @!P2 BRA `(.L_x_746) ;  /* 0x000000000004a947 */ /* 0x000fea0003800000 */
[----:B------:R-:W-:Y:S01]  /*1d2e0*/  BPT.TRAP 0x1 ;  /* 0x000000040000795c */ /* 0x000fe20000300000 */
.L_x_746:
[----:B-1----:R-:W-:Y:S01]  /*1d2f0*/  SHF.L.U32 R2, R17, 0x1f, RZ ;  /* 0x0000001f11027819 */ /* 0x002fe200000006ff */
[----:B--2---:R-:W-:Y:S01]  /*1d300*/  IMAD R5, R10, 0x8, R22 ;  /* 0x000000080a057824 */ /* 0x004fe200078e0216 */
[----:B------:R-:W-:Y:S03]  /*1d310*/  BSSY B1, `(.L_x_747) ;  /* 0x0000003000017945 */ /* 0x000fe60003800000 */
[----:B------:R-:W1:Y:S02]  /*1d320*/  SYNCS.PHASECHK.TRANS64.TRYWAIT P0, [R5+URZ+0x2a860], R2 ;  /* 0x02a86002050075a7 */ /* 0x000e64000800017f */
[----:B-1----:R-:W-:Y:S05]  /*1d330*/  @!P0 BRA `(.L_x_748) ;  /* 0x0000004800348947 */ /* 0x002fea0003800000 */
.L_x_889:
[----:B------:R-:W-:Y:S05]  /*1d340*/  BSYNC B1 ;  /* 0x0000000000017941 */ /* 0x000fea0003800000 */
.L_x_747:
[----:B------:R-:W0:Y:S01]  /*1d350*/  LDL R4, [R1] ;  /* 0x0000000001047983 */ /* 0x000e220000100800 */
[----:B------:R-:W2:Y:S01]  /*1d360*/  S2R R3, SR_TID.X ;  /* 0x0000000000037919 */ /* 0x000ea20000002100 */
[----:B------:R-:W-:Y:S01]  /*1d370*/  UMOV UR4, 0xffffffff ;  /* 0xffffffff00047882 */ /* 0x000fe20000000000 */
[----:B------:R-:W-:Y:S02]  /*1d380*/  LOP3.LUT P0, RZ, R30, 0x2, RZ, 0xc0, !PT ;  /* 0x000000021eff7812 */ /* 0x000fe4000780c0ff */
[----:B--2---:R-:W-:-:S04]  /*1d390*/  LOP3.LUT R3, R3, 0x7f, RZ, 0xc0, !PT ;  /* 0x0000007f03037812 */ /* 0x004fc800078ec0ff */
[----:B------:R-:W-:Y:S01]  /*1d3a0*/  SHF.R.U32.HI R3, RZ, 0x3, R3 ;  /* 0x00000003ff037819 */ /* 0x000fe20000011603 */
[----:B0-----:R-:W-:Y:S02]  /*1d3b0*/  IMAD R8, R32, -0x60, R4 ;  /* 0xffffffa020087824 */ /* 0x001fe400078e0204 */
[----:B------:R-:W-:-:S03]  /*1d3c0*/  IMAD R4, R10, 0x3000, R36 ;  /* 0x000030000a047824 */ /* 0x000fc600078e0224 */
[----:B------:R-:W-:Y:S01]  /*1d3d0*/  IADD3 R8, -R3, R8, RZ ;  /* 0x0000000803087210 */ /* 0x000fe20007ffe1ff */
[----:B------:R-:W-:Y:S06]  /*1d3e0*/  BRA.DIV UR4, `(.L_x_749) ;  /* 0x0000004a041c7947 */ /* 0x000fec000b800000 */
[----:B-1----:R-:W0:Y:S01]  /*1d3f0*/  SHFL.IDX PT, R2, R24, RZ, 0x181f ;  /* 0x00181fff18027589 */ /* 0x002e2200000e0000 */
[----:B------:R-:W-:-:S03]  /*1d400*/  LEA R4, R4, R22, 0x1 ;  /* 0x0000001604047211 */ /* 0x000fc600078e08ff */
[----:B------:R-:W1:Y:S01]  /*1d410*/  SHFL.IDX PT, R3, R25, RZ, 0x181f ;  /* 0x00181fff19037589 */ /* 0x000e6200000e0000 */
[----:B0-----:R-:W-:-:S05]  /*1d420*/  IADD3 R2, P1, R2, R0, RZ ;  /* 0x0000000002027210 */ /* 0x001fca0007f3e0ff */
[----:B-1----:R-:W-:Y:S01]  /*1d430*/  IMAD.X R3, RZ, RZ, R3, P1 ;  /* 0x000000ffff037224 */ /* 0x002fe200008e0603 */
        /* <DEDUP_REMOVED lines=31> */
[----:B------:R-:W1:Y:S04]  /*1d630*/  SHFL.IDX PT, R3, R25, 0x4, 0x181f ;  /* 0x00981f0019037f89 */ /* 0x000e6800000e0000 */
[----:B------:R-:W2:Y:S01]  /*1d640*/  SHFL.IDX PT, R25, R25, 0x5, 0x181f ;  /* 0x00b81f0019197f89 */ /* 0x000ea200000e0000 */
[----:B0-----:R-:W-:-:S04]  /*1d650*/  IADD3 R2, P2, R2, R0, RZ ;  /* 0x0000000002027210 */ /* 0x001fc80007f5e0ff */
[----:B-1----:R-:W-:Y:S02]  /*1d660*/  IADD3.X R3, RZ, R3, RZ, P2, !PT ;  /* 0x00000003ff037210 */ /* 0x002fe400017fe4ff */
[----:B------:R-:W-:-:S13]  /*1d670*/  ISETP.LT.OR P2, PT, R8, 0x41, !P1 ;  /* 0x000000410800780c */ /* 0x000fda0004f41670 */
[----:B------:R-:W-:Y:S01]  /*1d680*/  LDGSTS.E.BYPASS.LTC128B.128 [R4+0x2400], desc[UR60][R2.64], !P2 ;  /* 0x0240000002047fae */ /* 0x000fe2000d101d7c */
[----:B------:R-:W-:-:S13]  /*1d690*/  ISETP.LT.OR P2, PT, R8, 0x41, !P0 ;  /* 0x000000410800780c */ /* 0x000fda0004741670 */
[----:B------:R0:W-:Y:S04]  /*1d6a0*/  LDGSTS.E.BYPASS.LTC128B.128 [R4+0x5400], desc[UR60][R2.64+0x80], !P2 ;  /* 0x0540008002047fae */ /* 0x0001e8000d101d7c */
[----:B0-2---:R0:W1:Y:S02]  /*1d6b0*/  SHFL.IDX PT, R2, R24, 0x5, 0x181f ;  /* 0x00b81f0018027f89 */ /* 0x00506400000e0000 */
.L_x_903:
        /* <DEDUP_REMOVED lines=16> */
[----:B------:R-:W-:Y:S01]  /*1d7c0*/  IMAD R21, R21, UR4, RZ ;  /* 0x0000000415157c24 */ /* 0x000fe2000f8e02ff */
[----:B------:R-:W-:-:S03]  /*1d7d0*/  IADD3 R3, R3, R9, RZ ;  /* 0x0000000903037210 */ /* 0x000fc60007ffe0ff */
[C---:B------:R-:W-:Y:S02]  /*1d7e0*/  IMAD R21, R6.reuse, UR5, R21 ;  /* 0x0000000506157c24 */ /* 0x040fe4000f8e0215 */
[----:B------:R-:W-:-:S04]  /*1d7f0*/  IMAD.WIDE.U32 R2, R6, UR4, R2 ;  /* 0x0000000406027c25 */ /* 0x000fc8000f8e0002 */
[----:B------:R-:W-:-:S07]  /*1d800*/  IMAD.IADD R21, R3, 0x1, R21 ;  /* 0x0000000103157824 */ /* 0x000fce00078e0215 */
.L_x_750:
        /* <DEDUP_REMOVED lines=10> */
.L_x_751:
[----:B------:R-:W-:Y:S01]  /*1d8b0*/  ULDC.64 UR4, c[0x0][0x330] ;  /* 0x0000cc0000047ab9 */ /* 0x000fe20000000a00 */
[----:B------:R-:W-:Y:S01]  /*1d8c0*/  MOV R3, R21 ;  /* 0x0000001500037202 */ /* 0x000fe20000000f00 */
[----:B------:R1:W-:Y:S01]  /*1d8d0*/  SYNCS.ARRIVE.TRANS64.A1T0 RZ, [R5+URZ+0x2a850], RZ ;  /* 0x02a850ff05ff79a7 */ /* 0x0003e2000810003f */
[----:B------:R-:W-:Y:S01]  /*1d8e0*/  IADD3 R0, R27, -0x1, RZ ;  /* 0xffffffff1b007810 */ /* 0x000fe20007ffe0ff */
[----:B------:R-:W-:Y:S01]  /*1d8f0*/  IMAD.MOV.U32 R17, RZ, RZ, R29 ;  /* 0x000000ffff117224 */ /* 0x000fe200078e001d */
[----:B------:R-:W-:Y:S01]  /*1d900*/  MOV R10, R28 ;  /* 0x0000001c000a7202 */ /* 0x000fe20000000f00 */
[----:B------:R-:W-:-:S04]  /*1d910*/  IMAD.WIDE.U32 R2, R18, UR4, R2 ;  /* 0x0000000412027c25 */ /* 0x000fc8000f8e0002 */
[----:B-1----:R-:W-:Y:S02]  /*1d920*/  IMAD R5, R34, UR4, RZ ;  /* 0x0000000422057c24 */ /* 0x002fe4000f8e02ff */
[----:B------:R-:W-:Y:S02]  /*1d930*/  IMAD.MOV.U32 R32, RZ, RZ, R27 ;  /* 0x000000ffff207224 */ /* 0x000fe400078e001b */
[----:B------:R-:W-:Y:S01]  /*1d940*/  IMAD R5, R18, UR5, R5 ;  /* 0x0000000512057c24 */ /* 0x000fe2000f8e0205 */
[----:B------:R-:W-:Y:S02]  /*1d950*/  ULDC.64 UR4, c[0x0][0x318] ;  /* 0x0000c60000047ab9 */ /* 0x000fe40000000a00 */
[----:B0-----:R-:W-:Y:S01]  /*1d960*/  LEA R24, P0, R2, UR4, 0x1 ;  /* 0x0000000402187c11 */ /* 0x001fe2000f8008ff */
[----:B------:R-:W-:-:S05]  /*1d970*/  IMAD.IADD R25, R5, 0x1, R3 ;  /* 0x0000000105197824 */ /* 0x000fca00078e0203 */
[----:B------:R-:W-:Y:S02]  /*1d980*/  LEA.HI.X R25, R2, UR5, R25, 0x1, P0 ;  /* 0x0000000502197c11 */ /* 0x000fe400080f0c19 */
[----:B------:R-:W-:-:S13]  /*1d990*/  ISETP.GT.AND P0, PT, R27, RZ, PT ;  /* 0x000000ff1b00720c */ /* 0x000fda0003f04270 */
[----:B------:R-:W-:Y:S05]  /*1d9a0*/  @P0 BRA `(.L_x_752) ;  /* 0xfffffff000280947 */ /* 0x000fea000383ffff */
.L_x_739:
[----:B------:R-:W-:Y:S05]  /*1d9b0*/  BSYNC B0 ;  /* 0x0000000000007941 */ /* 0x000fea0003800000 */
.L_x_738:
        /* <DEDUP_REMOVED lines=17> */
.L_x_754:
[----:B------:R-:W-:Y:S05]  /*1dad0*/  BSYNC B0 ;  /* 0x0000000000007941 */ /* 0x000fea0003800000 */
.L_x_753:
[----:B------:R-:W-:-:S13]  /*1dae0*/  LOP3.LUT P0, RZ, R23, 0x10, RZ, 0xc0, !PT ;  /* 0x0000001017ff7812 */ /* 0x000fda000780c0ff */
[----:B------:R-:W-:Y:S05]  /*1daf0*/  @!P0 BRA `(.L_x_755) ;  /* 0x0000000000048947 */ /* 0x000fea0003800000 */
[----:B------:R-:W-:Y:S01]  /*1db00*/  BPT.TRAP 0x1 ;  /* 0x000000040000795c */ /* 0x000fe20000300000 */
.L_x_755:
[----:B------:R-:W2:Y:S01]  /*1db10*/  LDL.LU R2, [R1] ;  /* 0x0000000001027983 */ /* 0x000ea20000300800 */
[----:B------:R-:W-:Y:S01]  /*1db20*/  LEA R0, R28, R22, 0x3 ;  /* 0x000000161c007211 */ /* 0x000fe200078e18ff */
[----:B------:R-:W-:Y:S01]  /*1db30*/  BSSY B0, `(.L_x_756) ;  /* 0x0000005000007945 */ /* 0x000fe20003800000 */
[----:B0-----:R-:W-:-:S04]  /*1db40*/  SHF.L.U32 R3, R29, 0x1f, RZ ;  /* 0x0000001f1d037819 */ /* 0x001fc800000006ff */
[----:B------:R-:W0:Y:S01]  /*1db50*/  SYNCS.PHASECHK.TRANS64.TRYWAIT P0, [R0+URZ+0x2a860], R3 ;  /* 0x02a86003000075a7 */ /* 0x000e22000800017f */
[----:B--2---:R-:W-:Y:S01]  /*1db60*/  IMAD R6, R27, -0x60, R2 ;  /* 0xffffffa01b067824 */ /* 0x004fe200078e0202 */
[----:B0-----:R-:W-:Y:S06]  /*1db70*/  @!P0 BRA `(.L_x_757) ;  /* 0x0000004800288947 */ /* 0x001fec0003800000 */
.L_x_904:
[----:B------:R-:W-:Y:S05]  /*1db80*/  BSYNC B0 ;  /* 0x0000000000007941 */ /* 0x000fea0003800000 */
.L_x_756:
[----:B------:R-:W1:Y:S01]  /*1db90*/  S2R R2, SR_TID.X ;  /* 0x0000000000027919 */ /* 0x000e620000002100 */
[----:B------:R-:W-:Y:S01]  /*1dba0*/  UMOV UR4, 0xffffffff ;  /* 0xffffffff00047882 */ /* 0x000fe20000000000 */
[----:B------:R-:W-:Y:S01]  /*1dbb0*/  IMAD R4, R28, 0x3000, R36 ;  /* 0x000030001c047824 */ /* 0x000fe200078e0224 */
[----:B-1----:R-:W-:-:S04]  /*1dbc0*/  LOP3.LUT R2, R2, 0x7f, RZ, 0xc0, !PT ;  /* 0x0000007f02027812 */ /* 0x002fc800078ec0ff */
[----:B------:R-:W-:-:S05]  /*1dbd0*/  SHF.R.U32.HI R2, RZ, 0x3, R2 ;  /* 0x00000003ff027819 */ /* 0x000fca0000011602 */
[----:B------:R-:W-:Y:S01]  /*1dbe0*/  IMAD.IADD R6, R6, 0x1, -R2 ;  /* 0x0000000106067824 */ /* 0x000fe200078e0a02 */
[----:B------:R-:W-:Y:S06]  /*1dbf0*/  BRA.DIV UR4, `(.L_x_758) ;  /* 0x0000004a041c7947 */ /* 0x000fec000b800000 */
[----:B------:R-:W1:Y:S01]  /*1dc00*/  S2R R7, SR_TID.X ;  /* 0x0000000000077919 */ /* 0x000e620000002100 */
[----:B------:R-:W-:Y:S01]  /*1dc10*/  LOP3.LUT R2, R30, 0x1, RZ, 0xc0, !PT ;  /* 0x000000011e027812 */ /* 0x000fe200078ec0ff */
[----:B------:R-:W-:Y:S01]  /*1dc20*/  IMAD R4, R4, 0x2, R22 ;  /* 0x0000000204047824 */ /* 0x000fe200078e0216 */
[----:B------:R-:W-:Y:S01]  /*1dc30*/  LOP3.LUT P0, RZ, R30, 0x2, RZ, 0xc0, !PT ;  /* 0x000000021eff7812 */ /* 0x000fe2000780c0ff */
[----:B------:R-:W2:Y:S01]  /*1dc40*/  SHFL.IDX PT, R14, R24, RZ, 0x181f ;  /* 0x00181fff180e7589 */ /* 0x000ea200000e0000 */
[----:B------:R-:W-:Y:S02]  /*1dc50*/  ISETP.NE.U32.AND P1, PT, R2, 0x1, PT ;  /* 0x000000010200780c */ /* 0x000fe40003f25070 */
[C---:B------:R-:W-:Y:S01]  /*1dc60*/  ISETP.LT.OR P3, PT, R6.reuse, 0x1, !P0 ;  /* 0x000000010600780c */ /* 0x040fe20004761670 */
[----:B0-----:R-:W0:Y:S01]  /*1dc70*/  SHFL.IDX PT, R3, R25, RZ, 0x181f ;  /* 0x00181fff19037589 */ /* 0x001e2200000e0000 */
[----:B------:R-:W-:-:S03]  /*1dc80*/  ISETP.LT.OR P2, PT, R6, 0x1, P1 ;  /* 0x000000010600780c */ /* 0x000fc60000f41670 */
[----:B------:R-:W-:Y:S04]  /*1dc90*/  SHFL.IDX PT, R8, R25, 0x1, 0x181f ;  /* 0x00381f0019087f89 */ /* 0x000fe800000e0000 */
[----:B------:R-:W-:Y:S01]  /*1dca0*/  SHFL.IDX PT, R10, R24, 0x2, 0x181f ;  /* 0x00581f00180a7f89 */ /* 0x000fe200000e0000 */
[----:B-1----:R-:W-:-:S04]  /*1dcb0*/  SHF.L.U32 R7, R7, 0x3, RZ ;  /* 0x0000000307077819 */ /* 0x002fc800000006ff */
[----:B------:R-:W-:-:S05]  /*1dcc0*/  LOP3.LUT R7, R7, 0x38, RZ, 0xc0, !PT ;  /* 0x0000003807077812 */ /* 0x000fca00078ec0ff */
[----:B------:R-:W-:Y:S02]  /*1dcd0*/  IMAD.SHL.U32 R5, R7, 0x2, RZ ;  /* 0x0000000207057824 */ /* 0x000fe400078e00ff */
[----:B------:R-:W-:Y:S03]  /*1dce0*/  SHFL.IDX PT, R7, R25, 0x2, 0x181f ;  /* 0x00581f0019077f89 */ /* 0x000fe600000e0000 */
[----:B--2---:R-:W-:Y:S02]  /*1dcf0*/  IADD3 R2, P4, R14, R5, RZ ;  /* 0x000000050e027210 */ /* 0x004fe40007f9e0ff */
[----:B------:R-:W1:Y:S02]  /*1dd00*/  SHFL.IDX PT, R14, R24, 0x1, 0x181f ;  /* 0x00381f00180e7f89 */ /* 0x000e6400000e0000 */
[----:B0-----:R-:W-:-:S05]  /*1dd10*/  IADD3.X R3, RZ, R3, RZ, P4, !PT ;  /* 0x00000003ff037210 */ /* 0x001fca00027fe4ff */
[----:B------:R-:W-:Y:S01]  /*1dd20*/  LDGSTS.E.BYPASS.LTC128B.128 [R4+0x400], desc[UR60][R2.64], !P2 ;  /* 0x0040000002047fae */ /* 0x000fe2000d101d7c */
[----:B------:R-:W-:-:S03]  /*1dd30*/  ISETP.LT.OR P2, PT, R6, 0x11, P1 ;  /* 0x000000110600780c */ /* 0x000fc60000f41670 */
[----:B------:R1:W-:Y:S01]  /*1dd40*/  LDGSTS.E.BYPASS.LTC128B.128 [R4+0x3400], desc[UR60][R2.64+0x80], !P3 ;  /* 0x0340008002047fae */ /* 0x0003e2000d901d7c */
[----:B------:R-:W-:Y:S02]  /*1dd50*/  ISETP.LT.OR P3, PT, R6, 0x11, !P0 ;  /* 0x000000110600780c */ /* 0x000fe40004761670 */
[----:B-1----:R-:W-:Y:S02]  /*1dd60*/  IADD3 R2, P4, R14, R5, RZ ;  /* 0x000000050e027210 */ /* 0x002fe40007f9e0ff */
[----:B------:R-:W0:Y:S02]  /*1dd70*/  SHFL.IDX PT, R14, R24, 0x3, 0x181f ;  /* 0x00781f00180e7f89 */ /* 0x000e2400000e0000 */
[----:B------:R-:W-:Y:S02]  /*1dd80*/  IADD3.X R3, RZ, R8, RZ, P4, !PT ;  /* 0x00000008ff037210 */ /* 0x000fe400027fe4ff */
        /* <DEDUP_REMOVED lines=15> */
[----:B------:R0:W0:Y:S01]  /*1de80*/  SHFL.IDX PT, R14, R24, 0x5, 0x181f ;  /* 0x00b81f00180e7f89 */ /* 0x00002200000e0000 */
[----:B-1----:R-:W-:-:S05]  /*1de90*/  IADD3.X R3, RZ, R8, RZ, P4, !PT ;  /* 0x00000008ff037210 */ /* 0x002fca00027fe4ff */
[----:B------:R-:W-:Y:S01]  /*1dea0*/  LDGSTS.E.BYPASS.LTC128B.128 [R4+0x1c00], desc[UR60][R2.64], !P2 ;  /* 0x01c0000002047fae */ /* 0x000fe2000d101d7c */
[----:B------:R-:W-:-:S03]  /*1deb0*/  ISETP.LT.OR P2, PT, R6, 0x41, P1 ;  /* 0x000000410600780c */ /* 0x000fc60000f41670 */
[----:B------:R2:W-:Y:S01]  /*1dec0*/  LDGSTS.E.BYPASS.LTC128B.128 [R4+0x4c00], desc[UR60][R2.64+0x80], !P3 ;  /* 0x04c0008002047fae */ /* 0x0005e2000d901d7c */
[----:B------:R-:W-:Y:S02]  /*1ded0*/  ISETP.LT.OR P3, PT, R6, 0x41, !P0 ;  /* 0x000000410600780c */ /* 0x000fe40004761670 */
[----:B--2---:R-:W-:-:S05]  /*1dee0*/  IADD3 R2, P4, R10, R5, RZ ;  /* 0x000000050a027210 */ /* 0x004fca0007f9e0ff */
[----:B---3--:R-:W-:-:S05]  /*1def0*/  IMAD.X R3, RZ, RZ, R7, P4 ;  /* 0x000000ffff037224 */ /* 0x008fca00020e0607 */
[----:B------:R1:W-:Y:S04]  /*1df00*/  LDGSTS.E.BYPASS.LTC128B.128 [R4+0x2400], desc[UR60][R2.64], !P2 ;  /* 0x0240000002047fae */ /* 0x0003e8000d101d7c */
[----:B0---4-:R1:W-:Y:S02]  /*1df10*/  LDGSTS.E.BYPASS.LTC128B.128 [R4+0x5400], desc[UR60][R2.64+0x80], !P3 ;  /* 0x0540008002047fae */ /* 0x0113e4000d901d7c */
.L_x_918:
[C---:B------:R-:W-:Y:S02]  /*1df20*/  ISETP.LT.OR P1, PT, R6.reuse, 0x51, P1 ;  /* 0x000000510600780c */ /* 0x040fe40000f21670 */
[----:B------:R-:W-:Y:S02]  /*1df30*/  ISETP.LT.OR P0, PT, R6, 0x51, !P0 ;  /* 0x000000510600780c */ /* 0x000fe40004701670 */
[----:B-1----:R-:W-:-:S04]  /*1df40*/  IADD3 R2, P2, R14, R5, RZ ;  /* 0x000000050e027210 */ /* 0x002fc80007f5e0ff */
[----:B------:R-:W-:-:S05]  /*1df50*/  IADD3.X R3, RZ, R25, RZ, P2, !PT ;  /* 0x00000019ff037210 */ /* 0x000fca00017fe4ff */
[----:B------:R-:W-:Y:S01]  /*1df60*/  @!PT LDS RZ, [RZ] ;  /* 0x00000000fffff984 */ /* 0x000fe20000000800 */
[----:B------:R-:W-:Y:S01]  /*1df70*/  @!PT LDS RZ, [RZ] ;  /* 0x00000000fffff984 */ /* 0x000fe20000000800 */
[----:B------:R-:W-:Y:S01]  /*1df80*/  @!PT LDS RZ, [RZ] ;  /* 0x00000000fffff984 */ /* 0x000fe20000000800 */
[----:B------:R0:W-:Y:S04]  /*1df90*/  LDGSTS.E.BYPASS.LTC128B.128 [R4+0x2c00], desc[UR60][R2.64], !P1 ;  /* 0x02c0000002047fae */ /* 0x0001e8000c901d7c */
[----:B------:R0:W-:Y:S01]  /*1dfa0*/  LDGSTS.E.BYPASS.LTC128B.128 [R4+0x5c00], desc[UR60][R2.64+0x80], !P0 ;  /* 0x05c0008002047fae */ /* 0x0001e2000c101d7c */
[----:B------:R-:W-:Y:S01]  /*1dfb0*/  PLOP3.LUT P0, PT, PT, PT, PT, 0x80, 0x0 ;  /* 0x000000000000781c */ /* 0x000fe20003f0f070 */
[----:B------:R-:W-:-:S12]  /*1dfc0*/  NOP ;  /* 0x0000000000007918 */ /* 0x000fd80000000000 */
.L_x_759:
        /* <DEDUP_REMOVED lines=10> */
.L_x_760:
[----:B------:R-:W-:Y:S01]  /*1e070*/  VIADD R28, R28, 0x1 ;  /* 0x000000011c1c7836 */ /* 0x000fe20000000000 */
[----:B------:R1:W-:Y:S04]  /*1e080*/  SYNCS.ARRIVE.TRANS64.A1T0 RZ, [R0+URZ+0x2a850], RZ ;  /* 0x02a850ff00ff79a7 */ /* 0x0003e8000810003f */
[----:B------:R-:W-:-:S04]  /*1e090*/  ISETP.NE.AND P0, PT, R28, 0x2, PT ;  /* 0x000000021c00780c */ /* 0x000fc80003f05270 */
[----:B-1----:R-:W-:Y:S02]  /*1e0a0*/  SEL R0, RZ, 0x1, P0 ;  /* 0x00000001ff007807 */ /* 0x002fe40000000000 */
[----:B------:R-:W-:Y:S02]  /*1e0b0*/  SEL R28, R28, RZ, P0 ;  /* 0x000000ff1c1c7207 */ /* 0x000fe40000000000 */
[----:B------:R-:W-:-:S07]  /*1e0c0*/  LOP3.LUT R29, R29, R0, RZ, 0x3c, !PT ;  /* 0x000000001d1d7212 */ /* 0x000fce00078e3cff */
.L_x_717:
[----:B------:R-:W-:Y:S05]  /*1e0d0*/  BSYNC B7 ;  /* 0x0000000000077941 */ /* 0x000fea0003800000 */
.L_x_715:
[----:B------:R-:W-:-:S13]  /*1e0e0*/  LOP3.LUT P0, RZ, R23, 0x20, RZ, 0xc0, !PT ;  /* 0x0000002017ff7812 */ /* 0x000fda000780c0ff */
[----:B------:R-:W-:Y:S05]  /*1e0f0*/  @!P0 BRA `(.L_x_761) ;  /* 0x0000000000248947 */ /* 0x000fea0003800000 */
[----:B------:R-:W-:Y:S05]  /*1e100*/  WARPSYNC.ALL ;  /* 0x0000000000007948 */ /* 0x000fea0003800000 */
[----:B------:R-:W1:Y:S08]  /*1e110*/  S2UR UR5, SR_CgaCtaId ;  /* 0x00000000000579c3 */ /* 0x000e700000008800 */
[----:B------:R-:W-:Y:S06]  /*1e120*/  BAR.SYNC.DEFER_BLOCKING 0x5, 0x180 ;  /* 0x0146000000007b1d */ /* 0x000fec0000010000 */
[----:B------:R-:W-:-:S02]  /*1e130*/  UMOV UR4, 0x400 ;  /* 0x0000040000047882 */ /* 0x000fc40000000000 */
[----:B-1----:R-:W-:-:S06]  /*1e140*/  ULEA UR4, UR5, UR4, 0x18 ;  /* 0x0000000405047291 */ /* 0x002fcc000f8ec03f */
[----:B0-----:R-:W-:-:S05]  /*1e150*/  MOV R22, UR4 ;  /* 0x0000000400167c02 */ /* 0x001fca0008000f00 */
[----:B------:R2:W3:Y:S01]  /*1e160*/  LDS.128 R16, [R22+0x2a8d0] ;  /* 0x02a8d00016107984 */ /* 0x0004e20000000c00 */
[----:B------:R-:W-:Y:S06]  /*1e170*/  BAR.ARV 0x4, 0x180 ;  /* 0x0106000000007b1d */ /* 0x000fec0000002000 */
[----:B------:R-:W-:Y:S05]  /*1e180*/  BRA `(.L_x_762) ;  /* 0x0000000800407947 */ /* 0x000fea0003800000 */
.L_x_761:
[----:B------:R-:W1:Y:S01]  /*1e190*/  S2R R8, SR_TID.X ;  /* 0x0000000000087919 */ /* 0x000e620000002100 */
[----:B------:R-:W-:Y:S01]  /*1e1a0*/  UMOV UR4, 0xffffffff ;  /* 0xffffffff00047882 */ /* 0x000fe20000000000 */
[----:B-1----:R-:W-:-:S04]  /*1e1b0*/  LOP3.LUT R8, R8, 0x1f, RZ, 0xc0, !PT ;  /* 0x0000001f08087812 */ /* 0x002fc800078ec0ff */
[----:B------:R-:W-:Y:S01]  /*1e1c0*/  ISETP.NE.AND P0, PT, R8, 0x1f, PT ;  /* 0x0000001f0800780c */ /* 0x000fe20003f05270 */
[----:B------:R-:W-:-:S12]  /*1e1d0*/  BRA.DIV UR4, `(.L_x_763) ;  /* 0x0000004a04907947 */ /* 0x000fd8000b800000 */
[----:B------:R-:W-:Y:S01]  /*1e1e0*/  IMAD.IADD R5, R19, 0x1, R8 ;  /* 0x0000000113057824 */ /* 0x000fe200078e0208 */
[----:B------:R-:W-:-:S04]  /*1e1f0*/  ULDC UR4, c[0x0][0xc3c] ;  /* 0x00030f0000047ab9 */ /* 0x000fc80000000800 */
[----:B------:R-:W-:-:S13]  /*1e200*/  ISETP.GE.OR P1, PT, R5, UR4, !P0 ;  /* 0x0000000405007c0c */ /* 0x000fda000c726670 */
[----:B0-----:R-:W0:Y:S02]  /*1e210*/  @!P1 LDC.64 R2, c[0x0][0xc80] ;  /* 0x00032000ff029b82 */ /* 0x001e240000000a00 */
[----:B0-----:R-:W-:-:S06]  /*1e220*/  @!P1 IMAD.WIDE R2, R5, 0x4, R2 ;  /* 0x0000000405029825 */ /* 0x001fcc00078e0202 */
[----:B------:R-:W2:Y:S01]  /*1e230*/  @!P1 LDG.E R2, desc[UR60][R2.64] ;  /* 0x0000003c02029981 */ /* 0x000ea2000c1e1900 */
[----:B------:R-:W-:Y:S02]  /*1e240*/  MOV R4, RZ ;  /* 0x000000ff00047202 */ /* 0x000fe40000000f00 */
[C---:B------:R-:W-:Y:S01]  /*1e250*/  ISETP.GE.U32.AND P2, PT, R8.reuse, 0x2, PT ;  /* 0x000000020800780c */ /* 0x040fe20003f46070 */
[----:B------:R-:W-:Y:S01]  /*1e260*/  SHFL.IDX PT, R0, R16, 0x1, 0x1f ;  /* 0x00201f0010007f89 */ /* 0x000fe200000e0000 */
[C---:B------:R-:W-:Y:S02]  /*1e270*/  ISETP.GE.U32.AND P3, PT, R8.reuse, 0x4, PT ;  /* 0x000000040800780c */ /* 0x040fe40003f66070 */
[C---:B------:R-:W-:Y:S02]  /*1e280*/  ISETP.GE.U32.AND P4, PT, R8.reuse, 0x8, PT ;  /* 0x000000080800780c */ /* 0x040fe40003f86070 */
[C---:B------:R-:W-:Y:S01]  /*1e290*/  ISETP.GE.U32.AND P5, PT, R8.reuse, 0x10, PT ;  /* 0x000000100800780c */ /* 0x040fe20003fa6070 */
[----:B--2---:R-:W-:Y:S01]  /*1e2a0*/  @!P1 IMAD.MOV.U32 R4, RZ, RZ, R2 ;  /* 0x000000ffff049224 */ /* 0x004fe200078e0002 */
[----:B------:R-:W-:-:S04]  /*1e2b0*/  ISETP.NE.AND P1, PT, R8, RZ, PT ;  /* 0x000000ff0800720c */ /* 0x000fc80003f25270 */
[----:B------:R-:W0:Y:S02]  /*1e2c0*/  SHFL.UP PT, R14, R4, 0x1, RZ ;  /* 0x04200000040e7989 */ /* 0x000e2400000e00ff */
[----:B0-----:R-:W-:-:S04]  /*1e2d0*/  SEL R5, R14, RZ, P1 ;  /* 0x000000ff0e057207 */ /* 0x001fc80000800000 */
[----:B------:R-:W-:Y:S02]  /*1e2e0*/  IADD3 R6, R4, R5, RZ ;  /* 0x0000000504067210 */ /* 0x000fe40007ffe0ff */
[----:B------:R-:W-:Y:S04]  /*1e2f0*/  SHFL.IDX PT, R5, R16, RZ, 0x1f ;  /* 0x00001fff10057589 */ /* 0x000fe800000e0000 */
        /* <DEDUP_REMOVED lines=12> */
[----:B------:R0:W1:Y:S02]  /*1e3c0*/  SHFL.IDX PT, R14, R2, 0x1f, 0x1f ;  /* 0x03e01f00020e7f89 */ /* 0x00006400000e0000 */
.L_x_928:
[----:B------:R-:W-:Y:S02]  /*1e3d0*/  ULDC UR4, c[0x0][0xc38] ;  /* 0x00030e0000047ab9 */ /* 0x000fe40000000800 */
[----:B------:R-:W-:-:S04]  /*1e3e0*/  IMAD.U32 R7, RZ, RZ, UR4 ;  /* 0x00000004ff077e24 */ /* 0x000fc8000f8e00ff */
[----:B-1----:R-:W-:-:S05]  /*1e3f0*/  IMAD R3, R14, R7, RZ ;  /* 0x000000070e037224 */ /* 0x002fca00078e02ff */
[----:B------:R-:W-:-:S04]  /*1e400*/  IADD3 R6, R0, R3, RZ ;  /* 0x0000000300067210 */ /* 0x000fc80007ffe0ff */
[----:B------:R-:W-:-:S13]  /*1e410*/  ISETP.GT.AND P6, PT, R6, R5, PT ;  /* 0x000000050600720c */ /* 0x000fda0003fc4270 */
[----:B------:R-:W-:Y:S05]  /*1e420*/  @P6 BRA `(.L_x_764) ;  /* 0x00000000009c6947 */ /* 0x000fea0003800000 */
.L_x_769:
[----:B------:R-:W1:Y:S01]  /*1e430*/  LDC R0, c[0x0][0xc3c] ;  /* 0x00030f00ff007b82 */ /* 0x000e620000000800 */
[----:B------:R-:W-:-:S05]  /*1e440*/  VIADD R19, R19, 0x1f ;  /* 0x0000001f13137836 */ /* 0x000fca0000000000 */
[----:B-1----:R-:W-:-:S13]  /*1e450*/  ISETP.GE.AND P6, PT, R19, R0, PT ;  /* 0x000000001300720c */ /* 0x002fda0003fc6270 */
[----:B------:R-:W-:Y:S05]  /*1e460*/  @P6 BRA `(.L_x_765) ;  /* 0x0000000400446947 */ /* 0x000fea0003800000 */
[----:B0-----:R-:W0:Y:S01]  /*1e470*/  S2R R2, SR_TID.X ;  /* 0x0000000000027919 */ /* 0x001e220000002100 */
[----:B------:R-:W-:Y:S01]  /*1e480*/  BSSY B0, `(.L_x_766) ;  /* 0x0000009000007945 */ /* 0x000fe20003800000 */
[----:B------:R-:W-:Y:S01]  /*1e490*/  IMAD.MOV.U32 R4, RZ, RZ, RZ ;  /* 0x000000ffff047224 */ /* 0x000fe200078e00ff */
[----:B0-----:R-:W-:-:S04]  /*1e4a0*/  LOP3.LUT R2, R2, 0x1f, RZ, 0xc0, !PT ;  /* 0x0000001f02027812 */ /* 0x001fc800078ec0ff */
[----:B------:R-:W-:-:S04]  /*1e4b0*/  IADD3 R7, R19, R2, RZ ;  /* 0x0000000213077210 */ /* 0x000fc80007ffe0ff */
[----:B------:R-:W-:-:S13]  /*1e4c0*/  ISETP.GE.OR P6, PT, R7, R0, !P0 ;  /* 0x000000000700720c */ /* 0x000fda00047c6670 */
[----:B------:R-:W-:Y:S05]  /*1e4d0*/  @P6 BRA `(.L_x_767) ;  /* 0x00000000000c6947 */ /* 0x000fea0003800000 */
[----:B------:R-:W0:Y:S02]  /*1e4e0*/  LDC.64 R2, c[0x0][0xc80] ;  /* 0x00032000ff027b82 */ /* 0x000e240000000a00 */
[----:B0-----:R-:W-:-:S05]  /*1e4f0*/  IMAD.WIDE R2, R7, 0x4, R2 ;  /* 0x0000000407027825 */ /* 0x001fca00078e0202 */
[----:B------:R0:W5:Y:S02]  /*1e500*/  LDG.E R4, desc[UR60][R2.64] ;  /* 0x0000003c02047981 */ /* 0x000164000c1e1900 */
.L_x_767:
[----:B------:R-:W-:Y:S05]  /*1e510*/  BSYNC B0 ;  /* 0x0000000000007941 */ /* 0x000fea0003800000 */
.L_x_766:
[----:B------:R-:W-:-:S03]  /*1e520*/  UMOV UR4, 0xffffffff ;  /* 0xffffffff00047882 */ /* 0x000fc60000000000 */
[----:B------:R-:W-:Y:S05]  /*1e530*/  BRA.DIV UR4, `(.L_x_768) ;  /* 0x0000004a04dc7947 */ /* 0x000fea000b800000 */
[----:B-----5:R-:W1:Y:S02]  /*1e540*/  SHFL.UP PT, R14, R4, 0x1, RZ ;  /* 0x04200000040e7989 */ /* 0x020e6400000e00ff */
[----:B-1----:R-:W-:-:S04]  /*1e550*/  SEL R13, R14, RZ, P1 ;  /* 0x000000ff0e0d7207 */ /* 0x002fc80000800000 */
[----:B------:R-:W-:-:S05]  /*1e560*/  IADD3 R13, R4, R13, RZ ;  /* 0x0000000d040d7210 */ /* 0x000fca0007ffe0ff */
[----:B------:R-:W1:Y:S02]  /*1e570*/  SHFL.UP PT, R14, R13, 0x2, RZ ;  /* 0x044000000d0e7989 */ /* 0x000e6400000e00ff */
[----:B-1----:R-:W-:-:S05]  /*1e580*/  SEL R0, R14, RZ, P2 ;  /* 0x000000ff0e007207 */ /* 0x002fca0001000000 */
        /* <DEDUP_REMOVED lines=11> */
.L_x_936:
[----:B------:R-:W-:Y:S02]  /*1e640*/  ULDC UR4, c[0x0][0xc38] ;  /* 0x00030e0000047ab9 */ /* 0x000fe40000000800 */
[----:B------:R-:W-:-:S04]  /*1e650*/  IMAD.U32 R7, RZ, RZ, UR4 ;  /* 0x00000004ff077e24 */ /* 0x000fc8000f8e00ff */
[----:B-1----:R-:W-:-:S05]  /*1e660*/  IMAD R3, R14, R7, RZ ;  /* 0x000000070e037224 */ /* 0x002fca00078e02ff */
[----:B------:R-:W-:-:S04]  /*1e670*/  IADD3 R6, R3, R6, RZ ;  /* 0x0000000603067210 */ /* 0x000fc80007ffe0ff */
[----:B------:R-:W-:-:S13]  /*1e680*/  ISETP.GT.AND P6, PT, R6, R5, PT ;  /* 0x000000050600720c */ /* 0x000fda0003fc4270 */
[----:B------:R-:W-:Y:S05]  /*1e690*/  @!P6 BRA `(.L_x_769) ;  /* 0xfffffffc0064e947 */ /* 0x000fea000383ffff */
.L_x_764:
[----:B------:R-:W-:Y:S01]  /*1e6a0*/  IMAD.IADD R6, R6, 0x1, -R3 ;  /* 0x0000000106067824 */ /* 0x000fe200078e0a03 */
[----:B------:R-:W-:-:S03]  /*1e6b0*/  UMOV UR4, 0xffffffff ;  /* 0xffffffff00047882 */ /* 0x000fc60000000000 */
[----:B------:R-:W-:-:S05]  /*1e6c0*/  IMAD R0, R2, R7, R6 ;  /* 0x0000000702007224 */ /* 0x000fca00078e0206 */
[----:B------:R-:W-:Y:S01]  /*1e6d0*/  ISETP.GT.AND P6, PT, R0, R5, PT ;  /* 0x000000050000720c */ /* 0x000fe20003fc4270 */
[----:B------:R-:W-:-:S12]  /*1e6e0*/  BRA.DIV UR4, `(.L_x_770) ;  /* 0x0000004e042c7947 */ /* 0x000fd8000b800000 */
[----:B------:R-:W-:-:S04]  /*1e6f0*/  VOTE.ANY R3, PT, !P6 ;  /* 0x0000000000037806 */ /* 0x000fc800070e0100 */
[----:B------:R-:W1:Y:S02]  /*1e700*/  POPC R0, R3 ;  /* 0x0000000300007309 */ /* 0x000e640000000000 */
[----:B-1----:R1:W2:Y:S02]  /*1e710*/  SHFL.IDX PT, R4, R4, R0, 0x1f ;  /* 0x00001f0004047589 */ /* 0x0022a400000e0000 */
.L_x_940:
[----:B------:R-:W-:Y:S02]  /*1e720*/  ISETP.NE.AND P0, PT, R3, RZ, PT ;  /* 0x000000ff0300720c */ /* 0x000fe40003f05270 */
[----:B------:R-:W-:-:S11]  /*1e730*/  MOV R14, RZ ;  /* 0x000000ff000e7202 */ /* 0x000fd60000000f00 */
[----:B------:R-:W-:Y:S05]  /*1e740*/  @!P0 BRA `(.L_x_771) ;  /* 0x0000000000108947 */ /* 0x000fea0003800000 */
[----:B------:R-:W-:Y:S01]  /*1e750*/  UMOV UR4, 0xffffffff ;  /* 0xffffffff00047882 */ /* 0x000fe20000000000 */
[----:B------:R-:W-:Y:S02]  /*1e760*/  VIADD R12, R0, 0xffffffff ;  /* 0xffffffff000c7836 */ /* 0x000fe40000000000 */
[----:B------:R-:W-:Y:S05]  /*1e770*/  BRA.DIV UR4, `(.L_x_772) ;  /* 0x0000004e04507947 */ /* 0x000fea000b800000 */
[----:B------:R3:W4:Y:S02]  /*1e780*/  SHFL.IDX PT, R14, R2, R12, 0x1f ;  /* 0x00001f0c020e7589 */ /* 0x00072400000e0000 */
.L_x_771:
[----:B--2---:R-:W-:Y:S01]  /*1e790*/  IABS R8, R4 ;  /* 0x0000000400087213 */ /* 0x004fe20000000000 */
[----:B----4-:R-:W-:Y:S01]  /*1e7a0*/  IMAD R16, R14, R7, R6 ;  /* 0x000000070e107224 */ /* 0x010fe200078e0206 */
[----:B------:R-:W-:Y:S02]  /*1e7b0*/  IADD3 R19, R0, R19, RZ ;  /* 0x0000001300137210 */ /* 0x000fe40007ffe0ff */
[----:B------:R-:W2:Y:S08]  /*1e7c0*/  I2F.RP R9, R8 ;  /* 0x0000000800097306 */ /* 0x000eb00000209400 */
[----:B--2---:R-:W0:Y:S02]  /*1e7d0*/  MUFU.RCP R9, R9 ;  /* 0x0000000900097308 */ /* 0x004e240000001000 */
[----:B0--3--:R-:W-:-:S06]  /*1e7e0*/  IADD3 R2, R9, 0xffffffe, RZ ;  /* 0x0ffffffe09027810 */ /* 0x009fcc0007ffe0ff */
[----:B------:R0:W2:Y:S02]  /*1e7f0*/  F2I.FTZ.U32.TRUNC.NTZ R3, R2 ;  /* 0x0000000200037305 */ /* 0x0000a4000021f000 */
[----:B0-----:R-:W-:Y:S01]  /*1e800*/  MOV R2, RZ ;  /* 0x000000ff00027202 */ /* 0x001fe20000000f00 */
[----:B--2---:R-:W-:-:S04]  /*1e810*/  IMAD.MOV R7, RZ, RZ, -R3 ;  /* 0x000000ffff077224 */ /* 0x004fc800078e0a03 */
[----:B------:R-:W-:-:S04]  /*1e820*/  IMAD R7, R7, R8, RZ ;  /* 0x0000000807077224 */ /* 0x000fc800078e02ff */
[----:B------:R-:W-:-:S04]  /*1e830*/  IMAD.HI.U32 R3, R3, R7, R2 ;  /* 0x0000000703037227 */ /* 0x000fc800078e0002 */
[----:B------:R-:W-:Y:S01]  /*1e840*/  IMAD.IADD R7, R5, 0x1, -R16 ;  /* 0x0000000105077824 */ /* 0x000fe200078e0a10 */
[----:B------:R-:W-:-:S04]  /*1e850*/  IABS R5, R4 ;  /* 0x0000000400057213 */ /* 0x000fc80000000000 */
[----:B------:R-:W-:Y:S02]  /*1e860*/  IABS R2, R7 ;  /* 0x0000000700027213 */ /* 0x000fe40000000000 */
[----:B------:R-:W-:-:S03]  /*1e870*/  IADD3 R5, RZ, -R5, RZ ;  /* 0x80000005ff057210 */ /* 0x000fc60007ffe0ff */
[----:B------:R-:W-:-:S04]  /*1e880*/  IMAD.HI.U32 R3, R3, R2, RZ ;  /* 0x0000000203037227 */ /* 0x000fc800078e00ff */
[----:B------:R-:W-:Y:S01]  /*1e890*/  IMAD R5, R3, R5, R2 ;  /* 0x0000000503057224 */ /* 0x000fe200078e0202 */
[----:B------:R-:W-:-:S04]  /*1e8a0*/  LOP3.LUT R2, R7, R4, RZ, 0x3c, !PT ;  /* 0x0000000407027212 */ /* 0x000fc800078e3cff */
[----:B------:R-:W-:Y:S02]  /*1e8b0*/  ISETP.GT.U32.AND P1, PT, R8, R5, PT ;  /* 0x000000050800720c */ /* 0x000fe40003f24070 */
[----:B------:R-:W-:-:S11]  /*1e8c0*/  ISETP.GE.AND P2, PT, R2, RZ, PT ;  /* 0x000000ff0200720c */ /* 0x000fd60003f46270 */
[----:B------:R-:W-:Y:S01]  /*1e8d0*/  @!P1 IMAD.IADD R5, R5, 0x1, -R8 ;  /* 0x0000000105059824 */ /* 0x000fe200078e0a08 */
[----:B------:R-:W-:Y:S02]  /*1e8e0*/  @!P1 IADD3 R3, R3, 0x1, RZ ;  /* 0x0000000103039810 */ /* 0x000fe40007ffe0ff */
[----:B------:R-:W-:Y:S02]  /*1e8f0*/  ISETP.NE.AND P1, PT, R4, RZ, PT ;  /* 0x000000ff0400720c */ /* 0x000fe40003f25270 */
[----:B------:R-:W-:-:S13]  /*1e900*/  ISETP.GE.U32.AND P0, PT, R5, R8, PT ;  /* 0x000000080500720c */ /* 0x000fda0003f06070 */
[----:B------:R-:W-:-:S05]  /*1e910*/  @P0 VIADD R3, R3, 0x1 ;  /* 0x0000000103030836 */ /* 0x000fca0000000000 */
[----:B------:R-:W-:Y:S02]  /*1e920*/  @!P2 IADD3 R3, -R3, RZ, RZ ;  /* 0x000000ff0303a210 */ /* 0x000fe40007ffe1ff */
[----:B------:R-:W-:-:S05]  /*1e930*/  @!P1 LOP3.LUT R3, RZ, R4, RZ, 0x33, !PT ;  /* 0x00000004ff039212 */ /* 0x000fca00078e33ff */
[--C-:B------:R-:W-:Y:S02]  /*1e940*/  IMAD.MOV R17, RZ, RZ, -R3.reuse ;  /* 0x000000ffff117224 */ /* 0x100fe400078e0a03 */
[----:B------:R-:W-:Y:S02]  /*1e950*/  IMAD.MOV.U32 R18, RZ, RZ, R3 ;  /* 0x000000ffff127224 */ /* 0x000fe400078e0003 */
[----:B------:R-:W-:Y:S01]  /*1e960*/  IMAD R17, R4, R17, R7 ;  /* 0x0000001104117224 */ /* 0x000fe200078e0207 */
[----:B------:R-:W-:Y:S06]  /*1e970*/  BRA `(.L_x_773) ;  /* 0x00000000001c7947 */ /* 0x000fec0003800000 */
.L_x_765:
[----:B------:R-:W-:Y:S01]  /*1e980*/  UMOV UR4, URZ ;  /* 0x0000003f00047c82 */ /* 0x000fe20008000000 */
[----:B------:R-:W-:Y:S01]  /*1e990*/  UMOV UR5, URZ ;  /* 0x0000003f00057c82 */ /* 0x000fe20008000000 */
[----:B------:R-:W-:Y:S01]  /*1e9a0*/  ULDC UR6, c[0x0][0xc3c] ;  /* 0x00030f0000067ab9 */ /* 0x000fe20000000800 */
[----:B------:R-:W-:Y:S01]  /*1e9b0*/  MOV R16, R5 ;  /* 0x0000000500107202 */ /* 0x000fe20000000f00 */
[----:B------:R-:W-:Y:S01]  /*1e9c0*/  IMAD.U32 R17, RZ, RZ, UR4 ;  /* 0x00000004ff117e24 */ /* 0x000fe2000f8e00ff */
[----:B------:R-:W-:Y:S01]  /*1e9d0*/  MOV R18, UR5 ;  /* 0x0000000500127c02 */ /* 0x000fe20008000f00 */
[----:B------:R-:W-:-:S07]  /*1e9e0*/  IMAD.U32 R19, RZ, RZ, UR6 ;  /* 0x00000006ff137e24 */ /* 0x000fce000f8e00ff */
.L_x_773:
[----:B-1----:R-:W1:Y:S01]  /*1e9f0*/  S2R R0, SR_TID.X ;  /* 0x0000000000007919 */ /* 0x002e620000002100 */
[----:B------:R-:W-:Y:S05]  /*1ea00*/  WARPSYNC.ALL ;  /* 0x0000000000007948 */ /* 0x000fea0003800000 */
[----:B------:R-:W-:Y:S01]  /*1ea10*/  BAR.SYNC.DEFER_BLOCKING 0x4, 0x180 ;  /* 0x0106000000007b1d */ /* 0x000fe20000010000 */
[----:B-1----:R-:W-:-:S04]  /*1ea20*/  LOP3.LUT R0, R0, 0x1f, RZ, 0xc0, !PT ;  /* 0x0000001f00007812 */ /* 0x002fc800078ec0ff */
[----:B------:R-:W-:-:S13]  /*1ea30*/  ISETP.NE.AND P0, PT, R0, RZ, PT ;  /* 0x000000ff0000720c */ /* 0x000fda0003f05270 */
[----:B------:R-:W1:Y:S01]  /*1ea40*/  @!P0 S2R R3, SR_CgaCtaId ;  /* 0x0000000000038919 */ /* 0x000e620000008800 */
[----:B------:R-:W-:-:S04]  /*1ea50*/  @!P0 MOV R0, 0x400 ;  /* 0x0000040000008802 */ /* 0x000fc80000000f00 */
[----:B-1----:R-:W-:-:S05]  /*1ea60*/  @!P0 LEA R22, R3, R0, 0x18 ;  /* 0x0000000003168211 */ /* 0x002fca00078ec0ff */
[----:B------:R1:W-:Y:S01]  /*1ea70*/  @!P0 STS.128 [R22+0x2a8d0], R16 ;  /* 0x02a8d01016008388 */ /* 0x0003e20000000c00 */
[----:B------:R-:W-:Y:S06]  /*1ea80*/  BAR.ARV 0x5, 0x180 ;  /* 0x0146000000007b1d */ /* 0x000fec0000002000 */
.L_x_762:
[----:B------:R-:W-:Y:S02]  /*1ea90*/  ULDC UR4, c[0x0][0xc3c] ;  /* 0x00030f0000047ab9 */ /* 0x000fe40000000800 */
[----:B---3--:R-:W-:-:S13]  /*1eaa0*/  ISETP.GE.AND P0, PT, R19, UR4, PT ;  /* 0x0000000413007c0c */ /* 0x008fda000bf06270 */
[----:B------:R-:W-:Y:S05]  /*1eab0*/  @!P0 BRA `(.L_x_774) ;  /* 0xffffffa400a08947 */ /* 0x000fea000383ffff */
[----:B------:R-:W-:Y:S05]  /*1eac0*/  BSYNC B8 ;  /* 0x0000000000087941 */ /* 0x000fea0003800000 */
.L_x_673:
[----:B------:R-:W3:Y:S01]  /*1ead0*/  LDL.LU R0, [R1+0x28] ;  /* 0x0000280001007983 */ /* 0x000ee20000300800 */
[----:B------:R-:W-:Y:S01]  /*1eae0*/  BSSY B0, `(.L_x_775) ;  /* 0x000000b000007945 */ /* 0x000fe20003800000 */
[----:B------:R-:W4:Y:S01]  /*1eaf0*/  S2R R5, SR_CgaCtaId ;  /* 0x0000000000057919 */ /* 0x000f220000008800 */
[----:B---3--:R-:W-:-:S04]  /*1eb00*/  IADD3 R0, R0, 0x1, RZ ;  /* 0x0000000100007810 */ /* 0x008fc80007ffe0ff */
[----:B01----:R-:W-:-:S04]  /*1eb10*/  LEA.HI R2, R0, R0, RZ, 0x1 ;  /* 0x0000000000027211 */ /* 0x003fc800078f08ff */
[----:B------:R-:W-:Y:S02]  /*1eb20*/  LOP3.LUT R3, R2, 0xfffffffe, RZ, 0xc0, !PT ;  /* 0xfffffffe02037812 */ /* 0x000fe400078ec0ff */
[----:B------:R-:W-:-:S03]  /*1eb30*/  MOV R2, 0x400 ;  /* 0x0000040000027802 */ /* 0x000fc60000000f00 */
[----:B------:R-:W-:Y:S01]  /*1eb40*/  IMAD.IADD R0, R0, 0x1, -R3 ;  /* 0x0000000100007824 */ /* 0x000fe200078e0a03 */
[----:B----4-:R-:W-:-:S04]  /*1eb50*/  LEA R5, R5, R2, 0x18 ;  /* 0x0000000205057211 */ /* 0x010fc800078ec0ff */
[----:B------:R-:W-:-:S04]  /*1eb60*/  SHF.L.U32 R0, R0, 0x1f, RZ ;  /* 0x0000001f00007819 */ /* 0x000fc800000006ff */
[----:B------:R-:W0:Y:S02]  /*1eb70*/  SYNCS.PHASECHK.TRANS64.TRYWAIT P0, [R5+URZ+0x2a820], R0 ;  /* 0x02a82000050075a7 */ /* 0x000e24000800017f */
[----:B0-----:R-:W-:Y:S05]  /*1eb80*/  @!P0 BRA `(.L_x_776) ;  /* 0x0000004800708947 */ /* 0x001fea0003800000 */
.L_x_943:
[----:B------:R-:W-:Y:S05]  /*1eb90*/  BSYNC B0 ;  /* 0x0000000000007941 */ /* 0x000fea0003800000 */
.L_x_775:
[----:B------:R-:W-:-:S03]  /*1eba0*/  UMOV UR4, 0xffffffff ;  /* 0xffffffff00047882 */ /* 0x000fc60000000000 */
[----:B------:R-:W-:Y:S05]  /*1ebb0*/  BRA.DIV UR4, `(.L_x_777) ;  /* 0x0000004a04787947 */ /* 0x000fea000b800000 */
[----:B0-----:R-:W0:Y:S02]  /*1ebc0*/  S2R R0, SR_TID.X ;  /* 0x0000000000007919 */ /* 0x001e240000002100 */
[----:B0-----:R-:W-:-:S04]  /*1ebd0*/  SHF.R.U32.HI R0, RZ, 0x5, R0 ;  /* 0x00000005ff007819 */ /* 0x001fc80000011600 */
[----:B------:R-:W-:-:S05]  /*1ebe0*/  LOP3.LUT R0, R0, 0x3, RZ, 0xc0, !PT ;  /* 0x0000000300007812 */ /* 0x000fca00078ec0ff */
[----:B------:R0:W1:Y:S02]  /*1ebf0*/  SHFL.IDX PT, R14, R0, RZ, 0x1f ;  /* 0x00001fff000e7589 */ /* 0x00006400000e0000 */
.L_x_946:
[----:B-1----:R-:W-:-:S13]  /*1ec00*/  ISETP.NE.AND P0, PT, R14, RZ, PT ;  /* 0x000000ff0e00720c */ /* 0x002fda0003f05270 */
[----:B------:R-:W-:Y:S05]  /*1ec10*/  @P0 BRA `(.L_x_448) ;  /* 0x0000000000900947 */ /* 0x000fea0003800000 */
[----:B------:R-:W-:-:S03]  /*1ec20*/  UMOV UR4, 0xffffffff ;  /* 0xffffffff00047882 */ /* 0x000fc60000000000 */
[----:B------:R-:W-:Y:S05]  /*1ec30*/  BRA.DIV UR4, `(.L_x_778) ;  /* 0x0000004a048c7947 */ /* 0x000fea000b800000 */
[----:B------:R-:W-:-:S13]  /*1ec40*/  ELECT P6, URZ, PT ;  /* 0x00000000003f782f */ /* 0x000fda00038c0000 */
.L_x_949:
[----:B------:R-:W-:Y:S05]  /*1ec50*/  @!P6 BRA `(.L_x_448) ;  /* 0x000000000080e947 */ /* 0x000fea0003800000 */
[----:B0-----:R-:W3:Y:S02]  /*1ec60*/  LDL R0, [R1+0x40] ;  /* 0x0000400001007983 */ /* 0x001ee40000100800 */
[----:B---3--:R-:W-:-:S13]  /*1ec70*/  R2UR UR4, R0 ;  /* 0x00000000000472ca */ /* 0x008fda00000e0000 */
[----:B------:R-:W-:-:S06]  /*1ec80*/  ULOP3.LUT UR4, UR4, 0x2, URZ, 0xfc, !UPT ;  /* 0x0000000204047892 */ /* 0x000fcc000f8efc3f */
[----:B------:R-:W-:-:S04]  /*1ec90*/  MOV R0, UR4 ;  /* 0x0000000400007c02 */ /* 0x000fc80008000f00 */
[----:B------:R-:W-:-:S13]  /*1eca0*/  ISETP.NE.AND P0, PT, R0, 0x3, PT ;  /* 0x000000030000780c */ /* 0x000fda0003f05270 */
[----:B------:R-:W-:Y:S05]  /*1ecb0*/  @!P0 BRA `(.L_x_779) ;  /* 0x0000000000048947 */ /* 0x000fea0003800000 */
[----:B------:R-:W-:Y:S01]  /*1ecc0*/  BPT.TRAP 0x1 ;  /* 0x000000040000795c */ /* 0x000fe20000300000 */
.L_x_779:
[C---:B------:R-:W-:Y:S01]  /*1ecd0*/  IMAD R3, R28.reuse, 0x8, R5 ;  /* 0x000000081c037824 */ /* 0x040fe200078e0205 */
[----:B------:R-:W-:Y:S02]  /*1ece0*/  SHF.L.U32 R2, R29, 0x1f, RZ ;  /* 0x0000001f1d027819 */ /* 0x000fe400000006ff */
[----:B------:R-:W-:Y:S02]  /*1ecf0*/  IADD3 R28, R28, 0x1, RZ ;  /* 0x000000011c1c7810 */ /* 0x000fe40007ffe0ff */
[----:B------:R-:W0:Y:S02]  /*1ed00*/  SYNCS.PHASECHK.TRANS64.TRYWAIT P1, [R3+URZ+0x2a840], R2 ;  /* 0x02a84002030075a7 */ /* 0x000e24000802017f */
[----:B------:R-:W-:-:S04]  /*1ed10*/  ISETP.NE.AND P2, PT, R28, 0x2, PT ;  /* 0x000000021c00780c */ /* 0x000fc80003f45270 */
[----:B------:R-:W-:Y:S01]  /*1ed20*/  SEL R0, RZ, 0x1, P2 ;  /* 0x00000001ff007807 */ /* 0x000fe20001000000 */
[----:B0-----:R-:W-:Y:S08]  /*1ed30*/  @!P1 BRA `(.L_x_780) ;  /* 0x00000048006c9947 */ /* 0x001ff00003800000 */
.L_x_950:
[----:B------:R-:W-:Y:S02]  /*1ed40*/  SEL R28, R28, RZ, P2 ;  /* 0x000000ff1c1c7207 */ /* 0x000fe40001000000 */
[----:B------:R-:W-:Y:S01]  /*1ed50*/  LOP3.LUT R0, R29, R0, RZ, 0x3c, !PT ;  /* 0x000000001d007212 */ /* 0x000fe200078e3cff */
[----:B------:R-:W-:Y:S06]  /*1ed60*/  @!P0 BRA `(.L_x_781) ;  /* 0x0000000000048947 */ /* 0x000fec0003800000 */
[----:B------:R-:W-:Y:S01]  /*1ed70*/  BPT.TRAP 0x1 ;  /* 0x000000040000795c */ /* 0x000fe20000300000 */
.L_x_781:
[----:B------:R-:W-:Y:S01]  /*1ed80*/  IMAD R5, R28, 0x8, R5 ;  /* 0x000000081c057824 */ /* 0x000fe200078e0205 */
[----:B------:R-:W-:-:S04]  /*1ed90*/  SHF.L.U32 R0, R0, 0x1f, RZ ;  /* 0x0000001f00007819 */ /* 0x000fc800000006ff */
[----:B------:R-:W1:Y:S02]  /*1eda0*/  SYNCS.PHASECHK.TRANS64.TRYWAIT P1, [R5+URZ+0x2a840], R0 ;  /* 0x02a84000050075a7 */ /* 0x000e64000802017f */
[----:B-1----:R-:W-:Y:S05]  /*1edb0*/  @!P1 BRA `(.L_x_782) ;  /* 0x0000004800609947 */ /* 0x002fea0003800000 */
.L_x_951:
[----:B------:R-:W-:Y:S05]  /*1edc0*/  @!P0 BRA `(.L_x_783) ;  /* 0x0000000000048947 */ /* 0x000fea0003800000 */
[----:B------:R-:W-:Y:S01]  /*1edd0*/  BPT.TRAP 0x1 ;  /* 0x000000040000795c */ /* 0x000fe20000300000 */
.L_x_783:
[----:B------:R-:W3:Y:S02]  /*1ede0*/  SYNCS.PHASECHK.TRANS64.TRYWAIT P1, [R3+URZ+0x2a860], R2 ;  /* 0x02a86002030075a7 */ /* 0x000ee4000802017f */
[----:B---3--:R-:W-:Y:S05]  /*1edf0*/  @!P1 BRA `(.L_x_784) ;  /* 0x0000004800649947 */ /* 0x008fea0003800000 */
.L_x_952:
[----:B------:R-:W-:Y:S05]  /*1ee00*/  @!P0 BRA `(.L_x_785) ;  /* 0x0000000000048947 */ /* 0x000fea0003800000 */
[----:B------:R-:W-:Y:S01]  /*1ee10*/  BPT.TRAP 0x1 ;  /* 0x000000040000795c */ /* 0x000fe20000300000 */
.L_x_785:
[----:B----4-:R4:W0:Y:S02]  /*1ee20*/  SYNCS.PHASECHK.TRANS64.TRYWAIT P0, [R5+URZ+0x2a860], R0 ;  /* 0x02a86000050075a7 */ /* 0x010824000800017f */
[----:B0-----:R-:W-:Y:S05]  /*1ee30*/  @!P0 NANOSLEEP.SYNCS 0x989680 ;  /* 0x009896800000895d */ /* 0x001fea0003900000 */
[----:B------:R-:W0:Y:S02]  /*1ee40*/  @!P0 SYNCS.PHASECHK.TRANS64 P0, [R5+URZ+0x2a860], R0 ;  /* 0x02a86000050085a7 */ /* 0x000e24000800007f */
[----:B0-----:R-:W-:Y:S05]  /*1ee50*/  @!P0 BRA `(.L_x_785) ;  /* 0xfffffffc00f08947 */ /* 0x001fea000383ffff */
.L_x_448:
[----:B------:R-:W-:Y:S05]  /*1ee60*/  BSYNC B9 ;  /* 0x0000000000097941 */ /* 0x000fea0003800000 */
.L_x_445:
[----:B------:R-:W-:Y:S05]  /*1ee70*/  EXIT ;  /* 0x000000000000794d */ /* 0x000fea0003800000 */
.L_x_466:
[----:B0-----:R0:W1:Y:S02]  /*1ee80*/  SYNCS.PHASECHK.TRANS64.TRYWAIT P6, [R88+URZ+0x2a890], R89 ;  /* 0x02a89059580075a7 */ /* 0x00106400080c017f */
[----:B-1----:R-:W-:Y:S05]  /*1ee90*/  @!P6 NANOSLEEP.SYNCS 0x989680 ;  /* 0x009896800000e95d */ /* 0x002fea0003900000 */
[----:B------:R-:W1:Y:S02]  /*1eea0*/  @!P6 SYNCS.PHASECHK.TRANS64 P6, [R88+URZ+0x2a890], R89 ;  /* 0x02a890595800e5a7 */ /* 0x000e6400080c007f */
[----:B-1----:R-:W-:Y:S05]  /*1eeb0*/  @!P6 BRA `(.L_x_466) ;  /* 0xfffffffc00f0e947 */ /* 0x002fea000383ffff */
[----:B------:R-:W-:Y:S05]  /*1eec0*/  BRA `(.L_x_786) ;  /* 0xfffffe4800087947 */ /* 0x000fea000383ffff */
.L_x_467:
[----:B------:R-:W-:Y:S01]  /*1eed0*/  BSSY B1, `(.L_x_787) ;  /* 0x0000008000017945 */ /* 0x000fe20003800000 */
[----:B------:R-:W-:Y:S01]  /*1eee0*/  MOV R13, R118 ;  /* 0x00000076000d7202 */ /* 0x000fe20000000f00 */
[----:B------:R-:W-:Y:S01]  /*1eef0*/  IMAD.MOV.U32 R12, RZ, RZ, RZ ;  /* 0x000000ffff0c7224 */ /* 0x000fe200078e00ff */
[----:B------:R-:W-:Y:S01]  /*1ef00*/  MOV R11, 0x1c1f ;  /* 0x00001c1f000b7802 */ /* 0x000fe20000000f00 */
[----:B------:R-:W-:-:S07]  /*1ef10*/  IMAD.MOV.U32 R15, RZ, RZ, -0x1 ;  /* 0xffffffffff0f7424 */ /* 0x000fce00078e00ff */
[----:B0-----:R-:W-:Y:S05]  /*1ef20*/  WARPSYNC.COLLECTIVE R15, `(.L_x_788) ;  /* 0x000000000f087348 */ /* 0x001fea0003c00000 */
[----:B------:R1:W2:Y:S02]  /*1ef30*/  SHFL.IDX P6, R14, R13, R12, R11 ;  /* 0x0000000c0d0e7389 */ /* 0x0002a400000c000b */
[----:B012---:R-:W-:Y:S01]  /*1ef40*/  ENDCOLLECTIVE ;  /* 0x000000000000791b */ /* 0x007fe20003800000 */
.L_x_788:
[----:B------:R-:W-:Y:S05]  /*1ef50*/  BSYNC B1 ;  /* 0x0000000000017941 */ /* 0x000fea0003800000 */
.L_x_787:
[----:B------:R-:W-:Y:S01]  /*1ef60*/  IMAD.MOV.U32 R13, RZ, RZ, R119 ;  /* 0x000000ffff0d7224 */ /* 0x000fe200078e0077 */
[----:B------:R-:W-:Y:S01]  /*1ef70*/  MOV R12, RZ ;  /* 0x000000ff000c7202 */ /* 0x000fe20000000f00 */
[----:B------:R-:W-:Y:S01]  /*1ef80*/  IMAD.MOV.U32 R11, RZ, RZ, 0x1c1f ;  /* 0x00001c1fff0b7424 */ /* 0x000fe200078e00ff */
[----:B------:R-:W-:Y:S02]  /*1ef90*/  MOV R15, 0xffffffff ;  /* 0xffffffff000f7802 */ /* 0x000fe40000000f00 */
[----:B------:R-:W-:-:S07]  /*1efa0*/  MOV R82, R14 ;  /* 0x0000000e00527202 */ /* 0x000fce0000000f00 */
[----:B------:R-:W-:Y:S05]  /*1efb0*/  WARPSYNC.COLLECTIVE R15, `(.L_x_789) ;  /* 0x000000000f087348 */ /* 0x000fea0003c00000 */
[----:B------:R0:W1:Y:S02]  /*1efc0*/  SHFL.IDX P6, R14, R13, R12, R11 ;  /* 0x0000000c0d0e7389 */ /* 0x00006400000c000b */
[----:B01----:R-:W-:Y:S01]  /*1efd0*/  ENDCOLLECTIVE ;  /* 0x000000000000791b */ /* 0x003fe20003800000 */
.L_x_789:
[----:B------:R-:W-:Y:S01]  /*1efe0*/  IMAD.MOV.U32 R11, RZ, RZ, R14 ;  /* 0x000000ffff0b7224 */ /* 0x000fe200078e000e */
[----:B------:R-:W-:Y:S06]  /*1eff0*/  BRA `(.L_x_790) ;  /* 0xfffffe4400d07947 */ /* 0x000fec000383ffff */
.L_x_492:
[----:B------:R-:W-:Y:S01]  /*1f000*/  BSSY B1, `(.L_x_791) ;  /* 0x0000008000017945 */ /* 0x000fe20003800000 */
[----:B0---4-:R-:W-:Y:S01]  /*1f010*/  MOV R13, R118 ;  /* 0x00000076000d7202 */ /* 0x011fe20000000f00 */
[----:B------:R-:W-:Y:S01]  /*1f020*/  IMAD.MOV.U32 R12, RZ, RZ, 0x1 ;  /* 0x00000001ff0c7424 */ /* 0x000fe200078e00ff */
[----:B---3--:R-:W-:Y:S01]  /*1f030*/  MOV R11, 0x1c1f ;  /* 0x00001c1f000b7802 */ /* 0x008fe20000000f00 */
[----:B------:R-:W-:-:S07]  /*1f040*/  IMAD.MOV.U32 R15, RZ, RZ, -0x1 ;  /* 0xffffffffff0f7424 */ /* 0x000fce00078e00ff */
[----:B-12---:R-:W-:Y:S05]  /*1f050*/  WARPSYNC.COLLECTIVE R15, `(.L_x_792) ;  /* 0x000000000f087348 */ /* 0x006fea0003c00000 */
[----:B------:R0:W3:Y:S02]  /*1f060*/  SHFL.IDX P6, R14, R13, R12, R11 ;  /* 0x0000000c0d0e7389 */ /* 0x0000e400000c000b */
[----:B0123--:R-:W-:Y:S01]  /*1f070*/  ENDCOLLECTIVE ;  /* 0x000000000000791b */ /* 0x00ffe20003800000 */
.L_x_792:
[----:B------:R-:W-:Y:S05]  /*1f080*/  BSYNC B1 ;  /* 0x0000000000017941 */ /* 0x000fea0003800000 */
.L_x_791:
[----:B------:R-:W-:Y:S01]  /*1f090*/  IMAD.MOV.U32 R13, RZ, RZ, R119 ;  /* 0x000000ffff0d7224 */ /* 0x000fe200078e0077 */
[----:B------:R-:W-:Y:S01]  /*1f0a0*/  MOV R12, 0x1 ;  /* 0x00000001000c7802 */ /* 0x000fe20000000f00 */
[----:B------:R-:W-:Y:S01]  /*1f0b0*/  IMAD.MOV.U32 R11, RZ, RZ, 0x1c1f ;  /* 0x00001c1fff0b7424 */ /* 0x000fe200078e00ff */
[----:B------:R-:W-:Y:S02]  /*1f0c0*/  MOV R15, 0xffffffff ;  /* 0xffffffff000f7802 */ /* 0x000fe40000000f00 */
[----:B------:R-:W-:-:S07]  /*1f0d0*/  MOV R118, R14 ;  /* 0x0000000e00767202 */ /* 0x000fce0000000f00 */
[----:B------:R-:W-:Y:S05]  /*1f0e0*/  WARPSYNC.COLLECTIVE R15, `(.L_x_793) ;  /* 0x000000000f087348 */ /* 0x000fea0003c00000 */
[----:B------:R0:W1:Y:S02]  /*1f0f0*/  SHFL.IDX P6, R14, R13, R12, R11 ;  /* 0x0000000c0d0e7389 */ /* 0x00006400000c000b */
[----:B01----:R-:W-:Y:S01]  /*1f100*/  ENDCOLLECTIVE ;  /* 0x000000000000791b */ /* 0x003fe20003800000 */
.L_x_793:
[----:B------:R-:W-:Y:S01]  /*1f110*/  IMAD.MOV.U32 R119, RZ, RZ, R14 ;  /* 0x000000ffff777224 */ /* 0x000fe200078e000e */
[----:B------:R-:W-:Y:S06]  /*1f120*/  BRA `(.L_x_794) ;  /* 0xfffffe5c00087947 */ /* 0x000fec000383ffff */
.L_x_522:
[----:B-1----:R1:W2:Y:S02]  /*1f130*/  SYNCS.PHASECHK.TRANS64.TRYWAIT P6, [R88+URZ+0x2a890], R89 ;  /* 0x02a89059580075a7 */ /* 0x0022a400080c017f */
[----:B--2---:R-:W-:Y:S05]  /*1f140*/  @!P6 NANOSLEEP.SYNCS 0x989680 ;  /* 0x009896800000e95d */ /* 0x004fea0003900000 */
[----:B------:R-:W2:Y:S02]  /*1f150*/  @!P6 SYNCS.PHASECHK.TRANS64 P6, [R88+URZ+0x2a890], R89 ;  /* 0x02a890595800e5a7 */ /* 0x000ea400080c007f */
[----:B--2---:R-:W-:Y:S05]  /*1f160*/  @!P6 BRA `(.L_x_522) ;  /* 0xfffffffc00f0e947 */ /* 0x004fea000383ffff */
[----:B------:R-:W-:Y:S05]  /*1f170*/  BRA `(.L_x_795) ;  /* 0xfffffe7800e07947 */ /* 0x000fea000383ffff */
.L_x_523:
[----:B------:R-:W-:Y:S01]  /*1f180*/  BSSY B1, `(.L_x_796) ;  /* 0x0000008000017945 */ /* 0x000fe20003800000 */
[----:B------:R-:W-:Y:S01]  /*1f190*/  MOV R13, R118 ;  /* 0x00000076000d7202 */ /* 0x000fe20000000f00 */
[----:B------:R-:W-:Y:S01]  /*1f1a0*/  IMAD.MOV.U32 R12, RZ, RZ, RZ ;  /* 0x000000ffff0c7224 */ /* 0x000fe200078e00ff */
[----:B------:R-:W-:Y:S01]  /*1f1b0*/  MOV R11, 0x1c1f ;  /* 0x00001c1f000b7802 */ /* 0x000fe20000000f00 */
[----:B------:R-:W-:-:S07]  /*1f1c0*/  IMAD.MOV.U32 R15, RZ, RZ, -0x1 ;  /* 0xffffffffff0f7424 */ /* 0x000fce00078e00ff */
[----:B-1----:R-:W-:Y:S05]  /*1f1d0*/  WARPSYNC.COLLECTIVE R15, `(.L_x_797) ;  /* 0x000000000f087348 */ /* 0x002fea0003c00000 */
[----:B------:R0:W2:Y:S02]  /*1f1e0*/  SHFL.IDX P6, R14, R13, R12, R11 ;  /* 0x0000000c0d0e7389 */ /* 0x0000a400000c000b */
[----:B012---:R-:W-:Y:S01]  /*1f1f0*/  ENDCOLLECTIVE ;  /* 0x000000000000791b */ /* 0x007fe20003800000 */
.L_x_797:
[----:B------:R-:W-:Y:S05]  /*1f200*/  BSYNC B1 ;  /* 0x0000000000017941 */ /* 0x000fea0003800000 */
.L_x_796:
        /* <DEDUP_REMOVED lines=8> */
.L_x_798:
[----:B------:R-:W-:Y:S01]  /*1f290*/  IMAD.MOV.U32 R11, RZ, RZ, R14 ;  /* 0x000000ffff0b7224 */ /* 0x000fe200078e000e */
[----:B------:R-:W-:Y:S06]  /*1f2a0*/  BRA `(.L_x_799) ;  /* 0xfffffe7800ac7947 */ /* 0x000fec000383ffff */
.L_x_536:
[----:B------:R-:W-:Y:S01]  /*1f2b0*/  BSSY B1, `(.L_x_800) ;  /* 0x0000008000017945 */ /* 0x000fe20003800000 */
[----:B--234-:R-:W-:Y:S01]  /*1f2c0*/  MOV R13, R118 ;  /* 0x00000076000d7202 */ /* 0x01cfe20000000f00 */
[----:B------:R-:W-:Y:S01]  /*1f2d0*/  IMAD.MOV.U32 R12, RZ, RZ, 0x1 ;  /* 0x00000001ff0c7424 */ /* 0x000fe200078e00ff */
[----:B------:R-:W-:Y:S01]  /*1f2e0*/  MOV R11, 0x1c1f ;  /* 0x00001c1f000b7802 */ /* 0x000fe20000000f00 */
[----:B------:R-:W-:-:S07]  /*1f2f0*/  IMAD.MOV.U32 R15, RZ, RZ, -0x1 ;  /* 0xffffffffff0f7424 */ /* 0x000fce00078e00ff */
[----:B01----:R-:W-:Y:S05]  /*1f300*/  WARPSYNC.COLLECTIVE R15, `(.L_x_801) ;  /* 0x000000000f087348 */ /* 0x003fea0003c00000 */
[----:B------:R2:W3:Y:S02]  /*1f310*/  SHFL.IDX P6, R14, R13, R12, R11 ;  /* 0x0000000c0d0e7389 */ /* 0x0004e400000c000b */
[----:B0123--:R-:W-:Y:S01]  /*1f320*/  ENDCOLLECTIVE ;  /* 0x000000000000791b */ /* 0x00ffe20003800000 */
.L_x_801:
[----:B------:R-:W-:Y:S05]  /*1f330*/  BSYNC B1 ;  /* 0x0000000000017941 */ /* 0x000fea0003800000 */
.L_x_800:
        /* <DEDUP_REMOVED lines=8> */
.L_x_802:
[----:B------:R-:W-:Y:S01]  /*1f3c0*/  IMAD.MOV.U32 R119, RZ, RZ, R14 ;  /* 0x000000ffff777224 */ /* 0x000fe200078e000e */
[----:B------:R-:W-:Y:S06]  /*1f3d0*/  BRA `(.L_x_803) ;  /* 0xfffffe9000547947 */ /* 0x000fec000383ffff */
.L_x_549:
[----:B0-----:R0:W1:Y:S02]  /*1f3e0*/  SYNCS.PHASECHK.TRANS64.TRYWAIT P4, [R88+URZ+0x2a890], R89 ;  /* 0x02a89059580075a7 */ /* 0x001064000808017f */
[----:B-1----:R-:W-:Y:S05]  /*1f3f0*/  @!P4 NANOSLEEP.SYNCS 0x989680 ;  /* 0x009896800000c95d */ /* 0x002fea0003900000 */
[----:B------:R-:W1:Y:S02]  /*1f400*/  @!P4 SYNCS.PHASECHK.TRANS64 P4, [R88+URZ+0x2a890], R89 ;  /* 0x02a890595800c5a7 */ /* 0x000e64000808007f */
[----:B-1----:R-:W-:Y:S05]  /*1f410*/  @!P4 BRA `(.L_x_549) ;  /* 0xfffffffc00f0c947 */ /* 0x002fea000383ffff */
[----:B------:R-:W-:Y:S05]  /*1f420*/  BRA `(.L_x_804) ;  /* 0xfffffea400f47947 */ /* 0x000fea000383ffff */
.L_x_550:
        /* <DEDUP_REMOVED lines=8> */
.L_x_806:
[----:B------:R-:W-:Y:S05]  /*1f4b0*/  BSYNC B1 ;  /* 0x0000000000017941 */ /* 0x000fea0003800000 */
.L_x_805:
        /* <DEDUP_REMOVED lines=8> */
.L_x_807:
[----:B------:R-:W-:Y:S01]  /*1f540*/  IMAD.MOV.U32 R36, RZ, RZ, R14 ;  /* 0x000000ffff247224 */ /* 0x000fe200078e000e */
[----:B------:R-:W-:Y:S06]  /*1f550*/  BRA `(.L_x_808) ;  /* 0xfffffea800187947 */ /* 0x000fec000383ffff */
.L_x_553:
[----:B------:R-:W-:Y:S01]  /*1f560*/  BSSY B1, `(.L_x_809) ;  /* 0x0000008000017945 */ /* 0x000fe20003800000 */
[----:B----4-:R-:W-:Y:S01]  /*1f570*/  MOV R13, R39 ;  /* 0x00000027000d7202 */ /* 0x010fe20000000f00 */
[----:B------:R-:W-:Y:S01]  /*1f580*/  IMAD.MOV.U32 R12, RZ, RZ, 0x1 ;  /* 0x00000001ff0c7424 */ /* 0x000fe200078e00ff */
[----:B------:R-:W-:Y:S01]  /*1f590*/  MOV R11, 0x1c1f ;  /* 0x00001c1f000b7802 */ /* 0x000fe20000000f00 */
[----:B------:R-:W-:-:S07]  /*1f5a0*/  IMAD.MOV.U32 R15, RZ, RZ, -0x1 ;  /* 0xffffffffff0f7424 */ /* 0x000fce00078e00ff */
[----:B0123--:R-:W-:Y:S05]  /*1f5b0*/  WARPSYNC.COLLECTIVE R15, `(.L_x_810) ;  /* 0x000000000f087348 */ /* 0x00ffea0003c00000 */
[----:B------:R4:W0:Y:S02]  /*1f5c0*/  SHFL.IDX P6, R14, R13, R12, R11 ;  /* 0x0000000c0d0e7389 */ /* 0x00082400000c000b */
[----:B01234-:R-:W-:Y:S01]  /*1f5d0*/  ENDCOLLECTIVE ;  /* 0x000000000000791b */ /* 0x01ffe20003800000 */
.L_x_810:
[----:B------:R-:W-:Y:S05]  /*1f5e0*/  BSYNC B1 ;  /* 0x0000000000017941 */ /* 0x000fea0003800000 */
.L_x_809:
        /* <DEDUP_REMOVED lines=8> */
.L_x_811:
[----:B------:R-:W-:Y:S01]  /*1f670*/  IMAD.MOV.U32 R36, RZ, RZ, R14 ;  /* 0x000000ffff247224 */ /* 0x000fe200078e000e */
[----:B------:R-:W-:Y:S06]  /*1f680*/  BRA `(.L_x_812) ;  /* 0xfffffea800747947 */ /* 0x000fec000383ffff */
.L_x_557:
[----:B---3--:R3:W0:Y:S02]  /*1f690*/  SYNCS.PHASECHK.TRANS64.TRYWAIT P0, [R88+URZ+0x2a8b0], R89 ;  /* 0x02a8b059580075a7 */ /* 0x008624000800017f */
[----:B0-----:R-:W-:Y:S05]  /*1f6a0*/  @!P0 NANOSLEEP.SYNCS 0x989680 ;  /* 0x009896800000895d */ /* 0x001fea0003900000 */
[----:B------:R-:W0:Y:S02]  /*1f6b0*/  @!P0 SYNCS.PHASECHK.TRANS64 P0, [R88+URZ+0x2a8b0], R89 ;  /* 0x02a8b059580085a7 */ /* 0x000e24000800007f */
[----:B0-----:R-:W-:Y:S05]  /*1f6c0*/  @!P0 BRA `(.L_x_557) ;  /* 0xfffffffc00f08947 */ /* 0x001fea000383ffff */
[----:B------:R-:W-:Y:S05]  /*1f6d0*/  BRA `(.L_x_813) ;  /* 0xfffffeac004c7947 */ /* 0x000fea000383ffff */
.L_x_575:
[----:B------:R-:W-:Y:S01]  /*1f6e0*/  BSSY B1, `(.L_x_814) ;  /* 0x0000008000017945 */ /* 0x000fe20003800000 */
[----:B------:R-:W-:Y:S01]  /*1f6f0*/  MOV R13, R25 ;  /* 0x00000019000d7202 */ /* 0x000fe20000000f00 */
[----:B------:R-:W-:Y:S01]  /*1f700*/  IMAD.MOV.U32 R12, RZ, RZ, RZ ;  /* 0x000000ffff0c7224 */ /* 0x000fe200078e00ff */
[----:B------:R-:W-:Y:S01]  /*1f710*/  MOV R11, 0x1c1f ;  /* 0x00001c1f000b7802 */ /* 0x000fe20000000f00 */
[----:B------:R-:W-:-:S07]  /*1f720*/  IMAD.MOV.U32 R15, RZ, RZ, -0x1 ;  /* 0xffffffffff0f7424 */ /* 0x000fce00078e00ff */
[----:B----4-:R-:W-:Y:S05]  /*1f730*/  WARPSYNC.COLLECTIVE R15, `(.L_x_815) ;  /* 0x000000000f087348 */ /* 0x010fea0003c00000 */
[----:B------:R0:W1:Y:S02]  /*1f740*/  SHFL.IDX P6, R14, R13, R12, R11 ;  /* 0x0000000c0d0e7389 */ /* 0x00006400000c000b */
[----:B01--4-:R-:W-:Y:S01]  /*1f750*/  ENDCOLLECTIVE ;  /* 0x000000000000791b */ /* 0x013fe20003800000 */
.L_x_815:
[----:B------:R-:W-:Y:S05]  /*1f760*/  BSYNC B1 ;  /* 0x0000000000017941 */ /* 0x000fea0003800000 */
.L_x_814:
        /* <DEDUP_REMOVED lines=8> */
.L_x_816:
[----:B------:R-:W-:Y:S01]  /*1f7f0*/  MOV R13, R27 ;  /* 0x0000001b000d7202 */ /* 0x000fe20000000f00 */
[----:B------:R-:W-:-:S07]  /*1f800*/  IMAD.MOV.U32 R3, RZ, RZ, R14 ;  /* 0x000000ffff037224 */ /* 0x000fce00078e000e */
[----:B------:R-:W-:Y:S05]  /*1f810*/  WARPSYNC.COLLECTIVE R15, `(.L_x_817) ;  /* 0x000000000f087348 */ /* 0x000fea0003c00000 */
[----:B------:R0:W1:Y:S02]  /*1f820*/  SHFL.IDX P6, R14, R13, R12, R11 ;  /* 0x0000000c0d0e7389 */ /* 0x00006400000c000b */
[----:B01----:R-:W-:Y:S01]  /*1f830*/  ENDCOLLECTIVE ;  /* 0x000000000000791b */ /* 0x003fe20003800000 */
.L_x_817:
[----:B------:R-:W-:Y:S01]  /*1f840*/  MOV R13, R26 ;  /* 0x0000001a000d7202 */ /* 0x000fe20000000f00 */
[----:B------:R-:W-:-:S07]  /*1f850*/  IMAD.MOV.U32 R4, RZ, RZ, R14 ;  /* 0x000000ffff047224 */ /* 0x000fce00078e000e */
[----:B------:R-:W-:Y:S05]  /*1f860*/  WARPSYNC.COLLECTIVE R15, `(.L_x_818) ;  /* 0x000000000f087348 */ /* 0x000fea0003c00000 */
[----:B------:R0:W1:Y:S02]  /*1f870*/  SHFL.IDX P6, R14, R13, R12, R11 ;  /* 0x0000000c0d0e7389 */ /* 0x00006400000c000b */
[----:B01----:R-:W-:Y:S01]  /*1f880*/  ENDCOLLECTIVE ;  /* 0x000000000000791b */ /* 0x003fe20003800000 */
.L_x_818:
[----:B------:R-:W-:Y:S05]  /*1f890*/  BRA `(.L_x_819) ;  /* 0xfffffeb800887947 */ /* 0x000fea000383ffff */
.L_x_579:
[----:B0-----:R0:W1:Y:S02]  /*1f8a0*/  SYNCS.PHASECHK.TRANS64.TRYWAIT P0, [R2+URZ+0x2a800], R7 ;  /* 0x02a80007020075a7 */ /* 0x001064000800017f */
[----:B-1----:R-:W-:Y:S05]  /*1f8b0*/  @!P0 NANOSLEEP.SYNCS 0x989680 ;  /* 0x009896800000895d */ /* 0x002fea0003900000 */
[----:B------:R-:W1:Y:S02]  /*1f8c0*/  @!P0 SYNCS.PHASECHK.TRANS64 P0, [R2+URZ+0x2a800], R7 ;  /* 0x02a80007020085a7 */ /* 0x000e64000800007f */
[----:B-1----:R-:W-:Y:S05]  /*1f8d0*/  @!P0 BRA `(.L_x_579) ;  /* 0xfffffffc00f08947 */ /* 0x002fea000383ffff */
[----:B------:R-:W-:Y:S05]  /*1f8e0*/  BRA `(.L_x_820) ;  /* 0xfffffec400007947 */ /* 0x000fea000383ffff */
.L_x_603:
[----:B------:R-:W-:Y:S01]  /*1f8f0*/  BSSY B1, `(.L_x_821) ;  /* 0x0000008000017945 */ /* 0x000fe20003800000 */
[----:B------:R-:W-:Y:S01]  /*1f900*/  IMAD.MOV.U32 R13, RZ, RZ, R25 ;  /* 0x000000ffff0d7224 */ /* 0x000fe200078e0019 */
[----:B------:R-:W-:Y:S01]  /*1f910*/  MOV R12, RZ ;  /* 0x000000ff000c7202 */ /* 0x000fe20000000f00 */
[----:B------:R-:W-:Y:S01]  /*1f920*/  IMAD.MOV.U32 R11, RZ, RZ, 0x1c1f ;  /* 0x00001c1fff0b7424 */ /* 0x000fe200078e00ff */
[----:B------:R-:W-:-:S07]  /*1f930*/  MOV R15, 0xffffffff ;  /* 0xffffffff000f7802 */ /* 0x000fce0000000f00 */
[----:B----4-:R-:W-:Y:S05]  /*1f940*/  WARPSYNC.COLLECTIVE R15, `(.L_x_822) ;  /* 0x000000000f087348 */ /* 0x010fea0003c00000 */
[----:B------:R0:W1:Y:S02]  /*1f950*/  SHFL.IDX P6, R14, R13, R12, R11 ;  /* 0x0000000c0d0e7389 */ /* 0x00006400000c000b */
[----:B01--4-:R-:W-:Y:S01]  /*1f960*/  ENDCOLLECTIVE ;  /* 0x000000000000791b */ /* 0x013fe20003800000 */
.L_x_822:
[----:B------:R-:W-:Y:S05]  /*1f970*/  BSYNC B1 ;  /* 0x0000000000017941 */ /* 0x000fea0003800000 */
.L_x_821:
[----:B------:R-:W-:Y:S01]  /*1f980*/  MOV R13, R24 ;  /* 0x00000018000d7202 */ /* 0x000fe20000000f00 */
[----:B------:R-:W-:Y:S01]  /*1f990*/  IMAD.MOV.U32 R12, RZ, RZ, RZ ;  /* 0x000000ffff0c7224 */ /* 0x000fe200078e00ff */
[----:B------:R-:W-:Y:S01]  /*1f9a0*/  MOV R11, 0x1c1f ;  /* 0x00001c1f000b7802 */ /* 0x000fe20000000f00 */
[----:B------:R-:W-:Y:S02]  /*1f9b0*/  IMAD.MOV.U32 R15, RZ, RZ, -0x1 ;  /* 0xffffffffff0f7424 */ /* 0x000fe400078e00ff */
[----:B------:R-:W-:-:S07]  /*1f9c0*/  IMAD.MOV.U32 R3, RZ, RZ, R14 ;  /* 0x000000ffff037224 */ /* 0x000fce00078e000e */
[----:B------:R-:W-:Y:S05]  /*1f9d0*/  WARPSYNC.COLLECTIVE R15, `(.L_x_823) ;  /* 0x000000000f087348 */ /* 0x000fea0003c00000 */
[----:B------:R0:W1:Y:S02]  /*1f9e0*/  SHFL.IDX P6, R14, R13, R12, R11 ;  /* 0x0000000c0d0e7389 */ /* 0x00006400000c000b */
[----:B01----:R-:W-:Y:S01]  /*1f9f0*/  ENDCOLLECTIVE ;  /* 0x000000000000791b */ /* 0x003fe20003800000 */
.L_x_823:
[----:B------:R-:W-:Y:S01]  /*1fa00*/  IMAD.MOV.U32 R13, RZ, RZ, R27 ;  /* 0x000000ffff0d7224 */ /* 0x000fe200078e001b */
[----:B------:R-:W-:-:S07]  /*1fa10*/  MOV R0, R14 ;  /* 0x0000000e00007202 */ /* 0x000fce0000000f00 */
[----:B------:R-:W-:Y:S05]  /*1fa20*/  WARPSYNC.COLLECTIVE R15, `(.L_x_824) ;  /* 0x000000000f087348 */ /* 0x000fea0003c00000 */
[----:B------:R0:W1:Y:S02]  /*1fa30*/  SHFL.IDX P6, R14, R13, R12, R11 ;  /* 0x0000000c0d0e7389 */ /* 0x00006400000c000b */
[----:B01----:R-:W-:Y:S01]  /*1fa40*/  ENDCOLLECTIVE ;  /* 0x000000000000791b */ /* 0x003fe20003800000 */
.L_x_824:
[----:B------:R-:W-:Y:S01]  /*1fa50*/  IMAD.MOV.U32 R13, RZ, RZ, R26 ;  /* 0x000000ffff0d7224 */ /* 0x000fe200078e001a */
[----:B------:R-:W-:-:S07]  /*1fa60*/  MOV R21, R14 ;  /* 0x0000000e00157202 */ /* 0x000fce0000000f00 */
[----:B------:R-:W-:Y:S05]  /*1fa70*/  WARPSYNC.COLLECTIVE R15, `(.L_x_825) ;  /* 0x000000000f087348 */ /* 0x000fea0003c00000 */
[----:B------:R0:W1:Y:S02]  /*1fa80*/  SHFL.IDX P6, R14, R13, R12, R11 ;  /* 0x0000000c0d0e7389 */ /* 0x00006400000c000b */
[----:B01----:R-:W-:Y:S01]  /*1fa90*/  ENDCOLLECTIVE ;  /* 0x000000000000791b */ /* 0x003fe20003800000 */
.L_x_825:
[----:B------:R-:W-:Y:S01]  /*1faa0*/  MOV R20, R14 ;  /* 0x0000000e00147202 */ /* 0x000fe20000000f00 */
[----:B------:R-:W-:Y:S06]  /*1fab0*/  BRA `(.L_x_826) ;  /* 0xfffffee0009c7947 */ /* 0x000fec000383ffff */
.L_x_607:
[----:B0-----:R0:W1:Y:S02]  /*1fac0*/  SYNCS.PHASECHK.TRANS64.TRYWAIT P0, [R2+URZ+0x2a800], R5 ;  /* 0x02a80005020075a7 */ /* 0x001064000800017f */
[----:B-1----:R-:W-:Y:S05]  /*1fad0*/  @!P0 NANOSLEEP.SYNCS 0x989680 ;  /* 0x009896800000895d */ /* 0x002fea0003900000 */
[----:B------:R-:W1:Y:S02]  /*1fae0*/  @!P0 SYNCS.PHASECHK.TRANS64 P0, [R2+URZ+0x2a800], R5 ;  /* 0x02a80005020085a7 */ /* 0x000e64000800007f */
[----:B-1----:R-:W-:Y:S05]  /*1faf0*/  @!P0 BRA `(.L_x_607) ;  /* 0xfffffffc00f08947 */ /* 0x002fea000383ffff */
[----:B------:R-:W-:Y:S05]  /*1fb00*/  BRA `(.L_x_827) ;  /* 0xfffffee800ac7947 */ /* 0x000fea000383ffff */
.L_x_621:
[----:B-1----:R1:W2:Y:S02]  /*1fb10*/  SYNCS.PHASECHK.TRANS64.TRYWAIT P1, [R0+URZ+0x2a830], R3 ;  /* 0x02a83003000075a7 */ /* 0x0022a4000802017f */
[----:B--2---:R-:W-:Y:S05]  /*1fb20*/  @!P1 NANOSLEEP.SYNCS 0x989680 ;  /* 0x009896800000995d */ /* 0x004fea0003900000 */
[----:B------:R-:W2:Y:S02]  /*1fb30*/  @!P1 SYNCS.PHASECHK.TRANS64 P1, [R0+URZ+0x2a830], R3 ;  /* 0x02a83003000095a7 */ /* 0x000ea4000802007f */
[----:B--2---:R-:W-:Y:S05]  /*1fb40*/  @!P1 BRA `(.L_x_621) ;  /* 0xfffffffc00f09947 */ /* 0x004fea000383ffff */
[----:B------:R-:W-:Y:S05]  /*1fb50*/  BRA `(.L_x_620) ;  /* 0xffffff0c009c7947 */ /* 0x000fea000383ffff */
.L_x_629:
[----:B-1----:R1:W2:Y:S02]  /*1fb60*/  SYNCS.PHASECHK.TRANS64.TRYWAIT P1, [R15+URZ+0x2a830], R10 ;  /* 0x02a8300a0f0075a7 */ /* 0x0022a4000802017f */
[----:B--2---:R-:W-:Y:S05]  /*1fb70*/  @!P1 NANOSLEEP.SYNCS 0x989680 ;  /* 0x009896800000995d */ /* 0x004fea0003900000 */
[----:B------:R-:W2:Y:S02]  /*1fb80*/  @!P1 SYNCS.PHASECHK.TRANS64 P1, [R15+URZ+0x2a830], R10 ;  /* 0x02a8300a0f0095a7 */ /* 0x000ea4000802007f */
[----:B--2---:R-:W-:Y:S05]  /*1fb90*/  @!P1 BRA `(.L_x_629) ;  /* 0xfffffffc00f09947 */ /* 0x004fea000383ffff */
[----:B------:R-:W-:Y:S05]  /*1fba0*/  BRA `(.L_x_628) ;  /* 0xffffff3800047947 */ /* 0x000fea000383ffff */
.L_x_634:
[----:B-1----:R1:W2:Y:S02]  /*1fbb0*/  SYNCS.PHASECHK.TRANS64.TRYWAIT P1, [R10+URZ+0x2a850], R6 ;  /* 0x02a850060a0075a7 */ /* 0x0022a4000802017f */
[----:B--2---:R-:W-:Y:S05]  /*1fbc0*/  @!P1 NANOSLEEP.SYNCS 0x989680 ;  /* 0x009896800000995d */ /* 0x004fea0003900000 */
[----:B------:R-:W2:Y:S02]  /*1fbd0*/  @!P1 SYNCS.PHASECHK.TRANS64 P1, [R10+URZ+0x2a850], R6 ;  /* 0x02a850060a0095a7 */ /* 0x000ea4000802007f */
[----:B--2---:R-:W-:Y:S05]  /*1fbe0*/  @!P1 BRA `(.L_x_634) ;  /* 0xfffffffc00f09947 */ /* 0x004fea000383ffff */
[----:B------:R-:W-:Y:S05]  /*1fbf0*/  BRA `(.L_x_633) ;  /* 0xffffff4000f47947 */ /* 0x000fea000383ffff */
.L_x_642:
[----:B-1----:R1:W2:Y:S02]  /*1fc00*/  SYNCS.PHASECHK.TRANS64.TRYWAIT P1, [R14+URZ+0x2a850], R5 ;  /* 0x02a850050e0075a7 */ /* 0x0022a4000802017f */
[----:B--2---:R-:W-:Y:S05]  /*1fc10*/  @!P1 NANOSLEEP.SYNCS 0x989680 ;  /* 0x009896800000995d */ /* 0x004fea0003900000 */
[----:B------:R-:W2:Y:S02]  /*1fc20*/  @!P1 SYNCS.PHASECHK.TRANS64 P1, [R14+URZ+0x2a850], R5 ;  /* 0x02a850050e0095a7 */ /* 0x000ea4000802007f */
[----:B--2---:R-:W-:Y:S05]  /*1fc30*/  @!P1 BRA `(.L_x_642) ;  /* 0xfffffffc00f09947 */ /* 0x004fea000383ffff */
[----:B------:R-:W-:Y:S05]  /*1fc40*/  BRA `(.L_x_641) ;  /* 0xffffff60003c7947 */ /* 0x000fea000383ffff */
.L_x_679:
[----:B------:R-:W0:Y:S01]  /*1fc50*/  S2R R9, SR_TID.X ;  /* 0x0000000000097919 */ /* 0x000e220000002100 */
[----:B------:R-:W-:Y:S01]  /*1fc60*/  BSSY B1, `(.L_x_828) ;  /* 0x000000a000017945 */ /* 0x000fe20003800000 */
[----:B------:R-:W-:Y:S01]  /*1fc70*/  MOV R12, RZ ;  /* 0x000000ff000c7202 */ /* 0x000fe20000000f00 */
[----:B------:R-:W-:Y:S01]  /*1fc80*/  IMAD.MOV.U32 R11, RZ, RZ, 0x1f ;  /* 0x0000001fff0b7424 */ /* 0x000fe200078e00ff */
[----:B------:R-:W-:Y:S02]  /*1fc90*/  MOV R15, 0xffffffff ;  /* 0xffffffff000f7802 */ /* 0x000fe40000000f00 */
[----:B0-----:R-:W-:-:S04]  /*1fca0*/  SHF.R.U32.HI R9, RZ, 0x5, R9 ;  /* 0x00000005ff097819 */ /* 0x001fc80000011609 */
[----:B------:R-:W-:-:S05]  /*1fcb0*/  LOP3.LUT R9, R9, 0x3, RZ, 0xc0, !PT ;  /* 0x0000000309097812 */ /* 0x000fca00078ec0ff */
[----:B------:R-:W-:-:S07]  /*1fcc0*/  IMAD.MOV.U32 R13, RZ, RZ, R9 ;  /* 0x000000ffff0d7224 */ /* 0x000fce00078e0009 */
[----:B------:R-:W-:Y:S05]  /*1fcd0*/  WARPSYNC.COLLECTIVE R15, `(.L_x_829) ;  /* 0x000000000f087348 */ /* 0x000fea0003c00000 */
[----:B------:R0:W1:Y:S02]  /*1fce0*/  SHFL.IDX P6, R14, R13, R12, R11 ;  /* 0x0000000c0d0e7389 */ /* 0x00006400000c000b */
[----:B01----:R-:W-:Y:S01]  /*1fcf0*/  ENDCOLLECTIVE ;  /* 0x000000000000791b */ /* 0x003fe20003800000 */
.L_x_829:
[----:B------:R-:W-:Y:S05]  /*1fd00*/  BSYNC B1 ;  /* 0x0000000000017941 */ /* 0x000fea0003800000 */
.L_x_828:
[----:B------:R-:W-:Y:S05]  /*1fd10*/  BRA `(.L_x_830) ;  /* 0xffffff9800b47947 */ /* 0x000fea000383ffff */
.L_x_681:
[----:B------:R-:W-:Y:S01]  /*1fd20*/  BSSY B1, `(.L_x_831) ;  /* 0x0000006000017945 */ /* 0x000fe20003800000 */
[----:B------:R-:W-:-:S07]  /*1fd30*/  IMAD.MOV.U32 R15, RZ, RZ, -0x1 ;  /* 0xffffffffff0f7424 */ /* 0x000fce00078e00ff */
[----:B0-----:R-:W-:Y:S05]  /*1fd40*/  WARPSYNC.COLLECTIVE R15, `(.L_x_832) ;  /* 0x000000000f0c7348 */ /* 0x001fea0003c00000 */
[----:B------:R-:W-:Y:S02]  /*1fd50*/  ELECT P6, UR62, PT ;  /* 0x00000000003e782f */ /* 0x000fe400038c0000 */
[----:B------:R-:W-:Y:S01]  /*1fd60*/  MOV R14, UR62 ;  /* 0x0000003e000e7c02 */ /* 0x000fe20008000f00 */
[----:B0-----:R-:W-:Y:S10]  /*1fd70*/  ENDCOLLECTIVE ;  /* 0x000000000000791b */ /* 0x001ff40003800000 */
.L_x_832:
[----:B------:R-:W-:Y:S05]  /*1fd80*/  BSYNC B1 ;  /* 0x0000000000017941 */ /* 0x000fea0003800000 */
.L_x_831:
[----:B------:R-:W-:Y:S05]  /*1fd90*/  BRA `(.L_x_680) ;  /* 0xffffff9800ac7947 */ /* 0x000fea000383ffff */
.L_x_683:
[----:B0-----:R0:W1:Y:S02]  /*1fda0*/  SYNCS.PHASECHK.TRANS64.TRYWAIT P0, [R22+URZ+0x2a820], R3 ;  /* 0x02a82003160075a7 */ /* 0x001064000800017f */
[----:B-1----:R-:W-:Y:S05]  /*1fdb0*/  @!P0 NANOSLEEP.SYNCS 0x989680 ;  /* 0x009896800000895d */ /* 0x002fea0003900000 */
[----:B------:R-:W1:Y:S02]  /*1fdc0*/  @!P0 SYNCS.PHASECHK.TRANS64 P0, [R22+URZ+0x2a820], R3 ;  /* 0x02a82003160085a7 */ /* 0x000e64000800007f */
[----:B-1----:R-:W-:Y:S05]  /*1fdd0*/  @!P0 BRA `(.L_x_683) ;  /* 0xfffffffc00f08947 */ /* 0x002fea000383ffff */
[----:B------:R-:W-:Y:S05]  /*1fde0*/  BRA `(.L_x_833) ;  /* 0xffffff9800bc7947 */ /* 0x000fea000383ffff */
.L_x_687:
[----:B-1----:R1:W2:Y:S02]  /*1fdf0*/  SYNCS.PHASECHK.TRANS64.TRYWAIT P0, [R9+URZ+0x2a8a0], R8 ;  /* 0x02a8a008090075a7 */ /* 0x0022a4000800017f */
[----:B--2---:R-:W-:Y:S05]  /*1fe00*/  @!P0 NANOSLEEP.SYNCS 0x989680 ;  /* 0x009896800000895d */ /* 0x004fea0003900000 */
[----:B------:R-:W2:Y:S02]  /*1fe10*/  @!P0 SYNCS.PHASECHK.TRANS64 P0, [R9+URZ+0x2a8a0], R8 ;  /* 0x02a8a008090085a7 */ /* 0x000ea4000800007f */
[----:B--2---:R-:W-:Y:S05]  /*1fe20*/  @!P0 BRA `(.L_x_687) ;  /* 0xfffffffc00f08947 */ /* 0x004fea000383ffff */
[----:B------:R-:W-:Y:S05]  /*1fe30*/  BRA `(.L_x_834) ;  /* 0xffffff9800d47947 */ /* 0x000fea000383ffff */
.L_x_694:
[----:B0-----:R0:W2:Y:S02]  /*1fe40*/  SYNCS.PHASECHK.TRANS64.TRYWAIT P0, [R9+URZ+0x2a8c0], R8 ;  /* 0x02a8c008090075a7 */ /* 0x0010a4000800017f */
[----:B--2---:R-:W-:Y:S05]  /*1fe50*/  @!P0 NANOSLEEP.SYNCS 0x989680 ;  /* 0x009896800000895d */ /* 0x004fea0003900000 */
[----:B------:R-:W2:Y:S02]  /*1fe60*/  @!P0 SYNCS.PHASECHK.TRANS64 P0, [R9+URZ+0x2a8c0], R8 ;  /* 0x02a8c008090085a7 */ /* 0x000ea4000800007f */
[----:B--2---:R-:W-:Y:S05]  /*1fe70*/  @!P0 BRA `(.L_x_694) ;  /* 0xfffffffc00f08947 */ /* 0x004fea000383ffff */
[----:B------:R-:W-:Y:S05]  /*1fe80*/  BRA `(.L_x_835) ;  /* 0xffffff9c00cc7947 */ /* 0x000fea000383ffff */
.L_x_702:
[----:B-1----:R1:W2:Y:S02]  /*1fe90*/  SYNCS.PHASECHK.TRANS64.TRYWAIT P1, [R6+URZ+0x2a8a0], R9 ;  /* 0x02a8a009060075a7 */ /* 0x0022a4000802017f */
[----:B--2---:R-:W-:Y:S05]  /*1fea0*/  @!P1 NANOSLEEP.SYNCS 0x989680 ;  /* 0x009896800000995d */ /* 0x004fea0003900000 */
[----:B------:R-:W2:Y:S02]  /*1feb0*/  @!P1 SYNCS.PHASECHK.TRANS64 P1, [R6+URZ+0x2a8a0], R9 ;  /* 0x02a8a009060095a7 */ /* 0x000ea4000802007f */
[----:B--2---:R-:W-:Y:S05]  /*1fec0*/  @!P1 BRA `(.L_x_702) ;  /* 0xfffffffc00f09947 */ /* 0x004fea000383ffff */
[----:B------:R-:W-:Y:S05]  /*1fed0*/  BRA `(.L_x_836) ;  /* 0xffffffa000c87947 */ /* 0x000fea000383ffff */
.L_x_709:
[----:B0-----:R0:W2:Y:S02]  /*1fee0*/  SYNCS.PHASECHK.TRANS64.TRYWAIT P1, [R6+URZ+0x2a8c0], R9 ;  /* 0x02a8c009060075a7 */ /* 0x0010a4000802017f */
[----:B--2---:R-:W-:Y:S05]  /*1fef0*/  @!P1 NANOSLEEP.SYNCS 0x989680 ;  /* 0x009896800000995d */ /* 0x004fea0003900000 */
[----:B------:R-:W2:Y:S02]  /*1ff00*/  @!P1 SYNCS.PHASECHK.TRANS64 P1, [R6+URZ+0x2a8c0], R9 ;  /* 0x02a8c009060095a7 */ /* 0x000ea4000802007f */
[----:B--2---:R-:W-:Y:S05]  /*1ff10*/  @!P1 BRA `(.L_x_709) ;  /* 0xfffffffc00f09947 */ /* 0x004fea000383ffff */
[----:B------:R-:W-:Y:S05]  /*1ff20*/  BRA `(.L_x_837) ;  /* 0xffffffa400bc7947 */ /* 0x000fea000383ffff */
.L_x_723:
[----:B------:R-:W0:Y:S01]  /*1ff30*/  S2R R7, SR_TID.X ;  /* 0x0000000000077919 */ /* 0x000e220000002100 */
[----:B------:R-:W-:Y:S01]  /*1ff40*/  BSSY B0, `(.L_x_838) ;  /* 0x000000a000007945 */ /* 0x000fe20003800000 */
[----:B------:R-:W-:Y:S01]  /*1ff50*/  IMAD.MOV.U32 R12, RZ, RZ, RZ ;  /* 0x000000ffff0c7224 */ /* 0x000fe200078e00ff */
[----:B------:R-:W-:Y:S01]  /*1ff60*/  MOV R11, 0x1f ;  /* 0x0000001f000b7802 */ /* 0x000fe20000000f00 */
[----:B------:R-:W-:Y:S01]  /*1ff70*/  IMAD.MOV.U32 R15, RZ, RZ, -0x1 ;  /* 0xffffffffff0f7424 */ /* 0x000fe200078e00ff */
[----:B0-----:R-:W-:-:S04]  /*1ff80*/  SHF.R.U32.HI R7, RZ, 0x5, R7 ;  /* 0x00000005ff077819 */ /* 0x001fc80000011607 */
[----:B------:R-:W-:-:S04]  /*1ff90*/  LOP3.LUT R7, R7, 0x3, RZ, 0xc0, !PT ;  /* 0x0000000307077812 */ /* 0x000fc800078ec0ff */
[----:B------:R-:W-:-:S07]  /*1ffa0*/  MOV R13, R7 ;  /* 0x00000007000d7202 */ /* 0x000fce0000000f00 */
[----:B-----5:R-:W-:Y:S05]  /*1ffb0*/  WARPSYNC.COLLECTIVE R15, `(.L_x_839) ;  /* 0x000000000f087348 */ /* 0x020fea0003c00000 */
[----:B------:R0:W1:Y:S02]  /*1ffc0*/  SHFL.IDX P6, R14, R13, R12, R11 ;  /* 0x0000000c0d0e7389 */ /* 0x00006400000c000b */
[----:B01---5:R-:W-:Y:S01]  /*1ffd0*/  ENDCOLLECTIVE ;  /* 0x000000000000791b */ /* 0x023fe20003800000 */
.L_x_839:
[----:B------:R-:W-:Y:S05]  /*1ffe0*/  BSYNC B0 ;  /* 0x0000000000007941 */ /* 0x000fea0003800000 */
.L_x_838:
[----:B------:R-:W-:Y:S05]  /*1fff0*/  BRA `(.L_x_840) ;  /* 0xffffffb000cc7947 */ /* 0x000fea000383ffff */
.L_x_726:
[----:B0-----:R0:W1:Y:S02]  /*20000*/  SYNCS.PHASECHK.TRANS64.TRYWAIT P0, [R7+URZ+0x2a840], R2 ;  /* 0x02a84002070075a7 */ /* 0x001064000800017f */
[----:B-1----:R-:W-:Y:S05]  /*20010*/  @!P0 NANOSLEEP.SYNCS 0x989680 ;  /* 0x009896800000895d */ /* 0x002fea0003900000 */
[----:B------:R-:W1:Y:S02]  /*20020*/  @!P0 SYNCS.PHASECHK.TRANS64 P0, [R7+URZ+0x2a840], R2 ;  /* 0x02a84002070085a7 */ /* 0x000e64000800007f */
[----:B-1----:R-:W-:Y:S05]  /*20030*/  @!P0 BRA `(.L_x_726) ;  /* 0xfffffffc00f08947 */ /* 0x002fea000383ffff */
[----:B------:R-:W-:Y:S05]  /*20040*/  BRA `(.L_x_841) ;  /* 0xffffffb400287947 */ /* 0x000fea000383ffff */
.L_x_727:
[----:B------:R-:W-:Y:S01]  /*20050*/  BSSY B0, `(.L_x_842) ;  /* 0x0000008000007945 */ /* 0x000fe20003800000 */
[----:B------:R-:W-:Y:S01]  /*20060*/  MOV R13, R0 ;  /* 0x00000000000d7202 */ /* 0x000fe20000000f00 */
[----:B------:R-:W-:Y:S01]  /*20070*/  IMAD.MOV.U32 R12, RZ, RZ, RZ ;  /* 0x000000ffff0c7224 */ /* 0x000fe200078e00ff */
[----:B------:R-:W-:Y:S01]  /*20080*/  MOV R11, 0x181f ;  /* 0x0000181f000b7802 */ /* 0x000fe20000000f00 */
[----:B------:R-:W-:-:S07]  /*20090*/  IMAD.MOV.U32 R15, RZ, RZ, -0x1 ;  /* 0xffffffffff0f7424 */ /* 0x000fce00078e00ff */
[----:B------:R-:W-:Y:S05]  /*200a0*/  WARPSYNC.COLLECTIVE R15, `(.L_x_843) ;  /* 0x000000000f087348 */ /* 0x000fea0003c00000 */
[----:B------:R0:W1:Y:S02]  /*200b0*/  SHFL.IDX P6, R14, R13, R12, R11 ;  /* 0x0000000c0d0e7389 */ /* 0x00006400000c000b */
[----:B01----:R-:W-:Y:S01]  /*200c0*/  ENDCOLLECTIVE ;  /* 0x000000000000791b */ /* 0x003fe20003800000 */
.L_x_843:
[----:B------:R-:W-:Y:S05]  /*200d0*/  BSYNC B0 ;  /* 0x0000000000007941 */ /* 0x000fea0003800000 */
.L_x_842:
[----:B------:R-:W-:Y:S01]  /*200e0*/  IMAD.MOV.U32 R13, RZ, RZ, R4 ;  /* 0x000000ffff0d7224 */ /* 0x000fe200078e0004 */
[----:B------:R-:W-:Y:S01]  /*200f0*/  MOV R12, RZ ;  /* 0x000000ff000c7202 */ /* 0x000fe20000000f00 */
[----:B------:R-:W-:Y:S01]  /*20100*/  IMAD.MOV.U32 R11, RZ, RZ, 0x181f ;  /* 0x0000181fff0b7424 */ /* 0x000fe200078e00ff */
[----:B------:R-:W-:Y:S01]  /*20110*/  MOV R15, 0xffffffff ;  /* 0xffffffff000f7802 */ /* 0x000fe20000000f00 */
[----:B------:R-:W-:Y:S01]  /*20120*/  @P0 IMAD R8, R5, 0x2, R22 ;  /* 0x0000000205080824 */ /* 0x000fe200078e0216 */
[----:B------:R-:W-:-:S07]  /*20130*/  MOV R2, R14 ;  /* 0x0000000e00027202 */ /* 0x000fce0000000f00 */
[----:B------:R-:W-:Y:S05]  /*20140*/  WARPSYNC.COLLECTIVE R15, `(.L_x_844) ;  /* 0x000000000f087348 */ /* 0x000fea0003c00000 */
[----:B------:R0:W1:Y:S02]  /*20150*/  SHFL.IDX P6, R14, R13, R12, R11 ;  /* 0x0000000c0d0e7389 */ /* 0x00006400000c000b */
[----:B01----:R-:W-:Y:S01]  /*20160*/  ENDCOLLECTIVE ;  /* 0x000000000000791b */ /* 0x003fe20003800000 */
.L_x_844:
[----:B------:R-:W-:Y:S01]  /*20170*/  MOV R13, R0 ;  /* 0x00000000000d7202 */ /* 0x000fe20000000f00 */
[----:B------:R-:W-:Y:S02]  /*20180*/  IMAD.MOV.U32 R12, RZ, RZ, 0x1 ;  /* 0x00000001ff0c7424 */ /* 0x000fe400078e00ff */
[----:B------:R-:W-:-:S07]  /*20190*/  IMAD.MOV.U32 R3, RZ, RZ, R14 ;  /* 0x000000ffff037224 */ /* 0x000fce00078e000e */
[----:B------:R-:W-:Y:S05]  /*201a0*/  WARPSYNC.COLLECTIVE R15, `(.L_x_845) ;  /* 0x000000000f087348 */ /* 0x000fea0003c00000 */
[----:B------:R0:W1:Y:S02]  /*201b0*/  SHFL.IDX P6, R14, R13, R12, R11 ;  /* 0x0000000c0d0e7389 */ /* 0x00006400000c000b */
[----:B01----:R-:W-:Y:S01]  /*201c0*/  ENDCOLLECTIVE ;  /* 0x000000000000791b */ /* 0x003fe20003800000 */
.L_x_845:
[----:B------:R-:W-:-:S04]  /*201d0*/  @P0 LEA R3, P1, R9, R3, 0x1 ;  /* 0x0000000309030211 */ /* 0x000fc800078208ff */
[----:B------:R-:W-:Y:S02]  /*201e0*/  @P0 IADD3.X R2, RZ, R2, RZ, P1, !PT ;  /* 0x00000002ff020210 */ /* 0x000fe40000ffe4ff */
[----:B------:R-:W-:Y:S02]  /*201f0*/  ISETP.GE.AND P1, PT, R6, 0x11, PT ;  /* 0x000000110600780c */ /* 0x000fe40003f26270 */
        /* <DEDUP_REMOVED lines=10> */
[----:B0-----:R-:W-:-:S07]  /*202a0*/  MOV R2, R14 ;  /* 0x0000000e00027202 */ /* 0x001fce0000000f00 */
[----:B------:R-:W-:Y:S05]  /*202b0*/  WARPSYNC.COLLECTIVE R15, `(.L_x_846) ;  /* 0x000000000f087348 */ /* 0x000fea0003c00000 */
[----:B------:R0:W1:Y:S02]  /*202c0*/  SHFL.IDX P6, R14, R13, R12, R11 ;  /* 0x0000000c0d0e7389 */ /* 0x00006400000c000b */
[----:B01----:R-:W-:Y:S01]  /*202d0*/  ENDCOLLECTIVE ;  /* 0x000000000000791b */ /* 0x003fe20003800000 */
.L_x_846:
[----:B------:R-:W-:Y:S01]  /*202e0*/  @P1 LEA R8, R5, R22, 0x1 ;  /* 0x0000001605081211 */ /* 0x000fe200078e08ff */
[----:B------:R-:W-:Y:S01]  /*202f0*/  IMAD.MOV.U32 R13, RZ, RZ, R0 ;  /* 0x000000ffff0d7224 */ /* 0x000fe200078e0000 */
[----:B------:R-:W-:Y:S02]  /*20300*/  MOV R12, 0x2 ;  /* 0x00000002000c7802 */ /* 0x000fe40000000f00 */
[----:B------:R-:W-:-:S07]  /*20310*/  MOV R3, R14 ;  /* 0x0000000e00037202 */ /* 0x000fce0000000f00 */
[----:B------:R-:W-:Y:S05]  /*20320*/  WARPSYNC.COLLECTIVE R15, `(.L_x_847) ;  /* 0x000000000f087348 */ /* 0x000fea0003c00000 */
[----:B------:R0:W1:Y:S02]  /*20330*/  SHFL.IDX P6, R14, R13, R12, R11 ;  /* 0x0000000c0d0e7389 */ /* 0x00006400000c000b */
[----:B01----:R-:W-:Y:S01]  /*20340*/  ENDCOLLECTIVE ;  /* 0x000000000000791b */ /* 0x003fe20003800000 */
.L_x_847:
        /* <DEDUP_REMOVED lines=17> */
.L_x_848:
[----:B------:R-:W-:Y:S01]  /*20460*/  @P1 IMAD R8, R5, 0x2, R22 ;  /* 0x0000000205081824 */ /* 0x000fe200078e0216 */
[----:B------:R-:W-:Y:S01]  /*20470*/  MOV R13, R0 ;  /* 0x00000000000d7202 */ /* 0x000fe20000000f00 */
[----:B------:R-:W-:Y:S02]  /*20480*/  IMAD.MOV.U32 R12, RZ, RZ, 0x3 ;  /* 0x00000003ff0c7424 */ /* 0x000fe400078e00ff */
[----:B------:R-:W-:-:S07]  /*20490*/  IMAD.MOV.U32 R3, RZ, RZ, R14 ;  /* 0x000000ffff037224 */ /* 0x000fce00078e000e */
[----:B------:R-:W-:Y:S05]  /*204a0*/  WARPSYNC.COLLECTIVE R15, `(.L_x_849) ;  /* 0x000000000f087348 */ /* 0x000fea0003c00000 */
[----:B------:R0:W1:Y:S02]  /*204b0*/  SHFL.IDX P6, R14, R13, R12, R11 ;  /* 0x0000000c0d0e7389 */ /* 0x00006400000c000b */
[----:B01----:R-:W-:Y:S01]  /*204c0*/  ENDCOLLECTIVE ;  /* 0x000000000000791b */ /* 0x003fe20003800000 */
.L_x_849:
        /* <DEDUP_REMOVED lines=17> */
.L_x_850:
[----:B------:R-:W-:Y:S01]  /*205e0*/  @P1 LEA R8, R5, R22, 0x1 ;  /* 0x0000001605081211 */ /* 0x000fe200078e08ff */
[----:B------:R-:W-:Y:S01]  /*205f0*/  IMAD.MOV.U32 R13, RZ, RZ, R0 ;  /* 0x000000ffff0d7224 */ /* 0x000fe200078e0000 */
[----:B------:R-:W-:Y:S02]  /*20600*/  MOV R12, 0x4 ;  /* 0x00000004000c7802 */ /* 0x000fe40000000f00 */
[----:B------:R-:W-:-:S07]  /*20610*/  MOV R3, R14 ;  /* 0x0000000e00037202 */ /* 0x000fce0000000f00 */
[----:B------:R-:W-:Y:S05]  /*20620*/  WARPSYNC.COLLECTIVE R15, `(.L_x_851) ;  /* 0x000000000f087348 */ /* 0x000fea0003c00000 */
[----:B------:R0:W1:Y:S02]  /*20630*/  SHFL.IDX P6, R14, R13, R12, R11 ;  /* 0x0000000c0d0e7389 */ /* 0x00006400000c000b */
[----:B01----:R-:W-:Y:S01]  /*20640*/  ENDCOLLECTIVE ;  /* 0x000000000000791b */ /* 0x003fe20003800000 */
.L_x_851:
        /* <DEDUP_REMOVED lines=17> */
.L_x_852:
[----:B------:R-:W-:Y:S01]  /*20760*/  @P1 IMAD R8, R5, 0x2, R22 ;  /* 0x0000000205081824 */ /* 0x000fe200078e0216 */
[----:B------:R-:W-:Y:S01]  /*20770*/  MOV R13, R0 ;  /* 0x00000000000d7202 */ /* 0x000fe20000000f00 */
[----:B------:R-:W-:Y:S02]  /*20780*/  IMAD.MOV.U32 R12, RZ, RZ, 0x5 ;  /* 0x00000005ff0c7424 */ /* 0x000fe400078e00ff */
[----:B------:R-:W-:-:S07]  /*20790*/  IMAD.MOV.U32 R3, RZ, RZ, R14 ;  /* 0x000000ffff037224 */ /* 0x000fce00078e000e */
[----:B------:R-:W-:Y:S05]  /*207a0*/  WARPSYNC.COLLECTIVE R15, `(.L_x_853) ;  /* 0x000000000f087348 */ /* 0x000fea0003c00000 */
[----:B------:R0:W1:Y:S02]  /*207b0*/  SHFL.IDX P6, R14, R13, R12, R11 ;  /* 0x0000000c0d0e7389 */ /* 0x00006400000c000b */
[----:B01----:R-:W-:Y:S01]  /*207c0*/  ENDCOLLECTIVE ;  /* 0x000000000000791b */ /* 0x003fe20003800000 */
.L_x_853:
[----:B------:R-:W-:-:S04]  /*207d0*/  @P1 LEA R3, P0, R9, R3, 0x1 ;  /* 0x0000000309031211 */ /* 0x000fc800078008ff */
[----:B------:R-:W-:-:S04]  /*207e0*/  @P1 IADD3.X R2, RZ, R2, RZ, P0, !PT ;  /* 0x00000002ff021210 */ /* 0x000fc800007fe4ff */
[----:B------:R-:W-:Y:S01]  /*207f0*/  @P1 LOP3.LUT R3, R3, R2, RZ, 0x3c, !PT ;  /* 0x0000000203031212 */ /* 0x000fe200078e3cff */
[----:B------:R-:W-:-:S03]  /*20800*/  IMAD.MOV.U32 R13, RZ, RZ, R4 ;  /* 0x000000ffff0d7224 */ /* 0x000fc600078e0004 */
[----:B------:R-:W-:-:S04]  /*20810*/  @P1 LOP3.LUT R2, R3, R2, RZ, 0x3c, !PT ;  /* 0x0000000203021212 */ /* 0x000fc800078e3cff */
[----:B------:R-:W-:Y:S02]  /*20820*/  @P1 LOP3.LUT R3, R3, R2, RZ, 0x3c, !PT ;  /* 0x0000000203031212 */ /* 0x000fe400078e3cff */
[----:B------:R-:W-:-:S03]  /*20830*/  MOV R0, R14 ;  /* 0x0000000e00007202 */ /* 0x000fc60000000f00 */
[----:B------:R-:W-:Y:S01]  /*20840*/  @!PT LDS RZ, [RZ] ;  /* 0x00000000fffff984 */ /* 0x000fe20000000800 */
[----:B------:R-:W-:Y:S01]  /*20850*/  @!PT LDS RZ, [RZ] ;  /* 0x00000000fffff984 */ /* 0x000fe20000000800 */
[----:B------:R-:W-:Y:S01]  /*20860*/  @!PT LDS RZ, [RZ] ;  /* 0x00000000fffff984 */ /* 0x000fe20000000800 */
[----:B------:R0:W-:Y:S04]  /*20870*/  @P1 LDGSTS.E.BYPASS.LTC128B.128 [R8+0x1a400], desc[UR60][R2.64], !P4 ;  /* 0x1a40000002081fae */ /* 0x0001e8000e101d7c */
[----:B0-----:R-:W-:Y:S05]  /*20880*/  WARPSYNC.COLLECTIVE R15, `(.L_x_854) ;  /* 0x000000000f087348 */ /* 0x001fea0003c00000 */
[----:B------:R1:W2:Y:S02]  /*20890*/  SHFL.IDX P6, R14, R13, R12, R11 ;  /* 0x0000000c0d0e7389 */ /* 0x0002a400000c000b */
[----:B012---:R-:W-:Y:S01]  /*208a0*/  ENDCOLLECTIVE ;  /* 0x000000000000791b */ /* 0x007fe20003800000 */
.L_x_854:
[----:B------:R-:W-:Y:S01]  /*208b0*/  @!PT LDS RZ, [RZ] ;  /* 0x00000000fffff984 */ /* 0x000fe20000000800 */
[----:B------:R-:W-:Y:S01]  /*208c0*/  @!PT LDS RZ, [RZ] ;  /* 0x00000000fffff984 */ /* 0x000fe20000000800 */
[----:B------:R-:W-:Y:S01]  /*208d0*/  @!PT LDS RZ, [RZ] ;  /* 0x00000000fffff984 */ /* 0x000fe20000000800 */
[----:B------:R-:W-:Y:S04]  /*208e0*/  @P1 LDGSTS.E.BYPASS.LTC128B.128 [R8+0x1d400], desc[UR60][R2.64+0x80], !P3 ;  /* 0x1d40008002081fae */ /* 0x000fe8000d901d7c */
[----:B------:R0:W-:Y:S02]  /*208f0*/  @P1 LDGSTS.E.BYPASS.LTC128B.128 [R8+0x20400], desc[UR60][R2.64+0x100], !P2 ;  /* 0x2040010002081fae */ /* 0x0001e4000d101d7c */
[----:B0-----:R-:W-:Y:S01]  /*20900*/  MOV R2, R14 ;  /* 0x0000000e00027202 */ /* 0x001fe20000000f00 */
[----:B------:R-:W-:Y:S06]  /*20910*/  BRA `(.L_x_855) ;  /* 0xffffffb000787947 */ /* 0x000fec000383ffff */
.L_x_732:
[----:B------:R-:W-:Y:S01]  /*20920*/  IMAD.MOV.U32 R13, RZ, RZ, R5 ;  /* 0x000000ffff0d7224 */ /* 0x000fe200078e0005 */
[----:B------:R-:W-:Y:S01]  /*20930*/  MOV R12, RZ ;  /* 0x000000ff000c7202 */ /* 0x000fe20000000f00 */
[----:B------:R-:W-:Y:S01]  /*20940*/  IMAD.MOV.U32 R11, RZ, RZ, 0x181f ;  /* 0x0000181fff0b7424 */ /* 0x000fe200078e00ff */
[----:B------:R-:W-:Y:S01]  /*20950*/  MOV R15, 0xffffffff ;  /* 0xffffffff000f7802 */ /* 0x000fe20000000f00 */
[----:B-----5:R-:W-:Y:S01]  /*20960*/  IMAD R6, R17, R8, RZ ;  /* 0x0000000811067224 */ /* 0x020fe200078e02ff */
[----:B------:R-:W-:-:S07]  /*20970*/  IADD3 R4, R10, R4, RZ ;  /* 0x000000040a047210 */ /* 0x000fce0007ffe0ff */
[----:B------:R-:W-:Y:S05]  /*20980*/  WARPSYNC.COLLECTIVE R15, `(.L_x_856) ;  /* 0x000000000f087348 */ /* 0x000fea0003c00000 */
[----:B------:R0:W1:Y:S02]  /*20990*/  SHFL.IDX P6, R14, R13, R12, R11 ;  /* 0x0000000c0d0e7389 */ /* 0x00006400000c000b */
[----:B01----:R-:W-:Y:S01]  /*209a0*/  ENDCOLLECTIVE ;  /* 0x000000000000791b */ /* 0x003fe20003800000 */
.L_x_856:
[----:B------:R-:W-:Y:S02]  /*209b0*/  ISETP.GE.AND P1, PT, R4, R6, PT ;  /* 0x000000060400720c */ /* 0x000fe40003f26270 */
[----:B------:R-:W-:Y:S01]  /*209c0*/  MOV R13, R0 ;  /* 0x00000000000d7202 */ /* 0x000fe20000000f00 */
[----:B------:R-:W-:-:S10]  /*209d0*/  IMAD.MOV.U32 R2, RZ, RZ, R14 ;  /* 0x000000ffff027224 */ /* 0x000fd400078e000e */
[----:B------:R-:W-:Y:S05]  /*209e0*/  WARPSYNC.COLLECTIVE R15, `(.L_x_857) ;  /* 0x000000000f087348 */ /* 0x000fea0003c00000 */
[----:B------:R0:W1:Y:S02]  /*209f0*/  SHFL.IDX P6, R14, R13, R12, R11 ;  /* 0x0000000c0d0e7389 */ /* 0x00006400000c000b */
[----:B01----:R-:W-:Y:S01]  /*20a00*/  ENDCOLLECTIVE ;  /* 0x000000000000791b */ /* 0x003fe20003800000 */
.L_x_857:
[----:B------:R-:W-:Y:S01]  /*20a10*/  MOV R13, R5 ;  /* 0x00000005000d7202 */ /* 0x000fe20000000f00 */
[----:B------:R-:W-:Y:S02]  /*20a20*/  IMAD.MOV.U32 R12, RZ, RZ, 0x1 ;  /* 0x00000001ff0c7424 */ /* 0x000fe400078e00ff */
[----:B------:R-:W-:-:S07]  /*20a30*/  IMAD.MOV.U32 R3, RZ, RZ, R14 ;  /* 0x000000ffff037224 */ /* 0x000fce00078e000e */
[----:B------:R-:W-:Y:S05]  /*20a40*/  WARPSYNC.COLLECTIVE R15, `(.L_x_858) ;  /* 0x000000000f087348 */ /* 0x000fea0003c00000 */
[----:B------:R0:W1:Y:S02]  /*20a50*/  SHFL.IDX P6, R14, R13, R12, R11 ;  /* 0x0000000c0d0e7389 */ /* 0x00006400000c000b */
[----:B01----:R-:W-:Y:S01]  /*20a60*/  ENDCOLLECTIVE ;  /* 0x000000000000791b */ /* 0x003fe20003800000 */
.L_x_858:
[----:B------:R-:W-:-:S05]  /*20a70*/  @!P1 LEA R7, P4, R9, R3, 0x1 ;  /* 0x0000000309079211 */ /* 0x000fca00078808ff */
[----:B------:R-:W-:Y:S01]  /*20a80*/  @!P1 IMAD.X R3, RZ, RZ, R2, P4 ;  /* 0x000000ffff039224 */ /* 0x000fe200020e0602 */
[----:B------:R-:W-:Y:S01]  /*20a90*/  @!P1 MOV R2, R7 ;  /* 0x0000000700029202 */ /* 0x000fe20000000f00 */
[----:B------:R-:W-:Y:S02]  /*20aa0*/  VIADD R7, R4, 0x10 ;  /* 0x0000001004077836 */ /* 0x000fe40000000000 */
[----:B------:R-:W-:Y:S02]  /*20ab0*/  IMAD.MOV.U32 R13, RZ, RZ, R0 ;  /* 0x000000ffff0d7224 */ /* 0x000fe400078e0000 */
[----:B------:R-:W-:Y:S01]  /*20ac0*/  @!PT LDS RZ, [RZ] ;  /* 0x00000000fffff984 */ /* 0x000fe20000000800 */
[----:B------:R-:W-:Y:S01]  /*20ad0*/  @!PT LDS RZ, [RZ] ;  /* 0x00000000fffff984 */ /* 0x000fe20000000800 */
[----:B------:R-:W-:Y:S01]  /*20ae0*/  @!PT LDS RZ, [RZ] ;  /* 0x00000000fffff984 */ /* 0x000fe20000000800 */
[----:B------:R-:W-:Y:S04]  /*20af0*/  @!P1 LDGSTS.E.BYPASS.LTC128B.128 [R37+0xc400], desc[UR60][R2.64], !P3 ;  /* 0x0c40000002259fae */ /* 0x000fe8000d901d7c */
[----:B------:R-:W-:Y:S04]  /*20b00*/  @!P1 LDGSTS.E.BYPASS.LTC128B.128 [R37+0x10400], desc[UR60][R2.64+0x80], !P2 ;  /* 0x1040008002259fae */ /* 0x000fe8000d101d7c */
[----:B------:R0:W-:Y:S01]  /*20b10*/  @!P1 LDGSTS.E.BYPASS.LTC128B.128 [R37+0x14400], desc[UR60][R2.64+0x100], !P0 ;  /* 0x1440010002259fae */ /* 0x0001e2000c101d7c */
[----:B------:R-:W-:-:S02]  /*20b20*/  ISETP.GE.AND P1, PT, R7, R6, PT ;  /* 0x000000060700720c */ /* 0x000fc40003f26270 */
[----:B0-----:R-:W-:-:S11]  /*20b30*/  MOV R2, R14 ;  /* 0x0000000e00027202 */ /* 0x001fd60000000f00 */
[----:B------:R-:W-:Y:S05]  /*20b40*/  WARPSYNC.COLLECTIVE R15, `(.L_x_859) ;  /* 0x000000000f087348 */ /* 0x000fea0003c00000 */
[----:B------:R0:W1:Y:S02]  /*20b50*/  SHFL.IDX P6, R14, R13, R12, R11 ;  /* 0x0000000c0d0e7389 */ /* 0x00006400000c000b */
[----:B01----:R-:W-:Y:S01]  /*20b60*/  ENDCOLLECTIVE ;  /* 0x000000000000791b */ /* 0x003fe20003800000 */
.L_x_859:
[----:B------:R-:W-:Y:S01]  /*20b70*/  IMAD.MOV.U32 R13, RZ, RZ, R5 ;  /* 0x000000ffff0d7224 */ /* 0x000fe200078e0005 */
[----:B------:R-:W-:Y:S02]  /*20b80*/  MOV R12, 0x2 ;  /* 0x00000002000c7802 */ /* 0x000fe40000000f00 */
[----:B------:R-:W-:-:S07]  /*20b90*/  MOV R3, R14 ;  /* 0x0000000e00037202 */ /* 0x000fce0000000f00 */
[----:B------:R-:W-:Y:S05]  /*20ba0*/  WARPSYNC.COLLECTIVE R15, `(.L_x_860) ;  /* 0x000000000f087348 */ /* 0x000fea0003c00000 */
[----:B------:R0:W1:Y:S02]  /*20bb0*/  SHFL.IDX P6, R14, R13, R12, R11 ;  /* 0x0000000c0d0e7389 */ /* 0x00006400000c000b */
[----:B01----:R-:W-:Y:S01]  /*20bc0*/  ENDCOLLECTIVE ;  /* 0x000000000000791b */ /* 0x003fe20003800000 */
.L_x_860:
[----:B------:R-:W-:-:S05]  /*20bd0*/  @!P1 LEA R7, P4, R9, R3, 0x1 ;  /* 0x0000000309079211 */ /* 0x000fca00078808ff */
[----:B------:R-:W-:Y:S01]  /*20be0*/  @!P1 IMAD.X R8, RZ, RZ, R2, P4 ;  /* 0x000000ffff089224 */ /* 0x000fe200020e0602 */
[----:B------:R-:W-:Y:S02]  /*20bf0*/  @!P1 MOV R2, R7 ;  /* 0x0000000700029202 */ /* 0x000fe40000000f00 */
        /* <DEDUP_REMOVED lines=14> */
.L_x_861:
[----:B------:R-:W-:Y:S01]  /*20ce0*/  MOV R13, R5 ;  /* 0x00000005000d7202 */ /* 0x000fe20000000f00 */
[----:B------:R-:W-:Y:S02]  /*20cf0*/  IMAD.MOV.U32 R12, RZ, RZ, 0x3 ;  /* 0x00000003ff0c7424 */ /* 0x000fe400078e00ff */
[----:B------:R-:W-:-:S07]  /*20d00*/  IMAD.MOV.U32 R3, RZ, RZ, R14 ;  /* 0x000000ffff037224 */ /* 0x000fce00078e000e */
[----:B------:R-:W-:Y:S05]  /*20d10*/  WARPSYNC.COLLECTIVE R15, `(.L_x_862) ;  /* 0x000000000f087348 */ /* 0x000fea0003c00000 */
[----:B------:R0:W1:Y:S02]  /*20d20*/  SHFL.IDX P6, R14, R13, R12, R11 ;  /* 0x0000000c0d0e7389 */ /* 0x00006400000c000b */
[----:B01----:R-:W-:Y:S01]  /*20d30*/  ENDCOLLECTIVE ;  /* 0x000000000000791b */ /* 0x003fe20003800000 */
.L_x_862:
[----:B------:R-:W-:-:S04]  /*20d40*/  @!P1 LEA R7, P4, R9, R3, 0x1 ;  /* 0x0000000309079211 */ /* 0x000fc800078808ff */
[----:B------:R-:W-:Y:S01]  /*20d50*/  @!P1 IADD3.X R8, RZ, R2, RZ, P4, !PT ;  /* 0x00000002ff089210 */ /* 0x000fe200027fe4ff */
        /* <DEDUP_REMOVED lines=15> */
.L_x_863:
[----:B------:R-:W-:Y:S01]  /*20e50*/  IMAD.MOV.U32 R13, RZ, RZ, R5 ;  /* 0x000000ffff0d7224 */ /* 0x000fe200078e0005 */
[----:B------:R-:W-:Y:S02]  /*20e60*/  MOV R12, 0x4 ;  /* 0x00000004000c7802 */ /* 0x000fe40000000f00 */
[----:B------:R-:W-:-:S07]  /*20e70*/  MOV R3, R14 ;  /* 0x0000000e00037202 */ /* 0x000fce0000000f00 */
[----:B------:R-:W-:Y:S05]  /*20e80*/  WARPSYNC.COLLECTIVE R15, `(.L_x_864) ;  /* 0x000000000f087348 */ /* 0x000fea0003c00000 */
[----:B------:R0:W1:Y:S02]  /*20e90*/  SHFL.IDX P6, R14, R13, R12, R11 ;  /* 0x0000000c0d0e7389 */ /* 0x00006400000c000b */
[----:B01----:R-:W-:Y:S01]  /*20ea0*/  ENDCOLLECTIVE ;  /* 0x000000000000791b */ /* 0x003fe20003800000 */
.L_x_864:
        /* <DEDUP_REMOVED lines=17> */
.L_x_865:
[----:B------:R-:W-:Y:S01]  /*20fc0*/  MOV R13, R5 ;  /* 0x00000005000d7202 */ /* 0x000fe20000000f00 */
[----:B------:R-:W-:Y:S02]  /*20fd0*/  IMAD.MOV.U32 R12, RZ, RZ, 0x5 ;  /* 0x00000005ff0c7424 */ /* 0x000fe400078e00ff */
[----:B------:R-:W-:-:S07]  /*20fe0*/  IMAD.MOV.U32 R3, RZ, RZ, R14 ;  /* 0x000000ffff037224 */ /* 0x000fce00078e000e */
[----:B------:R-:W-:Y:S05]  /*20ff0*/  WARPSYNC.COLLECTIVE R15, `(.L_x_866) ;  /* 0x000000000f087348 */ /* 0x000fea0003c00000 */
[----:B------:R0:W1:Y:S02]  /*21000*/  SHFL.IDX P6, R14, R13, R12, R11 ;  /* 0x0000000c0d0e7389 */ /* 0x00006400000c000b */
[----:B01----:R-:W-:Y:S01]  /*21010*/  ENDCOLLECTIVE ;  /* 0x000000000000791b */ /* 0x003fe20003800000 */
.L_x_866:
        /* <DEDUP_REMOVED lines=17> */
.L_x_867:
[----:B------:R-:W-:Y:S01]  /*21130*/  IMAD.MOV.U32 R13, RZ, RZ, R5 ;  /* 0x000000ffff0d7224 */ /* 0x000fe200078e0005 */
[----:B------:R-:W-:Y:S02]  /*21140*/  MOV R12, 0x6 ;  /* 0x00000006000c7802 */ /* 0x000fe40000000f00 */
[----:B------:R-:W-:-:S07]  /*21150*/  MOV R3, R14 ;  /* 0x0000000e00037202 */ /* 0x000fce0000000f00 */
[----:B------:R-:W-:Y:S05]  /*21160*/  WARPSYNC.COLLECTIVE R15, `(.L_x_868) ;  /* 0x000000000f087348 */ /* 0x000fea0003c00000 */
[----:B------:R0:W1:Y:S02]  /*21170*/  SHFL.IDX P6, R14, R13, R12, R11 ;  /* 0x0000000c0d0e7389 */ /* 0x00006400000c000b */
[----:B01----:R-:W-:Y:S01]  /*21180*/  ENDCOLLECTIVE ;  /* 0x000000000000791b */ /* 0x003fe20003800000 */
.L_x_868:
        /* <DEDUP_REMOVED lines=17> */
.L_x_869:
[----:B------:R-:W-:Y:S01]  /*212a0*/  IMAD.MOV.U32 R13, RZ, RZ, R5 ;  /* 0x000000ffff0d7224 */ /* 0x000fe200078e0005 */
[----:B------:R-:W-:Y:S01]  /*212b0*/  MOV R12, 0x7 ;  /* 0x00000007000c7802 */ /* 0x000fe20000000f00 */
[----:B------:R-:W-:-:S07]  /*212c0*/  IMAD.MOV.U32 R3, RZ, RZ, R14 ;  /* 0x000000ffff037224 */ /* 0x000fce00078e000e */
[----:B------:R-:W-:Y:S05]  /*212d0*/  WARPSYNC.COLLECTIVE R15, `(.L_x_870) ;  /* 0x000000000f087348 */ /* 0x000fea0003c00000 */
[----:B------:R0:W1:Y:S02]  /*212e0*/  SHFL.IDX P6, R14, R13, R12, R11 ;  /* 0x0000000c0d0e7389 */ /* 0x00006400000c000b */
[----:B01----:R-:W-:Y:S01]  /*212f0*/  ENDCOLLECTIVE ;  /* 0x000000000000791b */ /* 0x003fe20003800000 */
.L_x_870:
[----:B------:R-:W-:-:S04]  /*21300*/  @!P1 LEA R7, P4, R9, R3, 0x1 ;  /* 0x0000000309079211 */ /* 0x000fc800078808ff */
[----:B------:R-:W-:Y:S01]  /*21310*/  @!P1 IADD3.X R8, RZ, R2, RZ, P4, !PT ;  /* 0x00000002ff089210 */ /* 0x000fe200027fe4ff */
        /* <DEDUP_REMOVED lines=13> */
.L_x_871:
[----:B------:R-:W-:Y:S05]  /*213f0*/  BRA `(.L_x_872) ;  /* 0xffffffb000e87947 */ /* 0x000fea000383ffff */
.L_x_737:
[----:B0-----:R0:W1:Y:S02]  /*21400*/  SYNCS.PHASECHK.TRANS64.TRYWAIT P0, [R22+URZ+0x2a820], R3 ;  /* 0x02a82003160075a7 */ /* 0x001064000800017f */
[----:B-1----:R-:W-:Y:S05]  /*21410*/  @!P0 NANOSLEEP.SYNCS 0x989680 ;  /* 0x009896800000895d */ /* 0x002fea0003900000 */
[----:B------:R-:W1:Y:S02]  /*21420*/  @!P0 SYNCS.PHASECHK.TRANS64 P0, [R22+URZ+0x2a820], R3 ;  /* 0x02a82003160085a7 */ /* 0x000e64000800007f */
[----:B-1----:R-:W-:Y:S05]  /*21430*/  @!P0 BRA `(.L_x_737) ;  /* 0xfffffffc00f08947 */ /* 0x002fea000383ffff */
[----:B------:R-:W-:Y:S05]  /*21440*/  BRA `(.L_x_873) ;  /* 0xffffffb400587947 */ /* 0x000fea000383ffff */
.L_x_742:
[----:B0-----:R0:W1:Y:S02]  /*21450*/  SYNCS.PHASECHK.TRANS64.TRYWAIT P0, [R5+URZ+0x2a840], R0 ;  /* 0x02a84000050075a7 */ /* 0x001064000800017f */
[----:B-1----:R-:W-:Y:S05]  /*21460*/  @!P0 NANOSLEEP.SYNCS 0x989680 ;  /* 0x009896800000895d */ /* 0x002fea0003900000 */
[----:B------:R-:W1:Y:S02]  /*21470*/  @!P0 SYNCS.PHASECHK.TRANS64 P0, [R5+URZ+0x2a840], R0 ;  /* 0x02a84000050085a7 */ /* 0x000e64000800007f */
[----:B-1----:R-:W-:Y:S05]  /*21480*/  @!P0 BRA `(.L_x_742) ;  /* 0xfffffffc00f08947 */ /* 0x002fea000383ffff */
[----:B------:R-:W-:Y:S05]  /*21490*/  BRA `(.L_x_874) ;  /* 0xffffffb800247947 */ /* 0x000fea000383ffff */
.L_x_743:
[----:B------:R-:W-:Y:S01]  /*214a0*/  BSSY B1, `(.L_x_875) ;  /* 0x0000008000017945 */ /* 0x000fe20003800000 */
[----:B------:R-:W-:Y:S01]  /*214b0*/  IMAD.MOV.U32 R13, RZ, RZ, R8 ;  /* 0x000000ffff0d7224 */ /* 0x000fe200078e0008 */
[----:B------:R-:W-:Y:S01]  /*214c0*/  MOV R12, RZ ;  /* 0x000000ff000c7202 */ /* 0x000fe20000000f00 */
[----:B------:R-:W-:Y:S01]  /*214d0*/  IMAD.MOV.U32 R11, RZ, RZ, 0x181f ;  /* 0x0000181fff0b7424 */ /* 0x000fe200078e00ff */
[----:B------:R-:W-:-:S07]  /*214e0*/  MOV R15, 0xffffffff ;  /* 0xffffffff000f7802 */ /* 0x000fce0000000f00 */
[----:B------:R-:W-:Y:S05]  /*214f0*/  WARPSYNC.COLLECTIVE R15, `(.L_x_876) ;  /* 0x000000000f087348 */ /* 0x000fea0003c00000 */
[----:B------:R0:W1:Y:S02]  /*21500*/  SHFL.IDX P6, R14, R13, R12, R11 ;  /* 0x0000000c0d0e7389 */ /* 0x00006400000c000b */
[----:B01----:R-:W-:Y:S01]  /*21510*/  ENDCOLLECTIVE ;  /* 0x000000000000791b */ /* 0x003fe20003800000 */
.L_x_876:
[----:B------:R-:W-:Y:S05]  /*21520*/  BSYNC B1 ;  /* 0x0000000000017941 */ /* 0x000fea0003800000 */
.L_x_875:
[----:B------:R-:W0:Y:S01]  /*21530*/  S2R R35, SR_TID.X ;  /* 0x0000000000237919 */ /* 0x000e220000002100 */
[----:B------:R-:W-:Y:S01]  /*21540*/  MOV R13, R9 ;  /* 0x00000009000d7202 */ /* 0x000fe20000000f00 */
[----:B------:R-:W-:Y:S01]  /*21550*/  IMAD.MOV.U32 R12, RZ, RZ, RZ ;  /* 0x000000ffff0c7224 */ /* 0x000fe200078e00ff */
[----:B------:R-:W-:Y:S01]  /*21560*/  MOV R11, 0x181f ;  /* 0x0000181f000b7802 */ /* 0x000fe20000000f00 */
[----:B------:R-:W-:Y:S01]  /*21570*/  IMAD.MOV.U32 R3, RZ, RZ, R14 ;  /* 0x000000ffff037224 */ /* 0x000fe200078e000e */
[----:B------:R-:W-:Y:S02]  /*21580*/  MOV R15, 0xffffffff ;  /* 0xffffffff000f7802 */ /* 0x000fe40000000f00 */
[----:B------:R-:W-:-:S07]  /*21590*/  LEA R4, R4, R22, 0x1 ;  /* 0x0000001604047211 */ /* 0x000fce00078e08ff */
[----:B0-----:R-:W-:Y:S05]  /*215a0*/  WARPSYNC.COLLECTIVE R15, `(.L_x_877) ;  /* 0x000000000f087348 */ /* 0x001fea0003c00000 */
[----:B------:R1:W2:Y:S02]  /*215b0*/  SHFL.IDX P6, R14, R13, R12, R11 ;  /* 0x0000000c0d0e7389 */ /* 0x0002a400000c000b */
[----:B012---:R-:W-:Y:S01]  /*215c0*/  ENDCOLLECTIVE ;  /* 0x000000000000791b */ /* 0x007fe20003800000 */
.L_x_877:
[----:B------:R-:W-:Y:S01]  /*215d0*/  IMAD.MOV.U32 R13, RZ, RZ, R8 ;  /* 0x000000ffff0d7224 */ /* 0x000fe200078e0008 */
[----:B------:R-:W-:Y:S01]  /*215e0*/  MOV R12, 0x1 ;  /* 0x00000001000c7802 */ /* 0x000fe20000000f00 */
[----:B------:R-:W-:Y:S02]  /*215f0*/  IMAD.SHL.U32 R35, R35, 0x8, RZ ;  /* 0x0000000823237824 */ /* 0x000fe400078e00ff */
[----:B------:R-:W-:-:S07]  /*21600*/  IMAD.MOV.U32 R2, RZ, RZ, R14 ;  /* 0x000000ffff027224 */ /* 0x000fce00078e000e */
[----:B------:R-:W-:Y:S05]  /*21610*/  WARPSYNC.COLLECTIVE R15, `(.L_x_878) ;  /* 0x000000000f087348 */ /* 0x000fea0003c00000 */
[----:B------:R0:W1:Y:S02]  /*21620*/  SHFL.IDX P6, R14, R13, R12, R11 ;  /* 0x0000000c0d0e7389 */ /* 0x00006400000c000b */
[----:B01----:R-:W-:Y:S01]  /*21630*/  ENDCOLLECTIVE ;  /* 0x000000000000791b */ /* 0x003fe20003800000 */
.L_x_878:
[----:B------:R-:W-:-:S04]  /*21640*/  LOP3.LUT R35, R35, 0x38, RZ, 0xc0, !PT ;  /* 0x0000003823237812 */ /* 0x000fc800078ec0ff */
[----:B------:R-:W-:-:S04]  /*21650*/  SHF.L.U32 R0, R35, 0x1, RZ ;  /* 0x0000000123007819 */ /* 0x000fc800000006ff */
[----:B------:R-:W-:-:S05]  /*21660*/  IADD3 R2, P0, R2, R0, RZ ;  /* 0x0000000002027210 */ /* 0x000fca0007f1e0ff */
[----:B------:R-:W-:Y:S01]  /*21670*/  IMAD.X R3, RZ, RZ, R3, P0 ;  /* 0x000000ffff037224 */ /* 0x000fe200000e0603 */
[----:B------:R-:W-:-:S04]  /*21680*/  MOV R13, R9 ;  /* 0x00000009000d7202 */ /* 0x000fc80000000f00 */
        /* <DEDUP_REMOVED lines=10> */
.L_x_879:
[----:B------:R-:W-:Y:S01]  /*21730*/  IMAD.MOV.U32 R13, RZ, RZ, R8 ;  /* 0x000000ffff0d7224 */ /* 0x000fe200078e0008 */
[----:B------:R-:W-:Y:S01]  /*21740*/  MOV R12, 0x2 ;  /* 0x00000002000c7802 */ /* 0x000fe20000000f00 */
[----:B------:R-:W-:-:S07]  /*21750*/  IMAD.MOV.U32 R2, RZ, RZ, R14 ;  /* 0x000000ffff027224 */ /* 0x000fce00078e000e */
[----:B------:R-:W-:Y:S05]  /*21760*/  WARPSYNC.COLLECTIVE R15, `(.L_x_880) ;  /* 0x000000000f087348 */ /* 0x000fea0003c00000 */
[----:B------:R0:W1:Y:S02]  /*21770*/  SHFL.IDX P6, R14, R13, R12, R11 ;  /* 0x0000000c0d0e7389 */ /* 0x00006400000c000b */
[----:B01----:R-:W-:Y:S01]  /*21780*/  ENDCOLLECTIVE ;  /* 0x000000000000791b */ /* 0x003fe20003800000 */
.L_x_880:
        /* <DEDUP_REMOVED lines=13> */
.L_x_881:
[----:B------:R-:W-:Y:S01]  /*21860*/  IMAD.MOV.U32 R13, RZ, RZ, R8 ;  /* 0x000000ffff0d7224 */ /* 0x000fe200078e0008 */
[----:B------:R-:W-:Y:S01]  /*21870*/  MOV R12, 0x3 ;  /* 0x00000003000c7802 */ /* 0x000fe20000000f00 */
[----:B------:R-:W-:-:S07]  /*21880*/  IMAD.MOV.U32 R2, RZ, RZ, R14 ;  /* 0x000000ffff027224 */ /* 0x000fce00078e000e */
[----:B------:R-:W-:Y:S05]  /*21890*/  WARPSYNC.COLLECTIVE R15, `(.L_x_882) ;  /* 0x000000000f087348 */ /* 0x000fea0003c00000 */
[----:B------:R0:W1:Y:S02]  /*218a0*/  SHFL.IDX P6, R14, R13, R12, R11 ;  /* 0x0000000c0d0e7389 */ /* 0x00006400000c000b */
[----:B01----:R-:W-:Y:S01]  /*218b0*/  ENDCOLLECTIVE ;  /* 0x000000000000791b */ /* 0x003fe20003800000 */
.L_x_882:
        /* <DEDUP_REMOVED lines=13> */
.L_x_883:
[----:B------:R-:W-:Y:S01]  /*21990*/  IMAD.MOV.U32 R13, RZ, RZ, R8 ;  /* 0x000000ffff0d7224 */ /* 0x000fe200078e0008 */
[----:B------:R-:W-:Y:S01]  /*219a0*/  MOV R12, 0x4 ;  /* 0x00000004000c7802 */ /* 0x000fe20000000f00 */
[----:B------:R-:W-:-:S07]  /*219b0*/  IMAD.MOV.U32 R2, RZ, RZ, R14 ;  /* 0x000000ffff027224 */ /* 0x000fce00078e000e */
[----:B------:R-:W-:Y:S05]  /*219c0*/  WARPSYNC.COLLECTIVE R15, `(.L_x_884) ;  /* 0x000000000f087348 */ /* 0x000fea0003c00000 */
[----:B------:R0:W1:Y:S02]  /*219d0*/  SHFL.IDX P6, R14, R13, R12, R11 ;  /* 0x0000000c0d0e7389 */ /* 0x00006400000c000b */
[----:B01----:R-:W-:Y:S01]  /*219e0*/  ENDCOLLECTIVE ;  /* 0x000000000000791b */ /* 0x003fe20003800000 */
.L_x_884:
        /* <DEDUP_REMOVED lines=13> */
.L_x_885:
[----:B------:R-:W-:Y:S01]  /*21ac0*/  IMAD.MOV.U32 R13, RZ, RZ, R8 ;  /* 0x000000ffff0d7224 */ /* 0x000fe200078e0008 */
[----:B------:R-:W-:Y:S01]  /*21ad0*/  MOV R12, 0x5 ;  /* 0x00000005000c7802 */ /* 0x000fe20000000f00 */
[----:B------:R-:W-:-:S07]  /*21ae0*/  IMAD.MOV.U32 R2, RZ, RZ, R14 ;  /* 0x000000ffff027224 */ /* 0x000fce00078e000e */
[----:B------:R-:W-:Y:S05]  /*21af0*/  WARPSYNC.COLLECTIVE R15, `(.L_x_886) ;  /* 0x000000000f087348 */ /* 0x000fea0003c00000 */
[----:B------:R0:W1:Y:S02]  /*21b00*/  SHFL.IDX P6, R14, R13, R12, R11 ;  /* 0x0000000c0d0e7389 */ /* 0x00006400000c000b */
[----:B01----:R-:W-:Y:S01]  /*21b10*/  ENDCOLLECTIVE ;  /* 0x000000000000791b */ /* 0x003fe20003800000 */
.L_x_886:
        /* <DEDUP_REMOVED lines=13> */
.L_x_887:
[----:B------:R-:W-:Y:S01]  /*21bf0*/  IMAD.MOV.U32 R2, RZ, RZ, R14 ;  /* 0x000000ffff027224 */ /* 0x000fe200078e000e */
[----:B------:R-:W-:Y:S06]  /*21c00*/  BRA `(.L_x_888) ;  /* 0xffffffb4005c7947 */ /* 0x000fec000383ffff */
.L_x_748:
[----:B-1----:R1:W2:Y:S02]  /*21c10*/  SYNCS.PHASECHK.TRANS64.TRYWAIT P0, [R5+URZ+0x2a860], R2 ;  /* 0x02a86002050075a7 */ /* 0x0022a4000800017f */
[----:B--2---:R-:W-:Y:S05]  /*21c20*/  @!P0 NANOSLEEP.SYNCS 0x989680 ;  /* 0x009896800000895d */ /* 0x004fea0003900000 */
[----:B------:R-:W2:Y:S02]  /*21c30*/  @!P0 SYNCS.PHASECHK.TRANS64 P0, [R5+URZ+0x2a860], R2 ;  /* 0x02a86002050085a7 */ /* 0x000ea4000800007f */
[----:B--2---:R-:W-:Y:S05]  /*21c40*/  @!P0 BRA `(.L_x_748) ;  /* 0xfffffffc00f08947 */ /* 0x004fea000383ffff */
[----:B------:R-:W-:Y:S05]  /*21c50*/  BRA `(.L_x_889) ;  /* 0xffffffb400b87947 */ /* 0x000fea000383ffff */
.L_x_749:
        /* <DEDUP_REMOVED lines=8> */
.L_x_891:
[----:B------:R-:W-:Y:S05]  /*21ce0*/  BSYNC B1 ;  /* 0x0000000000017941 */ /* 0x000fea0003800000 */
.L_x_890:
[----:B------:R-:W-:Y:S01]  /*21cf0*/  IMAD.MOV.U32 R13, RZ, RZ, R24 ;  /* 0x000000ffff0d7224 */ /* 0x000fe200078e0018 */
[----:B------:R-:W-:Y:S01]  /*21d00*/  MOV R12, RZ ;  /* 0x000000ff000c7202 */ /* 0x000fe20000000f00 */
[----:B------:R-:W-:Y:S01]  /*21d10*/  IMAD.MOV.U32 R11, RZ, RZ, 0x181f ;  /* 0x0000181fff0b7424 */ /* 0x000fe200078e00ff */
[----:B------:R-:W-:Y:S01]  /*21d20*/  MOV R15, 0xffffffff ;  /* 0xffffffff000f7802 */ /* 0x000fe20000000f00 */
[----:B------:R-:W-:Y:S01]  /*21d30*/  IMAD R4, R4, 0x2, R22 ;  /* 0x0000000204047824 */ /* 0x000fe200078e0216 */
[----:B------:R-:W-:-:S07]  /*21d40*/  MOV R3, R14 ;  /* 0x0000000e00037202 */ /* 0x000fce0000000f00 */
[----:B------:R-:W-:Y:S05]  /*21d50*/  WARPSYNC.COLLECTIVE R15, `(.L_x_892) ;  /* 0x000000000f087348 */ /* 0x000fea0003c00000 */
[----:B------:R0:W1:Y:S02]  /*21d60*/  SHFL.IDX P6, R14, R13, R12, R11 ;  /* 0x0000000c0d0e7389 */ /* 0x00006400000c000b */
[----:B01----:R-:W-:Y:S01]  /*21d70*/  ENDCOLLECTIVE ;  /* 0x000000000000791b */ /* 0x003fe20003800000 */
.L_x_892:
[----:B------:R-:W-:Y:S01]  /*21d80*/  MOV R13, R25 ;  /* 0x00000019000d7202 */ /* 0x000fe20000000f00 */
[----:B------:R-:W-:Y:S02]  /*21d90*/  IMAD.MOV.U32 R12, RZ, RZ, 0x1 ;  /* 0x00000001ff0c7424 */ /* 0x000fe400078e00ff */
[----:B------:R-:W-:-:S07]  /*21da0*/  IMAD.MOV.U32 R2, RZ, RZ, R14 ;  /* 0x000000ffff027224 */ /* 0x000fce00078e000e */
[----:B------:R-:W-:Y:S05]  /*21db0*/  WARPSYNC.COLLECTIVE R15, `(.L_x_893) ;  /* 0x000000000f087348 */ /* 0x000fea0003c00000 */
[----:B------:R0:W1:Y:S02]  /*21dc0*/  SHFL.IDX P6, R14, R13, R12, R11 ;  /* 0x0000000c0d0e7389 */ /* 0x00006400000c000b */
[----:B01----:R-:W-:Y:S01]  /*21dd0*/  ENDCOLLECTIVE ;  /* 0x000000000000791b */ /* 0x003fe20003800000 */
.L_x_893:
[----:B------:R-:W-:-:S04]  /*21de0*/  IADD3 R2, P1, R2, R0, RZ ;  /* 0x0000000002027210 */ /* 0x000fc80007f3e0ff */
[----:B------:R-:W-:Y:S02]  /*21df0*/  IADD3.X R3, RZ, R3, RZ, P1, !PT ;  /* 0x00000003ff037210 */ /* 0x000fe40000ffe4ff */
        /* <DEDUP_REMOVED lines=13> */
.L_x_894:
[----:B------:R-:W-:Y:S01]  /*21ed0*/  MOV R13, R25 ;  /* 0x00000019000d7202 */ /* 0x000fe20000000f00 */
[----:B------:R-:W-:Y:S01]  /*21ee0*/  IMAD.MOV.U32 R12, RZ, RZ, 0x2 ;  /* 0x00000002ff0c7424 */ /* 0x000fe200078e00ff */
[----:B------:R-:W-:-:S07]  /*21ef0*/  MOV R2, R14 ;  /* 0x0000000e00027202 */ /* 0x000fce0000000f00 */
[----:B------:R-:W-:Y:S05]  /*21f00*/  WARPSYNC.COLLECTIVE R15, `(.L_x_895) ;  /* 0x000000000f087348 */ /* 0x000fea0003c00000 */
[----:B------:R0:W1:Y:S02]  /*21f10*/  SHFL.IDX P6, R14, R13, R12, R11 ;  /* 0x0000000c0d0e7389 */ /* 0x00006400000c000b */
[----:B01----:R-:W-:Y:S01]  /*21f20*/  ENDCOLLECTIVE ;  /* 0x000000000000791b */ /* 0x003fe20003800000 */
.L_x_895:
        /* <DEDUP_REMOVED lines=14> */
.L_x_896:
[----:B------:R-:W-:Y:S01]  /*22010*/  MOV R13, R25 ;  /* 0x00000019000d7202 */ /* 0x000fe20000000f00 */
[----:B------:R-:W-:Y:S01]  /*22020*/  IMAD.MOV.U32 R12, RZ, RZ, 0x3 ;  /* 0x00000003ff0c7424 */ /* 0x000fe200078e00ff */
[----:B------:R-:W-:-:S07]  /*22030*/  MOV R2, R14 ;  /* 0x0000000e00027202 */ /* 0x000fce0000000f00 */
[----:B------:R-:W-:Y:S05]  /*22040*/  WARPSYNC.COLLECTIVE R15, `(.L_x_897) ;  /* 0x000000000f087348 */ /* 0x000fea0003c00000 */
[----:B------:R0:W1:Y:S02]  /*22050*/  SHFL.IDX P6, R14, R13, R12, R11 ;  /* 0x0000000c0d0e7389 */ /* 0x00006400000c000b */
[----:B01----:R-:W-:Y:S01]  /*22060*/  ENDCOLLECTIVE ;  /* 0x000000000000791b */ /* 0x003fe20003800000 */
.L_x_897:
        /* <DEDUP_REMOVED lines=14> */
.L_x_898:
[----:B------:R-:W-:Y:S01]  /*22150*/  MOV R13, R25 ;  /* 0x00000019000d7202 */ /* 0x000fe20000000f00 */
[----:B------:R-:W-:Y:S01]  /*22160*/  IMAD.MOV.U32 R12, RZ, RZ, 0x4 ;  /* 0x00000004ff0c7424 */ /* 0x000fe200078e00ff */
[----:B------:R-:W-:-:S07]  /*22170*/  MOV R2, R14 ;  /* 0x0000000e00027202 */ /* 0x000fce0000000f00 */
[----:B------:R-:W-:Y:S05]  /*22180*/  WARPSYNC.COLLECTIVE R15, `(.L_x_899) ;  /* 0x000000000f087348 */ /* 0x000fea0003c00000 */
[----:B------:R0:W1:Y:S02]  /*22190*/  SHFL.IDX P6, R14, R13, R12, R11 ;  /* 0x0000000c0d0e7389 */ /* 0x00006400000c000b */
[----:B01----:R-:W-:Y:S01]  /*221a0*/  ENDCOLLECTIVE ;  /* 0x000000000000791b */ /* 0x003fe20003800000 */
.L_x_899:
        /* <DEDUP_REMOVED lines=14> */
.L_x_900:
[----:B------:R-:W-:Y:S01]  /*22290*/  MOV R13, R25 ;  /* 0x00000019000d7202 */ /* 0x000fe20000000f00 */
[----:B------:R-:W-:Y:S01]  /*222a0*/  IMAD.MOV.U32 R12, RZ, RZ, 0x5 ;  /* 0x00000005ff0c7424 */ /* 0x000fe200078e00ff */
[----:B------:R-:W-:-:S07]  /*222b0*/  MOV R2, R14 ;  /* 0x0000000e00027202 */ /* 0x000fce0000000f00 */
[----:B------:R-:W-:Y:S05]  /*222c0*/  WARPSYNC.COLLECTIVE R15, `(.L_x_901) ;  /* 0x000000000f087348 */ /* 0x000fea0003c00000 */
[----:B------:R0:W1:Y:S02]  /*222d0*/  SHFL.IDX P6, R14, R13, R12, R11 ;  /* 0x0000000c0d0e7389 */ /* 0x00006400000c000b */
[----:B01----:R-:W-:Y:S01]  /*222e0*/  ENDCOLLECTIVE ;  /* 0x000000000000791b */ /* 0x003fe20003800000 */
.L_x_901:
        /* <DEDUP_REMOVED lines=8> */
[----:B------:R-:W-:Y:S02]  /*22370*/  ISETP.LT.OR P2, PT, R8, 0x41, !P0 ;  /* 0x000000410800780c */ /* 0x000fe40004741670 */
[----:B------:R-:W-:-:S11]  /*22380*/  MOV R25, R14 ;  /* 0x0000000e00197202 */ /* 0x000fd60000000f00 */
[----:B0-----:R-:W-:Y:S05]  /*22390*/  WARPSYNC.COLLECTIVE R15, `(.L_x_902) ;  /* 0x000000000f087348 */ /* 0x001fea0003c00000 */
[----:B------:R1:W2:Y:S02]  /*223a0*/  SHFL.IDX P6, R14, R13, R12, R11 ;  /* 0x0000000c0d0e7389 */ /* 0x0002a400000c000b */
[----:B012---:R-:W-:Y:S01]  /*223b0*/  ENDCOLLECTIVE ;  /* 0x000000000000791b */ /* 0x007fe20003800000 */
.L_x_902:
[----:B------:R-:W-:Y:S01]  /*223c0*/  @!PT LDS RZ, [RZ] ;  /* 0x00000000fffff984 */ /* 0x000fe20000000800 */
[----:B------:R-:W-:Y:S01]  /*223d0*/  @!PT LDS RZ, [RZ] ;  /* 0x00000000fffff984 */ /* 0x000fe20000000800 */
[----:B------:R-:W-:Y:S01]  /*223e0*/  @!PT LDS RZ, [RZ] ;  /* 0x00000000fffff984 */ /* 0x000fe20000000800 */
[----:B------:R0:W-:Y:S02]  /*223f0*/  LDGSTS.E.BYPASS.LTC128B.128 [R4+0x5400], desc[UR60][R2.64+0x80], !P2 ;  /* 0x0540008002047fae */ /* 0x0001e4000d101d7c */
[----:B0-----:R-:W-:Y:S01]  /*22400*/  MOV R2, R14 ;  /* 0x0000000e00027202 */ /* 0x001fe20000000f00 */
[----:B------:R-:W-:Y:S06]  /*22410*/  BRA `(.L_x_903) ;  /* 0xffffffb000a87947 */ /* 0x000fec000383ffff */
.L_x_757:
[----:B0-----:R0:W1:Y:S02]  /*22420*/  SYNCS.PHASECHK.TRANS64.TRYWAIT P0, [R0+URZ+0x2a860], R3 ;  /* 0x02a86003000075a7 */ /* 0x001064000800017f */
[----:B-1----:R-:W-:Y:S05]  /*22430*/  @!P0 NANOSLEEP.SYNCS 0x989680 ;  /* 0x009896800000895d */ /* 0x002fea0003900000 */
[----:B------:R-:W1:Y:S02]  /*22440*/  @!P0 SYNCS.PHASECHK.TRANS64 P0, [R0+URZ+0x2a860], R3 ;  /* 0x02a86003000085a7 */ /* 0x000e64000800007f */
[----:B-1----:R-:W-:Y:S05]  /*22450*/  @!P0 BRA `(.L_x_757) ;  /* 0xfffffffc00f08947 */ /* 0x002fea000383ffff */
[----:B------:R-:W-:Y:S05]  /*22460*/  BRA `(.L_x_904) ;  /* 0xffffffb400c47947 */ /* 0x000fea000383ffff */
.L_x_758:
[----:B------:R-:W-:Y:S01]  /*22470*/  BSSY B0, `(.L_x_905) ;  /* 0x0000008000007945 */ /* 0x000fe20003800000 */
[----:B------:R-:W-:Y:S01]  /*22480*/  IMAD.MOV.U32 R13, RZ, RZ, R25 ;  /* 0x000000ffff0d7224 */ /* 0x000fe200078e0019 */
[----:B------:R-:W-:Y:S01]  /*22490*/  MOV R12, RZ ;  /* 0x000000ff000c7202 */ /* 0x000fe20000000f00 */
[----:B------:R-:W-:Y:S01]  /*224a0*/  IMAD.MOV.U32 R11, RZ, RZ, 0x181f ;  /* 0x0000181fff0b7424 */ /* 0x000fe200078e00ff */
[----:B------:R-:W-:-:S07]  /*224b0*/  MOV R15, 0xffffffff ;  /* 0xffffffff000f7802 */ /* 0x000fce0000000f00 */
[----:B0-----:R-:W-:Y:S05]  /*224c0*/  WARPSYNC.COLLECTIVE R15, `(.L_x_906) ;  /* 0x000000000f087348 */ /* 0x001fea0003c00000 */
[----:B------:R1:W2:Y:S02]  /*224d0*/  SHFL.IDX P6, R14, R13, R12, R11 ;  /* 0x0000000c0d0e7389 */ /* 0x0002a400000c000b */
[----:B012---:R-:W-:Y:S01]  /*224e0*/  ENDCOLLECTIVE ;  /* 0x000000000000791b */ /* 0x007fe20003800000 */
.L_x_906:
[----:B------:R-:W-:Y:S05]  /*224f0*/  BSYNC B0 ;  /* 0x0000000000007941 */ /* 0x000fea0003800000 */
.L_x_905:
[----:B------:R-:W0:Y:S01]  /*22500*/  S2R R5, SR_TID.X ;  /* 0x0000000000057919 */ /* 0x000e220000002100 */
[----:B------:R-:W-:Y:S01]  /*22510*/  MOV R13, R24 ;  /* 0x00000018000d7202 */ /* 0x000fe20000000f00 */
[----:B------:R-:W-:Y:S01]  /*22520*/  IMAD.MOV.U32 R12, RZ, RZ, RZ ;  /* 0x000000ffff0c7224 */ /* 0x000fe200078e00ff */
[----:B------:R-:W-:Y:S01]  /*22530*/  MOV R11, 0x181f ;  /* 0x0000181f000b7802 */ /* 0x000fe20000000f00 */
[----:B------:R-:W-:Y:S01]  /*22540*/  IMAD.MOV.U32 R15, RZ, RZ, -0x1 ;  /* 0xffffffffff0f7424 */ /* 0x000fe200078e00ff */
[C---:B------:R-:W-:Y:S01]  /*22550*/  LOP3.LUT R2, R30.reuse, 0x1, RZ, 0xc0, !PT ;  /* 0x000000011e027812 */ /* 0x040fe200078ec0ff */
[----:B------:R-:W-:Y:S01]  /*22560*/  IMAD.MOV.U32 R3, RZ, RZ, R14 ;  /* 0x000000ffff037224 */ /* 0x000fe200078e000e */
[----:B------:R-:W-:Y:S01]  /*22570*/  LOP3.LUT P0, RZ, R30, 0x2, RZ, 0xc0, !PT ;  /* 0x000000021eff7812 */ /* 0x000fe2000780c0ff */
[----:B------:R-:W-:-:S12]  /*22580*/  IMAD R4, R4, 0x2, R22 ;  /* 0x0000000204047824 */ /* 0x000fd800078e0216 */
[----:B0-----:R-:W-:Y:S05]  /*22590*/  WARPSYNC.COLLECTIVE R15, `(.L_x_907) ;  /* 0x000000000f087348 */ /* 0x001fea0003c00000 */
[----:B------:R1:W2:Y:S02]  /*225a0*/  SHFL.IDX P6, R14, R13, R12, R11 ;  /* 0x0000000c0d0e7389 */ /* 0x0002a400000c000b */
[----:B012---:R-:W-:Y:S01]  /*225b0*/  ENDCOLLECTIVE ;  /* 0x000000000000791b */ /* 0x007fe20003800000 */
.L_x_907:
[----:B------:R-:W-:Y:S02]  /*225c0*/  ISETP.NE.U32.AND P1, PT, R2, 0x1, PT ;  /* 0x000000010200780c */ /* 0x000fe40003f25070 */
[C---:B------:R-:W-:Y:S02]  /*225d0*/  ISETP.LT.OR P4, PT, R6.reuse, 0x1, !P0 ;  /* 0x000000010600780c */ /* 0x040fe40004781670 */
[----:B------:R-:W-:Y:S02]  /*225e0*/  ISETP.LT.OR P3, PT, R6, 0x1, P1 ;  /* 0x000000010600780c */ /* 0x000fe40000f61670 */
[----:B------:R-:W-:Y:S01]  /*225f0*/  MOV R13, R25 ;  /* 0x00000019000d7202 */ /* 0x000fe20000000f00 */
[----:B------:R-:W-:Y:S01]  /*22600*/  IMAD.MOV.U32 R12, RZ, RZ, 0x1 ;  /* 0x00000001ff0c7424 */ /* 0x000fe200078e00ff */
[----:B------:R-:W-:-:S04]  /*22610*/  SHF.L.U32 R5, R5, 0x3, RZ ;  /* 0x0000000305057819 */ /* 0x000fc800000006ff */
[----:B------:R-:W-:-:S05]  /*22620*/  LOP3.LUT R5, R5, 0x38, RZ, 0xc0, !PT ;  /* 0x0000003805057812 */ /* 0x000fca00078ec0ff */
[----:B------:R-:W-:-:S05]  /*22630*/  IMAD.SHL.U32 R5, R5, 0x2, RZ ;  /* 0x0000000205057824 */ /* 0x000fca00078e00ff */
[----:B------:R-:W-:-:S13]  /*22640*/  IADD3 R2, P2, R14, R5, RZ ;  /* 0x000000050e027210 */ /* 0x000fda0007f5e0ff */
[----:B------:R-:W-:Y:S05]  /*22650*/  WARPSYNC.COLLECTIVE R15, `(.L_x_908) ;  /* 0x000000000f087348 */ /* 0x000fea0003c00000 */
[----:B------:R0:W1:Y:S02]  /*22660*/  SHFL.IDX P6, R14, R13, R12, R11 ;  /* 0x0000000c0d0e7389 */ /* 0x00006400000c000b */
[----:B01----:R-:W-:Y:S01]  /*22670*/  ENDCOLLECTIVE ;  /* 0x000000000000791b */ /* 0x003fe20003800000 */
.L_x_908:
        /* <DEDUP_REMOVED lines=13> */
.L_x_909:
[----:B------:R-:W-:Y:S01]  /*22750*/  IMAD.MOV.U32 R13, RZ, RZ, R25 ;  /* 0x000000ffff0d7224 */ /* 0x000fe200078e0019 */
[----:B------:R-:W-:Y:S02]  /*22760*/  MOV R12, 0x2 ;  /* 0x00000002000c7802 */ /* 0x000fe40000000f00 */
[----:B------:R-:W-:-:S13]  /*22770*/  IADD3 R2, P2, R14, R5, RZ ;  /* 0x000000050e027210 */ /* 0x000fda0007f5e0ff */
[----:B------:R-:W-:Y:S05]  /*22780*/  WARPSYNC.COLLECTIVE R15, `(.L_x_910) ;  /* 0x000000000f087348 */ /* 0x000fea0003c00000 */
[----:B------:R0:W1:Y:S02]  /*22790*/  SHFL.IDX P6, R14, R13, R12, R11 ;  /* 0x0000000c0d0e7389 */ /* 0x00006400000c000b */
[----:B01----:R-:W-:Y:S01]  /*227a0*/  ENDCOLLECTIVE ;  /* 0x000000000000791b */ /* 0x003fe20003800000 */
.L_x_910:
[----:B------:R-:W-:-:S05]  /*227b0*/  IADD3.X R3, RZ, R8, RZ, P2, !PT ;  /* 0x00000008ff037210 */ /* 0x000fca00017fe4ff */
[----:B------:R-:W-:Y:S01]  /*227c0*/  @!PT LDS RZ, [RZ] ;  /* 0x00000000fffff984 */ /* 0x000fe20000000800 */
[----:B------:R-:W-:Y:S01]  /*227d0*/  @!PT LDS RZ, [RZ] ;  /* 0x00000000fffff984 */ /* 0x000fe20000000800 */
[----:B------:R-:W-:Y:S01]  /*227e0*/  @!PT LDS RZ, [RZ] ;  /* 0x00000000fffff984 */ /* 0x000fe20000000800 */
[----:B------:R0:W-:Y:S01]  /*227f0*/  LDGSTS.E.BYPASS.LTC128B.128 [R4+0xc00], desc[UR60][R2.64], !P3 ;  /* 0x00c0000002047fae */ /* 0x0001e2000d901d7c */
[----:B------:R-:W-:-:S03]  /*22800*/  ISETP.LT.OR P3, PT, R6, 0x21, P1 ;  /* 0x000000210600780c */ /* 0x000fc60000f61670 */
[----:B------:R0:W-:Y:S01]  /*22810*/  LDGSTS.E.BYPASS.LTC128B.128 [R4+0x3c00], desc[UR60][R2.64+0x80], !P4 ;  /* 0x03c0008002047fae */ /* 0x0001e2000e101d7c */
[----:B------:R-:W-:Y:S02]  /*22820*/  ISETP.LT.OR P4, PT, R6, 0x21, !P0 ;  /* 0x000000210600780c */ /* 0x000fe40004781670 */
[----:B------:R-:W-:Y:S01]  /*22830*/  MOV R13, R24 ;  /* 0x00000018000d7202 */ /* 0x000fe20000000f00 */
[----:B------:R-:W-:-:S10]  /*22840*/  IMAD.MOV.U32 R7, RZ, RZ, R14 ;  /* 0x000000ffff077224 */ /* 0x000fd400078e000e */
[----:B0-----:R-:W-:Y:S05]  /*22850*/  WARPSYNC.COLLECTIVE R15, `(.L_x_911) ;  /* 0x000000000f087348 */ /* 0x001fea0003c00000 */
[----:B------:R1:W2:Y:S02]  /*22860*/  SHFL.IDX P6, R14, R13, R12, R11 ;  /* 0x0000000c0d0e7389 */ /* 0x0002a400000c000b */
[----:B012---:R-:W-:Y:S01]  /*22870*/  ENDCOLLECTIVE ;  /* 0x000000000000791b */ /* 0x007fe20003800000 */
.L_x_911:
[----:B------:R-:W-:Y:S01]  /*22880*/  IMAD.MOV.U32 R13, RZ, RZ, R25 ;  /* 0x000000ffff0d7224 */ /* 0x000fe200078e0019 */
[----:B------:R-:W-:Y:S01]  /*22890*/  MOV R12, 0x3 ;  /* 0x00000003000c7802 */ /* 0x000fe20000000f00 */
[----:B------:R-:W-:-:S07]  /*228a0*/  IMAD.MOV.U32 R10, RZ, RZ, R14 ;  /* 0x000000ffff0a7224 */ /* 0x000fce00078e000e */
[----:B------:R-:W-:Y:S05]  /*228b0*/  WARPSYNC.COLLECTIVE R15, `(.L_x_912) ;  /* 0x000000000f087348 */ /* 0x000fea0003c00000 */
[----:B------:R0:W1:Y:S02]  /*228c0*/  SHFL.IDX P6, R14, R13, R12, R11 ;  /* 0x0000000c0d0e7389 */ /* 0x00006400000c000b */
[----:B01----:R-:W-:Y:S01]  /*228d0*/  ENDCOLLECTIVE ;  /* 0x000000000000791b */ /* 0x003fe20003800000 */
.L_x_912:
        /* <DEDUP_REMOVED lines=14> */
.L_x_913:
[----:B------:R-:W-:Y:S01]  /*229c0*/  MOV R13, R25 ;  /* 0x00000019000d7202 */ /* 0x000fe20000000f00 */
[----:B------:R-:W-:Y:S01]  /*229d0*/  IMAD.MOV.U32 R12, RZ, RZ, 0x4 ;  /* 0x00000004ff0c7424 */ /* 0x000fe200078e00ff */
[----:B------:R-:W-:-:S13]  /*229e0*/  IADD3 R2, P2, R14, R5, RZ ;  /* 0x000000050e027210 */ /* 0x000fda0007f5e0ff */
[----:B------:R-:W-:Y:S05]  /*229f0*/  WARPSYNC.COLLECTIVE R15, `(.L_x_914) ;  /* 0x000000000f087348 */ /* 0x000fea0003c00000 */
[----:B------:R0:W1:Y:S02]  /*22a00*/  SHFL.IDX P6, R14, R13, R12, R11 ;  /* 0x0000000c0d0e7389 */ /* 0x00006400000c000b */
[----:B01----:R-:W-:Y:S01]  /*22a10*/  ENDCOLLECTIVE ;  /* 0x000000000000791b */ /* 0x003fe20003800000 */
.L_x_914:
        /* <DEDUP_REMOVED lines=13> */
.L_x_915:
[----:B------:R-:W-:Y:S01]  /*22af0*/  MOV R13, R25 ;  /* 0x00000019000d7202 */ /* 0x000fe20000000f00 */
[----:B------:R-:W-:Y:S01]  /*22b00*/  IMAD.MOV.U32 R12, RZ, RZ, 0x5 ;  /* 0x00000005ff0c7424 */ /* 0x000fe200078e00ff */
[----:B------:R-:W-:-:S07]  /*22b10*/  MOV R10, R14 ;  /* 0x0000000e000a7202 */ /* 0x000fce0000000f00 */
[----:B------:R-:W-:Y:S05]  /*22b20*/  WARPSYNC.COLLECTIVE R15, `(.L_x_916) ;  /* 0x000000000f087348 */ /* 0x000fea0003c00000 */
[----:B------:R0:W1:Y:S02]  /*22b30*/  SHFL.IDX P6, R14, R13, R12, R11 ;  /* 0x0000000c0d0e7389 */ /* 0x00006400000c000b */
[----:B01----:R-:W-:Y:S01]  /*22b40*/  ENDCOLLECTIVE ;  /* 0x000000000000791b */ /* 0x003fe20003800000 */
.L_x_916:
        /* <DEDUP_REMOVED lines=8> */
[----:B------:R-:W-:-:S07]  /*22bd0*/  MOV R25, R14 ;  /* 0x0000000e00197202 */ /* 0x000fce0000000f00 */
[----:B0-----:R-:W-:Y:S05]  /*22be0*/  WARPSYNC.COLLECTIVE R15, `(.L_x_917) ;  /* 0x000000000f087348 */ /* 0x001fea0003c00000 */
[----:B------:R1:W2:Y:S02]  /*22bf0*/  SHFL.IDX P6, R14, R13, R12, R11 ;  /* 0x0000000c0d0e7389 */ /* 0x0002a400000c000b */
[----:B012---:R-:W-:Y:S01]  /*22c00*/  ENDCOLLECTIVE ;  /* 0x000000000000791b */ /* 0x007fe20003800000 */
.L_x_917:
[----:B------:R-:W-:Y:S05]  /*22c10*/  BRA `(.L_x_918) ;  /* 0xffffffb000c07947 */ /* 0x000fea000383ffff */
.L_x_763:
        /* <DEDUP_REMOVED lines=8> */
.L_x_920:
[----:B------:R-:W-:Y:S05]  /*22ca0*/  BSYNC B0 ;  /* 0x0000000000007941 */ /* 0x000fea0003800000 */
.L_x_919:
[----:B------:R-:W-:Y:S01]  /*22cb0*/  IMAD.MOV.U32 R13, RZ, RZ, R16 ;  /* 0x000000ffff0d7224 */ /* 0x000fe200078e0010 */
[----:B------:R-:W-:Y:S01]  /*22cc0*/  MOV R12, 0x1 ;  /* 0x00000001000c7802 */ /* 0x000fe20000000f00 */
[----:B------:R-:W-:Y:S01]  /*22cd0*/  IMAD.MOV.U32 R11, RZ, RZ, 0x1f ;  /* 0x0000001fff0b7424 */ /* 0x000fe200078e00ff */
[----:B------:R-:W-:Y:S02]  /*22ce0*/  MOV R15, 0xffffffff ;  /* 0xffffffff000f7802 */ /* 0x000fe40000000f00 */
[----:B------:R-:W-:Y:S02]  /*22cf0*/  MOV R5, R14 ;  /* 0x0000000e00057202 */ /* 0x000fe40000000f00 */
[----:B------:R-:W-:-:S07]  /*22d00*/  IADD3 R7, R19, R8, RZ ;  /* 0x0000000813077210 */ /* 0x000fce0007ffe0ff */
[----:B------:R-:W-:Y:S05]  /*22d10*/  WARPSYNC.COLLECTIVE R15, `(.L_x_921) ;  /* 0x000000000f087348 */ /* 0x000fea0003c00000 */
[----:B------:R0:W1:Y:S02]  /*22d20*/  SHFL.IDX P6, R14, R13, R12, R11 ;  /* 0x0000000c0d0e7389 */ /* 0x00006400000c000b */
[----:B01----:R-:W-:Y:S01]  /*22d30*/  ENDCOLLECTIVE ;  /* 0x000000000000791b */ /* 0x003fe20003800000 */
.L_x_921:
[----:B------:R-:W-:Y:S02]  /*22d40*/  ULDC UR4, c[0x0][0xc3c] ;  /* 0x00030f0000047ab9 */ /* 0x000fe40000000800 */
[----:B------:R-:W-:-:S13]  /*22d50*/  ISETP.GE.OR P1, PT, R7, UR4, !P0 ;  /* 0x0000000407007c0c */ /* 0x000fda000c726670 */
[----:B------:R-:W0:Y:S01]  /*22d60*/  @!P1 LDC.64 R2, c[0x0][0xc80] ;  /* 0x00032000ff029b82 */ /* 0x000e220000000a00 */
[----:B------:R-:W-:Y:S01]  /*22d70*/  IMAD.MOV.U32 R4, RZ, RZ, RZ ;  /* 0x000000ffff047224 */ /* 0x000fe200078e00ff */
[----:B------:R-:W-:Y:S01]  /*22d80*/  MOV R11, RZ ;  /* 0x000000ff000b7202 */ /* 0x000fe20000000f00 */
        /* <DEDUP_REMOVED lines=13> */
.L_x_922:
[----:B------:R-:W-:Y:S01]  /*22e60*/  IMAD.MOV.U32 R12, RZ, RZ, 0x2 ;  /* 0x00000002ff0c7424 */ /* 0x000fe200078e00ff */
[----:B------:R-:W-:-:S05]  /*22e70*/  SEL R7, R14, RZ, P1 ;  /* 0x000000ff0e077207 */ /* 0x000fca0000800000 */
[----:B------:R-:W-:-:S05]  /*22e80*/  IMAD.IADD R6, R4, 0x1, R7 ;  /* 0x0000000104067824 */ /* 0x000fca00078e0207 */
[----:B------:R-:W-:-:S07]  /*22e90*/  MOV R13, R6 ;  /* 0x00000006000d7202 */ /* 0x000fce0000000f00 */
[----:B------:R-:W-:Y:S05]  /*22ea0*/  WARPSYNC.COLLECTIVE R15, `(.L_x_923) ;  /* 0x000000000f087348 */ /* 0x000fea0003c00000 */
[----:B------:R0:W1:Y:S02]  /*22eb0*/  SHFL.UP P6, R14, R13, R12, R11 ;  /* 0x0400000c0d0e7389 */ /* 0x00006400000c000b */
[----:B01----:R-:W-:Y:S01]  /*22ec0*/  ENDCOLLECTIVE ;  /* 0x000000000000791b */ /* 0x003fe20003800000 */
.L_x_923:
[----:B------:R-:W-:Y:S02]  /*22ed0*/  MOV R12, 0x4 ;  /* 0x00000004000c7802 */ /* 0x000fe40000000f00 */
[----:B------:R-:W-:-:S04]  /*22ee0*/  SEL R7, R14, RZ, P2 ;  /* 0x000000ff0e077207 */ /* 0x000fc80001000000 */
[----:B------:R-:W-:-:S05]  /*22ef0*/  IADD3 R7, R6, R7, RZ ;  /* 0x0000000706077210 */ /* 0x000fca0007ffe0ff */
[----:B------:R-:W-:-:S07]  /*22f00*/  IMAD.MOV.U32 R13, RZ, RZ, R7 ;  /* 0x000000ffff0d7224 */ /* 0x000fce00078e0007 */
[----:B------:R-:W-:Y:S05]  /*22f10*/  WARPSYNC.COLLECTIVE R15, `(.L_x_924) ;  /* 0x000000000f087348 */ /* 0x000fea0003c00000 */
[----:B------:R0:W1:Y:S02]  /*22f20*/  SHFL.UP P6, R14, R13, R12, R11 ;  /* 0x0400000c0d0e7389 */ /* 0x00006400000c000b */
[----:B01----:R-:W-:Y:S01]  /*22f30*/  ENDCOLLECTIVE ;  /* 0x000000000000791b */ /* 0x003fe20003800000 */
.L_x_924:
[----:B------:R-:W-:Y:S01]  /*22f40*/  IMAD.MOV.U32 R12, RZ, RZ, 0x8 ;  /* 0x00000008ff0c7424 */ /* 0x000fe200078e00ff */
[----:B------:R-:W-:-:S05]  /*22f50*/  SEL R2, R14, RZ, P3 ;  /* 0x000000ff0e027207 */ /* 0x000fca0001800000 */
[----:B------:R-:W-:-:S05]  /*22f60*/  IMAD.IADD R2, R7, 0x1, R2 ;  /* 0x0000000107027824 */ /* 0x000fca00078e0202 */
[----:B------:R-:W-:-:S07]  /*22f70*/  MOV R13, R2 ;  /* 0x00000002000d7202 */ /* 0x000fce0000000f00 */
[----:B------:R-:W-:Y:S05]  /*22f80*/  WARPSYNC.COLLECTIVE R15, `(.L_x_925) ;  /* 0x000000000f087348 */ /* 0x000fea0003c00000 */
[----:B------:R0:W1:Y:S02]  /*22f90*/  SHFL.UP P6, R14, R13, R12, R11 ;  /* 0x0400000c0d0e7389 */ /* 0x00006400000c000b */
[----:B01----:R-:W-:Y:S01]  /*22fa0*/  ENDCOLLECTIVE ;  /* 0x000000000000791b */ /* 0x003fe20003800000 */
.L_x_925:
[----:B------:R-:W-:Y:S02]  /*22fb0*/  MOV R12, 0x10 ;  /* 0x00000010000c7802 */ /* 0x000fe40000000f00 */
[----:B------:R-:W-:-:S04]  /*22fc0*/  SEL R3, R14, RZ, P4 ;  /* 0x000000ff0e037207 */ /* 0x000fc80002000000 */
[----:B------:R-:W-:-:S05]  /*22fd0*/  IADD3 R3, R2, R3, RZ ;  /* 0x0000000302037210 */ /* 0x000fca0007ffe0ff */
[----:B------:R-:W-:-:S07]  /*22fe0*/  IMAD.MOV.U32 R13, RZ, RZ, R3 ;  /* 0x000000ffff0d7224 */ /* 0x000fce00078e0003 */
[----:B------:R-:W-:Y:S05]  /*22ff0*/  WARPSYNC.COLLECTIVE R15, `(.L_x_926) ;  /* 0x000000000f087348 */ /* 0x000fea0003c00000 */
[----:B------:R0:W1:Y:S02]  /*23000*/  SHFL.UP P6, R14, R13, R12, R11 ;  /* 0x0400000c0d0e7389 */ /* 0x00006400000c000b */
[----:B01----:R-:W-:Y:S01]  /*23010*/  ENDCOLLECTIVE ;  /* 0x000000000000791b */ /* 0x003fe20003800000 */
.L_x_926:
[----:B------:R-:W-:Y:S01]  /*23020*/  IMAD.MOV.U32 R12, RZ, RZ, 0x1f ;  /* 0x0000001fff0c7424 */ /* 0x000fe200078e00ff */
[----:B------:R-:W-:Y:S02]  /*23030*/  MOV R11, 0x1f ;  /* 0x0000001f000b7802 */ /* 0x000fe40000000f00 */
[----:B------:R-:W-:-:S05]  /*23040*/  SEL R2, R14, RZ, P5 ;  /* 0x000000ff0e027207 */ /* 0x000fca0002800000 */
[----:B------:R-:W-:-:S05]  /*23050*/  IMAD.IADD R2, R3, 0x1, R2 ;  /* 0x0000000103027824 */ /* 0x000fca00078e0202 */
[----:B------:R-:W-:-:S07]  /*23060*/  MOV R13, R2 ;  /* 0x00000002000d7202 */ /* 0x000fce0000000f00 */
[----:B------:R-:W-:Y:S05]  /*23070*/  WARPSYNC.COLLECTIVE R15, `(.L_x_927) ;  /* 0x000000000f087348 */ /* 0x000fea0003c00000 */
[----:B------:R0:W1:Y:S02]  /*23080*/  SHFL.IDX P6, R14, R13, R12, R11 ;  /* 0x0000000c0d0e7389 */ /* 0x00006400000c000b */
[----:B01----:R-:W-:Y:S01]  /*23090*/  ENDCOLLECTIVE ;  /* 0x000000000000791b */ /* 0x003fe20003800000 */
.L_x_927:
[----:B------:R-:W-:Y:S05]  /*230a0*/  BRA `(.L_x_928) ;  /* 0xffffffb000c87947 */ /* 0x000fea000383ffff */
.L_x_768:
[----:B------:R-:W-:Y:S01]  /*230b0*/  BSSY B0, `(.L_x_929) ;  /* 0x0000008000007945 */ /* 0x000fe20003800000 */
[----:B-----5:R-:W-:Y:S01]  /*230c0*/  IMAD.MOV.U32 R13, RZ, RZ, R4 ;  /* 0x000000ffff0d7224 */ /* 0x020fe200078e0004 */
[----:B------:R-:W-:Y:S01]  /*230d0*/  MOV R12, 0x1 ;  /* 0x00000001000c7802 */ /* 0x000fe20000000f00 */
[----:B------:R-:W-:Y:S01]  /*230e0*/  IMAD.MOV.U32 R11, RZ, RZ, RZ ;  /* 0x000000ffff0b7224 */ /* 0x000fe200078e00ff */
[----:B------:R-:W-:-:S07]  /*230f0*/  MOV R15, 0xffffffff ;  /* 0xffffffff000f7802 */ /* 0x000fce0000000f00 */
[----:B0-----:R-:W-:Y:S05]  /*23100*/  WARPSYNC.COLLECTIVE R15, `(.L_x_930) ;  /* 0x000000000f087348 */ /* 0x001fea0003c00000 */
[----:B------:R1:W2:Y:S02]  /*23110*/  SHFL.UP P6, R14, R13, R12, R11 ;  /* 0x0400000c0d0e7389 */ /* 0x0002a400000c000b */
[----:B012---:R-:W-:Y:S01]  /*23120*/  ENDCOLLECTIVE ;  /* 0x000000000000791b */ /* 0x007fe20003800000 */
.L_x_930:
[----:B------:R-:W-:Y:S05]  /*23130*/  BSYNC B0 ;  /* 0x0000000000007941 */ /* 0x000fea0003800000 */
.L_x_929:
[----:B------:R-:W-:Y:S01]  /*23140*/  SEL R13, R14, RZ, P1 ;  /* 0x000000ff0e0d7207 */ /* 0x000fe20000800000 */
[----:B------:R-:W-:Y:S01]  /*23150*/  IMAD.MOV.U32 R11, RZ, RZ, RZ ;  /* 0x000000ffff0b7224 */ /* 0x000fe200078e00ff */
[----:B------:R-:W-:Y:S02]  /*23160*/  MOV R12, 0x2 ;  /* 0x00000002000c7802 */ /* 0x000fe40000000f00 */
[----:B------:R-:W-:Y:S01]  /*23170*/  MOV R15, 0xffffffff ;  /* 0xffffffff000f7802 */ /* 0x000fe20000000f00 */
[----:B------:R-:W-:-:S07]  /*23180*/  IMAD.IADD R13, R4, 0x1, R13 ;  /* 0x00000001040d7824 */ /* 0x000fce00078e020d */
[----:B------:R-:W-:Y:S05]  /*23190*/  WARPSYNC.COLLECTIVE R15, `(.L_x_931) ;  /* 0x000000000f087348 */ /* 0x000fea0003c00000 */
[----:B------:R0:W1:Y:S02]  /*231a0*/  SHFL.UP P6, R14, R13, R12, R11 ;  /* 0x0400000c0d0e7389 */ /* 0x00006400000c000b */
[----:B01----:R-:W-:Y:S01]  /*231b0*/  ENDCOLLECTIVE ;  /* 0x000000000000791b */ /* 0x003fe20003800000 */
.L_x_931:
[----:B------:R-:W-:Y:S01]  /*231c0*/  IMAD.MOV.U32 R12, RZ, RZ, 0x4 ;  /* 0x00000004ff0c7424 */ /* 0x000fe200078e00ff */
[----:B------:R-:W-:-:S05]  /*231d0*/  SEL R0, R14, RZ, P2 ;  /* 0x000000ff0e007207 */ /* 0x000fca0001000000 */
[----:B------:R-:W-:-:S05]  /*231e0*/  IMAD.IADD R0, R13, 0x1, R0 ;  /* 0x000000010d007824 */ /* 0x000fca00078e0200 */
[----:B------:R-:W-:-:S07]  /*231f0*/  MOV R13, R0 ;  /* 0x00000000000d7202 */ /* 0x000fce0000000f00 */
[----:B------:R-:W-:Y:S05]  /*23200*/  WARPSYNC.COLLECTIVE R15, `(.L_x_932) ;  /* 0x000000000f087348 */ /* 0x000fea0003c00000 */
[----:B------:R0:W1:Y:S02]  /*23210*/  SHFL.UP P6, R14, R13, R12, R11 ;  /* 0x0400000c0d0e7389 */ /* 0x00006400000c000b */
[----:B01----:R-:W-:Y:S01]  /*23220*/  ENDCOLLECTIVE ;  /* 0x000000000000791b */ /* 0x003fe20003800000 */
.L_x_932:
[----:B------:R-:W-:Y:S02]  /*23230*/  MOV R12, 0x8 ;  /* 0x00000008000c7802 */ /* 0x000fe40000000f00 */
[----:B------:R-:W-:-:S04]  /*23240*/  SEL R3, R14, RZ, P3 ;  /* 0x000000ff0e037207 */ /* 0x000fc80001800000 */
[----:B------:R-:W-:-:S05]  /*23250*/  IADD3 R2, R0, R3, RZ ;  /* 0x0000000300027210 */ /* 0x000fca0007ffe0ff */
[----:B------:R-:W-:-:S07]  /*23260*/  IMAD.MOV.U32 R13, RZ, RZ, R2 ;  /* 0x000000ffff0d7224 */ /* 0x000fce00078e0002 */
[----:B------:R-:W-:Y:S05]  /*23270*/  WARPSYNC.COLLECTIVE R15, `(.L_x_933) ;  /* 0x000000000f087348 */ /* 0x000fea0003c00000 */
[----:B------:R0:W1:Y:S02]  /*23280*/  SHFL.UP P6, R14, R13, R12, R11 ;  /* 0x0400000c0d0e7389 */ /* 0x00006400000c000b */
[----:B01----:R-:W-:Y:S01]  /*23290*/  ENDCOLLECTIVE ;  /* 0x000000000000791b */ /* 0x003fe20003800000 */
.L_x_933:
[----:B------:R-:W-:Y:S01]  /*232a0*/  IMAD.MOV.U32 R12, RZ, RZ, 0x10 ;  /* 0x00000010ff0c7424 */ /* 0x000fe200078e00ff */
[----:B------:R-:W-:-:S05]  /*232b0*/  SEL R3, R14, RZ, P4 ;  /* 0x000000ff0e037207 */ /* 0x000fca0002000000 */
[----:B------:R-:W-:-:S05]  /*232c0*/  IMAD.IADD R3, R2, 0x1, R3 ;  /* 0x0000000102037824 */ /* 0x000fca00078e0203 */
[----:B------:R-:W-:-:S07]  /*232d0*/  MOV R13, R3 ;  /* 0x00000003000d7202 */ /* 0x000fce0000000f00 */
[----:B------:R-:W-:Y:S05]  /*232e0*/  WARPSYNC.COLLECTIVE R15, `(.L_x_934) ;  /* 0x000000000f087348 */ /* 0x000fea0003c00000 */
[----:B------:R0:W1:Y:S02]  /*232f0*/  SHFL.UP P6, R14, R13, R12, R11 ;  /* 0x0400000c0d0e7389 */ /* 0x00006400000c000b */
[----:B01----:R-:W-:Y:S01]  /*23300*/  ENDCOLLECTIVE ;  /* 0x000000000000791b */ /* 0x003fe20003800000 */
.L_x_934:
[----:B------:R-:W-:Y:S01]  /*23310*/  MOV R12, 0x1f ;  /* 0x0000001f000c7802 */ /* 0x000fe20000000f00 */
[----:B------:R-:W-:Y:S01]  /*23320*/  IMAD.MOV.U32 R11, RZ, RZ, 0x1f ;  /* 0x0000001fff0b7424 */ /* 0x000fe200078e00ff */
[----:B------:R-:W-:-:S04]  /*23330*/  SEL R2, R14, RZ, P5 ;  /* 0x000000ff0e027207 */ /* 0x000fc80002800000 */
[----:B------:R-:W-:-:S05]  /*23340*/  IADD3 R2, R3, R2, RZ ;  /* 0x0000000203027210 */ /* 0x000fca0007ffe0ff */
[----:B------:R-:W-:-:S07]  /*23350*/  IMAD.MOV.U32 R13, RZ, RZ, R2 ;  /* 0x000000ffff0d7224 */ /* 0x000fce00078e0002 */
[----:B------:R-:W-:Y:S05]  /*23360*/  WARPSYNC.COLLECTIVE R15, `(.L_x_935) ;  /* 0x000000000f087348 */ /* 0x000fea0003c00000 */
[----:B------:R0:W1:Y:S02]  /*23370*/  SHFL.IDX P6, R14, R13, R12, R11 ;  /* 0x0000000c0d0e7389 */ /* 0x00006400000c000b */
[----:B01----:R-:W-:Y:S01]  /*23380*/  ENDCOLLECTIVE ;  /* 0x000000000000791b */ /* 0x003fe20003800000 */
.L_x_935:
[----:B------:R-:W-:Y:S05]  /*23390*/  BRA `(.L_x_936) ;  /* 0xffffffb000a87947 */ /* 0x000fea000383ffff */
.L_x_770:
[----:B------:R-:W-:Y:S01]  /*233a0*/  BSSY B0, `(.L_x_937) ;  /* 0x0000006000007945 */ /* 0x000fe20003800000 */
[----:B------:R-:W-:Y:S02]  /*233b0*/  PLOP3.LUT P6, PT, P6, PT, PT, 0x8, 0x0 ;  /* 0x000000000000781c */ /* 0x000fe400037ce170 */
[----:B------:R-:W-:-:S11]  /*233c0*/  MOV R15, 0xffffffff ;  /* 0xffffffff000f7802 */ /* 0x000fd60000000f00 */
[----:B0-----:R-:W-:Y:S05]  /*233d0*/  WARPSYNC.COLLECTIVE R15, `(.L_x_938) ;  /* 0x000000000f087348 */ /* 0x001fea0003c00000 */
[----:B------:R-:W-:Y:S01]  /*233e0*/  VOTE.ANY R14, PT, P6 ;  /* 0x00000000000e7806 */ /* 0x000fe200030e0100 */
[----:B0-----:R-:W-:Y:S06]  /*233f0*/  ENDCOLLECTIVE ;  /* 0x000000000000791b */ /* 0x001fec0003800000 */
.L_x_938:
[----:B------:R-:W-:Y:S05]  /*23400*/  BSYNC B0 ;  /* 0x0000000000007941 */ /* 0x000fea0003800000 */
.L_x_937:
[----:B------:R-:W-:Y:S01]  /*23410*/  IMAD.MOV.U32 R3, RZ, RZ, R14 ;  /* 0x000000ffff037224 */ /* 0x000fe200078e000e */
[----:B------:R-:W-:Y:S01]  /*23420*/  MOV R13, R4 ;  /* 0x00000004000d7202 */ /* 0x000fe20000000f00 */
[----:B------:R-:W-:Y:S01]  /*23430*/  IMAD.MOV.U32 R15, RZ, RZ, -0x1 ;  /* 0xffffffffff0f7424 */ /* 0x000fe200078e00ff */
[----:B------:R-:W-:Y:S01]  /*23440*/  MOV R11, 0x1f ;  /* 0x0000001f000b7802 */ /* 0x000fe20000000f00 */
[----:B------:R-:W0:Y:S02]  /*23450*/  POPC R0, R3 ;  /* 0x0000000300007309 */ /* 0x000e240000000000 */
[----:B0-----:R-:W-:-:S07]  /*23460*/  IMAD.MOV.U32 R12, RZ, RZ, R0 ;  /* 0x000000ffff0c7224 */ /* 0x001fce00078e0000 */
[----:B------:R-:W-:Y:S05]  /*23470*/  WARPSYNC.COLLECTIVE R15, `(.L_x_939) ;  /* 0x000000000f087348 */ /* 0x000fea0003c00000 */
[----:B------:R0:W1:Y:S02]  /*23480*/  SHFL.IDX P6, R14, R13, R12, R11 ;  /* 0x0000000c0d0e7389 */ /* 0x00006400000c000b */
[----:B01----:R-:W-:Y:S01]  /*23490*/  ENDCOLLECTIVE ;  /* 0x000000000000791b */ /* 0x003fe20003800000 */
.L_x_939:
[----:B------:R-:W-:Y:S01]  /*234a0*/  MOV R4, R14 ;  /* 0x0000000e00047202 */ /* 0x000fe20000000f00 */
[----:B------:R-:W-:Y:S06]  /*234b0*/  BRA `(.L_x_940) ;  /* 0xffffffb000987947 */ /* 0x000fec000383ffff */
.L_x_772:
[----:B------:R-:W-:Y:S01]  /*234c0*/  BSSY B0, `(.L_x_941) ;  /* 0x0000007000007945 */ /* 0x000fe20003800000 */
[----:B------:R-:W-:Y:S01]  /*234d0*/  IMAD.MOV.U32 R13, RZ, RZ, R2 ;  /* 0x000000ffff0d7224 */ /* 0x000fe200078e0002 */
[----:B------:R-:W-:Y:S01]  /*234e0*/  MOV R11, 0x1f ;  /* 0x0000001f000b7802 */ /* 0x000fe20000000f00 */
[----:B------:R-:W-:-:S07]  /*234f0*/  IMAD.MOV.U32 R15, RZ, RZ, -0x1 ;  /* 0xffffffffff0f7424 */ /* 0x000fce00078e00ff */
[----:B012---:R-:W-:Y:S05]  /*23500*/  WARPSYNC.COLLECTIVE R15, `(.L_x_942) ;  /* 0x000000000f087348 */ /* 0x007fea0003c00000 */
[----:B------:R3:W4:Y:S02]  /*23510*/  SHFL.IDX P6, R14, R13, R12, R11 ;  /* 0x0000000c0d0e7389 */ /* 0x00072400000c000b */
[----:B01234-:R-:W-:Y:S01]  /*23520*/  ENDCOLLECTIVE ;  /* 0x000000000000791b */ /* 0x01ffe20003800000 */
.L_x_942:
[----:B------:R-:W-:Y:S05]  /*23530*/  BSYNC B0 ;  /* 0x0000000000007941 */ /* 0x000fea0003800000 */
.L_x_941:
[----:B------:R-:W-:Y:S05]  /*23540*/  BRA `(.L_x_771) ;  /* 0xffffffb000907947 */ /* 0x000fea000383ffff */
.L_x_776:
[----:B0-----:R0:W1:Y:S02]  /*23550*/  SYNCS.PHASECHK.TRANS64.TRYWAIT P0, [R5+URZ+0x2a820], R0 ;  /* 0x02a82000050075a7 */ /* 0x001064000800017f */
[----:B-1----:R-:W-:Y:S05]  /*23560*/  @!P0 NANOSLEEP.SYNCS 0x989680 ;  /* 0x009896800000895d */ /* 0x002fea0003900000 */
[----:B------:R-:W1:Y:S02]  /*23570*/  @!P0 SYNCS.PHASECHK.TRANS64 P0, [R5+URZ+0x2a820], R0 ;  /* 0x02a82000050085a7 */ /* 0x000e64000800007f */
[----:B-1----:R-:W-:Y:S05]  /*23580*/  @!P0 BRA `(.L_x_776) ;  /* 0xfffffffc00f08947 */ /* 0x002fea000383ffff */
[----:B------:R-:W-:Y:S05]  /*23590*/  BRA `(.L_x_943) ;  /* 0xffffffb4007c7947 */ /* 0x000fea000383ffff */
.L_x_777:
[----:B------:R-:W1:Y:S01]  /*235a0*/  S2R R2, SR_TID.X ;  /* 0x0000000000027919 */ /* 0x000e620000002100 */
[----:B------:R-:W-:Y:S01]  /*235b0*/  BSSY B0, `(.L_x_944) ;  /* 0x000000a000007945 */ /* 0x000fe20003800000 */
[----:B------:R-:W-:Y:S01]  /*235c0*/  IMAD.MOV.U32 R12, RZ, RZ, RZ ;  /* 0x000000ffff0c7224 */ /* 0x000fe200078e00ff */
[----:B------:R-:W-:Y:S01]  /*235d0*/  MOV R11, 0x1f ;  /* 0x0000001f000b7802 */ /* 0x000fe20000000f00 */
[----:B------:R-:W-:Y:S01]  /*235e0*/  IMAD.MOV.U32 R15, RZ, RZ, -0x1 ;  /* 0xffffffffff0f7424 */ /* 0x000fe200078e00ff */
[----:B-1----:R-:W-:-:S04]  /*235f0*/  SHF.R.U32.HI R2, RZ, 0x5, R2 ;  /* 0x00000005ff027819 */ /* 0x002fc80000011602 */
[----:B------:R-:W-:-:S04]  /*23600*/  LOP3.LUT R2, R2, 0x3, RZ, 0xc0, !PT ;  /* 0x0000000302027812 */ /* 0x000fc800078ec0ff */
[----:B------:R-:W-:-:S07]  /*23610*/  MOV R13, R2 ;  /* 0x00000002000d7202 */ /* 0x000fce0000000f00 */
[----:B0-2---:R-:W-:Y:S05]  /*23620*/  WARPSYNC.COLLECTIVE R15, `(.L_x_945) ;  /* 0x000000000f087348 */ /* 0x005fea0003c00000 */
[----:B------:R1:W3:Y:S02]  /*23630*/  SHFL.IDX P6, R14, R13, R12, R11 ;  /* 0x0000000c0d0e7389 */ /* 0x0002e400000c000b */
[----:B0123--:R-:W-:Y:S01]  /*23640*/  ENDCOLLECTIVE ;  /* 0x000000000000791b */ /* 0x00ffe20003800000 */
.L_x_945:
[----:B------:R-:W-:Y:S05]  /*23650*/  BSYNC B0 ;  /* 0x0000000000007941 */ /* 0x000fea0003800000 */
.L_x_944:
[----:B------:R-:W-:Y:S05]  /*23660*/  BRA `(.L_x_946) ;  /* 0xffffffb400647947 */ /* 0x000fea000383ffff */
.L_x_778:
[----:B------:R-:W-:Y:S01]  /*23670*/  BSSY B0, `(.L_x_947) ;  /* 0x0000006000007945 */ /* 0x000fe20003800000 */
[----:B------:R-:W-:-:S07]  /*23680*/  MOV R15, 0xffffffff ;  /* 0xffffffff000f7802 */ /* 0x000fce0000000f00 */
[----:B0-2---:R-:W-:Y:S05]  /*23690*/  WARPSYNC.COLLECTIVE R15, `(.L_x_948) ;  /* 0x000000000f0c7348 */ /* 0x005fea0003c00000 */
[----:B------:R-:W-:Y:S02]  /*236a0*/  ELECT P6, UR62, PT ;  /* 0x00000000003e782f */ /* 0x000fe400038c0000 */
[----:B------:R-:W-:Y:S01]  /*236b0*/  MOV R14, UR62 ;  /* 0x0000003e000e7c02 */ /* 0x000fe20008000f00 */
[----:B0-2---:R-:W-:Y:S10]  /*236c0*/  ENDCOLLECTIVE ;  /* 0x000000000000791b */ /* 0x005ff40003800000 */
.L_x_948:
[----:B------:R-:W-:Y:S05]  /*236d0*/  BSYNC B0 ;  /* 0x0000000000007941 */ /* 0x000fea0003800000 */
.L_x_947:
[----:B------:R-:W-:Y:S05]  /*236e0*/  BRA `(.L_x_949) ;  /* 0xffffffb400587947 */ /* 0x000fea000383ffff */
.L_x_780:
[----:B0-----:R0:W1:Y:S02]  /*236f0*/  SYNCS.PHASECHK.TRANS64.TRYWAIT P1, [R3+URZ+0x2a840], R2 ;  /* 0x02a84002030075a7 */ /* 0x001064000802017f */
[----:B-1----:R-:W-:Y:S05]  /*23700*/  @!P1 NANOSLEEP.SYNCS 0x989680 ;  /* 0x009896800000995d */ /* 0x002fea0003900000 */
[----:B------:R-:W1:Y:S02]  /*23710*/  @!P1 SYNCS.PHASECHK.TRANS64 P1, [R3+URZ+0x2a840], R2 ;  /* 0x02a84002030095a7 */ /* 0x000e64000802007f */
[----:B-1----:R-:W-:Y:S05]  /*23720*/  @!P1 BRA `(.L_x_780) ;  /* 0xfffffffc00f09947 */ /* 0x002fea000383ffff */
[----:B------:R-:W-:Y:S05]  /*23730*/  BRA `(.L_x_950) ;  /* 0xffffffb400807947 */ /* 0x000fea000383ffff */
.L_x_782:
[----:B-1----:R1:W3:Y:S02]  /*23740*/  SYNCS.PHASECHK.TRANS64.TRYWAIT P1, [R5+URZ+0x2a840], R0 ;  /* 0x02a84000050075a7 */ /* 0x0022e4000802017f */
[----:B---3--:R-:W-:Y:S05]  /*23750*/  @!P1 NANOSLEEP.SYNCS 0x989680 ;  /* 0x009896800000995d */ /* 0x008fea0003900000 */
[----:B------:R-:W3:Y:S02]  /*23760*/  @!P1 SYNCS.PHASECHK.TRANS64 P1, [R5+URZ+0x2a840], R0 ;  /* 0x02a84000050095a7 */ /* 0x000ee4000802007f */
[----:B---3--:R-:W-:Y:S05]  /*23770*/  @!P1 BRA `(.L_x_782) ;  /* 0xfffffffc00f09947 */ /* 0x008fea000383ffff */
[----:B------:R-:W-:Y:S05]  /*23780*/  BRA `(.L_x_951) ;  /* 0xffffffb4008c7947 */ /* 0x000fea000383ffff */
.L_x_784:
[----:B---3--:R3:W4:Y:S02]  /*23790*/  SYNCS.PHASECHK.TRANS64.TRYWAIT P1, [R3+URZ+0x2a860], R2 ;  /* 0x02a86002030075a7 */ /* 0x008724000802017f */
[----:B----4-:R-:W-:Y:S05]  /*237a0*/  @!P1 NANOSLEEP.SYNCS 0x989680 ;  /* 0x009896800000995d */ /* 0x010fea0003900000 */
[----:B------:R-:W4:Y:S02]  /*237b0*/  @!P1 SYNCS.PHASECHK.TRANS64 P1, [R3+URZ+0x2a860], R2 ;  /* 0x02a86002030095a7 */ /* 0x000f24000802007f */
[----:B----4-:R-:W-:Y:S05]  /*237c0*/  @!P1 BRA `(.L_x_784) ;  /* 0xfffffffc00f09947 */ /* 0x010fea000383ffff */
[----:B------:R-:W-:Y:S05]  /*237d0*/  BRA `(.L_x_952) ;  /* 0xffffffb400887947 */ /* 0x000fea000383ffff */
.L_x_953:
        /* <DEDUP_REMOVED lines=10> */
.L_x_3228:


//--------------------- .text._ZN7cutlass13device_kernelIN5flash11enable_sm90INS1_16FlashAttnFwdSm90INS1_25CollectiveMainloopFwdSm90ILi2EN4cute5tupleIJNS5_1CILi1EEES8_S8_EEENS6_IJNS7_ILi128EEENS7_ILi96EEENS7_ILi192EEEEEELi128ENS_6half_tEfNS_4arch4Sm90ELb0ELb1ELb1ELb0ELb1ELb0ELb0ELb1ELb1ELb1ELb0ELb0EEENS1_21CollectiveEpilogueFwdINS6_IJSA_SA_SB_EEES9_SE_SG_Li256ELb0ELb1ELb0ELb0EEENS1_30DynamicPersistentTileSchedulerILi256ELi128ELb0ELb1ELb1EEEEEEEEEvNT_6ParamsE --------------------------
	.section	.text._ZN7cutlass13device_kernelIN5flash11enable_sm90INS1_16FlashAttnFwdSm90INS1_25CollectiveMainloopFwdSm90ILi2EN4cute5tupleIJNS5_1CILi1EEES8_S8_EEENS6_IJNS7_ILi128EEENS7_ILi96EEENS7_ILi192EEEEEELi128ENS_6half_tEfNS_4arch4Sm90ELb0ELb1ELb1ELb0ELb1ELb0ELb0ELb1ELb1ELb1ELb0ELb0EEENS1_21CollectiveEpilogueFwdINS6_IJSA_SA_SB_EEES9_SE_SG_Li256ELb0ELb1ELb0ELb0EEENS1_30DynamicPersistentTileSchedulerILi256ELi128ELb0ELb1ELb1EEEEEEEEEvNT_6ParamsE,"ax",@progbits
	.align	128
.text._ZN7cutlass13device_kernelIN5flash11enable_sm90INS1_16FlashAttnFwdSm90INS1_25CollectiveMainloopFwdSm90ILi2EN4cute5tupleIJNS5_1CILi1EEES8_S8_EEENS6_IJNS7_ILi128EEENS7_ILi96EEENS7_ILi192EEEEEELi128ENS_6half_tEfNS_4arch4Sm90ELb0ELb1ELb1ELb0ELb1ELb0ELb0ELb1ELb1ELb1ELb0ELb0EEENS1_21CollectiveEpilogueFwdINS6_IJSA_SA_SB_EEES9_SE_SG_Li256ELb0ELb1ELb0ELb0EEENS1_30DynamicPersistentTileSchedulerILi256ELi128ELb0ELb1ELb1EEEEEEEEEvNT_6ParamsE:
        .type           _ZN7cutlass13device_kernelIN5flash11enable_sm90INS1_16FlashAttnFwdSm90INS1_25CollectiveMainloopFwdSm90ILi2EN4cute5tupleIJNS5_1CILi1EEES8_S8_EEENS6_IJNS7_ILi128EEENS7_ILi96EEENS7_ILi192EEEEEELi128ENS_6half_tEfNS_4arch4Sm90ELb0ELb1ELb1ELb0ELb1ELb0ELb0ELb1ELb1ELb1ELb0ELb0EEENS1_21CollectiveEpilogueFwdINS6_IJSA_SA_SB_EEES9_SE_SG_Li256ELb0ELb1ELb0ELb0EEENS1_30DynamicPersistentTileSchedulerILi256ELi128ELb0ELb1ELb1EEEEEEEEEvNT_6ParamsE,@function
        .size           _ZN7cutlass13device_kernelIN5flash11enable_sm90INS1_16FlashAttnFwdSm90INS1_25CollectiveMainloopFwdSm90ILi2EN4cute5tupleIJNS5_1CILi1EEES8_S8_EEENS6_IJNS7_ILi128EEENS7_ILi96EEENS7_ILi192EEEEEELi128ENS_6half_tEfNS_4arch4Sm90ELb0ELb1ELb1ELb0ELb1ELb0ELb0ELb1ELb1ELb1ELb0ELb0EEENS1_21CollectiveEpilogueFwdINS6_IJSA_SA_SB_EEES9_SE_SG_Li256ELb0ELb1ELb0ELb0EEENS1_30DynamicPersistentTileSchedulerILi256ELi128ELb0ELb1ELb1EEEEEEEEEvNT_6ParamsE,(.L_x_3229 - _ZN7cutlass13device_kernelIN5flash11enable_sm90INS1_16FlashAttnFwdSm90INS1_25CollectiveMainloopFwdSm90ILi2EN4cute5tupleIJNS5_1CILi1EEES8_S8_EEENS6_IJNS7_ILi128EEENS7_ILi96EEENS7_ILi192EEEEEELi128ENS_6half_tEfNS_4arch4Sm90ELb0ELb1ELb1ELb0ELb1ELb0ELb0ELb1ELb1ELb1ELb0ELb0EEENS1_21CollectiveEpilogueFwdINS6_IJSA_SA_SB_EEES9_SE_SG_Li256ELb0ELb1ELb0ELb0EEENS1_30DynamicPersistentTileSchedulerILi256ELi128ELb0ELb1ELb1EEEEEEEEEvNT_6ParamsE)
        .other          _ZN7cutlass13device_kernelIN5flash11enable_sm90INS1_16FlashAttnFwdSm90INS1_25CollectiveMainloopFwdSm90ILi2EN4cute5tupleIJNS5_1CILi1EEES8_S8_EEENS6_IJNS7_ILi128EEENS7_ILi96EEENS7_ILi192EEEEEELi128ENS_6half_tEfNS_4arch4Sm90ELb0ELb1ELb1ELb0ELb1ELb0ELb0ELb1ELb1ELb1ELb0ELb0EEENS1_21CollectiveEpilogueFwdINS6_IJSA_SA_SB_EEES9_SE_SG_Li256ELb0ELb1ELb0ELb0EEENS1_30DynamicPersistentTileSchedulerILi256ELi128ELb0ELb1ELb1EEEEEEEEEvNT_6ParamsE,@"STO_CUDA_ENTRY STV_DEFAULT"
_ZN7cutlass13device_kernelIN5flash11enable_sm90INS1_16FlashAttnFwdSm90INS1_25CollectiveMainloopFwdSm90ILi2EN4cute5tupleIJNS5_1CILi1EEES8_S8_EEENS6_IJNS7_ILi128EEENS7_ILi96EEENS7_ILi192EEEEEELi128ENS_6half_tEfNS_4arch4Sm90ELb0ELb1ELb1ELb0ELb1ELb0ELb0ELb1ELb1ELb1ELb0ELb0EEENS1_21CollectiveEpilogueFwdINS6_IJSA_SA_SB_EEES9_SE_SG_Li256ELb0ELb1ELb0ELb0EEENS1_30DynamicPersistentTileSchedulerILi256ELi128ELb0ELb1ELb1EEEEEEEEEvNT_6ParamsE:
        /* <DEDUP_REMOVED lines=45> */
.L_x_954:
        /* <DEDUP_REMOVED lines=22> */
.L_x_955:
        /* <DEDUP_REMOVED lines=18> */
.L_x_956:
        /* <DEDUP_REMOVED lines=22> */
.L_x_957:
        /* <DEDUP_REMOVED lines=23> */
.L_x_958:
        /* <DEDUP_REMOVED lines=10> */
.L_x_960:
[----:B------:R-:W-:-:S08]  /*08c0*/  NOP ;  /* 0x0000000000007918 */ /* 0x000fd00000000000 */
[----:B------:R-:W1:Y:S02]  /*08d0*/  USETMAXREG.TRY_ALLOC.CTAPOOL UP0, 0xe8 ;  /* 0x000000e8000079c8 */ /* 0x000e640008000600 */
[----:B-1----:R-:W-:-:S13]  /*08e0*/  PLOP3.LUT P0, PT, PT, PT, UP0, 0x80, 0x0 ;  /* 0x000000000000781c */ /* 0x002fda0003f0f008 */
[----:B------:R-:W-:Y:S05]  /*08f0*/  @!P0 BRA `(.L_x_960) ;  /* 0xfffffffc00f08947 */ /* 0x000fea000383ffff */
[----:B------:R-:W1:Y:S08]  /*0900*/  S2UR UR4, SR_CTAID.X ;  /* 0x00000000000479c3 */ /* 0x000e700000002500 */
[----:B------:R-:W-:Y:S08]  /*0910*/  BAR.ARV 0x4, 0x180 ;  /* 0x0106000000007b1d */ /* 0x000ff00000002000 */
[----:B------:R-:W1:Y:S08]  /*0920*/  LDC R0, c[0x0][0xc38] ;  /* 0x00030e00ff007b82 */ /* 0x000e700000000800 */
[----:B------:R-:W-:Y:S06]  /*0930*/  BAR.ARV 0x8, 0x180 ;  /* 0x0206000000007b1d */ /* 0x000fec0000002000 */
[----:B-1----:R-:W-:-:S13]  /*0940*/  ISETP.LE.AND P0, PT, R0, UR4, PT ;  /* 0x0000000400007c0c */ /* 0x002fda000bf03270 */
[----:B------:R-:W-:Y:S05]  /*0950*/  @P0 EXIT ;  /* 0x000000000000094d */ /* 0x000fea0003800000 */
[----:B------:R-:W2:Y:S01]  /*0960*/  LDL R3, [R1+0x4] ;  /* 0x0000040001037983 */ /* 0x000ea20000100800 */
[----:B------:R-:W-:Y:S01]  /*0970*/  IMAD.U32 R16, RZ, RZ, UR4 ;  /* 0x00000004ff107e24 */ /* 0x000fe2000f8e00ff */
[----:B------:R-:W-:Y:S01]  /*0980*/  UMOV UR39, URZ ;  /* 0x0000003f00277c82 */ /* 0x000fe20008000000 */
[----:B------:R-:W-:Y:S01]  /*0990*/  IMAD.MOV.U32 R166, RZ, RZ, RZ ;  /* 0x000000ffffa67224 */ /* 0x000fe200078e00ff */
[----:B0-----:R-:W0:Y:S01]  /*09a0*/  S2R R2, SR_TID.X ;  /* 0x0000000000027919 */ /* 0x001e220000002100 */
[----:B------:R-:W-:Y:S01]  /*09b0*/  UMOV UR38, URZ ;  /* 0x0000003f00267c82 */ /* 0x000fe20008000000 */
[----:B0-----:R-:W-:Y:S01]  /*09c0*/  VIADD R174, R2, 0xffffff80 ;  /* 0xffffff8002ae7836 */ /* 0x001fe20000000000 */
[----:B--2---:R-:W-:-:S04]  /*09d0*/  R2UR UR5, R3 ;  /* 0x00000000030572ca */ /* 0x004fc800000e0000 */
[----:B------:R-:W-:-:S04]  /*09e0*/  SHF.R.S32.HI R3, RZ, 0x1f, R174 ;  /* 0x0000001fff037819 */ /* 0x000fc800000114ae */
[CC--:B------:R-:W-:Y:S02]  /*09f0*/  LEA.HI R0, R3.reuse, R174.reuse, RZ, 0x7 ;  /* 0x000000ae03007211 */ /* 0x0c0fe400078f38ff */
[CC--:B------:R-:W-:Y:S02]  /*0a00*/  LEA.HI R4, R3.reuse, R174.reuse, RZ, 0x5 ;  /* 0x000000ae03047211 */ /* 0x0c0fe400078f28ff */
[----:B------:R-:W-:Y:S02]  /*0a10*/  LOP3.LUT R167, R0, 0xffffff80, RZ, 0xc0, !PT ;  /* 0xffffff8000a77812 */ /* 0x000fe400078ec0ff */
[CC--:B------:R-:W-:Y:S01]  /*0a20*/  LEA.HI R2, R3.reuse, R174.reuse, RZ, 0x4 ;  /* 0x000000ae03027211 */ /* 0x0c0fe200078f20ff */
[----:B------:R-:W-:Y:S01]  /*0a30*/  IMAD.SHL.U32 R4, R4, 0x20, RZ ;  /* 0x0000002004047824 */ /* 0x000fe200078e00ff */
[----:B------:R-:W-:Y:S01]  /*0a40*/  LEA.HI R11, R3, R174, RZ, 0x2 ;  /* 0x000000ae030b7211 */ /* 0x000fe200078f10ff */
[----:B------:R-:W-:Y:S01]  /*0a50*/  IMAD.IADD R167, R174, 0x1, -R167 ;  /* 0x00000001aea77824 */ /* 0x000fe200078e0aa7 */
[----:B------:R-:W-:Y:S01]  /*0a60*/  LOP3.LUT R5, R2, 0x3fffff0, RZ, 0xc0, !PT ;  /* 0x03fffff002057812 */ /* 0x000fe200078ec0ff */
[----:B------:R-:W-:Y:S01]  /*0a70*/  ULOP3.LUT UR61, UR5, 0x1, URZ, 0xfc, !UPT ;  /* 0x00000001053d7892 */ /* 0x000fe2000f8efc3f */
[----:B------:R-:W-:-:S02]  /*0a80*/  LOP3.LUT R11, R11, 0xfffffffc, RZ, 0xc0, !PT ;  /* 0xfffffffc0b0b7812 */ /* 0x000fc400078ec0ff */
[----:B------:R-:W-:Y:S01]  /*0a90*/  SHF.R.S32.HI R6, RZ, 0x1f, R167 ;  /* 0x0000001fff067819 */ /* 0x000fe200000114a7 */
[C---:B------:R-:W-:Y:S01]  /*0aa0*/  IMAD.IADD R5, R174.reuse, 0x1, -R5 ;  /* 0x00000001ae057824 */ /* 0x040fe200078e0a05 */
[----:B------:R-:W-:Y:S01]  /*0ab0*/  LEA.HI R3, R3, R174, RZ, 0x3 ;  /* 0x000000ae03037211 */ /* 0x000fe200078f18ff */
[----:B------:R-:W-:Y:S01]  /*0ac0*/  IMAD.IADD R11, R174, 0x1, -R11 ;  /* 0x00000001ae0b7824 */ /* 0x000fe200078e0a0b */
[----:B------:R-:W-:Y:S02]  /*0ad0*/  LEA.HI R8, R6, R167, RZ, 0x2 ;  /* 0x000000a706087211 */ /* 0x000fe400078f10ff */
[----:B------:R-:W-:Y:S02]  /*0ae0*/  SHF.R.S32.HI R169, RZ, 0x7, R0 ;  /* 0x00000007ffa97819 */ /* 0x000fe40000011400 */
[--C-:B------:R-:W-:Y:S02]  /*0af0*/  SHF.R.S32.HI R9, RZ, 0x2, R8.reuse ;  /* 0x00000002ff097819 */ /* 0x100fe40000011408 */
[----:B------:R-:W-:-:S02]  /*0b00*/  SHF.R.S32.HI R10, RZ, 0x1f, R8 ;  /* 0x0000001fff0a7819 */ /* 0x000fc40000011408 */
[----:B------:R-:W-:Y:S02]  /*0b10*/  LOP3.LUT R4, R4, 0xfffffc00, RZ, 0xc0, !PT ;  /* 0xfffffc0004047812 */ /* 0x000fe400078ec0ff */
[----:B------:R-:W-:Y:S02]  /*0b20*/  LEA.HI R10, R10, R9, RZ, 0x3 ;  /* 0x000000090a0a7211 */ /* 0x000fe400078f18ff */
[----:B------:R-:W-:Y:S01]  /*0b30*/  LOP3.LUT R163, R3, 0xfffffff8, RZ, 0xc0, !PT ;  /* 0xfffffff803a37812 */ /* 0x000fe200078ec0ff */
[----:B------:R-:W-:Y:S01]  /*0b40*/  IMAD R5, R5, 0x40, R4 ;  /* 0x0000004005057824 */ /* 0x000fe200078e0204 */
[----:B------:R-:W-:Y:S02]  /*0b50*/  SHF.R.S32.HI R7, RZ, 0x4, R2 ;  /* 0x00000004ff077819 */ /* 0x000fe40000011402 */
[----:B------:R-:W-:Y:S01]  /*0b60*/  LOP3.LUT R10, R10, 0xfffffff8, RZ, 0xc0, !PT ;  /* 0xfffffff80a0a7812 */ /* 0x000fe200078ec0ff */
[----:B------:R-:W-:Y:S01]  /*0b70*/  IMAD.IADD R163, R174, 0x1, -R163 ;  /* 0x00000001aea37824 */ /* 0x000fe200078e0aa3 */
[----:B------:R-:W-:-:S02]  /*0b80*/  LEA.HI R6, R6, R167, RZ, 0x5 ;  /* 0x000000a706067211 */ /* 0x000fc400078f28ff */
[----:B------:R-:W-:Y:S01]  /*0b90*/  LEA.HI R0, R0, R169, RZ, 0x1 ;  /* 0x000000a900007211 */ /* 0x000fe200078f08ff */
[----:B------:R-:W-:Y:S01]  /*0ba0*/  IMAD.IADD R9, R9, 0x1, -R10 ;  /* 0x0000000109097824 */ /* 0x000fe200078e0a0a */
[----:B------:R-:W-:Y:S01]  /*0bb0*/  LEA.HI R2, R2, R7, RZ, 0x1 ;  /* 0x0000000702027211 */ /* 0x000fe200078f08ff */
[----:B------:R-:W-:Y:S01]  /*0bc0*/  IMAD.SHL.U32 R160, R163, 0x8, RZ ;  /* 0x00000008a3a07824 */ /* 0x000fe200078e00ff */
[----:B------:R-:W-:Y:S02]  /*0bd0*/  SHF.R.S32.HI R6, RZ, 0x5, R6 ;  /* 0x00000005ff067819 */ /* 0x000fe40000011406 */
[----:B------:R-:W-:Y:S01]  /*0be0*/  LEA.HI R4, R11, R11, RZ, 0x1 ;  /* 0x0000000b0b047211 */ /* 0x000fe200078f08ff */
[----:B------:R-:W-:Y:S01]  /*0bf0*/  VIADD R161, R160, 0x40 ;  /* 0x00000040a0a17836 */ /* 0x000fe20000000000 */
[----:B------:R-:W-:Y:S01]  /*0c00*/  LOP3.LUT R0, R0, 0x3fffffe, RZ, 0xc0, !PT ;  /* 0x03fffffe00007812 */ /* 0x000fe200078ec0ff */
[----:B------:R-:W-:Y:S01]  /*0c10*/  IMAD R9, R6, 0x10, R9 ;  /* 0x0000001006097824 */ /* 0x000fe200078e0209 */
[----:B------:R-:W-:-:S02]  /*0c20*/  LOP3.LUT R2, R2, 0x1ffffffe, RZ, 0xc0, !PT ;  /* 0x1ffffffe02027812 */ /* 0x000fc400078ec0ff */
[----:B------:R-:W-:Y:S01]  /*0c30*/  LOP3.LUT R4, R4, 0x1ffffffe, RZ, 0xc0, !PT ;  /* 0x1ffffffe04047812 */ /* 0x000fe200078ec0ff */
[----:B------:R-:W-:Y:S01]  /*0c40*/  IMAD.IADD R0, R169, 0x1, -R0 ;  /* 0x00000001a9007824 */ /* 0x000fe200078e0a00 */
[----:B------:R-:W-:Y:S01]  /*0c50*/  LOP3.LUT R18, R8, 0x7ffffffc, RZ, 0xc0, !PT ;  /* 0x7ffffffc08127812 */ /* 0x000fe200078ec0ff */
[----:B------:R-:W-:Y:S01]  /*0c60*/  IMAD.IADD R2, R7, 0x1, -R2 ;  /* 0x0000000107027824 */ /* 0x000fe200078e0a02 */
[----:B------:R-:W-:Y:S01]  /*0c70*/  SHF.R.S32.HI R165, RZ, 0x3, R3 ;  /* 0x00000003ffa57819 */ /* 0x000fe20000011403 */
[----:B------:R-:W-:Y:S01]  /*0c80*/  IMAD.IADD R11, R11, 0x1, -R4 ;  /* 0x000000010b0b7824 */ /* 0x000fe200078e0a04 */
[----:B------:R-:W-:Y:S01]  /*0c90*/  SHF.R.S32.HI R173, RZ, 0x1f, R160 ;  /* 0x0000001fffad7819 */ /* 0x000fe200000114a0 */
[----:B------:R-:W-:Y:S01]  /*0ca0*/  IMAD R170, R0, 0x40, R9 ;  /* 0x0000004000aa7824 */ /* 0x000fe200078e0209 */
[----:B------:R-:W-:Y:S01]  /*0cb0*/  SHF.R.S32.HI R172, RZ, 0x1f, R161 ;  /* 0x0000001fffac7819 */ /* 0x000fe200000114a1 */
[----:B------:R-:W-:Y:S02]  /*0cc0*/  IMAD R171, R2, 0x8, R5 ;  /* 0x0000000802ab7824 */ /* 0x000fe400078e0205 */
[----:B------:R-:W-:-:S02]  /*0cd0*/  IMAD.IADD R18, R167, 0x1, -R18 ;  /* 0x00000001a7127824 */ /* 0x000fc400078e0a12 */
[----:B------:R-:W-:-:S07]  /*0ce0*/  IMAD R22, R11, 0x8, R170 ;  /* 0x000000080b167824 */ /* 0x000fce00078e02aa */
.L_x_1065:
[----:B0--34-:R-:W0:Y:S01]  /*0cf0*/  LDC R3, c[0x0][0xc60] ;  /* 0x00031800ff037b82 */ /* 0x019e220000000800 */
[----:B------:R-:W-:Y:S01]  /*0d00*/  IMAD.MOV.U32 R0, RZ, RZ, R16 ;  /* 0x000000ffff007224 */ /* 0x000fe200078e0010 */
[----:B------:R-:W-:Y:S01]  /*0d10*/  ULDC UR4, c[0x0][0xc78] ;  /* 0x00031e0000047ab9 */ /* 0x000fe20000000800 */
[----:B0-----:R-:W-:-:S13]  /*0d20*/  ISETP.NE.AND P0, PT, R3, 0x1, PT ;  /* 0x000000010300780c */ /* 0x001fda0003f05270 */
[----:B-----5:R-:W0:Y:S08]  /*0d30*/  @P0 LDC R5, c[0x0][0xc64] ;  /* 0x00031900ff050b82 */ /* 0x020e300000000800 */
[----:B------:R-:W1:Y:S01]  /*0d40*/  @P0 LDC R7, c[0x0][0xc68] ;  /* 0x00031a00ff070b82 */ /* 0x000e620000000800 */
[----:B0-----:R-:W-:-:S05]  /*0d50*/  @P0 IMAD.HI.U32 R2, R16, R5, RZ ;  /* 0x0000000510020227 */ /* 0x001fca00078e00ff */
[----:B-1----:R-:W-:-:S04]  /*0d60*/  @P0 SHF.R.U32.HI R0, RZ, R7, R2 ;  /* 0x00000007ff000219 */ /* 0x002fc80000011602 */
[----:B------:R-:W-:Y:S01]  /*0d70*/  ISETP.GE.AND P0, PT, R0, UR4, PT ;  /* 0x0000000400007c0c */ /* 0x000fe2000bf06270 */
[----:B------:R-:W-:-:S04]  /*0d80*/  IMAD.MOV R2, RZ, RZ, -R0 ;  /* 0x000000ffff027224 */ /* 0x000fc800078e0a00 */
[----:B------:R-:W-:-:S08]  /*0d90*/  IMAD R11, R3, R2, R16 ;  /* 0x00000002030b7224 */ /* 0x000fd000078e0210 */
[----:B--2---:R-:W-:Y:S05]  /*0da0*/  @!P0 BRA `(.L_x_961) ;  /* 0x0000000000208947 */ /* 0x004fea0003800000 */
[----:B------:R-:W0:Y:S01]  /*0db0*/  LDC R3, c[0x0][0xc6c] ;  /* 0x00031b00ff037b82 */ /* 0x000e220000000800 */
[----:B------:R-:W-:Y:S01]  /*0dc0*/  IMAD.MOV.U32 R2, RZ, RZ, R11 ;  /* 0x000000ffff027224 */ /* 0x000fe200078e000b */
[----:B0-----:R-:W-:-:S13]  /*0dd0*/  ISETP.NE.AND P0, PT, R3, 0x1, PT ;  /* 0x000000010300780c */ /* 0x001fda0003f05270 */
[----:B------:R-:W0:Y:S02]  /*0de0*/  @P0 LDC.64 R4, c[0x0][0xc70] ;  /* 0x00031c00ff040b82 */ /* 0x000e240000000a00 */
[----:B0-----:R-:W-:-:S05]  /*0df0*/  @P0 IMAD.HI.U32 R4, R11, R4, RZ ;  /* 0x000000040b040227 */ /* 0x001fca00078e00ff */
[----:B------:R-:W-:-:S05]  /*0e00*/  @P0 SHF.R.U32.HI R2, RZ, R5, R4 ;  /* 0x00000005ff020219 */ /* 0x000fca0000011604 */
[----:B------:R-:W-:Y:S01]  /*0e10*/  IMAD R3, R2, R3, RZ ;  /* 0x0000000302037224 */ /* 0x000fe200078e02ff */
[----:B------:R-:W-:Y:S06]  /*0e20*/  BRA `(.L_x_962) ;  /* 0x00000000001c7947 */ /* 0x000fec0003800000 */
.L_x_961:
[----:B------:R-:W0:Y:S01]  /*0e30*/  LDC R3, c[0x0][0xc54] ;  /* 0x00031500ff037b82 */ /* 0x000e220000000800 */
[----:B------:R-:W-:Y:S01]  /*0e40*/  IMAD.MOV.U32 R2, RZ, RZ, R11 ;  /* 0x000000ffff027224 */ /* 0x000fe200078e000b */
[----:B0-----:R-:W-:-:S13]  /*0e50*/  ISETP.NE.AND P0, PT, R3, 0x1, PT ;  /* 0x000000010300780c */ /* 0x001fda0003f05270 */
[----:B------:R-:W0:Y:S02]  /*0e60*/  @P0 LDC.64 R4, c[0x0][0xc58] ;  /* 0x00031600ff040b82 */ /* 0x000e240000000a00 */
[----:B0-----:R-:W-:-:S05]  /*0e70*/  @P0 IMAD.HI.U32 R4, R11, R4, RZ ;  /* 0x000000040b040227 */ /* 0x001fca00078e00ff */
[----:B------:R-:W-:-:S05]  /*0e80*/  @P0 SHF.R.U32.HI R2, RZ, R5, R4 ;  /* 0x00000005ff020219 */ /* 0x000fca0000011604 */
[----:B------:R-:W-:-:S07]  /*0e90*/  IMAD R3, R2, R3, RZ ;  /* 0x0000000302037224 */ /* 0x000fce00078e02ff */
.L_x_962:
[----:B------:R-:W0:Y:S01]  /*0ea0*/  LDC R164, c[0x0][0xc48] ;  /* 0x00031200ffa47b82 */ /* 0x000e220000000800 */
[----:B------:R-:W-:Y:S01]  /*0eb0*/  LOP3.LUT R2, RZ, R2, RZ, 0x33, !PT ;  /* 0x00000002ff027212 */ /* 0x000fe200078e33ff */
[----:B------:R-:W-:Y:S01]  /*0ec0*/  ULDC UR4, c[0x0][0xc3c] ;  /* 0x00030f0000047ab9 */ /* 0x000fe20000000800 */
[----:B------:R-:W-:Y:S01]  /*0ed0*/  IMAD.IADD R3, R11, 0x1, -R3 ;  /* 0x000000010b037824 */ /* 0x000fe200078e0a03 */
[----:B------:R-:W-:Y:S01]  /*0ee0*/  ULDC UR6, c[0x0][0xc54] ;  /* 0x0003150000067ab9 */ /* 0x000fe20000000800 */
[----:B------:R-:W-:Y:S01]  /*0ef0*/  LOP3.LUT R19, R19, 0xffefffff, RZ, 0xc0, !PT ;  /* 0xffefffff13137812 */ /* 0x000fe200078ec0ff */
[----:B------:R-:W-:Y:S01]  /*0f00*/  VIADD R2, R2, UR4 ;  /* 0x0000000402027c36 */ /* 0x000fe20008000000 */
[----:B------:R-:W-:Y:S01]  /*0f10*/  ULDC.64 UR4, c[0x0][0x418] ;  /* 0x0001060000047ab9 */ /* 0x000fe20000000a00 */
[----:B------:R-:W1:Y:S01]  /*0f20*/  LDC R168, c[0x0][0x448] ;  /* 0x00011200ffa87b82 */ /* 0x000e620000000800 */
[----:B------:R-:W-:Y:S01]  /*0f30*/  ISETP.NE.U32.AND P0, PT, RZ, UR4, PT ;  /* 0x00000004ff007c0c */ /* 0x000fe2000bf05070 */
[----:B------:R-:W-:-:S02]  /*0f40*/  IMAD.SHL.U32 R17, R2, 0x80, RZ ;  /* 0x0000008002117824 */ /* 0x000fc400078e00ff */
[----:B------:R-:W-:Y:S01]  /*0f50*/  IMAD R14, R0, UR6, R3 ;  /* 0x00000006000e7c24 */ /* 0x000fe2000f8e0203 */
[----:B------:R-:W-:Y:S01]  /*0f60*/  ISETP.NE.AND.EX P0, PT, RZ, UR5, PT, P0 ;  /* 0x00000005ff007c0c */ /* 0x000fe2000bf05300 */
[----:B------:R-:W-:Y:S02]  /*0f70*/  VIADD R2, R17, 0x7f ;  /* 0x0000007f11027836 */ /* 0x000fe40000000000 */
[----:B------:R-:W2:Y:S01]  /*0f80*/  LDC.64 R12, c[0x0][0x9e0] ;  /* 0x00027800ff0c7b82 */ /* 0x000ea20000000a00 */
[----:B------:R-:W-:Y:S01]  /*0f90*/  IMAD.MOV.U32 R162, RZ, RZ, R14 ;  /* 0x000000ffffa27224 */ /* 0x000fe200078e000e */
[----:B0-----:R-:W-:-:S06]  /*0fa0*/  ISETP.NE.AND P1, PT, R164, 0x1, PT ;  /* 0x00000001a400780c */ /* 0x001fcc0003f25270 */
[----:B------:R-:W0:Y:S01]  /*0fb0*/  LDC R10, c[0x0][0x288] ;  /* 0x0000a200ff0a7b82 */ /* 0x000e220000000800 */
[----:B-1----:R-:W-:-:S07]  /*0fc0*/  ISETP.NE.AND P3, PT, R168, 0x1, PT ;  /* 0x00000001a800780c */ /* 0x002fce0003f65270 */
[----:B------:R-:W1:Y:S01]  /*0fd0*/  LDC R73, c[0x0][0x424] ;  /* 0x00010900ff497b82 */ /* 0x000e620000000800 */
[----:B--2---:R-:W-:-:S07]  /*0fe0*/  ISETP.GE.AND P2, PT, R13, 0x1, PT ;  /* 0x000000010d00780c */ /* 0x004fce0003f46270 */
[----:B------:R-:W2:Y:S01]  /*0ff0*/  @P1 LDC R5, c[0x0][0xc4c] ;  /* 0x00031300ff051b82 */ /* 0x000ea20000000800 */
[----:B------:R-:W-:-:S07]  /*1000*/  @P3 LOP3.LUT R19, R19, 0x100000, RZ, 0xfc, !PT ;  /* 0x0010000013133812 */ /* 0x000fce00078efcff */
[----:B------:R-:W3:Y:S01]  /*1010*/  @P3 LDC R9, c[0x0][0x44c] ;  /* 0x00011300ff093b82 */ /* 0x000ee20000000800 */
[----:B0-----:R-:W-:Y:S02]  /*1020*/  IADD3 R4, -R10, 0x1, RZ ;  /* 0x000000010a047810 */ /* 0x001fe40007ffe1ff */
[----:B------:R-:W-:-:S04]  /*1030*/  LOP3.LUT R19, R19, 0xfff7ffff, RZ, 0xc0, !PT ;  /* 0xfff7ffff13137812 */ /* 0x000fc800078ec0ff */
[----:B------:R-:W-:Y:S01]  /*1040*/  @P2 LOP3.LUT R19, R19, 0x80000, RZ, 0xfc, !PT ;  /* 0x0008000013132812 */ /* 0x000fe200078efcff */
[----:B------:R-:W0:Y:S01]  /*1050*/  @P1 LDC R7, c[0x0][0xc50] ;  /* 0x00031400ff071b82 */ /* 0x000e220000000800 */
[----:B-1----:R-:W-:-:S07]  /*1060*/  SEL R73, R73, 0x1, P0 ;  /* 0x0000000149497807 */ /* 0x002fce0000000000 */
[----:B------:R-:W1:Y:S01]  /*1070*/  @P3 LDC R6, c[0x0][0x450] ;  /* 0x00011400ff063b82 */ /* 0x000e620000000800 */
[----:B--2---:R-:W-:-:S07]  /*1080*/  @P1 IMAD.HI.U32 R0, R14, R5, RZ ;  /* 0x000000050e001227 */ /* 0x004fce00078e00ff */
[----:B------:R-:W2:Y:S01]  /*1090*/  LDC R8, c[0x0][0x2f0] ;  /* 0x0000bc00ff087b82 */ /* 0x000ea20000000800 */
[----:B---3--:R-:W-:Y:S01]  /*10a0*/  @P3 IMAD.HI.U32 R3, R2, R9, RZ ;  /* 0x0000000902033227 */ /* 0x008fe200078e00ff */
[----:B0-----:R-:W-:-:S04]  /*10b0*/  @P1 SHF.R.U32.HI R162, RZ, R7, R0 ;  /* 0x00000007ffa21219 */ /* 0x001fc80000011600 */
[----:B-1----:R-:W-:Y:S01]  /*10c0*/  @P3 SHF.R.U32.HI R2, RZ, R6, R3 ;  /* 0x00000006ff023219 */ /* 0x002fe20000011603 */
[----:B------:R-:W-:-:S04]  /*10d0*/  IMAD.MOV R3, RZ, RZ, -R162 ;  /* 0x000000ffff037224 */ /* 0x000fc800078e0aa2 */
[----:B------:R-:W-:Y:S02]  /*10e0*/  IMAD R164, R164, R3, R14 ;  /* 0x00000003a4a47224 */ /* 0x000fe400078e020e */
[CC--:B--2---:R-:W-:Y:S02]  /*10f0*/  IMAD R5, R73.reuse, R8.reuse, R4 ;  /* 0x0000000849057224 */ /* 0x0c4fe400078e0204 */
[----:B------:R-:W-:Y:S02]  /*1100*/  IMAD R16, R73, R8, RZ ;  /* 0x0000000849107224 */ /* 0x000fe400078e02ff */
[----:B------:R-:W-:-:S04]  /*1110*/  IMAD.IADD R7, R5, 0x1, R2 ;  /* 0x0000000105077824 */ /* 0x000fc800078e0202 */
[----:B------:R-:W-:Y:S01]  /*1120*/  IMAD.IADD R0, R7, 0x1, R12 ;  /* 0x0000000107007824 */ /* 0x000fe200078e020c */
[----:B------:R-:W-:Y:S06]  /*1130*/  @!P2 BRA `(.L_x_963) ;  /* 0x000000000040a947 */ /* 0x000fec0003800000 */
[C---:B------:R-:W-:Y:S01]  /*1140*/  ISETP.GT.AND P0, PT, R7.reuse, RZ, PT ;  /* 0x000000ff0700720c */ /* 0x040fe20003f04270 */
[----:B------:R-:W-:-:S12]  /*1150*/  VIADD R2, R7, 0xffffffff ;  /* 0xffffffff07027836 */ /* 0x000fd80000000000 */
[----:B------:R-:W-:Y:S05]  /*1160*/  @P0 BRA `(.L_x_964) ;  /* 0x00000000001c0947 */ /* 0x000fea0003800000 */
[----:B------:R-:W-:Y:S01]  /*1170*/  ISETP.NE.AND P0, PT, R13, 0x1, PT ;  /* 0x000000010d00780c */ /* 0x000fe20003f05270 */
[----:B------:R-:W-:-:S12]  /*1180*/  IMAD.MOV R3, RZ, RZ, -R7 ;  /* 0x000000ffff037224 */ /* 0x000fd800078e0a07 */
[----:B------:R-:W0:Y:S02]  /*1190*/  @P0 LDC.64 R4, c[0x0][0x9e8] ;  /* 0x00027a00ff040b82 */ /* 0x000e240000000a00 */
[----:B0-----:R-:W-:-:S05]  /*11a0*/  @P0 IMAD.HI.U32 R2, R3, R4, RZ ;  /* 0x0000000403020227 */ /* 0x001fca00078e00ff */
[----:B------:R-:W-:-:S04]  /*11b0*/  @P0 SHF.R.U32.HI R3, RZ, R5, R2 ;  /* 0x00000005ff030219 */ /* 0x000fc80000011602 */
[----:B------:R-:W-:Y:S01]  /*11c0*/  LOP3.LUT R2, RZ, R3, RZ, 0x33, !PT ;  /* 0x00000003ff027212 */ /* 0x000fe200078e33ff */
[----:B------:R-:W-:Y:S06]  /*11d0*/  BRA `(.L_x_965) ;  /* 0x0000000000107947 */ /* 0x000fec0003800000 */
.L_x_964:
[----:B------:R-:W-:-:S13]  /*11e0*/  ISETP.NE.AND P0, PT, R13, 0x1, PT ;  /* 0x000000010d00780c */ /* 0x000fda0003f05270 */
[----:B------:R-:W0:Y:S02]  /*11f0*/  @P0 LDC.64 R4, c[0x0][0x9e8] ;  /* 0x00027a00ff040b82 */ /* 0x000e240000000a00 */
[----:B0-----:R-:W-:-:S05]  /*1200*/  @P0 IMAD.HI.U32 R4, R2, R4, RZ ;  /* 0x0000000402040227 */ /* 0x001fca00078e00ff */
[----:B------:R-:W-:-:S07]  /*1210*/  @P0 SHF.R.U32.HI R2, RZ, R5, R4 ;  /* 0x00000005ff020219 */ /* 0x000fce0000011604 */
.L_x_965:
[----:B------:R-:W-:-:S05]  /*1220*/  IMAD R3, R2, R13, R13 ;  /* 0x0000000d02037224 */ /* 0x000fca00078e020d */
[----:B------:R-:W-:-:S07]  /*1230*/  VIMNMX R0, R0, R3, PT ;  /* 0x0000000300007248 */ /* 0x000fce0003fe0100 */
.L_x_963:
[----:B------:R-:W0:Y:S01]  /*1240*/  @P3 LDC R6, c[0x0][0x44c] ;  /* 0x00011300ff063b82 */ /* 0x000e220000000800 */
[----:B------:R-:W-:Y:S01]  /*1250*/  VIADD R2, R0, 0x5f ;  /* 0x0000005f00027836 */ /* 0x000fe20000000000 */
[----:B------:R-:W-:Y:S01]  /*1260*/  ULDC UR4, c[0x0][0x9dc] ;  /* 0x0002770000047ab9 */ /* 0x000fe20000000800 */
[----:B------:R-:W-:Y:S02]  /*1270*/  IMAD R0, R73, R8, 0x5f ;  /* 0x0000005f49007424 */ /* 0x000fe400078e0208 */
[----:B------:R-:W-:-:S03]  /*1280*/  IMAD.HI R2, R2, 0x2aaaaaab, RZ ;  /* 0x2aaaaaab02027827 */ /* 0x000fc600078e02ff */
[----:B------:R-:W1:Y:S01]  /*1290*/  @P3 LDC R7, c[0x0][0x450] ;  /* 0x00011400ff073b82 */ /* 0x000e620000000800 */
[----:B------:R-:W-:Y:S01]  /*12a0*/  IMAD.HI R0, R0, 0x2aaaaaab, RZ ;  /* 0x2aaaaaab00007827 */ /* 0x000fe200078e02ff */
[----:B------:R-:W-:-:S03]  /*12b0*/  SHF.R.U32.HI R5, RZ, 0x1f, R2 ;  /* 0x0000001fff057819 */ /* 0x000fc60000011602 */
[----:B------:R-:W-:Y:S01]  /*12c0*/  IMAD.MOV.U32 R4, RZ, RZ, R17 ;  /* 0x000000ffff047224 */ /* 0x000fe200078e0011 */
[----:B------:R-:W-:Y:S01]  /*12d0*/  SHF.R.U32.HI R3, RZ, 0x1f, R0 ;  /* 0x0000001fff037819 */ /* 0x000fe20000011600 */
[----:B------:R-:W-:Y:S01]  /*12e0*/  IMAD R73, R73, R8, -R10 ;  /* 0x0000000849497224 */ /* 0x000fe200078e0a0a */
[----:B------:R-:W-:Y:S02]  /*12f0*/  LEA.HI.SX32 R72, R2, R5, 0x1c ;  /* 0x0000000502487211 */ /* 0x000fe400078fe2ff */
[----:B------:R-:W-:-:S04]  /*1300*/  LEA.HI.SX32 R3, R0, R3, 0x1c ;  /* 0x0000000300037211 */ /* 0x000fc800078fe2ff */
[----:B------:R-:W-:Y:S01]  /*1310*/  VIMNMX R72, R3, R72, PT ;  /* 0x0000004803487248 */ /* 0x000fe20003fe0100 */
[----:B0-----:R-:W-:-:S05]  /*1320*/  @P3 IMAD.HI.U32 R6, R17, R6, RZ ;  /* 0x0000000611063227 */ /* 0x001fca00078e00ff */
[----:B-1----:R-:W-:-:S05]  /*1330*/  @P3 SHF.R.U32.HI R4, RZ, R7, R6 ;  /* 0x00000007ff043219 */ /* 0x002fca0000011606 */
[----:B------:R-:W-:-:S04]  /*1340*/  IMAD.IADD R0, R73, 0x1, R4 ;  /* 0x0000000149007824 */ /* 0x000fc800078e0204 */
[----:B------:R-:W-:Y:S01]  /*1350*/  VIADD R2, R0, -UR4 ;  /* 0x8000000400027c36 */ /* 0x000fe20008000000 */
[----:B------:R-:W-:Y:S06]  /*1360*/  @!P2 BRA `(.L_x_966) ;  /* 0x00000000003ca947 */ /* 0x000fec0003800000 */
[----:B------:R-:W-:-:S13]  /*1370*/  ISETP.GT.AND P0, PT, R0, -0x1, PT ;  /* 0xffffffff0000780c */ /* 0x000fda0003f04270 */
[----:B------:R-:W-:Y:S05]  /*1380*/  @P0 BRA `(.L_x_967) ;  /* 0x00000000001c0947 */ /* 0x000fea0003800000 */
[----:B------:R-:W-:Y:S02]  /*1390*/  ISETP.NE.AND P0, PT, R13, 0x1, PT ;  /* 0x000000010d00780c */ /* 0x000fe40003f05270 */
[----:B------:R-:W-:-:S11]  /*13a0*/  LOP3.LUT R3, RZ, R0, RZ, 0x33, !PT ;  /* 0x00000000ff037212 */ /* 0x000fd600078e33ff */
[----:B------:R-:W0:Y:S02]  /*13b0*/  @P0 LDC.64 R4, c[0x0][0x9e8] ;  /* 0x00027a00ff040b82 */ /* 0x000e240000000a00 */
[----:B0-----:R-:W-:-:S05]  /*13c0*/  @P0 IMAD.HI.U32 R0, R3, R4, RZ ;  /* 0x0000000403000227 */ /* 0x001fca00078e00ff */
[----:B------:R-:W-:-:S04]  /*13d0*/  @P0 SHF.R.U32.HI R3, RZ, R5, R0 ;  /* 0x00000005ff030219 */ /* 0x000fc80000011600 */
[----:B------:R-:W-:Y:S01]  /*13e0*/  LOP3.LUT R0, RZ, R3, RZ, 0x33, !PT ;  /* 0x00000003ff007212 */ /* 0x000fe200078e33ff */
[----:B------:R-:W-:Y:S06]  /*13f0*/  BRA `(.L_x_968) ;  /* 0x0000000000107947 */ /* 0x000fec0003800000 */
.L_x_967:
[----:B------:R-:W-:-:S13]  /*1400*/  ISETP.NE.AND P0, PT, R13, 0x1, PT ;  /* 0x000000010d00780c */ /* 0x000fda0003f05270 */
[----:B------:R-:W0:Y:S02]  /*1410*/  @P0 LDC.64 R4, c[0x0][0x9e8] ;  /* 0x00027a00ff040b82 */ /* 0x000e240000000a00 */
[----:B0-----:R-:W-:-:S05]  /*1420*/  @P0 IMAD.HI.U32 R4, R0, R4, RZ ;  /* 0x0000000400040227 */ /* 0x001fca00078e00ff */
[----:B------:R-:W-:-:S07]  /*1430*/  @P0 SHF.R.U32.HI R0, RZ, R5, R4 ;  /* 0x00000005ff000219 */ /* 0x000fce0000011604 */
.L_x_968:
[----:B------:R-:W-:-:S05]  /*1440*/  IMAD R3, R0, R13, RZ ;  /* 0x0000000d00037224 */ /* 0x000fca00078e02ff */
[----:B------:R-:W-:-:S07]  /*1450*/  VIMNMX R2, R2, R3, !PT ;  /* 0x0000000302027248 */ /* 0x000fce0007fe0100 */
.L_x_966:
[----:B------:R-:W-:Y:S01]  /*1460*/  IMAD.HI R2, R2, 0x2aaaaaab, RZ ;  /* 0x2aaaaaab02027827 */ /* 0x000fe200078e02ff */
[----:B------:R-:W-:Y:S02]  /*1470*/  PLOP3.LUT P0, PT, PT, PT, PT, 0x80, 0x0 ;  /* 0x000000000000781c */ /* 0x000fe40003f0f070 */
[----:B------:R-:W-:Y:S02]  /*1480*/  CS2R R88, SRZ ;  /* 0x0000000000587805 */ /* 0x000fe4000001ff00 */
[----:B------:R-:W-:Y:S01]  /*1490*/  CS2R R86, SRZ ;  /* 0x0000000000567805 */ /* 0x000fe2000001ff00 */
[----:B------:R-:W-:Y:S01]  /*14a0*/  IMAD.MOV.U32 R0, RZ, RZ, RZ ;  /* 0x000000ffff007224 */ /* 0x000fe200078e00ff */
[----:B------:R-:W-:Y:S02]  /*14b0*/  SHF.R.U32.HI R3, RZ, 0x1f, R2 ;  /* 0x0000001fff037819 */ /* 0x000fe40000011602 */
[----:B------:R-:W-:Y:S02]  /*14c0*/  CS2R R84, SRZ ;  /* 0x0000000000547805 */ /* 0x000fe4000001ff00 */
[----:B------:R-:W-:-:S02]  /*14d0*/  CS2R R82, SRZ ;  /* 0x0000000000527805 */ /* 0x000fc4000001ff00 */
[----:B------:R-:W-:Y:S02]  /*14e0*/  CS2R R80, SRZ ;  /* 0x0000000000507805 */ /* 0x000fe4000001ff00 */
[----:B------:R-:W-:Y:S01]  /*14f0*/  LEA.HI.SX32 R3, R2, R3, 0x1c ;  /* 0x0000000302037211 */ /* 0x000fe200078fe2ff */
[----:B------:R-:W-:Y:S01]  /*1500*/  IMAD.MOV.U32 R54, RZ, RZ, RZ ;  /* 0x000000ffff367224 */ /* 0x000fe200078e00ff */
[----:B------:R-:W-:Y:S02]  /*1510*/  CS2R R50, SRZ ;  /* 0x0000000000327805 */ /* 0x000fe4000001ff00 */
[----:B------:R-:W-:Y:S02]  /*1520*/  CS2R R76, SRZ ;  /* 0x00000000004c7805 */ /* 0x000fe4000001ff00 */
[----:B------:R-:W-:Y:S02]  /*1530*/  VIMNMX R23, RZ, R3, !PT ;  /* 0x00000003ff177248 */ /* 0x000fe40007fe0100 */
[----:B------:R-:W-:-:S02]  /*1540*/  CS2R R74, SRZ ;  /* 0x00000000004a7805 */ /* 0x000fc4000001ff00 */
[----:B------:R-:W-:Y:S02]  /*1550*/  CS2R R40, SRZ ;  /* 0x0000000000287805 */ /* 0x000fe4000001ff00 */
[----:B------:R-:W-:Y:S02]  /*1560*/  CS2R R48, SRZ ;  /* 0x0000000000307805 */ /* 0x000fe4000001ff00 */
[----:B------:R-:W-:Y:S02]  /*1570*/  ISETP.GT.AND P1, PT, R72, R23, PT ;  /* 0x000000174800720c */ /* 0x000fe40003f24270 */
[----:B------:R-:W-:Y:S02]  /*1580*/  CS2R R70, SRZ ;  /* 0x0000000000467805 */ /* 0x000fe4000001ff00 */
[----:B------:R-:W-:Y:S02]  /*1590*/  CS2R R68, SRZ ;  /* 0x0000000000447805 */ /* 0x000fe4000001ff00 */
[----:B------:R-:W-:-:S02]  /*15a0*/  CS2R R66, SRZ ;  /* 0x0000000000427805 */ /* 0x000fc4000001ff00 */
[----:B------:R-:W-:Y:S02]  /*15b0*/  CS2R R64, SRZ ;  /* 0x0000000000407805 */ /* 0x000fe4000001ff00 */
[----:B------:R-:W-:Y:S02]  /*15c0*/  CS2R R62, SRZ ;  /* 0x00000000003e7805 */ /* 0x000fe4000001ff00 */
[----:B------:R-:W-:Y:S01]  /*15d0*/  CS2R R60, SRZ ;  /* 0x00000000003c7805 */ /* 0x000fe2000001ff00 */
[----:B------:R-:W-:Y:S01]  /*15e0*/  IMAD.MOV.U32 R59, RZ, RZ, RZ ;  /* 0x000000ffff3b7224 */ /* 0x000fe200078e00ff */
[----:B------:R-:W-:Y:S01]  /*15f0*/  CS2R R44, SRZ ;  /* 0x00000000002c7805 */ /* 0x000fe2000001ff00 */
[----:B------:R-:W-:Y:S01]  /*1600*/  IMAD.MOV.U32 R56, RZ, RZ, RZ ;  /* 0x000000ffff387224 */ /* 0x000fe200078e00ff */
        /* <DEDUP_REMOVED lines=12> */
[----:B------:R-:W-:Y:S01]  /*16d0*/  CS2R R26, SRZ ;  /* 0x00000000001a7805 */ /* 0x000fe2000001ff00 */
        /* <DEDUP_REMOVED lines=26> */
[----:B------:R-:W-:Y:S02]  /*1880*/  IMAD.U32 R10, RZ, RZ, UR6 ;  /* 0x00000006ff0a7e24 */ /* 0x000fe4000f8e00ff */
[----:B------:R-:W-:Y:S02]  /*1890*/  IMAD.U32 R6, RZ, RZ, UR4 ;  /* 0x00000004ff067e24 */ /* 0x000fe4000f8e00ff */
[----:B------:R-:W-:-:S02]  /*18a0*/  IMAD.U32 R7, RZ, RZ, UR5 ;  /* 0x00000005ff077e24 */ /* 0x000fc4000f8e00ff */
[----:B------:R-:W-:Y:S02]  /*18b0*/  IMAD.U32 R11, RZ, RZ, UR7 ;  /* 0x00000007ff0b7e24 */ /* 0x000fe4000f8e00ff */
[----:B------:R-:W-:Y:S02]  /*18c0*/  IMAD.MOV.U32 R8, RZ, RZ, 0x70 ;  /* 0x00000070ff087424 */ /* 0x000fe400078e00ff */
[----:B------:R-:W-:Y:S02]  /*18d0*/  IMAD.MOV.U32 R12, RZ, RZ, 0x1 ;  /* 0x00000001ff0c7424 */ /* 0x000fe400078e00ff */
[----:B0-----:R-:W-:-:S07]  /*18e0*/  IMAD.MOV.U32 R13, RZ, RZ, RZ ;  /* 0x000000ffff0d7224 */ /* 0x001fce00078e00ff */
[----:B------:R-:W-:-:S07]  /*18f0*/  LEPC R20, `(.L_x_970) ;  /* 0x000000001014794e */ /* 0x000fce0000000000 */
[----:B-1----:R-:W-:Y:S05]  /*1900*/  CALL.ABS.NOINC R2 ;  /* 0x0000000002007343 */ /* 0x002fea0003c00000 */
.L_x_970:
[----:B------:R-:W-:Y:S01]  /*1910*/  LEA.HI R0, R166, R166, RZ, 0x1 ;  /* 0x000000a6a6007211 */ /* 0x000fe200078f08ff */
[----:B------:R-:W-:-:S03]  /*1920*/  IMAD.U32 R2, RZ, RZ, UR61 ;  /* 0x0000003dff027e24 */ /* 0x000fc6000f8e00ff */
[----:B------:R-:W-:Y:S02]  /*1930*/  LOP3.LUT R3, R0, 0xfffffffe, RZ, 0xc0, !PT ;  /* 0xfffffffe00037812 */ /* 0x000fe400078ec0ff */
[----:B------:R-:W-:-:S03]  /*1940*/  ISETP.NE.AND P0, PT, R2, 0x3, PT ;  /* 0x000000030200780c */ /* 0x000fc60003f05270 */
[----:B------:R-:W-:-:S05]  /*1950*/  IMAD.IADD R0, R166, 0x1, -R3 ;  /* 0x00000001a6007824 */ /* 0x000fca00078e0a03 */
[----:B------:R-:W-:-:S04]  /*1960*/  SHF.L.U32 R0, R0, 0x1f, RZ ;  /* 0x0000001f00007819 */ /* 0x000fc800000006ff */
[----:B------:R-:W0:Y:S02]  /*1970*/  SYNCS.PHASECHK.TRANS64.TRYWAIT P1, [UR40+0x2a800], R0 ;  /* 0x02a80000ff0075a7 */ /* 0x000e240008020168 */
[----:B0-----:R-:W-:Y:S05]  /*1980*/  @!P1 BRA `(.L_x_971) ;  /* 0x0000012c00109947 */ /* 0x001fea0003800000 */
.L_x_1135:
[----:B------:R-:W-:Y:S05]  /*1990*/  @!P0 BRA `(.L_x_972) ;  /* 0x0000000000048947 */ /* 0x000fea0003800000 */
[----:B------:R-:W-:Y:S01]  /*19a0*/  BPT.TRAP 0x1 ;  /* 0x000000040000795c */ /* 0x000fe20000300000 */
.L_x_972:
[----:B------:R-:W-:Y:S02]  /*19b0*/  IMAD.U32 R15, RZ, RZ, UR38 ;  /* 0x00000026ff0f7e24 */ /* 0x000fe4000f8e00ff */
[----:B0-----:R-:W-:-:S03]  /*19c0*/  IMAD.U32 R0, RZ, RZ, UR39 ;  /* 0x00000027ff007e24 */ /* 0x001fc6000f8e00ff */
[----:B------:R-:W-:Y:S02]  /*19d0*/  LEA R15, R15, UR40, 0x3 ;  /* 0x000000280f0f7c11 */ /* 0x000fe4000f8e18ff */
[----:B------:R-:W-:-:S04]  /*19e0*/  SHF.L.U32 R0, R0, 0x1f, RZ ;  /* 0x0000001f00007819 */ /* 0x000fc800000006ff */
[----:B------:R0:W1:Y:S01]  /*19f0*/  SYNCS.PHASECHK.TRANS64.TRYWAIT P1, [R15+URZ+0x2a830], R0 ;  /* 0x02a830000f0075a7 */ /* 0x000062000802017f */
[----:B------:R-:W-:Y:S05]  /*1a00*/  @!P0 BRA `(.L_x_973) ;  /* 0x0000000000048947 */ /* 0x000fea0003800000 */
[----:B------:R-:W-:Y:S01]  /*1a10*/  BPT.TRAP 0x1 ;  /* 0x000000040000795c */ /* 0x000fe20000300000 */
.L_x_973:
[----:B-1----:R-:W-:Y:S05]  /*1a20*/  @P1 BRA `(.L_x_974) ;  /* 0x0000000000081947 */ /* 0x002fea0003800000 */
[----:B------:R-:W1:Y:S02]  /*1a30*/  SYNCS.PHASECHK.TRANS64.TRYWAIT P1, [R15+URZ+0x2a830], R0 ;  /* 0x02a830000f0075a7 */ /* 0x000e64000802017f */
[----:B-1----:R-:W-:Y:S05]  /*1a40*/  @!P1 BRA `(.L_x_975) ;  /* 0x0000012800f89947 */ /* 0x002fea0003800000 */
.L_x_974:
        /* <DEDUP_REMOVED lines=30> */
[----:B------:R-:W-:Y:S01]  /*1c30*/  IMAD.U32 R5, RZ, RZ, UR9 ;  /* 0x00000009ff057e24 */ /* 0x000fe2000f8e00ff */
        /* <DEDUP_REMOVED lines=28> */
[----:B------:R-:W-:Y:S02]  /*1e00*/  WARPGROUP.DEPBAR.LE gsb0, 0x0 ;  /* 0x00008000000079c5 */ /* 0x000fe40000010000 */
        /* <DEDUP_REMOVED lines=39> */
.L_x_976:
[----:B------:R-:W-:Y:S01]  /*2080*/  ISETP.NE.AND P2, PT, R168, 0x1, PT ;  /* 0x00000001a800780c */ /* 0x000fe20003f45270 */
[----:B------:R-:W-:Y:S01]  /*2090*/  ULDC UR5, c[0x0][0x9d8] ;  /* 0x0002760000057ab9 */ /* 0x000fe20000000800 */
[----:B------:R-:W-:Y:S01]  /*20a0*/  R2UR UR4, R15 ;  /* 0x000000000f0472ca */ /* 0x000fe200000e0000 */
[----:B------:R-:W-:Y:S01]  /*20b0*/  FMUL.FTZ R3, R27, UR5 ;  /* 0x000000051b037c20 */ /* 0x000fe20008410000 */
[----:B01----:R-:W-:Y:S01]  /*20c0*/  FMUL.FTZ R0, R26, UR5 ;  /* 0x000000051a007c20 */ /* 0x003fe20008410000 */
[----:B------:R-:W-:Y:S02]  /*20d0*/  IMAD.IADD R26, R22, 0x1, R17 ;  /* 0x00000001161a7824 */ /* 0x000fe400078e0211 */
[----:B------:R-:W-:Y:S01]  /*20e0*/  FMUL.FTZ R9, R30, UR5 ;  /* 0x000000051e097c20 */ /* 0x000fe20008410000 */
[----:B------:R-:W-:Y:S01]  /*20f0*/  FMUL.FTZ R25, R25, UR5 ;  /* 0x0000000519197c20 */ /* 0x000fe20008410000 */
[----:B------:R-:W-:Y:S01]  /*2100*/  FMUL.FTZ R28, R28, UR5 ;  /* 0x000000051c1c7c20 */ /* 0x000fe20008410000 */
[----:B------:R-:W-:Y:S01]  /*2110*/  FMUL.FTZ R13, R24, UR5 ;  /* 0x00000005180d7c20 */ /* 0x000fe20008410000 */
[----:B------:R-:W-:Y:S01]  /*2120*/  FMUL.FTZ R11, R31, UR5 ;  /* 0x000000051f0b7c20 */ /* 0x000fe20008410000 */
[----:B------:R0:W1:Y:S01]  /*2130*/  MUFU.TANH R74, R25 ;  /* 0x00000019004a7308 */ /* 0x0000620000002400 */
[----:B------:R-:W-:Y:S01]  /*2140*/  FMUL.FTZ R32, R32, UR5 ;  /* 0x0000000520207c20 */ /* 0x000fe20008410000 */
[----:B------:R-:W2:Y:S01]  /*2150*/  @P2 LDC R21, c[0x0][0x44c] ;  /* 0x00011300ff152b82 */ /* 0x000ea20000000800 */
[----:B------:R-:W-:Y:S01]  /*2160*/  FMUL.FTZ R33, R33, UR5 ;  /* 0x0000000521217c20 */ /* 0x000fe20008410000 */
[----:B------:R-:W-:Y:S01]  /*2170*/  UIADD3 UR4, UR4, 0x2a840, URZ ;  /* 0x0002a84004047890 */ /* 0x000fe2000fffe03f */
[----:B------:R-:W-:Y:S01]  /*2180*/  FMUL.FTZ R14, R34, UR5 ;  /* 0x00000005220e7c20 */ /* 0x000fe20008410000 */
[----:B------:R-:W-:Y:S01]  /*2190*/  FMUL.FTZ R20, R35, UR5 ;  /* 0x0000000523147c20 */ /* 0x000fe20008410000 */
[----:B------:R-:W-:Y:S01]  /*21a0*/  FMUL.FTZ R36, R36, UR5 ;  /* 0x0000000524247c20 */ /* 0x000fe20008410000 */
[----:B------:R-:W-:Y:S01]  /*21b0*/  UPRMT UR4, UR60, 0x654, UR4 ;  /* 0x000006543c047896 */ /* 0x000fe20008000004 */
[----:B------:R-:W-:Y:S01]  /*21c0*/  FMUL.FTZ R37, R37, UR5 ;  /* 0x0000000525257c20 */ /* 0x000fe20008410000 */
[----:B------:R-:W3:Y:S01]  /*21d0*/  @P2 LDC R27, c[0x0][0x450] ;  /* 0x00011400ff1b2b82 */ /* 0x000ee20000000800 */
[----:B------:R-:W-:Y:S01]  /*21e0*/  FMUL.FTZ R24, R38, UR5 ;  /* 0x0000000526187c20 */ /* 0x000fe20008410000 */
[----:B0-----:R-:W-:Y:S01]  /*21f0*/  FMUL.FTZ R25, R39, UR5 ;  /* 0x0000000527197c20 */ /* 0x001fe20008410000 */
[----:B------:R-:W-:Y:S01]  /*2200*/  FMUL.FTZ R40, R40, UR5 ;  /* 0x0000000528287c20 */ /* 0x000fe20008410000 */
        /* <DEDUP_REMOVED lines=12> */
[----:B--2---:R-:W-:-:S04]  /*22d0*/  @P2 IMAD.HI.U32 R10, R26, R21, RZ ;  /* 0x000000151a0a2227 */ /* 0x004fc800078e00ff */
[----:B------:R-:W-:Y:S01]  /*22e0*/  FMUL.FTZ R56, R56, UR5 ;  /* 0x0000000538387c20 */ /* 0x000fe20008410000 */
[----:B------:R-:W0:Y:S01]  /*22f0*/  LDC R21, c[0x0][0x288] ;  /* 0x0000a200ff157b82 */ /* 0x000e220000000800 */
[----:B------:R-:W-:Y:S01]  /*2300*/  FMUL.FTZ R58, R58, UR5 ;  /* 0x000000053a3a7c20 */ /* 0x000fe20008410000 */
[----:B------:R-:W-:Y:S01]  /*2310*/  FMUL.FTZ R60, R60, UR5 ;  /* 0x000000053c3c7c20 */ /* 0x000fe20008410000 */
[----:B------:R-:W-:Y:S01]  /*2320*/  FMUL.FTZ R62, R62, UR5 ;  /* 0x000000053e3e7c20 */ /* 0x000fe20008410000 */
[----:B------:R-:W-:Y:S01]  /*2330*/  FMUL.FTZ R64, R64, UR5 ;  /* 0x0000000540407c20 */ /* 0x000fe20008410000 */
[----:B------:R-:W-:Y:S01]  /*2340*/  FMUL.FTZ R65, R65, UR5 ;  /* 0x0000000541417c20 */ /* 0x000fe20008410000 */
[----:B---3--:R-:W-:Y:S01]  /*2350*/  @P2 SHF.R.U32.HI R26, RZ, R27, R10 ;  /* 0x0000001bff1a2219 */ /* 0x008fe2000001160a */
[----:B------:R-:W-:Y:S02]  /*2360*/  IMAD.MOV.U32 R27, RZ, RZ, -0x60 ;  /* 0xffffffa0ff1b7424 */ /* 0x000fe400078e00ff */
[----:B------:R-:W-:Y:S01]  /*2370*/  FMUL.FTZ R8, R66, UR5 ;  /* 0x0000000542087c20 */ /* 0x000fe20008410000 */
[----:B------:R-:W-:Y:S01]  /*2380*/  FMUL.FTZ R2, R67, UR5 ;  /* 0x0000000543027c20 */ /* 0x000fe20008410000 */
[----:B------:R-:W-:Y:S01]  /*2390*/  FMUL.FTZ R68, R68, UR5 ;  /* 0x0000000544447c20 */ /* 0x000fe20008410000 */
[----:B------:R-:W2:Y:S01]  /*23a0*/  SHFL.IDX PT, R30, R26, RZ, 0x1c1f ;  /* 0x001c1fff1a1e7589 */ /* 0x000ea200000e0000 */
[----:B------:R-:W-:-:S02]  /*23b0*/  IMAD R27, R72, R27, 0x61 ;  /* 0x00000061481b7424 */ /* 0x000fc400078e021b */
[----:B------:R-:W-:Y:S01]  /*23c0*/  FMUL.FTZ R12, R70, UR5 ;  /* 0x00000005460c7c20 */ /* 0x000fe20008410000 */
[----:B------:R-:W-:Y:S01]  /*23d0*/  FMUL.FTZ R10, R71, UR5 ;  /* 0x00000005470a7c20 */ /* 0x000fe20008410000 */
[----:B------:R3:W4:Y:S01]  /*23e0*/  MUFU.TANH R75, R28 ;  /* 0x0000001c004b7308 */ /* 0x0007220000002400 */
[----:B------:R-:W-:Y:S01]  /*23f0*/  FMUL.FTZ R47, R47, UR5 ;  /* 0x000000052f2f7c20 */ /* 0x000fe20008410000 */
[----:B------:R-:W-:Y:S01]  /*2400*/  FMUL.FTZ R51, R51, UR5 ;  /* 0x0000000533337c20 */ /* 0x000fe20008410000 */
[----:B------:R-:W-:Y:S01]  /*2410*/  FMUL.FTZ R57, R57, UR5 ;  /* 0x0000000539397c20 */ /* 0x000fe20008410000 */
[----:B------:R-:W-:Y:S01]  /*2420*/  FMUL.FTZ R63, R63, UR5 ;  /* 0x000000053f3f7c20 */ /* 0x000fe20008410000 */
[----:B------:R-:W-:Y:S01]  /*2430*/  FMUL.FTZ R69, R69, UR5 ;  /* 0x0000000545457c20 */ /* 0x000fe20008410000 */
[----:B------:R-:W-:Y:S01]  /*2440*/  LOP3.LUT P1, RZ, R19, 0x80000, RZ, 0xc0, !PT ;  /* 0x0008000013ff7812 */ /* 0x000fe2000782c0ff */
[----:B------:R-:W-:Y:S01]  /*2450*/  FMUL.FTZ R29, R29, UR5 ;  /* 0x000000051d1d7c20 */ /* 0x000fe20008410000 */
[----:B------:R-:W-:Y:S01]  /*2460*/  IMAD R15, R72, -0x60, R16 ;  /* 0xffffffa0480f7824 */ /* 0x000fe200078e0210 */
[----:B------:R-:W0:Y:S01]  /*2470*/  MUFU.TANH R13, R13 ;  /* 0x0000000d000d7308 */ /* 0x000e220000002400 */
[----:B---3--:R-:W-:Y:S01]  /*2480*/  IMAD R28, R18, -0x2, R27 ;  /* 0xfffffffe121c7824 */ /* 0x008fe200078e021b */
[----:B------:R-:W-:Y:S01]  /*2490*/  ULDC UR50, c[0x0][0x9dc] ;  /* 0x0002770000327ab9 */ /* 0x000fe20000000800 */
[----:B------:R-:W-:Y:S01]  /*24a0*/  SYNCS.ARRIVE.TRANS64.RED.A1T0 RZ, [UR4], RZ ;  /* 0x000000ffffff79a7 */ /* 0x000fe20008100404 */
[----:B------:R-:W-:Y:S01]  /*24b0*/  FMUL.FTZ R55, R55, UR5 ;  /* 0x0000000537377c20 */ /* 0x000fe20008410000 */
[----:B------:R-:W-:Y:S01]  /*24c0*/  ULOP3.LUT UR4, URZ, UR50, URZ, 0x33, !UPT ;  /* 0x000000323f047292 */ /* 0x000fe2000f8e333f */
[----:B------:R-:W-:Y:S01]  /*24d0*/  FMUL.FTZ R59, R59, UR5 ;  /* 0x000000053b3b7c20 */ /* 0x000fe20008410000 */
[----:B------:R-:W-:Y:S01]  /*24e0*/  VIADD R15, R15, 0x60 ;  /* 0x000000600f0f7836 */ /* 0x000fe20000000000 */
[----:B------:R-:W3:Y:S01]  /*24f0*/  MUFU.TANH R0, R0 ;  /* 0x0000000000007308 */ /* 0x000ee20000002400 */
[----:B------:R-:W-:Y:S01]  /*2500*/  FMUL.FTZ R61, R61, UR5 ;  /* 0x000000053d3d7c20 */ /* 0x000fe20008410000 */
[----:B------:R-:W-:Y:S01]  /*2510*/  ULDC UR5, c[0x0][0x9e0] ;  /* 0x0002780000057ab9 */ /* 0x000fe20000000800 */
[----:B------:R-:W-:-:S05]  /*2520*/  VIADD R70, R28, 0xffffffff ;  /* 0xffffffff1c467836 */ /* 0x000fca0000000000 */
[----:B------:R-:W0:Y:S08]  /*2530*/  MUFU.TANH R3, R3 ;  /* 0x0000000300037308 */ /* 0x000e300000002400 */
        /* <DEDUP_REMOVED lines=39> */
[----:B------:R0:W1:Y:S08]  /*27b0*/  MUFU.TANH R76, R29 ;  /* 0x0000001d004c7308 */ /* 0x0000700000002400 */
[----:B------:R5:W1:Y:S01]  /*27c0*/  MUFU.TANH R38, R55 ;  /* 0x0000003700267308 */ /* 0x000a620000002400 */
[----:B0-----:R-:W-:-:S05]  /*27d0*/  IADD3 R29, R28, -R21, R16 ;  /* 0x800000151c1d7210 */ /* 0x001fca0007ffe010 */
[----:B------:R-:W-:Y:S02]  /*27e0*/  VIADD R66, R29, UR5 ;  /* 0x000000051d427c36 */ /* 0x000fe40008000000 */
[----:B------:R0:W1:Y:S01]  /*27f0*/  MUFU.TANH R78, R59 ;  /* 0x0000003b004e7308 */ /* 0x0000620000002400 */
[----:B-----5:R-:W-:-:S07]  /*2800*/  IMAD R55, R18, -0x2, R15 ;  /* 0xfffffffe12377824 */ /* 0x020fce00078e020f */
[----:B------:R5:W1:Y:S01]  /*2810*/  MUFU.TANH R35, R61 ;  /* 0x0000003d00237308 */ /* 0x000a620000002400 */
[----:B0-----:R-:W-:-:S04]  /*2820*/  VIADD R59, R29, UR4 ;  /* 0x000000041d3b7c36 */ /* 0x001fc80008000000 */
[----:B--2---:R-:W-:Y:S02]  /*2830*/  IMAD.IADD R28, R59, 0x1, R30 ;  /* 0x000000013b1c7824 */ /* 0x004fe400078e021e */
[----:B-----5:R-:W-:Y:S01]  /*2840*/  VIADD R61, R27, 0xffffffff ;  /* 0xffffffff1b3d7836 */ /* 0x020fe20000000000 */
[----:B------:R-:W-:Y:S01]  /*2850*/  VIADDMNMX R27, R30, R66, R55, PT ;  /* 0x000000421e1b7246 */ /* 0x000fe20003800137 */
[----:B---34-:R-:W-:Y:S06]  /*2860*/  @!P1 BRA `(.L_x_977) ;  /* 0x00000000005c9947 */ /* 0x018fec0003800000 */
[----:B------:R-:W-:Y:S01]  /*2870*/  IADD3 R15, R16, -R21, R30 ;  /* 0x80000015100f7210 */ /* 0x000fe20007ffe01e */
[----:B------:R-:W-:Y:S03]  /*2880*/  BSSY B0, `(.L_x_978) ;  /* 0x0000012000007945 */ /* 0x000fe60003800000 */
[----:B------:R-:W-:-:S13]  /*2890*/  ISETP.GT.AND P1, PT, R15, -0x1, PT ;  /* 0xffffffff0f00780c */ /* 0x000fda0003f24270 */
[----:B------:R-:W-:Y:S05]  /*28a0*/  @P1 BRA `(.L_x_979) ;  /* 0x0000000000241947 */ /* 0x000fea0003800000 */
[----:B------:R-:W-:Y:S01]  /*28b0*/  ULDC UR4, c[0x0][0x9e4] ;  /* 0x0002790000047ab9 */ /* 0x000fe20000000800 */
[----:B------:R-:W-:Y:S01]  /*28c0*/  LOP3.LUT R15, RZ, R15, RZ, 0x33, !PT ;  /* 0x0000000fff0f7212 */ /* 0x000fe200078e33ff */
[----:B------:R-:W-:-:S05]  /*28d0*/  IMAD.U32 R80, RZ, RZ, UR4 ;  /* 0x00000004ff507e24 */ /* 0x000fca000f8e00ff */
[----:B------:R-:W-:-:S13]  /*28e0*/  ISETP.NE.AND P1, PT, R80, 0x1, PT ;  /* 0x000000015000780c */ /* 0x000fda0003f25270 */
[----:B------:R-:W0:Y:S02]  /*28f0*/  @P1 LDC.64 R84, c[0x0][0x9e8] ;  /* 0x00027a00ff541b82 */ /* 0x000e240000000a00 */
[----:B0-----:R-:W-:-:S05]  /*2900*/  @P1 IMAD.HI.U32 R30, R15, R84, RZ ;  /* 0x000000540f1e1227 */ /* 0x001fca00078e00ff */
[----:B------:R-:W-:-:S04]  /*2910*/  @P1 SHF.R.U32.HI R15, RZ, R85, R30 ;  /* 0x00000055ff0f1219 */ /* 0x000fc8000001161e */
[----:B------:R-:W-:Y:S01]  /*2920*/  LOP3.LUT R15, RZ, R15, RZ, 0x33, !PT ;  /* 0x0000000fff0f7212 */ /* 0x000fe200078e33ff */
[----:B------:R-:W-:Y:S06]  /*2930*/  BRA `(.L_x_980) ;  /* 0x0000000000187947 */ /* 0x000fec0003800000 */
.L_x_979:
[----:B------:R-:W-:Y:S02]  /*2940*/  ULDC UR4, c[0x0][0x9e4] ;  /* 0x0002790000047ab9 */ /* 0x000fe40000000800 */
[----:B------:R-:W-:-:S05]  /*2950*/  IMAD.U32 R80, RZ, RZ, UR4 ;  /* 0x00000004ff507e24 */ /* 0x000fca000f8e00ff */
[----:B------:R-:W-:-:S13]  /*2960*/  ISETP.NE.AND P1, PT, R80, 0x1, PT ;  /* 0x000000015000780c */ /* 0x000fda0003f25270 */
[----:B------:R-:W0:Y:S02]  /*2970*/  @P1 LDC.64 R84, c[0x0][0x9e8] ;  /* 0x00027a00ff541b82 */ /* 0x000e240000000a00 */
[----:B0-----:R-:W-:-:S05]  /*2980*/  @P1 IMAD.HI.U32 R30, R15, R84, RZ ;  /* 0x000000540f1e1227 */ /* 0x001fca00078e00ff */
[----:B------:R-:W-:-:S07]  /*2990*/  @P1 SHF.R.U32.HI R15, RZ, R85, R30 ;  /* 0x00000055ff0f1219 */ /* 0x000fce000001161e */
.L_x_980:
[----:B------:R-:W-:Y:S05]  /*29a0*/  BSYNC B0 ;  /* 0x0000000000007941 */ /* 0x000fea0003800000 */
.L_x_978:
[----:B------:R-:W-:-:S05]  /*29b0*/  IMAD R15, R15, R80, R70 ;  /* 0x000000500f0f7224 */ /* 0x000fca00078e0246 */
[----:B------:R-:W-:Y:S02]  /*29c0*/  VIADDMNMX R27, R15, R80, R27, PT ;  /* 0x000000500f1b7246 */ /* 0x000fe4000380011b */
[----:B------:R-:W-:-:S07]  /*29d0*/  VIMNMX R28, R28, R15, !PT ;  /* 0x0000000f1c1c7248 */ /* 0x000fce0007fe0100 */
.L_x_977:
[C---:B------:R-:W-:Y:S01]  /*29e0*/  ISETP.GE.AND P6, PT, R61.reuse, 0x9, PT ;  /* 0x000000093d00780c */ /* 0x040fe20003fc6270 */
[----:B------:R-:W0:Y:S01]  /*29f0*/  SHFL.IDX PT, R26, R26, 0x1, 0x1c1f ;  /* 0x003c1f001a1a7f89 */ /* 0x000e2200000e0000 */
[----:B------:R-:W-:Y:S02]  /*2a00*/  ISETP.GE.AND P1, PT, R61, 0x2, PT ;  /* 0x000000023d00780c */ /* 0x000fe40003f26270 */
[C---:B------:R-:W-:Y:S02]  /*2a10*/  ISETP.GT.AND P2, PT, R28.reuse, 0x8, !P6 ;  /* 0x000000081c00780c */ /* 0x040fe40007744270 */
[----:B------:R-:W-:Y:S02]  /*2a20*/  ISETP.GT.AND P3, PT, R28, 0x1, !P1 ;  /* 0x000000011c00780c */ /* 0x000fe40004f64270 */
[----:B------:R-:W-:Y:S02]  /*2a30*/  ISETP.LT.OR P2, PT, R27, 0x9, P2 ;  /* 0x000000091b00780c */ /* 0x000fe40001741670 */
[----:B------:R-:W-:-:S02]  /*2a40*/  ISETP.GE.AND P4, PT, R61, 0xa, PT ;  /* 0x0000000a3d00780c */ /* 0x000fc40003f86270 */
[----:B------:R-:W-:Y:S02]  /*2a50*/  FSEL R89, R75, -INF , !P2 ;  /* 0xff8000004b597808 */ /* 0x000fe40005000000 */
[C---:B------:R-:W-:Y:S02]  /*2a60*/  ISETP.LT.OR P3, PT, R27.reuse, 0x2, P3 ;  /* 0x000000021b00780c */ /* 0x040fe40001f61670 */
[----:B------:R-:W-:Y:S02]  /*2a70*/  ISETP.GT.AND P2, PT, R28, 0x9, !P4 ;  /* 0x000000091c00780c */ /* 0x000fe40006744270 */
[----:B-1----:R-:W-:Y:S02]  /*2a80*/  FSEL R87, R74, -INF , !P3 ;  /* 0xff8000004a577808 */ /* 0x002fe40005800000 */
[----:B------:R-:W-:Y:S02]  /*2a90*/  ISETP.LT.OR P2, PT, R27, 0xa, P2 ;  /* 0x0000000a1b00780c */ /* 0x000fe40001741670 */
[----:B------:R-:W-:-:S02]  /*2aa0*/  ISETP.GE.AND P3, PT, R61, 0x11, PT ;  /* 0x000000113d00780c */ /* 0x000fc40003f66270 */
[----:B------:R-:W-:Y:S01]  /*2ab0*/  FSEL R91, R76, -INF , !P2 ;  /* 0xff8000004c5b7808 */ /* 0x000fe20005000000 */
[----:B0-----:R-:W-:Y:S01]  /*2ac0*/  IMAD.IADD R30, R59, 0x1, R26 ;  /* 0x000000013b1e7824 */ /* 0x001fe200078e021a */
[----:B------:R-:W-:Y:S02]  /*2ad0*/  ISETP.GT.AND P2, PT, R28, 0x10, !P3 ;  /* 0x000000101c00780c */ /* 0x000fe40005f44270 */
[----:B------:R-:W-:Y:S02]  /*2ae0*/  P2R R67, PR, RZ, 0x8 ;  /* 0x00000008ff437803 */ /* 0x000fe40000000000 */
[----:B------:R-:W-:Y:S02]  /*2af0*/  ISETP.LT.OR P2, PT, R27, 0x11, P2 ;  /* 0x000000111b00780c */ /* 0x000fe40001741670 */
[----:B------:R-:W-:Y:S02]  /*2b00*/  ISETP.GE.AND P3, PT, R61, 0x12, PT ;  /* 0x000000123d00780c */ /* 0x000fe40003f66270 */
[----:B------:R-:W-:-:S02]  /*2b10*/  FSEL R95, R32, -INF , !P2 ;  /* 0xff800000205f7808 */ /* 0x000fc40005000000 */
[C---:B------:R-:W-:Y:S02]  /*2b20*/  ISETP.GT.AND P2, PT, R28.reuse, 0x11, !P3 ;  /* 0x000000111c00780c */ /* 0x040fe40005f44270 */
[----:B------:R-:W-:Y:S02]  /*2b30*/  P2R R32, PR, RZ, 0x8 ;  /* 0x00000008ff207803 */ /* 0x000fe40000000000 */
[----:B------:R-:W-:Y:S02]  /*2b40*/  ISETP.LT.OR P2, PT, R27, 0x12, P2 ;  /* 0x000000121b00780c */ /* 0x000fe40001741670 */
[----:B------:R-:W-:Y:S02]  /*2b50*/  ISETP.GE.AND P3, PT, R61, 0x19, PT ;  /* 0x000000193d00780c */ /* 0x000fe40003f66270 */
[----:B------:R-:W-:Y:S02]  /*2b60*/  FSEL R97, R33, -INF , !P2 ;  /* 0xff80000021617808 */ /* 0x000fe40005000000 */
[----:B------:R-:W-:-:S02]  /*2b70*/  ISETP.GT.AND P2, PT, R28, 0x18, !P3 ;  /* 0x000000181c00780c */ /* 0x000fc40005f44270 */
[----:B------:R-:W-:Y:S02]  /*2b80*/  P2R R69, PR, RZ, 0x8 ;  /* 0x00000008ff457803 */ /* 0x000fe40000000000 */
[----:B------:R-:W-:Y:S02]  /*2b90*/  ISETP.LT.OR P2, PT, R27, 0x19, P2 ;  /* 0x000000191b00780c */ /* 0x000fe40001741670 */
[----:B------:R-:W-:Y:S02]  /*2ba0*/  ISETP.GE.AND P3, PT, R61, 0x1a, PT ;  /* 0x0000001a3d00780c */ /* 0x000fe40003f66270 */
[----:B------:R-:W-:Y:S02]  /*2bb0*/  FSEL R99, R36, -INF , !P2 ;  /* 0xff80000024637808 */ /* 0x000fe40005000000 */
[----:B------:R-:W-:Y:S02]  /*2bc0*/  ISETP.GT.AND P2, PT, R28, 0x19, !P3 ;  /* 0x000000191c00780c */ /* 0x000fe40005f44270 */
[----:B------:R-:W-:-:S02]  /*2bd0*/  P2R R36, PR, RZ, 0x8 ;  /* 0x00000008ff247803 */ /* 0x000fc40000000000 */
[----:B------:R-:W-:Y:S02]  /*2be0*/  ISETP.LT.OR P2, PT, R27, 0x1a, P2 ;  /* 0x0000001a1b00780c */ /* 0x000fe40001741670 */
[----:B------:R-:W-:Y:S02]  /*2bf0*/  ISETP.GE.AND P3, PT, R61, 0x21, PT ;  /* 0x000000213d00780c */ /* 0x000fe40003f66270 */
[----:B------:R-:W-:Y:S02]  /*2c00*/  FSEL R101, R37, -INF , !P2 ;  /* 0xff80000025657808 */ /* 0x000fe40005000000 */
[----:B------:R-:W-:Y:S02]  /*2c10*/  ISETP.GT.AND P2, PT, R28, 0x20, !P3 ;  /* 0x000000201c00780c */ /* 0x000fe40005f44270 */
[----:B------:R-:W-:Y:S02]  /*2c20*/  P2R R71, PR, RZ, 0x8 ;  /* 0x00000008ff477803 */ /* 0x000fe40000000000 */
[----:B------:R-:W-:-:S02]  /*2c30*/  ISETP.LT.OR P2, PT, R27, 0x21, P2 ;  /* 0x000000211b00780c */ /* 0x000fc40001741670 */
[----:B------:R-:W-:Y:S02]  /*2c40*/  ISETP.GE.AND P3, PT, R61, 0x22, PT ;  /* 0x000000223d00780c */ /* 0x000fe40003f66270 */
[----:B------:R-:W-:Y:S02]  /*2c50*/  FSEL R103, R40, -INF , !P2 ;  /* 0xff80000028677808 */ /* 0x000fe40005000000 */
[----:B------:R-:W-:Y:S02]  /*2c60*/  ISETP.GT.AND P2, PT, R28, 0x21, !P3 ;  /* 0x000000211c00780c */ /* 0x000fe40005f44270 */
[----:B------:R-:W-:Y:S02]  /*2c70*/  P2R R40, PR, RZ, 0x8 ;  /* 0x00000008ff287803 */ /* 0x000fe40000000000 */
[----:B------:R-:W-:Y:S02]  /*2c80*/  ISETP.LT.OR P2, PT, R27, 0x22, P2 ;  /* 0x000000221b00780c */ /* 0x000fe40001741670 */
[----:B------:R-:W-:-:S02]  /*2c90*/  ISETP.GE.AND P3, PT, R61, 0x29, PT ;  /* 0x000000293d00780c */ /* 0x000fc40003f66270 */
[----:B------:R-:W-:Y:S02]  /*2ca0*/  FSEL R105, R41, -INF , !P2 ;  /* 0xff80000029697808 */ /* 0x000fe40005000000 */
        /* <DEDUP_REMOVED lines=53> */
[----:B------:R-:W-:Y:S02]  /*3000*/  P2R R63, PR, RZ, 0x10 ;  /* 0x00000010ff3f7803 */ /* 0x000fe40000000000 */
[----:B------:R-:W-:Y:S02]  /*3010*/  FSEL R33, R64, -INF , !P2 ;  /* 0xff80000040217808 */ /* 0x000fe40005000000 */
[----:B------:R-:W-:-:S04]  /*3020*/  ISETP.GE.AND P2, PT, R61, 0x52, PT ;  /* 0x000000523d00780c */ /* 0x000fc80003f46270 */
[----:B------:R-:W-:-:S04]  /*3030*/  ISETP.GT.AND P3, PT, R28, 0x51, !P2 ;  /* 0x000000511c00780c */ /* 0x000fc80005764270 */
[----:B------:R-:W-:-:S04]  /*3040*/  ISETP.LT.OR P3, PT, R27, 0x52, P3 ;  /* 0x000000521b00780c */ /* 0x000fc80001f61670 */
[----:B------:R-:W-:Y:S02]  /*3050*/  FSEL R15, R65, -INF , !P3 ;  /* 0xff800000410f7808 */ /* 0x000fe40005800000 */
[----:B------:R-:W-:-:S04]  /*3060*/  ISETP.GE.AND P3, PT, R61, 0x59, PT ;  /* 0x000000593d00780c */ /* 0x000fc80003f66270 */
[----:B------:R-:W-:-:S04]  /*3070*/  ISETP.GT.AND P4, PT, R28, 0x58, !P3 ;  /* 0x000000581c00780c */ /* 0x000fc80005f84270 */
[----:B------:R-:W-:-:S04]  /*3080*/  ISETP.LT.OR P4, PT, R27, 0x59, P4 ;  /* 0x000000591b00780c */ /* 0x000fc80002781670 */
[----:B------:R-:W-:Y:S02]  /*3090*/  FSEL R29, R68, -INF , !P4 ;  /* 0xff800000441d7808 */ /* 0x000fe40006000000 */
[----:B------:R-:W-:-:S04]  /*30a0*/  ISETP.GE.AND P4, PT, R61, 0x1, PT ;  /* 0x000000013d00780c */ /* 0x000fc80003f86270 */
[----:B------:R-:W-:-:S04]  /*30b0*/  ISETP.GT.AND P5, PT, R28, RZ, !P4 ;  /* 0x000000ff1c00720c */ /* 0x000fc800067a4270 */
[----:B------:R-:W-:-:S04]  /*30c0*/  ISETP.LT.OR P5, PT, R27, 0x1, P5 ;  /* 0x000000011b00780c */ /* 0x000fc80002fa1670 */
[----:B------:R-:W-:Y:S02]  /*30d0*/  FSEL R85, R13, -INF , !P5 ;  /* 0xff8000000d557808 */ /* 0x000fe40006800000 */
[----:B------:R-:W-:-:S04]  /*30e0*/  ISETP.GE.AND P5, PT, R61, 0x5a, PT ;  /* 0x0000005a3d00780c */ /* 0x000fc80003fa6270 */
[----:B------:R-:W-:Y:S02]  /*30f0*/  P2R R64, PR, RZ, 0x20 ;  /* 0x00000020ff407803 */ /* 0x000fe40000000000 */
[----:B------:R-:W-:Y:S02]  /*3100*/  ISETP.GT.AND P5, PT, R28, 0x59, !P5 ;  /* 0x000000591c00780c */ /* 0x000fe40006fa4270 */
[----:B------:R-:W-:Y:S02]  /*3110*/  VIADDMNMX R28, R26, R66, R55, PT ;  /* 0x000000421a1c7246 */ /* 0x000fe40003800137 */
[----:B------:R-:W-:-:S04]  /*3120*/  ISETP.LT.OR P5, PT, R27, 0x5a, P5 ;  /* 0x0000005a1b00780c */ /* 0x000fc80002fa1670 */
[----:B------:R-:W-:Y:S02]  /*3130*/  FSEL R31, R31, -INF , !P5 ;  /* 0xff8000001f1f7808 */ /* 0x000fe40006800000 */
[----:B------:R-:W-:-:S13]  /*3140*/  LOP3.LUT P5, RZ, R19, 0x80000, RZ, 0xc0, !PT ;  /* 0x0008000013ff7812 */ /* 0x000fda00078ac0ff */
[----:B------:R-:W-:Y:S05]  /*3150*/  @!P5 BRA `(.L_x_981) ;  /* 0x00000000005cd947 */ /* 0x000fea0003800000 */
        /* <DEDUP_REMOVED lines=13> */
.L_x_983:
[----:B------:R-:W-:Y:S02]  /*3230*/  ULDC UR4, c[0x0][0x9e4] ;  /* 0x0002790000047ab9 */ /* 0x000fe40000000800 */
[----:B------:R-:W-:-:S05]  /*3240*/  IMAD.U32 R27, RZ, RZ, UR4 ;  /* 0x00000004ff1b7e24 */ /* 0x000fca000f8e00ff */
[----:B------:R-:W-:-:S13]  /*3250*/  ISETP.NE.AND P5, PT, R27, 0x1, PT ;  /* 0x000000011b00780c */ /* 0x000fda0003fa5270 */
[----:B------:R-:W0:Y:S02]  /*3260*/  @P5 LDC.64 R52, c[0x0][0x9e8] ;  /* 0x00027a00ff345b82 */ /* 0x000e240000000a00 */
[----:B0-----:R-:W-:-:S05]  /*3270*/  @P5 IMAD.HI.U32 R26, R13, R52, RZ ;  /* 0x000000340d1a5227 */ /* 0x001fca00078e00ff */
[----:B------:R-:W-:-:S07]  /*3280*/  @P5 SHF.R.U32.HI R13, RZ, R53, R26 ;  /* 0x00000035ff0d5219 */ /* 0x000fce000001161a */
.L_x_984:
[----:B------:R-:W-:Y:S05]  /*3290*/  BSYNC B0 ;  /* 0x0000000000007941 */ /* 0x000fea0003800000 */
.L_x_982:
[----:B------:R-:W-:-:S05]  /*32a0*/  IMAD R13, R13, R27, R70 ;  /* 0x0000001b0d0d7224 */ /* 0x000fca00078e0246 */
[----:B------:R-:W-:Y:S02]  /*32b0*/  VIADDMNMX R28, R13, R27, R28, PT ;  /* 0x0000001b0d1c7246 */ /* 0x000fe4000380011c */
[----:B------:R-:W-:-:S07]  /*32c0*/  VIMNMX R30, R30, R13, !PT ;  /* 0x0000000d1e1e7248 */ /* 0x000fce0007fe0100 */
.L_x_981:
[----:B------:R-:W-:Y:S01]  /*32d0*/  ISETP.GT.AND P1, PT, R30, 0x1, !P1 ;  /* 0x000000011e00780c */ /* 0x000fe20004f24270 */
[----:B------:R-:W-:Y:S01]  /*32e0*/  ULDC UR4, c[0x0][0x988] ;  /* 0x0002620000047ab9 */ /* 0x000fe20000000800 */
[----:B------:R-:W-:Y:S02]  /*32f0*/  FMNMX.FTZ R13, R85, R87, !PT ;  /* 0x00000057550d7209 */ /* 0x000fe40007810000 */
[----:B------:R-:W-:Y:S02]  /*3300*/  ISETP.LT.OR P1, PT, R28, 0x2, P1 ;  /* 0x000000021c00780c */ /* 0x000fe40000f21670 */
[----:B------:R-:W-:Y:S02]  /*3310*/  ISETP.GT.AND P6, PT, R30, 0x8, !P6 ;  /* 0x000000081e00780c */ /* 0x000fe400077c4270 */
[----:B------:R-:W-:Y:S02]  /*3320*/  FSEL R59, R3, -INF , !P1 ;  /* 0xff800000033b7808 */ /* 0x000fe40004800000 */
[----:B------:R-:W-:-:S02]  /*3330*/  ISETP.NE.AND P1, PT, R63, RZ, PT ;  /* 0x000000ff3f00720c */ /* 0x000fc40003f25270 */
[----:B------:R-:W-:Y:S02]  /*3340*/  FMNMX.FTZ R13, R89, R13, !PT ;  /* 0x0000000d590d7209 */ /* 0x000fe40007810000 */
[----:B------:R-:W-:Y:S02]  /*3350*/  ISETP.GT.AND P1, PT, R30, 0x9, !P1 ;  /* 0x000000091e00780c */ /* 0x000fe40004f24270 */
[C---:B------:R-:W-:Y:S02]  /*3360*/  ISETP.LT.OR P6, PT, R28.reuse, 0x9, P6 ;  /* 0x000000091c00780c */ /* 0x040fe400037c1670 */
[----:B------:R-:W-:Y:S02]  /*3370*/  ISETP.LT.OR P1, PT, R28, 0xa, P1 ;  /* 0x0000000a1c00780c */ /* 0x000fe40000f21670 */
[----:B------:R-:W-:Y:S02]  /*3380*/  FMNMX.FTZ R13, R91, R13, !PT ;  /* 0x0000000d5b0d7209 */ /* 0x000fe40007810000 */
[----:B------:R-:W-:-:S02]  /*3390*/  FSEL R63, R11, -INF , !P1 ;  /* 0xff8000000b3f7808 */ /* 0x000fc40004800000 */
[----:B------:R-:W-:Y:S02]  /*33a0*/  ISETP.NE.AND P1, PT, R67, RZ, PT ;  /* 0x000000ff4300720c */ /* 0x000fe40003f25270 */
[----:B------:R-:W-:Y:S02]  /*33b0*/  FSEL R61, R9, -INF , !P6 ;  /* 0xff800000093d7808 */ /* 0x000fe40007000000 */
[----:B------:R-:W-:Y:S02]  /*33c0*/  ISETP.GT.AND P1, PT, R30, 0x10, !P1 ;  /* 0x000000101e00780c */ /* 0x000fe40004f24270 */
[----:B------:R-:W-:Y:S02]  /*33d0*/  ISETP.NE.AND P6, PT, R69, RZ, PT ;  /* 0x000000ff4500720c */ /* 0x000fe40003fc5270 */
[----:B------:R-:W-:Y:S02]  /*33e0*/  ISETP.LT.OR P1, PT, R28, 0x11, P1 ;  /* 0x000000111c00780c */ /* 0x000fe40000f21670 */
[----:B------:R-:W-:-:S02]  /*33f0*/  FMNMX.FTZ R13, R95, R13, !PT ;  /* 0x0000000d5f0d7209 */ /* 0x000fc40007810000 */
[----:B------:R-:W-:Y:S02]  /*3400*/  FSEL R65, R14, -INF , !P1 ;  /* 0xff8000000e417808 */ /* 0x000fe40004800000 */
[----:B------:R-:W-:Y:S02]  /*3410*/  ISETP.NE.AND P1, PT, R32, RZ, PT ;  /* 0x000000ff2000720c */ /* 0x000fe40003f25270 */
[----:B------:R-:W-:Y:S02]  /*3420*/  FMNMX.FTZ R13, R97, R13, !PT ;  /* 0x0000000d610d7209 */ /* 0x000fe40007810000 */
[----:B------:R-:W-:Y:S02]  /*3430*/  ISETP.GT.AND P1, PT, R30, 0x11, !P1 ;  /* 0x000000111e00780c */ /* 0x000fe40004f24270 */
[----:B------:R-:W-:Y:S02]  /*3440*/  ISETP.NE.AND P5, PT, R36, RZ, PT ;  /* 0x000000ff2400720c */ /* 0x000fe40003fa5270 */
[----:B------:R-:W-:-:S02]  /*3450*/  ISETP.LT.OR P1, PT, R28, 0x12, P1 ;  /* 0x000000121c00780c */ /* 0x000fc40000f21670 */
[----:B------:R-:W-:Y:S02]  /*3460*/  FMNMX.FTZ R13, R99, R13, !PT ;  /* 0x0000000d630d7209 */ /* 0x000fe40007810000 */
[----:B------:R-:W-:Y:S02]  /*3470*/  FSEL R67, R20, -INF , !P1 ;  /* 0xff80000014437808 */ /* 0x000fe40004800000 */
[----:B------:R-:W-:Y:S02]  /*3480*/  ISETP.GT.AND P1, PT, R30, 0x18, !P6 ;  /* 0x000000181e00780c */ /* 0x000fe40007724270 */
[----:B------:R-:W-:Y:S02]  /*3490*/  FMNMX.FTZ R13, R101, R13, !PT ;  /* 0x0000000d650d7209 */ /* 0x000fe40007810000 */
[----:B------:R-:W-:Y:S02]  /*34a0*/  ISETP.LT.OR P1, PT, R28, 0x19, P1 ;  /* 0x000000191c00780c */ /* 0x000fe40000f21670 */
[----:B------:R-:W-:-:S02]  /*34b0*/  FMNMX.FTZ R13, R103, R13, !PT ;  /* 0x0000000d670d7209 */ /* 0x000fc40007810000 */
[----:B------:R-:W-:Y:S02]  /*34c0*/  FSEL R53, R24, -INF , !P1 ;  /* 0xff80000018357808 */ /* 0x000fe40004800000 */
[----:B------:R-:W-:Y:S02]  /*34d0*/  ISETP.GT.AND P1, PT, R30, 0x19, !P5 ;  /* 0x000000191e00780c */ /* 0x000fe40006f24270 */
[----:B------:R-:W-:Y:S02]  /*34e0*/  FMNMX.FTZ R13, R105, R13, !PT ;  /* 0x0000000d690d7209 */ /* 0x000fe40007810000 */
[----:B------:R-:W-:Y:S02]  /*34f0*/  ISETP.LT.OR P1, PT, R28, 0x1a, P1 ;  /* 0x0000001a1c00780c */ /* 0x000fe40000f21670 */
[----:B------:R-:W-:Y:S02]  /*3500*/  FMNMX.FTZ R14, R107, R13, !PT ;  /* 0x0000000d6b0e7209 */ /* 0x000fe40007810000 */
[----:B------:R-:W-:-:S02]  /*3510*/  FSEL R69, R25, -INF , !P1 ;  /* 0xff80000019457808 */ /* 0x000fc40004800000 */
[----:B------:R-:W-:Y:S02]  /*3520*/  ISETP.NE.AND P1, PT, R71, RZ, PT ;  /* 0x000000ff4700720c */ /* 0x000fe40003f25270 */
[----:B------:R-:W-:Y:S02]  /*3530*/  FMNMX.FTZ R14, R57, R14, !PT ;  /* 0x0000000e390e7209 */ /* 0x000fe40007810000 */
[----:B------:R-:W-:Y:S02]  /*3540*/  ISETP.GT.AND P1, PT, R30, 0x20, !P1 ;  /* 0x000000201e00780c */ /* 0x000fe40004f24270 */
[----:B------:R-:W-:Y:S02]  /*3550*/  FMNMX.FTZ R14, R51, R14, !PT ;  /* 0x0000000e330e7209 */ /* 0x000fe40007810000 */
[----:B------:R-:W-:Y:S02]  /*3560*/  ISETP.LT.OR P1, PT, R28, 0x21, P1 ;  /* 0x000000211c00780c */ /* 0x000fe40000f21670 */
[----:B------:R-:W-:-:S02]  /*3570*/  FMNMX.FTZ R14, R49, R14, !PT ;  /* 0x0000000e310e7209 */ /* 0x000fc40007810000 */
[----:B------:R-:W-:Y:S02]  /*3580*/  FSEL R71, R42, -INF , !P1 ;  /* 0xff8000002a477808 */ /* 0x000fe40004800000 */
[----:B------:R-:W-:Y:S02]  /*3590*/  ISETP.NE.AND P1, PT, R40, RZ, PT ;  /* 0x000000ff2800720c */ /* 0x000fe40003f25270 */
[----:B------:R-:W-:Y:S02]  /*35a0*/  FMNMX.FTZ R14, R47, R14, !PT ;  /* 0x0000000e2f0e7209 */ /* 0x000fe40007810000 */
[----:B------:R-:W-:Y:S02]  /*35b0*/  ISETP.GT.AND P1, PT, R30, 0x21, !P1 ;  /* 0x000000211e00780c */ /* 0x000fe40004f24270 */
[----:B------:R-:W-:Y:S02]  /*35c0*/  FMNMX.FTZ R14, R45, R14, !PT ;  /* 0x0000000e2d0e7209 */ /* 0x000fe40007810000 */
[----:B------:R-:W-:-:S02]  /*35d0*/  ISETP.LT.OR P1, PT, R28, 0x22, P1 ;  /* 0x000000221c00780c */ /* 0x000fc40000f21670 */
[----:B------:R-:W-:Y:S02]  /*35e0*/  ISETP.NE.AND P5, PT, R75, RZ, PT ;  /* 0x000000ff4b00720c */ /* 0x000fe40003fa5270 */
[----:B------:R-:W-:Y:S02]  /*35f0*/  FSEL R75, R43, -INF , !P1 ;  /* 0xff8000002b4b7808 */ /* 0x000fe40004800000 */
[----:B------:R-:W-:Y:S02]  /*3600*/  ISETP.NE.AND P1, PT, R74, RZ, PT ;  /* 0x000000ff4a00720c */ /* 0x000fe40003f25270 */
[----:B------:R-:W-:Y:S02]  /*3610*/  FMNMX.FTZ R14, R41, R14, !PT ;  /* 0x0000000e290e7209 */ /* 0x000fe40007810000 */
[----:B------:R-:W-:Y:S02]  /*3620*/  ISETP.GT.AND P1, PT, R30, 0x28, !P1 ;  /* 0x000000281e00780c */ /* 0x000fe40004f24270 */
[----:B------:R-:W-:-:S02]  /*3630*/  FMNMX.FTZ R14, R39, R14, !PT ;  /* 0x0000000e270e7209 */ /* 0x000fc40007810000 */
[----:B------:R-:W-:Y:S02]  /*3640*/  ISETP.LT.OR P1, PT, R28, 0x29, P1 ;  /* 0x000000291c00780c */ /* 0x000fe40000f21670 */
[----:B------:R-:W-:Y:S02]  /*3650*/  FMNMX.FTZ R14, R37, R14, !PT ;  /* 0x0000000e250e7209 */ /* 0x000fe40007810000 */
[----:B------:R-:W-:Y:S02]  /*3660*/  FSEL R77, R46, -INF , !P1 ;  /* 0xff8000002e4d7808 */ /* 0x000fe40004800000 */
[----:B------:R-:W-:Y:S02]  /*3670*/  ISETP.NE.AND P1, PT, R44, RZ, PT ;  /* 0x000000ff2c00720c */ /* 0x000fe40003f25270 */
[----:B------:R-:W-:Y:S02]  /*3680*/  FMNMX.FTZ R14, R35, R14, !PT ;  /* 0x0000000e230e7209 */ /* 0x000fe40007810000 */
[----:B------:R-:W-:-:S02]  /*3690*/  ISETP.GT.AND P1, PT, R30, 0x29, !P1 ;  /* 0x000000291e00780c */ /* 0x000fc40004f24270 */
[----:B------:R-:W-:Y:S02]  /*36a0*/  FMNMX.FTZ R14, R33, R14, !PT ;  /* 0x0000000e210e7209 */ /* 0x000fe40007810000 */
[----:B------:R-:W-:Y:S02]  /*36b0*/  ISETP.LT.OR P1, PT, R28, 0x2a, P1 ;  /* 0x0000002a1c00780c */ /* 0x000fe40000f21670 */
[----:B------:R-:W-:Y:S02]  /*36c0*/  FMNMX.FTZ R14, R15, R14, !PT ;  /* 0x0000000e0f0e7209 */ /* 0x000fe40007810000 */
[----:B------:R-:W-:Y:S02]  /*36d0*/  FSEL R79, R79, -INF , !P1 ;  /* 0xff8000004f4f7808 */ /* 0x000fe40004800000 */
[----:B------:R-:W-:Y:S02]  /*36e0*/  FMNMX.FTZ R14, R29, R14, !PT ;  /* 0x0000000e1d0e7209 */ /* 0x000fe40007810000 */
[----:B------:R-:W-:-:S02]  /*36f0*/  ISETP.NE.AND P1, PT, R76, RZ, PT ;  /* 0x000000ff4c00720c */ /* 0x000fc40003f25270 */
[----:B------:R-:W-:Y:S01]  /*3700*/  FMNMX.FTZ R20, R31, R14, !PT ;  /* 0x0000000e1f147209 */ /* 0x000fe20007810000 */
[----:B------:R-:W-:Y:S01]  /*3710*/  IMAD.U32 R14, RZ, RZ, UR4 ;  /* 0x00000004ff0e7e24 */ /* 0x000fe2000f8e00ff */
[C---:B------:R-:W-:Y:S02]  /*3720*/  ISETP.GT.AND P1, PT, R30.reuse, 0x30, !P1 ;  /* 0x000000301e00780c */ /* 0x040fe40004f24270 */
[----:B------:R-:W-:Y:S01]  /*3730*/  ISETP.GT.AND P4, PT, R30, RZ, !P4 ;  /* 0x000000ff1e00720c */ /* 0x000fe20006784270 */
[----:B------:R-:W0:Y:S01]  /*3740*/  SHFL.BFLY PT, R13, R20, 0x2, 0x1f ;  /* 0x0c401f00140d7f89 */ /* 0x000e2200000e0000 */
[C---:B------:R-:W-:Y:S02]  /*3750*/  ISETP.LT.OR P1, PT, R28.reuse, 0x31, P1 ;  /* 0x000000311c00780c */ /* 0x040fe40000f21670 */
[----:B------:R-:W-:Y:S02]  /*3760*/  ISETP.LT.OR P4, PT, R28, 0x1, P4 ;  /* 0x000000011c00780c */ /* 0x000fe40002781670 */
[----:B------:R-:W-:-:S02]  /*3770*/  FSEL R81, R50, -INF , !P1 ;  /* 0xff80000032517808 */ /* 0x000fc40004800000 */
[----:B------:R-:W-:Y:S01]  /*3780*/  ISETP.NE.AND P1, PT, R48, RZ, PT ;  /* 0x000000ff3000720c */ /* 0x000fe20003f25270 */
[----:B------:R-:W-:Y:S01]  /*3790*/  IMAD.MOV.U32 R48, RZ, RZ, R17 ;  /* 0x000000ffff307224 */ /* 0x000fe200078e0011 */
[----:B------:R-:W-:Y:S02]  /*37a0*/  FSEL R0, R0, -INF , !P4 ;  /* 0xff80000000007808 */ /* 0x000fe40006000000 */
[----:B------:R-:W-:Y:S02]  /*37b0*/  ISETP.GT.AND P1, PT, R30, 0x31, !P1 ;  /* 0x000000311e00780c */ /* 0x000fe40004f24270 */
[----:B------:R-:W-:Y:S02]  /*37c0*/  ISETP.NE.AND P6, PT, R56, RZ, PT ;  /* 0x000000ff3800720c */ /* 0x000fe40003fc5270 */
[----:B------:R-:W-:Y:S02]  /*37d0*/  ISETP.LT.OR P1, PT, R28, 0x32, P1 ;  /* 0x000000321c00780c */ /* 0x000fe40000f21670 */
[----:B------:R-:W-:-:S02]  /*37e0*/  ISETP.GT.AND P2, PT, R30, 0x51, !P2 ;  /* 0x000000511e00780c */ /* 0x000fc40005744270 */
[----:B------:R-:W-:Y:S02]  /*37f0*/  FSEL R55, R34, -INF , !P1 ;  /* 0xff80000022377808 */ /* 0x000fe40004800000 */
[----:B------:R-:W-:Y:S02]  /*3800*/  ISETP.NE.AND P1, PT, R80, RZ, PT ;  /* 0x000000ff5000720c */ /* 0x000fe40003f25270 */
[C---:B------:R-:W-:Y:S02]  /*3810*/  ISETP.GT.AND P3, PT, R30.reuse, 0x58, !P3 ;  /* 0x000000581e00780c */ /* 0x040fe40005f64270 */
[----:B------:R-:W-:Y:S02]  /*3820*/  ISETP.GT.AND P1, PT, R30, 0x38, !P1 ;  /* 0x000000381e00780c */ /* 0x000fe40004f24270 */
[----:B0-----:R-:W-:Y:S02]  /*3830*/  FMNMX.FTZ R24, R20, R13, !PT ;  /* 0x0000000d14187209 */ /* 0x001fe40007810000 */
[----:B------:R-:W-:-:S02]  /*3840*/  FMNMX.FTZ R20, R0, R59, !PT ;  /* 0x0000003b00147209 */ /* 0x000fc40007810000 */
[----:B------:R-:W-:Y:S01]  /*3850*/  ISETP.LT.OR P1, PT, R28, 0x39, P1 ;  /* 0x000000391c00780c */ /* 0x000fe20000f21670 */
[----:B------:R-:W0:Y:S01]  /*3860*/  SHFL.BFLY PT, R13, R24, 0x1, 0x1f ;  /* 0x0c201f00180d7f89 */ /* 0x000e2200000e0000 */
        /* <DEDUP_REMOVED lines=9> */
[----:B------:R-:W-:Y:S02]  /*3900*/  ISETP.NE.AND P1, PT, R84, RZ, PT ;  /* 0x000000ff5400720c */ /* 0x000fe40003f25270 */
[----:B------:R-:W-:-:S02]  /*3910*/  FMNMX.FTZ R20, R53, R20, !PT ;  /* 0x0000001435147209 */ /* 0x000fc40007810000 */
[----:B------:R-:W-:Y:S02]  /*3920*/  ISETP.GT.AND P1, PT, R30, 0x40, !P1 ;  /* 0x000000401e00780c */ /* 0x000fe40004f24270 */
[----:B------:R-:W-:Y:S02]  /*3930*/  FMNMX.FTZ R20, R69, R20, !PT ;  /* 0x0000001445147209 */ /* 0x000fe40007810000 */
[----:B------:R-:W-:Y:S02]  /*3940*/  ISETP.LT.OR P1, PT, R28, 0x41, P1 ;  /* 0x000000411c00780c */ /* 0x000fe40000f21670 */
[----:B------:R-:W-:Y:S02]  /*3950*/  FMNMX.FTZ R20, R71, R20, !PT ;  /* 0x0000001447147209 */ /* 0x000fe40007810000 */
[----:B------:R-:W-:Y:S02]  /*3960*/  FSEL R11, R58, -INF , !P1 ;  /* 0xff8000003a0b7808 */ /* 0x000fe40004800000 */
[----:B------:R-:W-:-:S02]  /*3970*/  ISETP.GT.AND P1, PT, R30, 0x41, !P6 ;  /* 0x000000411e00780c */ /* 0x000fc40007724270 */
[----:B------:R-:W-:Y:S02]  /*3980*/  FMNMX.FTZ R20, R75, R20, !PT ;  /* 0x000000144b147209 */ /* 0x000fe40007810000 */
[----:B------:R-:W-:Y:S02]  /*3990*/  ISETP.LT.OR P1, PT, R28, 0x42, P1 ;  /* 0x000000421c00780c */ /* 0x000fe40000f21670 */
[----:B------:R-:W-:Y:S02]  /*39a0*/  FMNMX.FTZ R20, R77, R20, !PT ;  /* 0x000000144d147209 */ /* 0x000fe40007810000 */
[----:B------:R-:W-:Y:S02]  /*39b0*/  FSEL R9, R78, -INF , !P1 ;  /* 0xff8000004e097808 */ /* 0x000fe40004800000 */
[----:B------:R-:W-:Y:S02]  /*39c0*/  FMNMX.FTZ R20, R79, R20, !PT ;  /* 0x000000144f147209 */ /* 0x000fe40007810000 */
[----:B------:R-:W-:-:S02]  /*39d0*/  ISETP.GT.AND P1, PT, R30, 0x48, !P5 ;  /* 0x000000481e00780c */ /* 0x000fc40006f24270 */
[----:B0-----:R-:W-:Y:S02]  /*39e0*/  FMNMX.FTZ R13, R24, R13, !PT ;  /* 0x0000000d180d7209 */ /* 0x001fe40007810000 */
[----:B------:R-:W-:Y:S02]  /*39f0*/  FMNMX.FTZ R20, R81, R20, !PT ;  /* 0x0000001451147209 */ /* 0x000fe40007810000 */
[----:B------:R-:W-:Y:S01]  /*3a00*/  ISETP.LT.OR P1, PT, R28, 0x49, P1 ;  /* 0x000000491c00780c */ /* 0x000fe20000f21670 */
[----:B------:R-:W-:Y:S01]  /*3a10*/  FMUL.FTZ R26, R13, R14 ;  /* 0x0000000e0d1a7220 */ /* 0x000fe20000410000 */
[----:B------:R-:W-:Y:S02]  /*3a20*/  FMNMX.FTZ R20, R55, R20, !PT ;  /* 0x0000001437147209 */ /* 0x000fe40007810000 */
[----:B------:R-:W-:Y:S02]  /*3a30*/  FSEL R3, R62, -INF , !P1 ;  /* 0xff8000003e037808 */ /* 0x000fe40004800000 */
[----:B------:R-:W-:-:S02]  /*3a40*/  FSETP.NEU.FTZ.AND P1, PT, R13, -INF , PT ;  /* 0xff8000000d00780b */ /* 0x000fc40003f3d000 */
[----:B------:R-:W-:Y:S02]  /*3a50*/  ISETP.NE.AND P5, PT, R60, RZ, PT ;  /* 0x000000ff3c00720c */ /* 0x000fe40003fa5270 */
[----:B------:R-:W-:Y:S02]  /*3a60*/  FMNMX.FTZ R20, R43, R20, !PT ;  /* 0x000000142b147209 */ /* 0x000fe40007810000 */
[----:B------:R-:W-:Y:S02]  /*3a70*/  FSEL R26, R26, RZ, P1 ;  /* 0x000000ff1a1a7208 */ /* 0x000fe40000800000 */
[----:B------:R-:W-:Y:S02]  /*3a80*/  ISETP.GT.AND P1, PT, R30, 0x49, !P5 ;  /* 0x000000491e00780c */ /* 0x000fe40006f24270 */
[----:B------:R-:W-:Y:S01]  /*3a90*/  FMNMX.FTZ R20, R25, R20, !PT ;  /* 0x0000001419147209 */ /* 0x000fe20007810000 */
[-CC-:B------:R-:W-:Y:S01]  /*3aa0*/  FFMA.FTZ R156, R85, R14.reuse, -R26.reuse ;  /* 0x0000000e559c7223 */ /* 0x180fe2000001081a */
[----:B------:R-:W-:Y:S01]  /*3ab0*/  ISETP.LT.OR P1, PT, R28, 0x4a, P1 ;  /* 0x0000004a1c00780c */ /* 0x000fe20000f21670 */
[-CC-:B------:R-:W-:Y:S01]  /*3ac0*/  FFMA.FTZ R27, R87, R14.reuse, -R26.reuse ;  /* 0x0000000e571b7223 */ /* 0x180fe2000001081a */
[----:B------:R-:W-:Y:S01]  /*3ad0*/  ISETP.NE.AND P6, PT, R86, RZ, PT ;  /* 0x000000ff5600720c */ /* 0x000fe20003fc5270 */
[--C-:B------:R-:W-:Y:S01]  /*3ae0*/  FFMA.FTZ R158, R89, R14, -R26.reuse ;  /* 0x0000000e599e7223 */ /* 0x100fe2000001081a */
[----:B------:R-:W-:Y:S01]  /*3af0*/  FMNMX.FTZ R20, R11, R20, !PT ;  /* 0x000000140b147209 */ /* 0x000fe20007810000 */
[-CC-:B------:R-:W-:Y:S01]  /*3b00*/  FFMA.FTZ R24, R91, R14.reuse, -R26.reuse ;  /* 0x0000000e5b187223 */ /* 0x180fe2000001081a */
[----:B------:R-:W-:Y:S01]  /*3b10*/  FSEL R83, R83, -INF , !P1 ;  /* 0xff80000053537808 */ /* 0x000fe20004800000 */
[--C-:B------:R-:W-:Y:S01]  /*3b20*/  FFMA.FTZ R36, R99, R14, -R26.reuse ;  /* 0x0000000e63247223 */ /* 0x100fe2000001081a */
[----:B------:R-:W-:Y:S01]  /*3b30*/  ISETP.GT.AND P1, PT, R30, 0x50, !P6 ;  /* 0x000000501e00780c */ /* 0x000fe20007724270 */
[----:B------:R0:W-:Y:S01]  /*3b40*/  MUFU.EX2 R93, R24 ;  /* 0x00000018005d7308 */ /* 0x0001e20000000800 */
[----:B------:R-:W-:Y:S01]  /*3b50*/  FMNMX.FTZ R20, R9, R20, !PT ;  /* 0x0000001409147209 */ /* 0x000fe20007810000 */
[-CC-:B------:R-:W-:Y:S01]  /*3b60*/  FFMA.FTZ R32, R95, R14.reuse, -R26.reuse ;  /* 0x0000000e5f207223 */ /* 0x180fe2000001081a */
[----:B------:R-:W-:Y:S01]  /*3b70*/  ISETP.LT.OR P1, PT, R28, 0x51, P1 ;  /* 0x000000511c00780c */ /* 0x000fe20000f21670 */
[--C-:B------:R-:W-:Y:S01]  /*3b80*/  FFMA.FTZ R34, R97, R14, -R26.reuse ;  /* 0x0000000e61227223 */ /* 0x100fe2000001081a */
[----:B------:R-:W-:Y:S01]  /*3b90*/  FMNMX.FTZ R20, R3, R20, !PT ;  /* 0x0000001403147209 */ /* 0x000fe20007810000 */
[-CC-:B------:R-:W-:Y:S01]  /*3ba0*/  FFMA.FTZ R51, R51, R14.reuse, -R26.reuse ;  /* 0x0000000e33337223 */ /* 0x180fe2000001081a */
[----:B------:R-:W-:Y:S01]  /*3bb0*/  ISETP.NE.AND P5, PT, R64, RZ, PT ;  /* 0x000000ff4000720c */ /* 0x000fe20003fa5270 */
[----:B------:R-:W-:Y:S01]  /*3bc0*/  MUFU.EX2 R156, R156 ;  /* 0x0000009c009c7308 */ /* 0x000fe20000000800 */
[----:B------:R-:W-:Y:S01]  /*3bd0*/  ISETP.LT.OR P2, PT, R28, 0x52, P2 ;  /* 0x000000521c00780c */ /* 0x000fe20001741670 */
[-CC-:B0-----:R-:W-:Y:S01]  /*3be0*/  FFMA.FTZ R24, R101, R14.reuse, -R26.reuse ;  /* 0x0000000e65187223 */ /* 0x181fe2000001081a */
[----:B------:R-:W-:Y:S01]  /*3bf0*/  FSEL R85, R8, -INF , !P1 ;  /* 0xff80000008557808 */ /* 0x000fe20004800000 */
[--C-:B------:R-:W-:Y:S01]  /*3c00*/  FFMA.FTZ R8, R107, R14, -R26.reuse ;  /* 0x0000000e6b087223 */ /* 0x100fe2000001081a */
[----:B------:R-:W-:Y:S01]  /*3c10*/  FMNMX.FTZ R20, R83, R20, !PT ;  /* 0x0000001453147209 */ /* 0x000fe20007810000 */
[-CC-:B------:R-:W-:Y:S01]  /*3c20*/  FFMA.FTZ R49, R49, R14.reuse, -R26.reuse ;  /* 0x0000000e31317223 */ /* 0x180fe2000001081a */
[----:B------:R-:W-:Y:S01]  /*3c30*/  ISETP.GT.AND P4, PT, R30, 0x59, !P5 ;  /* 0x000000591e00780c */ /* 0x000fe20006f84270 */
[----:B------:R-:W0:Y:S01]  /*3c40*/  MUFU.EX2 R27, R27 ;  /* 0x0000001b001b7308 */ /* 0x000e220000000800 */
[----:B------:R-:W-:Y:S01]  /*3c50*/  ISETP.LT.OR P3, PT, R28, 0x59, P3 ;  /* 0x000000591c00780c */ /* 0x000fe20001f61670 */
[-CC-:B------:R-:W-:Y:S01]  /*3c60*/  FFMA.FTZ R30, R103, R14.reuse, -R26.reuse ;  /* 0x0000000e671e7223 */ /* 0x180fe2000001081a */
[----:B------:R-:W-:Y:S01]  /*3c70*/  FSEL R87, R2, -INF , !P2 ;  /* 0xff80000002577808 */ /* 0x000fe20005000000 */
[--C-:B------:R-:W-:Y:S01]  /*3c80*/  FFMA.FTZ R2, R105, R14, -R26.reuse ;  /* 0x0000000e69027223 */ /* 0x100fe2000001081a */
[----:B------:R-:W-:Y:S01]  /*3c90*/  FMNMX.FTZ R20, R85, R20, !PT ;  /* 0x0000001455147209 */ /* 0x000fe20007810000 */
[-CC-:B------:R-:W-:Y:S01]  /*3ca0*/  FFMA.FTZ R47, R47, R14.reuse, -R26.reuse ;  /* 0x0000000e2f2f7223 */ /* 0x180fe2000001081a */
[----:B------:R-:W-:Y:S01]  /*3cb0*/  ISETP.LT.OR P4, PT, R28, 0x5a, P4 ;  /* 0x0000005a1c00780c */ /* 0x000fe20002781670 */
[----:B------:R-:W-:Y:S01]  /*3cc0*/  MUFU.EX2 R99, R2 ;  /* 0x0000000200637308 */ /* 0x000fe20000000800 */
[----:B------:R-:W-:Y:S01]  /*3cd0*/  FSEL R89, R12, -INF , !P3 ;  /* 0xff8000000c597808 */ /* 0x000fe20005800000 */
[--C-:B------:R-:W-:Y:S01]  /*3ce0*/  FFMA.FTZ R45, R45, R14, -R26.reuse ;  /* 0x0000000e2d2d7223 */ /* 0x100fe2000001081a */
[----:B------:R-:W-:Y:S01]  /*3cf0*/  FMNMX.FTZ R20, R87, R20, !PT ;  /* 0x0000001457147209 */ /* 0x000fe20007810000 */
[-CC-:B------:R-:W-:Y:S01]  /*3d00*/  FFMA.FTZ R41, R41, R14.reuse, -R26.reuse ;  /* 0x0000000e29297223 */ /* 0x180fe2000001081a */
[----:B------:R-:W-:Y:S01]  /*3d10*/  FSEL R91, R10, -INF , !P4 ;  /* 0xff8000000a5b7808 */ /* 0x000fe20006000000 */
[--C-:B------:R-:W-:Y:S01]  /*3d20*/  FFMA.FTZ R10, R57, R14, -R26.reuse ;  /* 0x0000000e390a7223 */ /* 0x100fe2000001081a */
[----:B------:R-:W-:Y:S01]  /*3d30*/  FMNMX.FTZ R20, R89, R20, !PT ;  /* 0x0000001459147209 */ /* 0x000fe20007810000 */
[----:B------:R-:W1:Y:S01]  /*3d40*/  MUFU.EX2 R158, R158 ;  /* 0x0000009e009e7308 */ /* 0x000e620000000800 */
[-CC-:B------:R-:W-:Y:S01]  /*3d50*/  FFMA.FTZ R39, R39, R14.reuse, -R26.reuse ;  /* 0x0000000e27277223 */ /* 0x180fe2000001081a */
[--C-:B------:R-:W-:Y:S01]  /*3d60*/  FFMA.FTZ R37, R37, R14, -R26.reuse ;  /* 0x0000000e25257223 */ /* 0x100fe2000001081a */
[----:B------:R-:W-:Y:S01]  /*3d70*/  FMNMX.FTZ R20, R91, R20, !PT ;  /* 0x000000145b147209 */ /* 0x000fe20007810000 */
[-CC-:B------:R-:W-:Y:S01]  /*3d80*/  FFMA.FTZ R35, R35, R14.reuse, -R26.reuse ;  /* 0x0000000e23237223 */ /* 0x180fe2000001081a */
[-CC-:B------:R-:W-:Y:S01]  /*3d90*/  FFMA.FTZ R33, R33, R14.reuse, -R26.reuse ;  /* 0x0000000e21217223 */ /* 0x180fe2000001081a */
[-CC-:B------:R-:W-:Y:S01]  /*3da0*/  FFMA.FTZ R29, R29, R14.reuse, -R26.reuse ;  /* 0x0000000e1d1d7223 */ /* 0x180fe2000001081a */
[----:B------:R-:W-:Y:S01]  /*3db0*/  ISETP.NE.AND P5, PT, R168, 0x1, PT ;  /* 0x00000001a800780c */ /* 0x000fe20003fa5270 */
[----:B------:R-:W2:Y:S01]  /*3dc0*/  SHFL.BFLY PT, R57, R20, 0x2, 0x1f ;  /* 0x0c401f0014397f89 */ /* 0x000ea200000e0000 */
[----:B------:R3:W-:Y:S08]  /*3dd0*/  MUFU.EX2 R101, R10 ;  /* 0x0000000a00657308 */ /* 0x0007f00000000800 */
[----:B------:R-:W4:Y:S01]  /*3de0*/  MUFU.EX2 R32, R32 ;  /* 0x0000002000207308 */ /* 0x000f220000000800 */
[-CC-:B---3--:R-:W-:Y:S01]  /*3df0*/  FFMA.FTZ R10, R15, R14.reuse, -R26.reuse ;  /* 0x0000000e0f0a7223 */ /* 0x188fe2000001081a */
[----:B------:R-:W-:Y:S01]  /*3e00*/  FFMA.FTZ R26, R31, R14, -R26 ;  /* 0x0000000e1f1a7223 */ /* 0x000fe2000001081a */
[----:B0-----:R-:W-:Y:S01]  /*3e10*/  FADD.FTZ R31, R156, R27 ;  /* 0x0000001b9c1f7221 */ /* 0x001fe20000010000 */
[----:B------:R-:W0:Y:S01]  /*3e20*/  @P5 LDC R46, c[0x0][0x44c] ;  /* 0x00011300ff2e5b82 */ /* 0x000e220000000800 */
[----:B------:R-:W-:-:S02]  /*3e30*/  F2FP.F16.F32.PACK_AB R156, R27, R156 ;  /* 0x0000009c1b9c723e */ /* 0x000fc400000000ff */
[----:B-1----:R-:W-:Y:S01]  /*3e40*/  FADD.FTZ R40, R158, R31 ;  /* 0x0000001f9e287221 */ /* 0x002fe20000010000 */
[----:B------:R-:W1:Y:S01]  /*3e50*/  MUFU.EX2 R95, R34 ;  /* 0x00000022005f7308 */ /* 0x000e620000000800 */
[C---:B------:R-:W-:Y:S02]  /*3e60*/  F2FP.F16.F32.PACK_AB R158, R93.reuse, R158 ;  /* 0x0000009e5d9e723e */ /* 0x040fe400000000ff */
[----:B------:R-:W-:Y:S01]  /*3e70*/  FADD.FTZ R31, R93, R40 ;  /* 0x000000285d1f7221 */ /* 0x000fe20000010000 */
[----:B------:R-:W3:Y:S01]  /*3e80*/  @P5 LDC R50, c[0x0][0x450] ;  /* 0x00011400ff325b82 */ /* 0x000ee20000000800 */
[----:B--2---:R-:W-:-:S03]  /*3e90*/  FMNMX.FTZ R57, R20, R57, !PT ;  /* 0x0000003914397209 */ /* 0x004fc60007810000 */
[----:B------:R-:W-:Y:S01]  /*3ea0*/  MUFU.EX2 R36, R36 ;  /* 0x0000002400247308 */ /* 0x000fe20000000800 */
[----:B----4-:R-:W-:Y:S01]  /*3eb0*/  FADD.FTZ R42, R32, R31 ;  /* 0x0000001f202a7221 */ /* 0x010fe20000010000 */
[----:B------:R-:W2:Y:S06]  /*3ec0*/  SHFL.BFLY PT, R2, R57, 0x1, 0x1f ;  /* 0x0c201f0039027f89 */ /* 0x000eac00000e0000 */
[----:B------:R-:W4:Y:S01]  /*3ed0*/  MUFU.EX2 R97, R24 ;  /* 0x0000001800617308 */ /* 0x000f220000000800 */
[----:B-1----:R-:W-:-:S07]  /*3ee0*/  F2FP.F16.F32.PACK_AB R152, R95, R32 ;  /* 0x000000205f98723e */ /* 0x002fce00000000ff */
[----:B------:R-:W1:Y:S08]  /*3ef0*/  MUFU.EX2 R30, R30 ;  /* 0x0000001e001e7308 */ /* 0x000e700000000800 */
[----:B------:R5:W-:Y:S01]  /*3f00*/  MUFU.EX2 R142, R35 ;  /* 0x00000023008e7308 */ /* 0x000be20000000800 */
[----:B----4-:R-:W-:Y:S02]  /*3f10*/  F2FP.F16.F32.PACK_AB R154, R97, R36 ;  /* 0x00000024619a723e */ /* 0x010fe400000000ff */
[----:B--2---:R-:W-:-:S04]  /*3f20*/  FMNMX.FTZ R15, R57, R2, !PT ;  /* 0x00000002390f7209 */ /* 0x004fc80007810000 */
[C---:B------:R-:W-:Y:S01]  /*3f30*/  FSETP.NEU.FTZ.AND P1, PT, R15.reuse, -INF , PT ;  /* 0xff8000000f00780b */ /* 0x040fe20003f3d000 */
[----:B------:R-:W-:Y:S01]  /*3f40*/  FMUL.FTZ R2, R15, R14 ;  /* 0x0000000e0f027220 */ /* 0x000fe20000410000 */
[----:B-----5:R-:W-:Y:S01]  /*3f50*/  FADD.FTZ R35, R95, R42 ;  /* 0x0000002a5f237221 */ /* 0x020fe20000010000 */
[----:B------:R-:W-:Y:S01]  /*3f60*/  MUFU.EX2 R8, R8 ;  /* 0x0000000800087308 */ /* 0x000fe20000000800 */
[----:B-1----:R-:W-:Y:S02]  /*3f70*/  F2FP.F16.F32.PACK_AB R148, R99, R30 ;  /* 0x0000001e6394723e */ /* 0x002fe400000000ff */
[----:B------:R-:W-:Y:S01]  /*3f80*/  FSEL R2, R2, RZ, P1 ;  /* 0x000000ff02027208 */ /* 0x000fe20000800000 */
[----:B------:R-:W-:-:S04]  /*3f90*/  FADD.FTZ R44, R36, R35 ;  /* 0x00000023242c7221 */ /* 0x000fc80000010000 */
        /* <DEDUP_REMOVED lines=10> */
[-C--:B------:R-:W-:Y:S01]  /*4040*/  FFMA.FTZ R75, R75, R14.reuse, -R2 ;  /* 0x0000000e4b4b7223 */ /* 0x080fe20000010802 */
[----:B------:R-:W-:Y:S01]  /*4050*/  FADD.FTZ R35, R97, R44 ;  /* 0x0000002c61237221 */ /* 0x000fe20000010000 */
[-CC-:B------:R-:W-:Y:S01]  /*4060*/  FFMA.FTZ R77, R77, R14.reuse, -R2.reuse ;  /* 0x0000000e4d4d7223 */ /* 0x180fe20000010802 */
[-CC-:B------:R-:W-:Y:S01]  /*4070*/  FFMA.FTZ R25, R25, R14.reuse, -R2.reuse ;  /* 0x0000000e19197223 */ /* 0x180fe20000010802 */
[----:B------:R-:W1:Y:S01]  /*4080*/  MUFU.EX2 R59, R59 ;  /* 0x0000003b003b7308 */ /* 0x000e620000000800 */
[----:B------:R-:W-:Y:S01]  /*4090*/  FADD.FTZ R44, R30, R35 ;  /* 0x000000231e2c7221 */ /* 0x000fe20000010000 */
[-CC-:B------:R-:W-:Y:S01]  /*40a0*/  FFMA.FTZ R79, R79, R14.reuse, -R2.reuse ;  /* 0x0000000e4f4f7223 */ /* 0x180fe20000010802 */
[----:B------:R-:W-:Y:S01]  /*40b0*/  FFMA.FTZ R81, R81, R14, -R2 ;  /* 0x0000000e51517223 */ /* 0x000fe20000010802 */
[----:B0-----:R-:W-:-:S04]  /*40c0*/  @P5 IMAD.HI.U32 R35, R17, R46, RZ ;  /* 0x0000002e11235227 */ /* 0x001fc800078e00ff */
[-CC-:B------:R-:W-:Y:S01]  /*40d0*/  FFMA.FTZ R55, R55, R14.reuse, -R2.reuse ;  /* 0x0000000e37377223 */ /* 0x180fe20000010802 */
[-CC-:B------:R-:W-:Y:S01]  /*40e0*/  FFMA.FTZ R43, R43, R14.reuse, -R2.reuse ;  /* 0x0000000e2b2b7223 */ /* 0x180fe20000010802 */
[-CC-:B------:R-:W-:Y:S01]  /*40f0*/  FFMA.FTZ R9, R9, R14.reuse, -R2.reuse ;  /* 0x0000000e09097223 */ /* 0x180fe20000010802 */
[----:B------:R-:W0:Y:S01]  /*4100*/  MUFU.EX2 R61, R61 ;  /* 0x0000003d003d7308 */ /* 0x000e220000000800 */
[-CC-:B------:R-:W-:Y:S01]  /*4110*/  FFMA.FTZ R11, R11, R14.reuse, -R2.reuse ;  /* 0x0000000e0b0b7223 */ /* 0x180fe20000010802 */
[-CC-:B------:R-:W-:Y:S01]  /*4120*/  FFMA.FTZ R3, R3, R14.reuse, -R2.reuse ;  /* 0x0000000e03037223 */ /* 0x180fe20000010802 */
[-CC-:B------:R-:W-:Y:S01]  /*4130*/  FFMA.FTZ R83, R83, R14.reuse, -R2.reuse ;  /* 0x0000000e53537223 */ /* 0x180fe20000010802 */
[-CC-:B------:R-:W-:Y:S01]  /*4140*/  FFMA.FTZ R85, R85, R14.reuse, -R2.reuse ;  /* 0x0000000e55557223 */ /* 0x180fe20000010802 */
[-CC-:B------:R-:W-:Y:S01]  /*4150*/  FFMA.FTZ R87, R87, R14.reuse, -R2.reuse ;  /* 0x0000000e57577223 */ /* 0x180fe20000010802 */
[-CC-:B------:R-:W-:Y:S01]  /*4160*/  FFMA.FTZ R89, R89, R14.reuse, -R2.reuse ;  /* 0x0000000e59597223 */ /* 0x180fe20000010802 */
[----:B------:R-:W-:Y:S01]  /*4170*/  FFMA.FTZ R91, R91, R14, -R2 ;  /* 0x0000000e5b5b7223 */ /* 0x000fe20000010802 */
[----:B------:R-:W2:Y:S01]  /*4180*/  MUFU.EX2 R12, R63 ;  /* 0x0000003f000c7308 */ /* 0x000ea20000000800 */
[----:B-1----:R-:W-:Y:S01]  /*4190*/  FADD.FTZ R40, R0, R59 ;  /* 0x0000003b00287221 */ /* 0x002fe20000010000 */
[----:B------:R-:W-:-:S02]  /*41a0*/  F2FP.F16.F32.PACK_AB R150, R101, R8 ;  /* 0x000000086596723e */ /* 0x000fc400000000ff */
[----:B---3--:R-:W-:Y:S02]  /*41b0*/  @P5 SHF.R.U32.HI R48, RZ, R50, R35 ;  /* 0x00000032ff305219 */ /* 0x008fe40000011623 */
[----:B------:R-:W-:Y:S02]  /*41c0*/  LOP3.LUT P5, RZ, R19, 0x80000, RZ, 0xc0, !PT ;  /* 0x0008000013ff7812 */ /* 0x000fe400078ac0ff */
[----:B------:R-:W1:Y:S01]  /*41d0*/  MUFU.EX2 R65, R65 ;  /* 0x0000004100417308 */ /* 0x000e620000000800 */
[----:B0-----:R-:W-:Y:S01]  /*41e0*/  FADD.FTZ R31, R61, R40 ;  /* 0x000000283d1f7221 */ /* 0x001fe20000010000 */
[----:B------:R-:W-:Y:S01]  /*41f0*/  F2FP.F16.F32.PACK_AB R157, R59, R0 ;  /* 0x000000003b9d723e */ /* 0x000fe200000000ff */
[----:B------:R-:W-:-:S05]  /*4200*/  IMAD.IADD R73, R73, 0x1, R48 ;  /* 0x0000000149497824 */ /* 0x000fca00078e0230 */
[----:B------:R-:W0:Y:S01]  /*4210*/  MUFU.EX2 R20, R67 ;  /* 0x0000004300147308 */ /* 0x000e220000000800 */
[C---:B--2---:R-:W-:Y:S01]  /*4220*/  FADD.FTZ R42, R12.reuse, R31 ;  /* 0x0000001f0c2a7221 */ /* 0x044fe20000010000 */
[----:B------:R-:W-:Y:S01]  /*4230*/  F2FP.F16.F32.PACK_AB R159, R12, R61 ;  /* 0x0000003d0c9f723e */ /* 0x000fe200000000ff */
[----:B------:R-:W-:-:S05]  /*4240*/  VIADD R12, R72, 0xfffffffe ;  /* 0xfffffffe480c7836 */ /* 0x000fca0000000000 */
[----:B------:R-:W-:Y:S01]  /*4250*/  MUFU.EX2 R53, R53 ;  /* 0x0000003500357308 */ /* 0x000fe20000000800 */
[----:B-1----:R-:W-:-:S07]  /*4260*/  FADD.FTZ R31, R65, R42 ;  /* 0x0000002a411f7221 */ /* 0x002fce0000010000 */
[----:B------:R-:W1:Y:S01]  /*4270*/  MUFU.EX2 R24, R69 ;  /* 0x0000004500187308 */ /* 0x000e620000000800 */
[C---:B0-----:R-:W-:Y:S01]  /*4280*/  FADD.FTZ R42, R20.reuse, R31 ;  /* 0x0000001f142a7221 */ /* 0x041fe20000010000 */
[----:B------:R-:W-:Y:S01]  /*4290*/  FADD.FTZ R31, R99, R44 ;  /* 0x0000002c631f7221 */ /* 0x000fe20000010000 */
[----:B------:R-:W-:-:S03]  /*42a0*/  F2FP.F16.F32.PACK_AB R153, R20, R65 ;  /* 0x000000411499723e */ /* 0x000fc600000000ff */
[----:B------:R-:W-:Y:S02]  /*42b0*/  FADD.FTZ R46, R8, R31 ;  /* 0x0000001f082e7221 */ /* 0x000fe40000010000 */
[----:B------:R-:W-:Y:S02]  /*42c0*/  MUFU.EX2 R71, R71 ;  /* 0x0000004700477308 */ /* 0x000fe40000000800 */
[----:B------:R-:W-:-:S06]  /*42d0*/  FADD.FTZ R46, R101, R46 ;  /* 0x0000002e652e7221 */ /* 0x000fcc0000010000 */
[----:B------:R-:W0:Y:S01]  /*42e0*/  MUFU.EX2 R51, R51 ;  /* 0x0000003300337308 */ /* 0x000e220000000800 */
[----:B-1----:R-:W-:-:S07]  /*42f0*/  F2FP.F16.F32.PACK_AB R155, R24, R53 ;  /* 0x00000035189b723e */ /* 0x002fce00000000ff */
[----:B------:R-:W1:Y:S08]  /*4300*/  MUFU.EX2 R28, R75 ;  /* 0x0000004b001c7308 */ /* 0x000e700000000800 */
[----:B------:R-:W2:Y:S01]  /*4310*/  MUFU.EX2 R144, R49 ;  /* 0x0000003100907308 */ /* 0x000ea20000000800 */
[----:B0-----:R-:W-:-:S07]  /*4320*/  FADD.FTZ R31, R51, R46 ;  /* 0x0000002e331f7221 */ /* 0x001fce0000010000 */
[----:B------:R-:W-:Y:S01]  /*4330*/  MUFU.EX2 R77, R77 ;  /* 0x0000004d004d7308 */ /* 0x000fe20000000800 */
[----:B-1----:R-:W-:-:S07]  /*4340*/  F2FP.F16.F32.PACK_AB R149, R28, R71 ;  /* 0x000000471c95723e */ /* 0x002fce00000000ff */
[----:B------:R0:W-:Y:S01]  /*4350*/  MUFU.EX2 R40, R25 ;  /* 0x0000001900287308 */ /* 0x0001e20000000800 */
[C---:B--2---:R-:W-:Y:S01]  /*4360*/  FADD.FTZ R46, R144.reuse, R31 ;  /* 0x0000001f902e7221 */ /* 0x044fe20000010000 */
[----:B------:R-:W-:-:S06]  /*4370*/  F2FP.F16.F32.PACK_AB R144, R144, R51 ;  /* 0x000000339090723e */ /* 0x000fcc00000000ff */
[----:B------:R-:W1:Y:S01]  /*4380*/  MUFU.EX2 R47, R47 ;  /* 0x0000002f002f7308 */ /* 0x000e620000000800 */
[----:B0-----:R-:W-:-:S04]  /*4390*/  FADD.FTZ R25, R53, R42 ;  /* 0x0000002a35197221 */ /* 0x001fc80000010000 */
[----:B------:R-:W-:-:S03]  /*43a0*/  FADD.FTZ R44, R24, R25 ;  /* 0x00000019182c7221 */ /* 0x000fc60000010000 */
[----:B------:R-:W0:Y:S01]  /*43b0*/  MUFU.EX2 R34, R79 ;  /* 0x0000004f00227308 */ /* 0x000e220000000800 */
[----:B------:R-:W-:-:S04]  /*43c0*/  FADD.FTZ R25, R71, R44 ;  /* 0x0000002c47197221 */ /* 0x000fc80000010000 */
[----:B------:R-:W-:-:S03]  /*43d0*/  FADD.FTZ R44, R28, R25 ;  /* 0x000000191c2c7221 */ /* 0x000fc60000010000 */
[----:B------:R-:W2:Y:S01]  /*43e0*/  MUFU.EX2 R146, R45 ;  /* 0x0000002d00927308 */ /* 0x000ea20000000800 */
[----:B-1----:R-:W-:-:S07]  /*43f0*/  FADD.FTZ R25, R47, R46 ;  /* 0x0000002e2f197221 */ /* 0x002fce0000010000 */
[----:B------:R-:W-:Y:S01]  /*4400*/  MUFU.EX2 R81, R81 ;  /* 0x0000005100517308 */ /* 0x000fe20000000800 */
[----:B0-----:R-:W-:-:S07]  /*4410*/  F2FP.F16.F32.PACK_AB R151, R34, R77 ;  /* 0x0000004d2297723e */ /* 0x001fce00000000ff */
[----:B------:R-:W0:Y:S01]  /*4420*/  MUFU.EX2 R41, R41 ;  /* 0x0000002900297308 */ /* 0x000e220000000800 */
[C---:B--2---:R-:W-:Y:S01]  /*4430*/  FADD.FTZ R46, R146.reuse, R25 ;  /* 0x00000019922e7221 */ /* 0x044fe20000010000 */
[----:B------:R-:W-:-:S06]  /*4440*/  F2FP.F16.F32.PACK_AB R146, R146, R47 ;  /* 0x0000002f9292723e */ /* 0x000fcc00000000ff */
[----:B------:R-:W1:Y:S08]  /*4450*/  MUFU.EX2 R38, R55 ;  /* 0x0000003700267308 */ /* 0x000e700000000800 */
[----:B------:R-:W2:Y:S01]  /*4460*/  MUFU.EX2 R140, R39 ;  /* 0x00000027008c7308 */ /* 0x000ea20000000800 */
[----:B0-----:R-:W-:-:S07]  /*4470*/  FADD.FTZ R25, R41, R46 ;  /* 0x0000002e29197221 */ /* 0x001fce0000010000 */
[----:B------:R-:W0:Y:S01]  /*4480*/  MUFU.EX2 R43, R43 ;  /* 0x0000002b002b7308 */ /* 0x000e220000000800 */
[----:B-1----:R-:W-:-:S07]  /*4490*/  F2FP.F16.F32.PACK_AB R145, R38, R81 ;  /* 0x000000512691723e */ /* 0x002fce00000000ff */
[----:B------:R1:W-:Y:S01]  /*44a0*/  MUFU.EX2 R42, R9 ;  /* 0x00000009002a7308 */ /* 0x0003e20000000800 */
[C---:B--2---:R-:W-:Y:S01]  /*44b0*/  FADD.FTZ R46, R140.reuse, R25 ;  /* 0x000000198c2e7221 */ /* 0x044fe20000010000 */
[----:B------:R-:W-:-:S06]  /*44c0*/  F2FP.F16.F32.PACK_AB R140, R140, R41 ;  /* 0x000000298c8c723e */ /* 0x000fcc00000000ff */
[----:B------:R-:W2:Y:S01]  /*44d0*/  MUFU.EX2 R37, R37 ;  /* 0x0000002500257308 */ /* 0x000ea20000000800 */
[----:B-1----:R-:W-:Y:S01]  /*44e0*/  FADD.FTZ R9, R77, R44 ;  /* 0x0000002c4d097221 */ /* 0x002fe20000010000 */
[----:B0-----:R-:W-:-:S03]  /*44f0*/  F2FP.F16.F32.PACK_AB R147, R40, R43 ;  /* 0x0000002b2893723e */ /* 0x001fc600000000ff */
[----:B------:R-:W-:-:S03]  /*4500*/  FADD.FTZ R44, R34, R9 ;  /* 0x00000009222c7221 */ /* 0x000fc60000010000 */
[----:B------:R-:W0:Y:S01]  /*4510*/  MUFU.EX2 R11, R11 ;  /* 0x0000000b000b7308 */ /* 0x000e220000000800 */
[----:B------:R-:W-:-:S04]  /*4520*/  FADD.FTZ R9, R81, R44 ;  /* 0x0000002c51097221 */ /* 0x000fc80000010000 */
[----:B------:R-:W-:-:S03]  /*4530*/  FADD.FTZ R44, R38, R9 ;  /* 0x00000009262c7221 */ /* 0x000fc60000010000 */
[----:B------:R-:W1:Y:S01]  /*4540*/  MUFU.EX2 R33, R33 ;  /* 0x0000002100217308 */ /* 0x000e620000000800 */
[----:B------:R-:W-:Y:S01]  /*4550*/  FADD.FTZ R9, R43, R44 ;  /* 0x0000002c2b097221 */ /* 0x000fe20000010000 */
[----:B--2---:R-:W-:-:S03]  /*4560*/  FADD.FTZ R25, R37, R46 ;  /* 0x0000002e25197221 */ /* 0x004fc60000010000 */
[----:B------:R-:W-:Y:S01]  /*4570*/  FADD.FTZ R32, R40, R9 ;  /* 0x0000000928207221 */ /* 0x000fe20000010000 */
[C---:B------:R-:W-:Y:S01]  /*4580*/  FADD.FTZ R36, R142.reuse, R25 ;  /* 0x000000198e247221 */ /* 0x040fe20000010000 */
[----:B------:R-:W-:Y:S01]  /*4590*/  F2FP.F16.F32.PACK_AB R142, R142, R37 ;  /* 0x000000258e8e723e */ /* 0x000fe200000000ff */
[----:B------:R-:W2:Y:S01]  /*45a0*/  MUFU.EX2 R10, R10 ;  /* 0x0000000a000a7308 */ /* 0x000ea20000000800 */
[----:B0-----:R-:W-:Y:S01]  /*45b0*/  FADD.FTZ R9, R11, R32 ;  /* 0x000000200b097221 */ /* 0x001fe20000010000 */
[----:B------:R-:W-:-:S03]  /*45c0*/  F2FP.F16.F32.PACK_AB R141, R42, R11 ;  /* 0x0000000b2a8d723e */ /* 0x000fc600000000ff */
[----:B------:R-:W-:-:S03]  /*45d0*/  FADD.FTZ R8, R42, R9 ;  /* 0x000000092a087221 */ /* 0x000fc60000010000 */
[----:B------:R-:W0:Y:S01]  /*45e0*/  MUFU.EX2 R3, R3 ;  /* 0x0000000300037308 */ /* 0x000e220000000800 */
[----:B-1----:R-:W-:-:S07]  /*45f0*/  FADD.FTZ R25, R33, R36 ;  /* 0x0000002421197221 */ /* 0x002fce0000010000 */
[----:B------:R-:W1:Y:S01]  /*4600*/  MUFU.EX2 R29, R29 ;  /* 0x0000001d001d7308 */ /* 0x000e620000000800 */
[C---:B--2---:R-:W-:Y:S01]  /*4610*/  FADD.FTZ R32, R10.reuse, R25 ;  /* 0x000000190a207221 */ /* 0x044fe20000010000 */
[----:B------:R-:W-:-:S06]  /*4620*/  F2FP.F16.F32.PACK_AB R136, R10, R33 ;  /* 0x000000210a88723e */ /* 0x000fcc00000000ff */
[----:B------:R-:W2:Y:S01]  /*4630*/  MUFU.EX2 R2, R83 ;  /* 0x0000005300027308 */ /* 0x000ea20000000800 */
[----:B0-----:R-:W-:-:S07]  /*4640*/  FADD.FTZ R9, R3, R8 ;  /* 0x0000000803097221 */ /* 0x001fce0000010000 */
        /* <DEDUP_REMOVED lines=8> */
[C---:B-1----:R-:W-:Y:S01]  /*46d0*/  FADD.FTZ R0, R30.reuse, R9 ;  /* 0x000000091e007221 */ /* 0x042fe20000010000 */
[----:B------:R-:W-:-:S06]  /*46e0*/  F2FP.F16.F32.PACK_AB R137, R30, R85 ;  /* 0x000000551e89723e */ /* 0x000fcc00000000ff */
[----:B------:R-:W1:Y:S01]  /*46f0*/  MUFU.EX2 R10, R91 ;  /* 0x0000005b000a7308 */ /* 0x000e620000000800 */
[----:B--2---:R-:W-:Y:S01]  /*4700*/  FADD.FTZ R9, R89, R0 ;  /* 0x0000000059097221 */ /* 0x004fe20000010000 */
[----:B------:R-:W-:Y:S02]  /*4710*/  VIADD R0, R73, UR5 ;  /* 0x0000000549007c36 */ /* 0x000fe40008000000 */
[C---:B0-----:R-:W-:Y:S01]  /*4720*/  FADD.FTZ R8, R26.reuse, R25 ;  /* 0x000000191a087221 */ /* 0x041fe20000010000 */
[----:B------:R-:W-:Y:S01]  /*4730*/  F2FP.F16.F32.PACK_AB R138, R26, R29 ;  /* 0x0000001d1a8a723e */ /* 0x000fe200000000ff */
[C---:B-1----:R-:W-:Y:S01]  /*4740*/  FADD.FTZ R3, R10.reuse, R9 ;  /* 0x000000090a037221 */ /* 0x042fe20000010000 */
[----:B------:R-:W-:Y:S01]  /*4750*/  F2FP.F16.F32.PACK_AB R139, R10, R89 ;  /* 0x000000590a8b723e */ /* 0x000fe200000000ff */
[----:B------:R-:W-:Y:S06]  /*4760*/  @!P5 BRA `(.L_x_985) ;  /* 0x000000000048d947 */ /* 0x000fec0003800000 */
[C---:B------:R-:W-:Y:S01]  /*4770*/  ISETP.GT.AND P1, PT, R73.reuse, RZ, PT ;  /* 0x000000ff4900720c */ /* 0x040fe20003f24270 */
[----:B------:R-:W-:-:S12]  /*4780*/  VIADD R9, R73, 0xffffffff ;  /* 0xffffffff49097836 */ /* 0x000fd80000000000 */
[----:B------:R-:W-:Y:S05]  /*4790*/  @P1 BRA `(.L_x_986) ;  /* 0x0000000000201947 */ /* 0x000fea0003800000 */
[----:B------:R-:W0:Y:S01]  /*47a0*/  LDC R10, c[0x0][0x9e4] ;  /* 0x00027900ff0a7b82 */ /* 0x000e220000000800 */
[----:B------:R-:W-:Y:S01]  /*47b0*/  IMAD.MOV R9, RZ, RZ, -R73 ;  /* 0x000000ffff097224 */ /* 0x000fe200078e0a49 */
[----:B0-----:R-:W-:-:S13]  /*47c0*/  ISETP.NE.AND P1, PT, R10, 0x1, PT ;  /* 0x000000010a00780c */ /* 0x001fda0003f25270 */
[----:B------:R-:W0:Y:S02]  /*47d0*/  @P1 LDC.64 R24, c[0x0][0x9e8] ;  /* 0x00027a00ff181b82 */ /* 0x000e240000000a00 */
[----:B0-----:R-:W-:-:S05]  /*47e0*/  @P1 IMAD.HI.U32 R2, R9, R24, RZ ;  /* 0x0000001809021227 */ /* 0x001fca00078e00ff */
[----:B------:R-:W-:-:S04]  /*47f0*/  @P1 SHF.R.U32.HI R9, RZ, R25, R2 ;  /* 0x00000019ff091219 */ /* 0x000fc80000011602 */
[----:B------:R-:W-:Y:S01]  /*4800*/  LOP3.LUT R9, RZ, R9, RZ, 0x33, !PT ;  /* 0x00000009ff097212 */ /* 0x000fe200078e33ff */
[----:B------:R-:W-:Y:S06]  /*4810*/  BRA `(.L_x_987) ;  /* 0x0000000000147947 */ /* 0x000fec0003800000 */
.L_x_986:
[----:B------:R-:W0:Y:S02]  /*4820*/  LDC R10, c[0x0][0x9e4] ;  /* 0x00027900ff0a7b82 */ /* 0x000e240000000800 */
[----:B0-----:R-:W-:-:S13]  /*4830*/  ISETP.NE.AND P1, PT, R10, 0x1, PT ;  /* 0x000000010a00780c */ /* 0x001fda0003f25270 */
[----:B------:R-:W0:Y:S02]  /*4840*/  @P1 LDC.64 R24, c[0x0][0x9e8] ;  /* 0x00027a00ff181b82 */ /* 0x000e240000000a00 */
[----:B0-----:R-:W-:-:S05]  /*4850*/  @P1 IMAD.HI.U32 R2, R9, R24, RZ ;  /* 0x0000001809021227 */ /* 0x001fca00078e00ff */
[----:B------:R-:W-:-:S07]  /*4860*/  @P1 SHF.R.U32.HI R9, RZ, R25, R2 ;  /* 0x00000019ff091219 */ /* 0x000fce0000011602 */
.L_x_987:
[----:B------:R-:W-:-:S05]  /*4870*/  IMAD R9, R9, R10, R10 ;  /* 0x0000000a09097224 */ /* 0x000fca00078e020a */
[----:B------:R-:W-:-:S07]  /*4880*/  VIMNMX R0, R0, R9, PT ;  /* 0x0000000900007248 */ /* 0x000fce0003fe0100 */
.L_x_985:
[----:B------:R-:W-:Y:S01]  /*4890*/  IMAD.HI R9, R0, 0x2aaaaaab, RZ ;  /* 0x2aaaaaab00097827 */ /* 0x000fe200078e02ff */
[----:B------:R-:W-:Y:S02]  /*48a0*/  CS2R R86, SRZ ;  /* 0x0000000000567805 */ /* 0x000fe4000001ff00 */
[----:B------:R-:W-:Y:S02]  /*48b0*/  CS2R R84, SRZ ;  /* 0x0000000000547805 */ /* 0x000fe4000001ff00 */
[----:B------:R-:W-:Y:S01]  /*48c0*/  CS2R R82, SRZ ;  /* 0x0000000000527805 */ /* 0x000fe2000001ff00 */
[----:B------:R-:W-:Y:S01]  /*48d0*/  IMAD.MOV.U32 R2, RZ, RZ, 0x3f800000 ;  /* 0x3f800000ff027424 */ /* 0x000fe200078e00ff */
[----:B------:R-:W-:Y:S01]  /*48e0*/  SHF.R.U32.HI R10, RZ, 0x1f, R9 ;  /* 0x0000001fff0a7819 */ /* 0x000fe20000011609 */
[----:B------:R-:W-:Y:S01]  /*48f0*/  IMAD.MOV.U32 R0, RZ, RZ, 0x3f800000 ;  /* 0x3f800000ff007424 */ /* 0x000fe200078e00ff */
[----:B------:R-:W-:Y:S02]  /*4900*/  CS2R R80, SRZ ;  /* 0x0000000000507805 */ /* 0x000fe4000001ff00 */
[----:B------:R-:W-:-:S02]  /*4910*/  CS2R R78, SRZ ;  /* 0x00000000004e7805 */ /* 0x000fc4000001ff00 */
[----:B------:R-:W-:Y:S02]  /*4920*/  LEA.HI.SX32 R10, R9, R10, 0x1c ;  /* 0x0000000a090a7211 */ /* 0x000fe400078fe2ff */
[----:B------:R-:W-:Y:S02]  /*4930*/  CS2R R76, SRZ ;  /* 0x00000000004c7805 */ /* 0x000fe4000001ff00 */
[----:B------:R-:W-:Y:S02]  /*4940*/  CS2R R74, SRZ ;  /* 0x00000000004a7805 */ /* 0x000fe4000001ff00 */
[----:B------:R-:W-:Y:S02]  /*4950*/  CS2R R72, SRZ ;  /* 0x0000000000487805 */ /* 0x000fe4000001ff00 */
[----:B------:R-:W-:Y:S02]  /*4960*/  VIMNMX R9, R23, R10, !PT ;  /* 0x0000000a17097248 */ /* 0x000fe40007fe0100 */
[----:B------:R-:W-:-:S02]  /*4970*/  CS2R R70, SRZ ;  /* 0x0000000000467805 */ /* 0x000fc4000001ff00 */
[----:B------:R-:W-:Y:S02]  /*4980*/  CS2R R68, SRZ ;  /* 0x0000000000447805 */ /* 0x000fe4000001ff00 */
[----:B------:R-:W-:Y:S02]  /*4990*/  CS2R R66, SRZ ;  /* 0x0000000000427805 */ /* 0x000fe4000001ff00 */
        /* <DEDUP_REMOVED lines=21> */
[----:B------:R-:W-:Y:S01]  /*4af0*/  CS2R R24, SRZ ;  /* 0x0000000000187805 */ /* 0x000fe2000001ff00 */
[----:B------:R-:W-:Y:S06]  /*4b00*/  @!P1 BRA `(.L_x_988) ;  /* 0x0000003400049947 */ /* 0x000fec0003800000 */
[----:B------:R-:W-:Y:S01]  /*4b10*/  IMAD.MOV.U32 R11, RZ, RZ, R15 ;  /* 0x000000ffff0b7224 */ /* 0x000fe200078e000f */
[----:B------:R-:W-:Y:S01]  /*4b20*/  UMOV UR41, UR39 ;  /* 0x0000002700297c82 */ /* 0x000fe20008000000 */
[----:B------:R-:W-:Y:S01]  /*4b30*/  IMAD.MOV.U32 R10, RZ, RZ, R13 ;  /* 0x000000ffff0a7224 */ /* 0x000fe200078e000d */
[----:B------:R-:W-:Y:S01]  /*4b40*/  UMOV UR4, UR38 ;  /* 0x0000002600047c82 */ /* 0x000fe20008000000 */
[----:B------:R-:W-:Y:S01]  /*4b50*/  IMAD.MOV.U32 R2, RZ, RZ, 0x3f800000 ;  /* 0x3f800000ff027424 */ /* 0x000fe200078e00ff */
[----:B------:R-:W-:Y:S01]  /*4b60*/  ULDC UR43, c[0x0][0x9e4] ;  /* 0x00027900002b7ab9 */ /* 0x000fe20000000800 */
[----:B------:R-:W-:Y:S01]  /*4b70*/  IMAD.MOV.U32 R87, RZ, RZ, RZ ;  /* 0x000000ffff577224 */ /* 0x000fe200078e00ff */
[----:B------:R-:W-:Y:S01]  /*4b80*/  ULDC UR50, c[0x0][0x9dc] ;  /* 0x0002770000327ab9 */ /* 0x000fe20000000800 */
[----:B------:R-:W-:Y:S01]  /*4b90*/  ULDC UR5, c[0x0][0x9d8] ;  /* 0x0002760000057ab9 */ /* 0x000fe20000000800 */
[----:B------:R-:W-:-:S05]  /*4ba0*/  ULDC UR51, c[0x0][0x9e0] ;  /* 0x0002780000337ab9 */ /* 0x000fca0000000800 */
.L_x_1007:
[----:B------:R-:W-:-:S04]  /*4bb0*/  UISETP.NE.AND UP0, UPT, UR4, 0x1, UPT ;  /* 0x000000010400788c */ /* 0x000fc8000bf05270 */
[----:B------:R-:W-:-:S04]  /*4bc0*/  USEL UR39, URZ, 0x1, UP0 ;  /* 0x000000013f277887 */ /* 0x000fc80008000000 */
[----:B------:R-:W-:Y:S01]  /*4bd0*/  ULOP3.LUT UR39, UR41, UR39, URZ, 0x3c, !UPT ;  /* 0x0000002729277292 */ /* 0x000fe2000f8e3c3f */
[----:B------:R-:W-:Y:S11]  /*4be0*/  @!P0 BRA `(.L_x_989) ;  /* 0x0000000000048947 */ /* 0x000ff60003800000 */
[----:B------:R-:W-:Y:S01]  /*4bf0*/  BPT.TRAP 0x1 ;  /* 0x000000040000795c */ /* 0x000fe20000300000 */
.L_x_989:
[----:B------:R-:W-:Y:S01]  /*4c00*/  UIADD3 UR38, UR4, 0x1, URZ ;  /* 0x0000000104267890 */ /* 0x000fe2000fffe03f */
[----:B------:R-:W-:-:S03]  /*4c10*/  IMAD.U32 R13, RZ, RZ, UR39 ;  /* 0x00000027ff0d7e24 */ /* 0x000fc6000f8e00ff */
[----:B------:R-:W-:Y:S02]  /*4c20*/  UISETP.NE.AND UP0, UPT, UR38, 0x2, UPT ;  /* 0x000000022600788c */ /* 0x000fe4000bf05270 */
[----:B------:R-:W-:Y:S02]  /*4c30*/  SHF.L.U32 R13, R13, 0x1f, RZ ;  /* 0x0000001f0d0d7819 */ /* 0x000fe400000006ff */
[----:B------:R-:W-:-:S04]  /*4c40*/  USEL UR38, UR38, URZ, UP0 ;  /* 0x0000003f26267287 */ /* 0x000fc80008000000 */
[----:B------:R-:W-:-:S09]  /*4c50*/  ULEA UR7, UR38, UR40, 0x3 ;  /* 0x0000002826077291 */ /* 0x000fd2000f8e183f */
[----:B------:R0:W1:Y:S01]  /*4c60*/  SYNCS.PHASECHK.TRANS64.TRYWAIT P1, [UR7+0x2a830], R13 ;  /* 0x02a8300dff0075a7 */ /* 0x0000620008020147 */
[----:B------:R-:W-:Y:S05]  /*4c70*/  @!P0 BRA `(.L_x_990) ;  /* 0x0000000000048947 */ /* 0x000fea0003800000 */
[----:B------:R-:W-:Y:S01]  /*4c80*/  BPT.TRAP 0x1 ;  /* 0x000000040000795c */ /* 0x000fe20000300000 */
.L_x_990:
[----:B-1----:R-:W-:Y:S05]  /*4c90*/  @P1 BRA `(.L_x_991) ;  /* 0x0000000000081947 */ /* 0x002fea0003800000 */
[----:B------:R-:W1:Y:S02]  /*4ca0*/  SYNCS.PHASECHK.TRANS64.TRYWAIT P1, [UR7+0x2a830], R13 ;  /* 0x02a8300dff0075a7 */ /* 0x000e640008020147 */
[----:B-1----:R-:W-:Y:S05]  /*4cb0*/  @!P1 BRA `(.L_x_992) ;  /* 0x000000f800709947 */ /* 0x002fea0003800000 */
.L_x_991:
        /* <DEDUP_REMOVED lines=137> */
.L_x_993:
[----:B------:R-:W-:Y:S01]  /*5550*/  ULEA UR6, UR4, UR40, 0x3 ;  /* 0x0000002804067291 */ /* 0x000fe2000f8e183f */
[----:B------:R-:W-:-:S05]  /*5560*/  IMAD.U32 R0, RZ, RZ, UR41 ;  /* 0x00000029ff007e24 */ /* 0x000fca000f8e00ff */
[----:B------:R-:W-:-:S04]  /*5570*/  SHF.L.U32 R0, R0, 0x1f, RZ ;  /* 0x0000001f00007819 */ /* 0x000fc800000006ff */
[----:B------:R2:W3:Y:S01]  /*5580*/  SYNCS.PHASECHK.TRANS64.TRYWAIT P1, [UR6+0x2a850], R0 ;  /* 0x02a85000ff0075a7 */ /* 0x0004e20008020146 */
[----:B------:R-:W-:Y:S05]  /*5590*/  @!P0 BRA `(.L_x_994) ;  /* 0x0000000000048947 */ /* 0x000fea0003800000 */
[----:B------:R-:W-:Y:S01]  /*55a0*/  BPT.TRAP 0x1 ;  /* 0x000000040000795c */ /* 0x000fe20000300000 */
.L_x_994:
[----:B---3--:R-:W-:Y:S05]  /*55b0*/  @P1 BRA `(.L_x_995) ;  /* 0x0000000000081947 */ /* 0x008fea0003800000 */
[----:B------:R-:W3:Y:S02]  /*55c0*/  SYNCS.PHASECHK.TRANS64.TRYWAIT P1, [UR6+0x2a850], R0 ;  /* 0x02a85000ff0075a7 */ /* 0x000ee40008020146 */
[----:B---3--:R-:W-:Y:S05]  /*55d0*/  @!P1 BRA `(.L_x_996) ;  /* 0x000000f000409947 */ /* 0x008fea0003800000 */
.L_x_995:
        /* <DEDUP_REMOVED lines=37> */
.L_x_997:
[----:B------:R-:W-:Y:S01]  /*5830*/  ISETP.NE.AND P2, PT, R168, 0x1, PT ;  /* 0x00000001a800780c */ /* 0x000fe20003f45270 */
[----:B------:R-:W-:Y:S01]  /*5840*/  FMUL.FTZ R153, R105, UR5 ;  /* 0x0000000569997c20 */ /* 0x000fe20008410000 */
[----:B------:R-:W-:Y:S01]  /*5850*/  FMUL.FTZ R136, R93, UR5 ;  /* 0x000000055d887c20 */ /* 0x000fe20008410000 */
[----:B------:R-:W-:Y:S01]  /*5860*/  FMUL.FTZ R93, R106, UR5 ;  /* 0x000000056a5d7c20 */ /* 0x000fe20008410000 */
[----:B01----:R-:W-:Y:S01]  /*5870*/  FMUL.FTZ R13, R88, UR5 ;  /* 0x00000005580d7c20 */ /* 0x003fe20008410000 */
[----:B------:R-:W-:Y:S01]  /*5880*/  FMUL.FTZ R88, R95, UR5 ;  /* 0x000000055f587c20 */ /* 0x000fe20008410000 */
[----:B------:R-:W-:Y:S01]  /*5890*/  FMUL.FTZ R95, R110, UR5 ;  /* 0x000000056e5f7c20 */ /* 0x000fe20008410000 */
[----:B------:R-:W-:Y:S01]  /*58a0*/  FMUL.FTZ R110, R112, UR5 ;  /* 0x00000005706e7c20 */ /* 0x000fe20008410000 */
[----:B------:R-:W-:Y:S01]  /*58b0*/  FMUL.FTZ R112, R116, UR5 ;  /* 0x0000000574707c20 */ /* 0x000fe20008410000 */
[----:B------:R-:W-:Y:S01]  /*58c0*/  IMAD.IADD R116, R22, 0x1, R17 ;  /* 0x0000000116747824 */ /* 0x000fe200078e0211 */
[----:B------:R-:W0:Y:S01]  /*58d0*/  LDC R21, c[0x0][0x288] ;  /* 0x0000a200ff157b82 */ /* 0x000e220000000800 */
[----:B------:R-:W-:Y:S01]  /*58e0*/  FMUL.FTZ R137, R96, UR5 ;  /* 0x0000000560897c20 */ /* 0x000fe20008410000 */
[----:B------:R-:W-:Y:S01]  /*58f0*/  FMUL.FTZ R96, R111, UR5 ;  /* 0x000000056f607c20 */ /* 0x000fe20008410000 */
[----:B------:R-:W-:Y:S01]  /*5900*/  FMUL.FTZ R111, R113, UR5 ;  /* 0x00000005716f7c20 */ /* 0x000fe20008410000 */
[----:B------:R-:W-:Y:S01]  /*5910*/  FMUL.FTZ R113, R117, UR5 ;  /* 0x0000000575717c20 */ /* 0x000fe20008410000 */
[----:B------:R-:W-:Y:S01]  /*5920*/  FMUL.FTZ R14, R89, UR5 ;  /* 0x00000005590e7c20 */ /* 0x000fe20008410000 */
[----:B--2---:R-:W-:Y:S01]  /*5930*/  FMUL.FTZ R0, R90, UR5 ;  /* 0x000000055a007c20 */ /* 0x004fe20008410000 */
[----:B------:R-:W-:Y:S01]  /*5940*/  FMUL.FTZ R2, R91, UR5 ;  /* 0x000000055b027c20 */ /* 0x000fe20008410000 */
[----:B------:R-:W1:Y:S01]  /*5950*/  @P2 LDC R105, c[0x0][0x44c] ;  /* 0x00011300ff692b82 */ /* 0x000e620000000800 */
[----:B------:R-:W-:Y:S01]  /*5960*/  FMUL.FTZ R15, R92, UR5 ;  /* 0x000000055c0f7c20 */ /* 0x000fe20008410000 */
[----:B------:R-:W-:Y:S01]  /*5970*/  FMUL.FTZ R20, R94, UR5 ;  /* 0x000000055e147c20 */ /* 0x000fe20008410000 */
[----:B------:R-:W-:Y:S01]  /*5980*/  FMUL.FTZ R138, R97, UR5 ;  /* 0x00000005618a7c20 */ /* 0x000fe20008410000 */
[----:B------:R-:W-:Y:S01]  /*5990*/  FMUL.FTZ R89, R98, UR5 ;  /* 0x0000000562597c20 */ /* 0x000fe20008410000 */
[----:B------:R-:W-:Y:S01]  /*59a0*/  FMUL.FTZ R90, R99, UR5 ;  /* 0x00000005635a7c20 */ /* 0x000fe20008410000 */
[----:B------:R-:W-:Y:S01]  /*59b0*/  FMUL.FTZ R139, R100, UR5 ;  /* 0x00000005648b7c20 */ /* 0x000fe20008410000 */
[----:B------:R-:W-:Y:S01]  /*59c0*/  FMUL.FTZ R91, R102, UR5 ;  /* 0x00000005665b7c20 */ /* 0x000fe20008410000 */
[----:B------:R-:W2:Y:S01]  /*59d0*/  @P2 LDC R106, c[0x0][0x450] ;  /* 0x00011400ff6a2b82 */ /* 0x000ea20000000800 */
        /* <DEDUP_REMOVED lines=15> */
[----:B-1----:R-:W-:-:S04]  /*5ad0*/  @P2 IMAD.HI.U32 R105, R116, R105, RZ ;  /* 0x0000006974692227 */ /* 0x002fc800078e00ff */
[----:B------:R-:W-:Y:S01]  /*5ae0*/  FMUL.FTZ R177, R126, UR5 ;  /* 0x000000057eb17c20 */ /* 0x000fe20008410000 */
[----:B------:R-:W-:Y:S01]  /*5af0*/  FMUL.FTZ R181, R127, UR5 ;  /* 0x000000057fb57c20 */ /* 0x000fe20008410000 */
[----:B------:R-:W-:Y:S01]  /*5b00*/  FMUL.FTZ R128, R128, UR5 ;  /* 0x0000000580807c20 */ /* 0x000fe20008410000 */
[----:B------:R-:W-:Y:S01]  /*5b10*/  FMUL.FTZ R183, R130, UR5 ;  /* 0x0000000582b77c20 */ /* 0x000fe20008410000 */
[----:B------:R-:W-:Y:S01]  /*5b20*/  FMUL.FTZ R103, R131, UR5 ;  /* 0x0000000583677c20 */ /* 0x000fe20008410000 */
[----:B------:R-:W-:Y:S01]  /*5b30*/  FMUL.FTZ R132, R132, UR5 ;  /* 0x0000000584847c20 */ /* 0x000fe20008410000 */
[----:B------:R-:W-:Y:S01]  /*5b40*/  FMUL.FTZ R125, R125, UR5 ;  /* 0x000000057d7d7c20 */ /* 0x000fe20008410000 */
[----:B--2---:R-:W-:Y:S01]  /*5b50*/  @P2 SHF.R.U32.HI R116, RZ, R106, R105 ;  /* 0x0000006aff742219 */ /* 0x004fe20000011669 */
[----:B------:R-:W-:Y:S01]  /*5b60*/  FMUL.FTZ R105, R134, UR5 ;  /* 0x0000000586697c20 */ /* 0x000fe20008410000 */
[----:B------:R-:W-:Y:S02]  /*5b70*/  IMAD R134, R12, -0x60, RZ ;  /* 0xffffffa00c867824 */ /* 0x000fe400078e02ff */
[----:B------:R-:W-:Y:S01]  /*5b80*/  FMUL.FTZ R106, R135, UR5 ;  /* 0x00000005876a7c20 */ /* 0x000fe20008410000 */
[----:B------:R-:W-:Y:S01]  /*5b90*/  FMUL.FTZ R129, R129, UR5 ;  /* 0x0000000581817c20 */ /* 0x000fe20008410000 */
[----:B------:R-:W1:Y:S01]  /*5ba0*/  SHFL.IDX PT, R117, R116, RZ, 0x1c1f ;  /* 0x001c1fff74757589 */ /* 0x000e6200000e0000 */
[----:B------:R-:W-:-:S02]  /*5bb0*/  VIADD R109, R134, 0x1 ;  /* 0x00000001866d7836 */ /* 0x000fc40000000000 */
[----:B------:R-:W-:Y:S01]  /*5bc0*/  FMUL.FTZ R133, R133, UR5 ;  /* 0x0000000585857c20 */ /* 0x000fe20008410000 */
[----:B------:R-:W-:Y:S01]  /*5bd0*/  UIADD3 UR7, UR7, 0x2a840, URZ ;  /* 0x0002a84007077890 */ /* 0x000fe2000fffe03f */
[----:B------:R-:W-:Y:S01]  /*5be0*/  LOP3.LUT P1, RZ, R19, 0x80000, RZ, 0xc0, !PT ;  /* 0x0008000013ff7812 */ /* 0x000fe2000782c0ff */
[----:B------:R-:W-:Y:S01]  /*5bf0*/  IMAD R109, R18, -0x2, R109 ;  /* 0xfffffffe126d7824 */ /* 0x000fe200078e026d */
[----:B------:R-:W2:Y:S01]  /*5c00*/  MUFU.TANH R13, R13 ;  /* 0x0000000d000d7308 */ /* 0x000ea20000002400 */
[----:B------:R-:W-:Y:S02]  /*5c10*/  UPRMT UR7, UR60, 0x654, UR7 ;  /* 0x000006543c077896 */ /* 0x000fe40008000007 */
[----:B------:R-:W-:Y:S01]  /*5c20*/  ULOP3.LUT UR4, URZ, UR50, URZ, 0x33, !UPT ;  /* 0x000000323f047292 */ /* 0x000fe2000f8e333f */
[C---:B0-----:R-:W-:Y:S01]  /*5c30*/  IADD3 R108, R109.reuse, -R21, R16 ;  /* 0x800000156d6c7210 */ /* 0x041fe20007ffe010 */
[----:B------:R-:W-:-:S03]  /*5c40*/  VIADD R144, R109, 0xffffffff ;  /* 0xffffffff6d907836 */ /* 0x000fc60000000000 */
[----:B------:R-:W0:Y:S01]  /*5c50*/  MUFU.TANH R14, R14 ;  /* 0x0000000e000e7308 */ /* 0x000e220000002400 */
[C---:B------:R-:W-:Y:S01]  /*5c60*/  VIADD R142, R108.reuse, UR51 ;  /* 0x000000336c8e7c36 */ /* 0x040fe20008000000 */
[----:B------:R-:W-:Y:S01]  /*5c70*/  SYNCS.ARRIVE.TRANS64.RED.A1T0 RZ, [UR7], RZ ;  /* 0x000000ffffff79a7 */ /* 0x000fe20008100407 */
[----:B------:R-:W-:-:S05]  /*5c80*/  VIADD R143, R108, UR4 ;  /* 0x000000046c8f7c36 */ /* 0x000fca0008000000 */
[----:B------:R-:W3:Y:S01]  /*5c90*/  MUFU.TANH R0, R0 ;  /* 0x0000000000007308 */ /* 0x000ee20000002400 */
[--C-:B-1----:R-:W-:Y:S02]  /*5ca0*/  IMAD.IADD R118, R142, 0x1, R117.reuse ;  /* 0x000000018e767824 */ /* 0x102fe400078e0275 */
[----:B------:R-:W-:-:S05]  /*5cb0*/  IMAD.IADD R120, R143, 0x1, R117 ;  /* 0x000000018f787824 */ /* 0x000fca00078e0275 */
[----:B------:R-:W1:Y:S08]  /*5cc0*/  MUFU.TANH R2, R2 ;  /* 0x0000000200027308 */ /* 0x000e700000002400 */
[----:B------:R-:W4:Y:S08]  /*5cd0*/  MUFU.TANH R15, R15 ;  /* 0x0000000f000f7308 */ /* 0x000f300000002400 */
        /* <DEDUP_REMOVED lines=32> */
[----:B------:R0:W0:Y:S08]  /*5ee0*/  MUFU.TANH R122, R125 ;  /* 0x0000007d007a7308 */ /* 0x0000300000002400 */
        /* <DEDUP_REMOVED lines=9> */
[----:B------:R-:W0:Y:S01]  /*5f80*/  MUFU.TANH R106, R106 ;  /* 0x0000006a006a7308 */ /* 0x000e220000002400 */
[----:B-1234-:R-:W-:Y:S05]  /*5f90*/  @!P1 BRA `(.L_x_998) ;  /* 0x0000000000549947 */ /* 0x01efea0003800000 */
[----:B------:R-:W-:Y:S01]  /*5fa0*/  IADD3 R117, R16, -R21, R117 ;  /* 0x8000001510757210 */ /* 0x000fe20007ffe075 */
[----:B------:R-:W-:Y:S03]  /*5fb0*/  BSSY B0, `(.L_x_999) ;  /* 0x0000010000007945 */ /* 0x000fe60003800000 */
[----:B------:R-:W-:-:S13]  /*5fc0*/  ISETP.GT.AND P1, PT, R117, -0x1, PT ;  /* 0xffffffff7500780c */ /* 0x000fda0003f24270 */
[----:B------:R-:W-:Y:S05]  /*5fd0*/  @P1 BRA `(.L_x_1000) ;  /* 0x0000000000201947 */ /* 0x000fea0003800000 */
[----:B------:R-:W-:Y:S01]  /*5fe0*/  IMAD.U32 R119, RZ, RZ, UR43 ;  /* 0x0000002bff777e24 */ /* 0x000fe2000f8e00ff */
[----:B------:R-:W-:-:S04]  /*5ff0*/  LOP3.LUT R117, RZ, R117, RZ, 0x33, !PT ;  /* 0x00000075ff757212 */ /* 0x000fc800078e33ff */
[----:B------:R-:W-:-:S13]  /*6000*/  ISETP.NE.AND P1, PT, R119, 0x1, PT ;  /* 0x000000017700780c */ /* 0x000fda0003f25270 */
[----:B------:R-:W1:Y:S02]  /*6010*/  @P1 LDC.64 R108, c[0x0][0x9e8] ;  /* 0x00027a00ff6c1b82 */ /* 0x000e640000000a00 */
[----:B-1----:R-:W-:-:S05]  /*6020*/  @P1 IMAD.HI.U32 R108, R117, R108, RZ ;  /* 0x0000006c756c1227 */ /* 0x002fca00078e00ff */
[----:B------:R-:W-:-:S04]  /*6030*/  @P1 SHF.R.U32.HI R117, RZ, R109, R108 ;  /* 0x0000006dff751219 */ /* 0x000fc8000001166c */
[----:B------:R-:W-:Y:S01]  /*6040*/  LOP3.LUT R117, RZ, R117, RZ, 0x33, !PT ;  /* 0x00000075ff757212 */ /* 0x000fe200078e33ff */
[----:B------:R-:W-:Y:S06]  /*6050*/  BRA `(.L_x_1001) ;  /* 0x0000000000147947 */ /* 0x000fec0003800000 */
.L_x_1000:
[----:B------:R-:W-:-:S05]  /*6060*/  IMAD.U32 R119, RZ, RZ, UR43 ;  /* 0x0000002bff777e24 */ /* 0x000fca000f8e00ff */
[----:B------:R-:W-:-:S13]  /*6070*/  ISETP.NE.AND P1, PT, R119, 0x1, PT ;  /* 0x000000017700780c */ /* 0x000fda0003f25270 */
[----:B------:R-:W1:Y:S02]  /*6080*/  @P1 LDC.64 R108, c[0x0][0x9e8] ;  /* 0x00027a00ff6c1b82 */ /* 0x000e640000000a00 */
[----:B-1----:R-:W-:-:S05]  /*6090*/  @P1 IMAD.HI.U32 R108, R117, R108, RZ ;  /* 0x0000006c756c1227 */ /* 0x002fca00078e00ff */
[----:B------:R-:W-:-:S07]  /*60a0*/  @P1 SHF.R.U32.HI R117, RZ, R109, R108 ;  /* 0x0000006dff751219 */ /* 0x000fce000001166c */
.L_x_1001:
[----:B------:R-:W-:Y:S05]  /*60b0*/  BSYNC B0 ;  /* 0x0000000000007941 */ /* 0x000fea0003800000 */
.L_x_999:
[----:B------:R-:W-:-:S05]  /*60c0*/  IMAD R117, R117, R119, R144 ;  /* 0x0000007775757224 */ /* 0x000fca00078e0290 */
[----:B------:R-:W-:Y:S02]  /*60d0*/  VIADDMNMX R118, R117, R119, R118, PT ;  /* 0x0000007775767246 */ /* 0x000fe40003800176 */
[----:B------:R-:W-:-:S07]  /*60e0*/  VIMNMX R120, R120, R117, !PT ;  /* 0x0000007578787248 */ /* 0x000fce0007fe0100 */
.L_x_998:
[C---:B------:R-:W-:Y:S02]  /*60f0*/  ISETP.GE.AND P2, PT, R134.reuse, 0x9, PT ;  /* 0x000000098600780c */ /* 0x040fe40003f46270 */
[----:B------:R-:W-:Y:S02]  /*6100*/  ISETP.GE.AND P1, PT, R134, 0x2, PT ;  /* 0x000000028600780c */ /* 0x000fe40003f26270 */
[C---:B------:R-:W-:Y:S02]  /*6110*/  ISETP.GT.AND P3, PT, R120.reuse, 0x8, !P2 ;  /* 0x000000087800780c */ /* 0x040fe40005764270 */
[----:B------:R-:W-:Y:S02]  /*6120*/  ISETP.GT.AND P4, PT, R120, 0x1, !P1 ;  /* 0x000000017800780c */ /* 0x000fe40004f84270 */
[----:B------:R-:W-:Y:S02]  /*6130*/  ISETP.LT.OR P3, PT, R118, 0x9, P3 ;  /* 0x000000097600780c */ /* 0x000fe40001f61670 */
[----:B------:R-:W-:-:S02]  /*6140*/  ISETP.GE.AND P5, PT, R134, 0xa, PT ;  /* 0x0000000a8600780c */ /* 0x000fc40003fa6270 */
[----:B------:R-:W-:Y:S02]  /*6150*/  FSEL R189, R15, -INF , !P3 ;  /* 0xff8000000fbd7808 */ /* 0x000fe40005800000 */
[----:B------:R-:W-:Y:S02]  /*6160*/  ISETP.LT.OR P4, PT, R118, 0x2, P4 ;  /* 0x000000027600780c */ /* 0x000fe40002781670 */
[----:B------:R-:W-:Y:S02]  /*6170*/  ISETP.GT.AND P3, PT, R120, 0x9, !P5 ;  /* 0x000000097800780c */ /* 0x000fe40006f64270 */
[----:B0-----:R-:W-:Y:S02]  /*6180*/  FSEL R191, R14, -INF , !P4 ;  /* 0xff8000000ebf7808 */ /* 0x001fe40006000000 */
        /* <DEDUP_REMOVED lines=8> */
[----:B------:R-:W-:Y:S02]  /*6210*/  ISETP.GT.AND P3, PT, R120, 0x11, !P4 ;  /* 0x000000117800780c */ /* 0x000fe40006764270 */
        /* <DEDUP_REMOVED lines=87> */
[----:B------:R-:W-:Y:S02]  /*6790*/  P2R R122, PR, RZ, 0x40 ;  /* 0x00000040ff7a7803 */ /* 0x000fe40000000000 */
[----:B------:R-:W-:-:S04]  /*67a0*/  ISETP.GT.AND P6, PT, R120, RZ, !P6 ;  /* 0x000000ff7800720c */ /* 0x000fc800077c4270 */
[----:B------:R-:W-:-:S04]  /*67b0*/  ISETP.LT.OR P6, PT, R118, 0x1, P6 ;  /* 0x000000017600780c */ /* 0x000fc800037c1670 */
[----:B------:R-:W-:Y:S02]  /*67c0*/  FSEL R193, R13, -INF , !P6 ;  /* 0xff8000000dc17808 */ /* 0x000fe40007000000 */
[----:B------:R-:W-:Y:S01]  /*67d0*/  ISETP.GE.AND P6, PT, R134, 0x5a, PT ;  /* 0x0000005a8600780c */ /* 0x000fe20003fc6270 */
[----:B------:R-:W0:Y:S03]  /*67e0*/  SHFL.IDX PT, R13, R116, 0x1, 0x1c1f ;  /* 0x003c1f00740d7f89 */ /* 0x000e2600000e0000 */
[----:B------:R-:W-:Y:S02]  /*67f0*/  P2R R114, PR, RZ, 0x40 ;  /* 0x00000040ff727803 */ /* 0x000fe40000000000 */
[----:B------:R-:W-:-:S04]  /*6800*/  ISETP.GT.AND P6, PT, R120, 0x59, !P6 ;  /* 0x000000597800780c */ /* 0x000fc800077c4270 */
[----:B------:R-:W-:-:S04]  /*6810*/  ISETP.LT.OR P6, PT, R118, 0x5a, P6 ;  /* 0x0000005a7600780c */ /* 0x000fc800037c1670 */
[----:B------:R-:W-:Y:S02]  /*6820*/  FSEL R109, R130, -INF , !P6 ;  /* 0xff800000826d7808 */ /* 0x000fe40007000000 */
[----:B------:R-:W-:Y:S01]  /*6830*/  LOP3.LUT P6, RZ, R19, 0x80000, RZ, 0xc0, !PT ;  /* 0x0008000013ff7812 */ /* 0x000fe200078cc0ff */
[--C-:B0-----:R-:W-:Y:S02]  /*6840*/  IMAD.IADD R108, R142, 0x1, R13.reuse ;  /* 0x000000018e6c7824 */ /* 0x101fe400078e020d */
[----:B------:R-:W-:-:S10]  /*6850*/  IMAD.IADD R110, R143, 0x1, R13 ;  /* 0x000000018f6e7824 */ /* 0x000fd400078e020d */
[----:B------:R-:W-:Y:S05]  /*6860*/  @!P6 BRA `(.L_x_1002) ;  /* 0x000000000054e947 */ /* 0x000fea0003800000 */
[----:B------:R-:W-:Y:S01]  /*6870*/  IADD3 R13, R16, -R21, R13 ;  /* 0x80000015100d7210 */ /* 0x000fe20007ffe00d */
[----:B------:R-:W-:Y:S03]  /*6880*/  BSSY B0, `(.L_x_1003) ;  /* 0x0000010000007945 */ /* 0x000fe60003800000 */
[----:B------:R-:W-:-:S13]  /*6890*/  ISETP.GT.AND P6, PT, R13, -0x1, PT ;  /* 0xffffffff0d00780c */ /* 0x000fda0003fc4270 */
[----:B------:R-:W-:Y:S05]  /*68a0*/  @P6 BRA `(.L_x_1004) ;  /* 0x0000000000206947 */ /* 0x000fea0003800000 */
[----:B------:R-:W-:Y:S01]  /*68b0*/  IMAD.U32 R112, RZ, RZ, UR43 ;  /* 0x0000002bff707e24 */ /* 0x000fe2000f8e00ff */
[----:B------:R-:W-:-:S04]  /*68c0*/  LOP3.LUT R13, RZ, R13, RZ, 0x33, !PT ;  /* 0x0000000dff0d7212 */ /* 0x000fc800078e33ff */
[----:B------:R-:W-:-:S13]  /*68d0*/  ISETP.NE.AND P6, PT, R112, 0x1, PT ;  /* 0x000000017000780c */ /* 0x000fda0003fc5270 */
[----:B------:R-:W0:Y:S02]  /*68e0*/  @P6 LDC.64 R14, c[0x0][0x9e8] ;  /* 0x00027a00ff0e6b82 */ /* 0x000e240000000a00 */
[----:B0-----:R-:W-:-:S05]  /*68f0*/  @P6 IMAD.HI.U32 R14, R13, R14, RZ ;  /* 0x0000000e0d0e6227 */ /* 0x001fca00078e00ff */
[----:B------:R-:W-:-:S04]  /*6900*/  @P6 SHF.R.U32.HI R13, RZ, R15, R14 ;  /* 0x0000000fff0d6219 */ /* 0x000fc8000001160e */
[----:B------:R-:W-:Y:S01]  /*6910*/  LOP3.LUT R13, RZ, R13, RZ, 0x33, !PT ;  /* 0x0000000dff0d7212 */ /* 0x000fe200078e33ff */
[----:B------:R-:W-:Y:S06]  /*6920*/  BRA `(.L_x_1005) ;  /* 0x0000000000147947 */ /* 0x000fec0003800000 */
.L_x_1004:
[----:B------:R-:W-:-:S05]  /*6930*/  IMAD.U32 R112, RZ, RZ, UR43 ;  /* 0x0000002bff707e24 */ /* 0x000fca000f8e00ff */
[----:B------:R-:W-:-:S13]  /*6940*/  ISETP.NE.AND P6, PT, R112, 0x1, PT ;  /* 0x000000017000780c */ /* 0x000fda0003fc5270 */
[----:B------:R-:W0:Y:S02]  /*6950*/  @P6 LDC.64 R14, c[0x0][0x9e8] ;  /* 0x00027a00ff0e6b82 */ /* 0x000e240000000a00 */
[----:B0-----:R-:W-:-:S05]  /*6960*/  @P6 IMAD.HI.U32 R14, R13, R14, RZ ;  /* 0x0000000e0d0e6227 */ /* 0x001fca00078e00ff */
[----:B------:R-:W-:-:S07]  /*6970*/  @P6 SHF.R.U32.HI R13, RZ, R15, R14 ;  /* 0x0000000fff0d6219 */ /* 0x000fce000001160e */
.L_x_1005:
[----:B------:R-:W-:Y:S05]  /*6980*/  BSYNC B0 ;  /* 0x0000000000007941 */ /* 0x000fea0003800000 */
.L_x_1003:
[----:B------:R-:W-:-:S05]  /*6990*/  IMAD R13, R13, R112, R144 ;  /* 0x000000700d0d7224 */ /* 0x000fca00078e0290 */
[----:B------:R-:W-:Y:S02]  /*69a0*/  VIADDMNMX R108, R13, R112, R108, PT ;  /* 0x000000700d6c7246 */ /* 0x000fe4000380016c */
[----:B------:R-:W-:-:S07]  /*69b0*/  VIMNMX R110, R110, R13, !PT ;  /* 0x0000000d6e6e7248 */ /* 0x000fce0007fe0100 */
.L_x_1002:
[----:B------:R-:W-:Y:S01]  /*69c0*/  ISETP.GT.AND P1, PT, R110, 0x1, !P1 ;  /* 0x000000016e00780c */ /* 0x000fe20004f24270 */
[----:B------:R-:W0:Y:S01]  /*69d0*/  LDC R14, c[0x0][0x988] ;  /* 0x00026200ff0e7b82 */ /* 0x000e220000000800 */
[----:B------:R-:W-:Y:S02]  /*69e0*/  ISETP.NE.AND P6, PT, R137, RZ, PT ;  /* 0x000000ff8900720c */ /* 0x000fe40003fc5270 */
[----:B------:R-:W-:Y:S02]  /*69f0*/  ISETP.LT.OR P1, PT, R108, 0x2, P1 ;  /* 0x000000026c00780c */ /* 0x000fe40000f21670 */
[----:B------:R-:W-:Y:S02]  /*6a00*/  ISETP.GT.AND P2, PT, R110, 0x8, !P2 ;  /* 0x000000086e00780c */ /* 0x000fe40005744270 */
[----:B------:R-:W-:Y:S02]  /*6a10*/  FSEL R137, R2, -INF , !P1 ;  /* 0xff80000002897808 */ /* 0x000fe40004800000 */
[----:B------:R-:W-:-:S02]  /*6a20*/  ISETP.NE.AND P1, PT, R145, RZ, PT ;  /* 0x000000ff9100720c */ /* 0x000fc40003f25270 */
[----:B------:R-:W-:Y:S02]  /*6a30*/  ISETP.LT.OR P2, PT, R108, 0x9, P2 ;  /* 0x000000096c00780c */ /* 0x000fe40001741670 */
[----:B------:R-:W-:Y:S02]  /*6a40*/  ISETP.GT.AND P1, PT, R110, 0x9, !P1 ;  /* 0x000000096e00780c */ /* 0x000fe40004f24270 */
[----:B------:R-:W-:Y:S02]  /*6a50*/  FSEL R139, R20, -INF , !P2 ;  /* 0xff800000148b7808 */ /* 0x000fe40005000000 */
[----:B------:R-:W-:Y:S02]  /*6a60*/  ISETP.LT.OR P1, PT, R108, 0xa, P1 ;  /* 0x0000000a6c00780c */ /* 0x000fe40000f21670 */
[----:B------:R-:W-:Y:S02]  /*6a70*/  ISETP.NE.AND P2, PT, R147, RZ, PT ;  /* 0x000000ff9300720c */ /* 0x000fe40003f45270 */
        /* <DEDUP_REMOVED lines=13> */
[----:B------:R-:W-:Y:S02]  /*6b50*/  FMNMX.FTZ R2, R179, R2, !PT ;  /* 0x00000002b3027209 */ /* 0x000fe40007810000 */
        /* <DEDUP_REMOVED lines=46> */
[----:B------:R-:W-:Y:S01]  /*6e40*/  ISETP.NE.AND P1, PT, R154, RZ, PT ;  /* 0x000000ff9a00720c */ /* 0x000fe20003f25270 */
[----:B------:R-:W1:Y:S01]  /*6e50*/  SHFL.BFLY PT, R2, R15, 0x2, 0x1f ;  /* 0x0c401f000f027f89 */ /* 0x000e6200000e0000 */
[----:B------:R-:W-:-:S02]  /*6e60*/  ISETP.NE.AND P6, PT, R124, RZ, PT ;  /* 0x000000ff7c00720c */ /* 0x000fc40003fc5270 */
[C---:B------:R-:W-:Y:S02]  /*6e70*/  ISETP.GT.AND P1, PT, R110.reuse, 0x31, !P1 ;  /* 0x000000316e00780c */ /* 0x040fe40004f24270 */
[----:B------:R-:W-:Y:S02]  /*6e80*/  ISETP.GT.AND P3, PT, R110, 0x50, !P3 ;  /* 0x000000506e00780c */ /* 0x000fe40005f64270 */
[C---:B------:R-:W-:Y:S02]  /*6e90*/  ISETP.LT.OR P1, PT, R108.reuse, 0x32, P1 ;  /* 0x000000326c00780c */ /* 0x040fe40000f21670 */
[----:B------:R-:W-:Y:S02]  /*6ea0*/  ISETP.LT.OR P3, PT, R108, 0x51, P3 ;  /* 0x000000516c00780c */ /* 0x000fe40001f61670 */
[----:B------:R-:W-:Y:S02]  /*6eb0*/  FSEL R91, R98, -INF , !P1 ;  /* 0xff800000625b7808 */ /* 0x000fe40004800000 */
[----:B------:R-:W-:-:S02]  /*6ec0*/  ISETP.NE.AND P1, PT, R156, RZ, PT ;  /* 0x000000ff9c00720c */ /* 0x000fc40003f25270 */
[C---:B------:R-:W-:Y:S02]  /*6ed0*/  ISETP.GT.AND P4, PT, R110.reuse, 0x51, !P4 ;  /* 0x000000516e00780c */ /* 0x040fe40006784270 */
[----:B------:R-:W-:Y:S02]  /*6ee0*/  ISETP.GT.AND P1, PT, R110, 0x38, !P1 ;  /* 0x000000386e00780c */ /* 0x000fe40004f24270 */
[----:B------:R-:W-:Y:S02]  /*6ef0*/  FSEL R183, R183, -INF , !P3 ;  /* 0xff800000b7b77808 */ /* 0x000fe40005800000 */
[----:B------:R-:W-:Y:S02]  /*6f00*/  ISETP.LT.OR P1, PT, R108, 0x39, P1 ;  /* 0x000000396c00780c */ /* 0x000fe40000f21670 */
[----:B------:R-:W-:Y:S02]  /*6f10*/  ISETP.GT.AND P5, PT, R110, 0x58, !P5 ;  /* 0x000000586e00780c */ /* 0x000fe40006fa4270 */
[----:B------:R-:W-:-:S02]  /*6f20*/  FSEL R99, R99, -INF , !P1 ;  /* 0xff80000063637808 */ /* 0x000fc40004800000 */
[----:B------:R-:W-:Y:S02]  /*6f30*/  ISETP.NE.AND P1, PT, R157, RZ, PT ;  /* 0x000000ff9d00720c */ /* 0x000fe40003f25270 */
[----:B-1----:R-:W-:Y:S02]  /*6f40*/  FMNMX.FTZ R88, R15, R2, !PT ;  /* 0x000000020f587209 */ /* 0x002fe40007810000 */
[----:B------:R-:W-:Y:S02]  /*6f50*/  ISETP.GT.AND P1, PT, R110, 0x39, !P1 ;  /* 0x000000396e00780c */ /* 0x000fe40004f24270 */
[C---:B------:R-:W-:Y:S01]  /*6f60*/  ISETP.LT.OR P4, PT, R108.reuse, 0x52, P4 ;  /* 0x000000526c00780c */ /* 0x040fe20002781670 */
[----:B------:R-:W1:Y:S01]  /*6f70*/  SHFL.BFLY PT, R13, R88, 0x1, 0x1f ;  /* 0x0c201f00580d7f89 */ /* 0x000e6200000e0000 */
[C---:B------:R-:W-:Y:S02]  /*6f80*/  ISETP.LT.OR P1, PT, R108.reuse, 0x3a, P1 ;  /* 0x0000003a6c00780c */ /* 0x040fe40000f21670 */
[----:B------:R-:W-:-:S02]  /*6f90*/  ISETP.LT.OR P5, PT, R108, 0x59, P5 ;  /* 0x000000596c00780c */ /* 0x000fc40002fa1670 */
[----:B------:R-:W-:Y:S02]  /*6fa0*/  FSEL R157, R100, -INF , !P1 ;  /* 0xff800000649d7808 */ /* 0x000fe40004800000 */
[----:B------:R-:W-:-:S04]  /*6fb0*/  ISETP.NE.AND P1, PT, R158, RZ, PT ;  /* 0x000000ff9e00720c */ /* 0x000fc80003f25270 */
[----:B------:R-:W-:-:S04]  /*6fc0*/  ISETP.GT.AND P1, PT, R110, 0x40, !P1 ;  /* 0x000000406e00780c */ /* 0x000fc80004f24270 */
[----:B------:R-:W-:-:S04]  /*6fd0*/  ISETP.LT.OR P1, PT, R108, 0x41, P1 ;  /* 0x000000416c00780c */ /* 0x000fc80000f21670 */
[----:B------:R-:W-:Y:S02]  /*6fe0*/  FSEL R159, R102, -INF , !P1 ;  /* 0xff800000669f7808 */ /* 0x000fe40004800000 */
[----:B------:R-:W-:Y:S02]  /*6ff0*/  ISETP.NE.AND P1, PT, R175, RZ, PT ;  /* 0x000000ffaf00720c */ /* 0x000fe40003f25270 */
[----:B-1----:R-:W-:Y:S02]  /*7000*/  FMNMX.FTZ R13, R88, R13, !PT ;  /* 0x0000000d580d7209 */ /* 0x002fe40007810000 */
[----:B------:R-:W-:-:S04]  /*7010*/  ISETP.GT.AND P1, PT, R110, 0x41, !P1 ;  /* 0x000000416e00780c */ /* 0x000fc80004f24270 */
[----:B------:R-:W-:-:S04]  /*7020*/  ISETP.LT.OR P1, PT, R108, 0x42, P1 ;  /* 0x000000426c00780c */ /* 0x000fc80000f21670 */
[----:B------:R-:W-:Y:S02]  /*7030*/  FSEL R175, R104, -INF , !P1 ;  /* 0xff80000068af7808 */ /* 0x000fe40004800000 */
[----:B------:R-:W-:-:S04]  /*7040*/  ISETP.GT.AND P1, PT, R110, 0x48, !P2 ;  /* 0x000000486e00780c */ /* 0x000fc80005724270 */
[----:B------:R-:W-:-:S04]  /*7050*/  ISETP.LT.OR P1, PT, R108, 0x49, P1 ;  /* 0x000000496c00780c */ /* 0x000fc80000f21670 */
[----:B------:R-:W-:Y:S02]  /*7060*/  FSEL R177, R177, -INF , !P1 ;  /* 0xff800000b1b17808 */ /* 0x000fe40004800000 */
[----:B------:R-:W-:Y:S02]  /*7070*/  ISETP.GT.AND P1, PT, R110, 0x49, !P6 ;  /* 0x000000496e00780c */ /* 0x000fe40007724270 */
[----:B------:R-:W-:Y:S02]  /*7080*/  ISETP.NE.AND P6, PT, R122, RZ, PT ;  /* 0x000000ff7a00720c */ /* 0x000fe40003fc5270 */
[----:B------:R-:W-:-:S04]  /*7090*/  ISETP.LT.OR P1, PT, R108, 0x4a, P1 ;  /* 0x0000004a6c00780c */ /* 0x000fc80000f21670 */
[----:B------:R-:W-:Y:S02]  /*70a0*/  FSEL R181, R181, -INF , !P1 ;  /* 0xff800000b5b57808 */ /* 0x000fe40004800000 */
[----:B------:R-:W-:Y:S02]  /*70b0*/  ISETP.GT.AND P1, PT, R110, RZ, !P6 ;  /* 0x000000ff6e00720c */ /* 0x000fe40007724270 */
[----:B------:R-:W-:Y:S02]  /*70c0*/  ISETP.NE.AND P6, PT, R114, RZ, PT ;  /* 0x000000ff7200720c */ /* 0x000fe40003fc5270 */
[----:B------:R-:W-:Y:S02]  /*70d0*/  ISETP.LT.OR P1, PT, R108, 0x1, P1 ;  /* 0x000000016c00780c */ /* 0x000fe40000f21670 */
[----:B------:R-:W-:Y:S02]  /*70e0*/  ISETP.GT.AND P2, PT, R110, 0x59, !P6 ;  /* 0x000000596e00780c */ /* 0x000fe40007744270 */
[----:B------:R-:W-:Y:S01]  /*70f0*/  FSEL R2, R0, -INF , !P1 ;  /* 0xff80000000027808 */ /* 0x000fe20004800000 */
[C---:B0-----:R-:W-:Y:S01]  /*7100*/  FMUL.FTZ R0, R13.reuse, R14 ;  /* 0x0000000e0d007220 */ /* 0x041fe20000410000 */
[----:B------:R-:W-:-:S02]  /*7110*/  FSETP.NEU.FTZ.AND P1, PT, R13, -INF , PT ;  /* 0xff8000000d00780b */ /* 0x000fc40003f3d000 */
[----:B------:R-:W-:Y:S02]  /*7120*/  FMNMX.FTZ R20, R2, R11, !PT ;  /* 0x0000000b02147209 */ /* 0x000fe40007810000 */
[----:B------:R-:W-:Y:S02]  /*7130*/  FSEL R0, R0, RZ, P1 ;  /* 0x000000ff00007208 */ /* 0x000fe40000800000 */
[----:B------:R-:W-:Y:S02]  /*7140*/  FMNMX.FTZ R20, R137, R20, !PT ;  /* 0x0000001489147209 */ /* 0x000fe40007810000 */
[----:B------:R-:W-:Y:S01]  /*7150*/  ISETP.LT.OR P2, PT, R108, 0x5a, P2 ;  /* 0x0000005a6c00780c */ /* 0x000fe20001741670 */
[--C-:B------:R-:W-:Y:S01]  /*7160*/  FFMA.FTZ R148, R135, R14, -R0.reuse ;  /* 0x0000000e87947223 */ /* 0x100fe20000010800 */
[----:B------:R-:W-:Y:S01]  /*7170*/  FMNMX.FTZ R20, R139, R20, !PT ;  /* 0x000000148b147209 */ /* 0x000fe20007810000 */
[-CC-:B------:R-:W-:Y:S01]  /*7180*/  FFMA.FTZ R15, R153, R14.reuse, -R0.reuse ;  /* 0x0000000e990f7223 */ /* 0x180fe20000010800 */
[----:B------:R-:W-:Y:S01]  /*7190*/  FSEL R135, R103, -INF , !P4 ;  /* 0xff80000067877808 */ /* 0x000fe20006000000 */
[--C-:B------:R-:W-:Y:S01]  /*71a0*/  FFMA.FTZ R150, R131, R14, -R0.reuse ;  /* 0x0000000e83967223 */ /* 0x100fe20000010800 */
[----:B------:R-:W-:Y:S01]  /*71b0*/  FMNMX.FTZ R20, R141, R20, !PT ;  /* 0x000000148d147209 */ /* 0x000fe20007810000 */
[----:B------:R0:W-:Y:S01]  /*71c0*/  MUFU.EX2 R103, R15 ;  /* 0x0000000f00677308 */ /* 0x0001e20000000800 */
[----:B------:R-:W-:Y:S01]  /*71d0*/  FSEL R153, R105, -INF , !P5 ;  /* 0xff80000069997808 */ /* 0x000fe20006800000 */
[--C-:B------:R-:W-:Y:S01]  /*71e0*/  FFMA.FTZ R136, R111, R14, -R0.reuse ;  /* 0x0000000e6f887223 */ /* 0x100fe20000010800 */
[----:B------:R-:W-:Y:S01]  /*71f0*/  FMNMX.FTZ R20, R143, R20, !PT ;  /* 0x000000148f147209 */ /* 0x000fe20007810000 */
[-CC-:B------:R-:W-:Y:S01]  /*7200*/  FFMA.FTZ R138, R101, R14.reuse, -R0.reuse ;  /* 0x0000000e658a7223 */ /* 0x180fe20000010800 */
[----:B------:R-:W-:Y:S01]  /*7210*/  FSEL R131, R106, -INF , !P2 ;  /* 0xff8000006a837808 */ /* 0x000fe20005000000 */
[--C-:B------:R-:W-:Y:S01]  /*7220*/  FFMA.FTZ R101, R109, R14, -R0.reuse ;  /* 0x0000000e6d657223 */ /* 0x100fe20000010800 */
[----:B------:R-:W-:Y:S01]  /*7230*/  FMNMX.FTZ R20, R145, R20, !PT ;  /* 0x0000001491147209 */ /* 0x000fe20007810000 */
[-CC-:B------:R-:W-:Y:S01]  /*7240*/  FFMA.FTZ R144, R117, R14.reuse, -R0.reuse ;  /* 0x0000000e75907223 */ /* 0x180fe20000010800 */
[----:B------:R-:W-:Y:S01]  /*7250*/  FSEL R111, R13, RZ, P1 ;  /* 0x000000ff0d6f7208 */ /* 0x000fe20000800000 */
[--C-:B------:R-:W-:Y:S01]  /*7260*/  FFMA.FTZ R117, R119, R14, -R0.reuse ;  /* 0x0000000e77757223 */ /* 0x100fe20000010800 */
[----:B------:R-:W-:Y:S01]  /*7270*/  FMNMX.FTZ R20, R147, R20, !PT ;  /* 0x0000001493147209 */ /* 0x000fe20007810000 */
[-CC-:B------:R-:W-:Y:S01]  /*7280*/  FFMA.FTZ R146, R121, R14.reuse, -R0.reuse ;  /* 0x0000000e79927223 */ /* 0x180fe20000010800 */
[----:B------:R-:W-:Y:S01]  /*7290*/  FFMA.FTZ R193, R193, R14, -R0 ;  /* 0x0000000ec1c17223 */ /* 0x000fe20000010800 */
[----:B------:R-:W-:Y:S01]  /*72a0*/  FADD.FTZ R111, -R111, R10 ;  /* 0x0000000a6f6f7221 */ /* 0x000fe20000010100 */
[----:B------:R-:W-:Y:S01]  /*72b0*/  FMNMX.FTZ R20, R149, R20, !PT ;  /* 0x0000001495147209 */ /* 0x000fe20007810000 */
[-CC-:B------:R-:W-:Y:S01]  /*72c0*/  FFMA.FTZ R156, R191, R14.reuse, -R0.reuse ;  /* 0x0000000ebf9c7223 */ /* 0x180fe20000010800 */
[-CC-:B------:R-:W-:Y:S01]  /*72d0*/  FFMA.FTZ R158, R189, R14.reuse, -R0.reuse ;  /* 0x0000000ebd9e7223 */ /* 0x180fe20000010800 */
[--C-:B------:R-:W-:Y:S01]  /*72e0*/  FFMA.FTZ R187, R187, R14, -R0.reuse ;  /* 0x0000000ebbbb7223 */ /* 0x100fe20000010800 */
        /* <DEDUP_REMOVED lines=14> */
[-C--:B------:R-:W-:Y:S01]  /*73d0*/  FFMA.FTZ R107, R107, R14.reuse, -R0 ;  /* 0x0000000e6b6b7223 */ /* 0x080fe20000010800 */
[----:B------:R-:W-:Y:S01]  /*73e0*/  FMUL.FTZ R0, R111, R14 ;  /* 0x0000000e6f007220 */ /* 0x000fe20000410000 */
[----:B------:R-:W-:Y:S01]  /*73f0*/  FMNMX.FTZ R20, R97, R20, !PT ;  /* 0x0000001461147209 */ /* 0x000fe20007810000 */
[----:B------:R-:W-:Y:S03]  /*7400*/  MUFU.EX2 R193, R193 ;  /* 0x000000c100c17308 */ /* 0x000fe60000000800 */
[----:B------:R-:W-:-:S04]  /*7410*/  FMNMX.FTZ R20, R91, R20, !PT ;  /* 0x000000145b147209 */ /* 0x000fc80007810000 */
[----:B------:R-:W-:Y:S01]  /*7420*/  FMNMX.FTZ R20, R99, R20, !PT ;  /* 0x0000001463147209 */ /* 0x000fe20007810000 */
[----:B------:R-:W1:Y:S03]  /*7430*/  MUFU.EX2 R0, R0 ;  /* 0x0000000000007308 */ /* 0x000e660000000800 */
[----:B------:R-:W-:-:S04]  /*7440*/  FMNMX.FTZ R20, R157, R20, !PT ;  /* 0x000000149d147209 */ /* 0x000fc80007810000 */
[----:B------:R-:W-:Y:S01]  /*7450*/  FMNMX.FTZ R20, R159, R20, !PT ;  /* 0x000000149f147209 */ /* 0x000fe20007810000 */
[----:B------:R-:W2:Y:S03]  /*7460*/  MUFU.EX2 R156, R156 ;  /* 0x0000009c009c7308 */ /* 0x000ea60000000800 */
[----:B------:R-:W-:-:S04]  /*7470*/  FMNMX.FTZ R20, R175, R20, !PT ;  /* 0x00000014af147209 */ /* 0x000fc80007810000 */
[----:B------:R-:W-:Y:S01]  /*7480*/  FMNMX.FTZ R20, R177, R20, !PT ;  /* 0x00000014b1147209 */ /* 0x000fe20007810000 */
[----:B------:R-:W3:Y:S03]  /*7490*/  MUFU.EX2 R158, R158 ;  /* 0x0000009e009e7308 */ /* 0x000ee60000000800 */
[----:B------:R-:W-:-:S04]  /*74a0*/  FMNMX.FTZ R20, R181, R20, !PT ;  /* 0x00000014b5147209 */ /* 0x000fc80007810000 */
[----:B------:R-:W-:Y:S01]  /*74b0*/  FMNMX.FTZ R20, R183, R20, !PT ;  /* 0x00000014b7147209 */ /* 0x000fe20007810000 */
[----:B------:R-:W-:Y:S03]  /*74c0*/  MUFU.EX2 R187, R187 ;  /* 0x000000bb00bb7308 */ /* 0x000fe60000000800 */
[----:B------:R-:W-:-:S04]  /*74d0*/  FMNMX.FTZ R20, R135, R20, !PT ;  /* 0x0000001487147209 */ /* 0x000fc80007810000 */
[----:B------:R-:W-:Y:S01]  /*74e0*/  FMNMX.FTZ R20, R153, R20, !PT ;  /* 0x0000001499147209 */ /* 0x000fe20007810000 */
[----:B------:R-:W-:Y:S03]  /*74f0*/  MUFU.EX2 R152, R152 ;  /* 0x0000009800987308 */ /* 0x000fe60000000800 */
[----:B------:R-:W-:-:S05]  /*7500*/  FMNMX.FTZ R20, R131, R20, !PT ;  /* 0x0000001483147209 */ /* 0x000fca0007810000 */
[----:B0-----:R-:W0:Y:S01]  /*7510*/  SHFL.BFLY PT, R15, R20, 0x2, 0x1f ;  /* 0x0c401f00140f7f89 */ /* 0x001e2200000e0000 */
[----:B------:R-:W-:Y:S08]  /*7520*/  MUFU.EX2 R179, R179 ;  /* 0x000000b300b37308 */ /* 0x000ff00000000800 */
[----:B------:R-:W-:Y:S08]  /*7530*/  MUFU.EX2 R154, R154 ;  /* 0x0000009a009a7308 */ /* 0x000ff00000000800 */
[----:B------:R-:W-:Y:S01]  /*7540*/  MUFU.EX2 R133, R133 ;  /* 0x0000008500857308 */ /* 0x000fe20000000800 */
[----:B0-----:R-:W-:-:S07]  /*7550*/  FMNMX.FTZ R15, R20, R15, !PT ;  /* 0x0000000f140f7209 */ /* 0x001fce0007810000 */
[----:B------:R-:W-:Y:S01]  /*7560*/  MUFU.EX2 R148, R148 ;  /* 0x0000009400947308 */ /* 0x000fe20000000800 */
[----:B------:R-:W0:Y:S07]  /*7570*/  SHFL.BFLY PT, R20, R15, 0x1, 0x1f ;  /* 0x0c201f000f147f89 */ /* 0x000e2e00000e0000 */
[----:B------:R-:W-:Y:S08]  /*7580*/  MUFU.EX2 R150, R150 ;  /* 0x0000009600967308 */ /* 0x000ff00000000800 */
[----:B------:R-:W-:Y:S08]  /*7590*/  MUFU.EX2 R105, R105 ;  /* 0x0000006900697308 */ /* 0x000ff00000000800 */
[----:B------:R-:W-:Y:S01]  /*75a0*/  MUFU.EX2 R144, R144 ;  /* 0x0000009000907308 */ /* 0x000fe20000000800 */
[----:B0-----:R-:W-:-:S04]  /*75b0*/  FMNMX.FTZ R15, R15, R20, !PT ;  /* 0x000000140f0f7209 */ /* 0x001fc80007810000 */
[C---:B------:R-:W-:Y:S01]  /*75c0*/  FSETP.NEU.FTZ.AND P1, PT, R15.reuse, -INF , PT ;  /* 0xff8000000f00780b */ /* 0x040fe20003f3d000 */
[----:B------:R-:W-:Y:S02]  /*75d0*/  FMUL.FTZ R92, R15, R14 ;  /* 0x0000000e0f5c7220 */ /* 0x000fe40000410000 */
[----:B------:R-:W-:Y:S03]  /*75e0*/  MUFU.EX2 R117, R117 ;  /* 0x0000007500757308 */ /* 0x000fe60000000800 */
[----:B------:R-:W-:-:S05]  /*75f0*/  FSEL R92, R92, RZ, P1 ;  /* 0x000000ff5c5c7208 */ /* 0x000fca0000800000 */
[----:B------:R-:W-:Y:S01]  /*7600*/  MUFU.EX2 R146, R146 ;  /* 0x0000009200927308 */ /* 0x000fe20000000800 */
[-CC-:B------:R-:W-:Y:S01]  /*7610*/  FFMA.FTZ R109, R2, R14.reuse, -R92.reuse ;  /* 0x0000000e026d7223 */ /* 0x180fe2000001085c */
[----:B------:R-:W-:Y:S01]  /*7620*/  FSEL R2, R15, RZ, P1 ;  /* 0x000000ff0f027208 */ /* 0x000fe20000800000 */
[-CC-:B------:R-:W-:Y:S01]  /*7630*/  FFMA.FTZ R10, R137, R14.reuse, -R92.reuse ;  /* 0x0000000e890a7223 */ /* 0x180fe2000001085c */
[-CC-:B------:R-:W-:Y:S01]  /*7640*/  FFMA.FTZ R20, R139, R14.reuse, -R92.reuse ;  /* 0x0000000e8b147223 */ /* 0x180fe2000001085c */
[-CC-:B------:R-:W-:Y:S01]  /*7650*/  FFMA.FTZ R111, R141, R14.reuse, -R92.reuse ;  /* 0x0000000e8d6f7223 */ /* 0x180fe2000001085c */
[-CC-:B------:R-:W-:Y:S01]  /*7660*/  FFMA.FTZ R88, R143, R14.reuse, -R92.reuse ;  /* 0x0000000e8f587223 */ /* 0x180fe2000001085c */
[----:B------:R-:W-:Y:S01]  /*7670*/  FADD.FTZ R11, -R2, R11 ;  /* 0x0000000b020b7221 */ /* 0x000fe20000010100 */
[----:B------:R-:W-:Y:S01]  /*7680*/  MUFU.EX2 R109, R109 ;  /* 0x0000006d006d7308 */ /* 0x000fe20000000800 */
[-CC-:B------:R-:W-:Y:S01]  /*7690*/  FFMA.FTZ R115, R145, R14.reuse, -R92.reuse ;  /* 0x0000000e91737223 */ /* 0x180fe2000001085c */
[-CC-:B------:R-:W-:Y:S01]  /*76a0*/  FFMA.FTZ R96, R89, R14.reuse, -R92.reuse ;  /* 0x0000000e59607223 */ /* 0x180fe2000001085c */
[----:B------:R-:W-:Y:S01]  /*76b0*/  FMUL.FTZ R11, R11, R14 ;  /* 0x0000000e0b0b7220 */ /* 0x000fe20000410000 */
[----:B-1----:R-:W-:Y:S01]  /*76c0*/  FFMA.FTZ R89, R0, R8, R193 ;  /* 0x0000000800597223 */ /* 0x002fe200000100c1 */
[-CC-:B------:R-:W-:Y:S01]  /*76d0*/  FFMA.FTZ R155, R147, R14.reuse, -R92.reuse ;  /* 0x0000000e939b7223 */ /* 0x180fe2000001085c */
[-CC-:B------:R-:W-:Y:S01]  /*76e0*/  FFMA.FTZ R90, R149, R14.reuse, -R92.reuse ;  /* 0x0000000e955a7223 */ /* 0x180fe2000001085c */
[-CC-:B------:R-:W-:Y:S01]  /*76f0*/  FFMA.FTZ R149, R93, R14.reuse, -R92.reuse ;  /* 0x0000000e5d957223 */ /* 0x180fe2000001085c */
[----:B------:R-:W0:Y:S01]  /*7700*/  MUFU.EX2 R2, R11 ;  /* 0x0000000b00027308 */ /* 0x000e220000000800 */
[----:B--2---:R-:W-:Y:S01]  /*7710*/  FADD.FTZ R89, R156, R89 ;  /* 0x000000599c597221 */ /* 0x004fe20000010000 */
[-CC-:B------:R-:W-:Y:S01]  /*7720*/  FFMA.FTZ R94, R151, R14.reuse, -R92.reuse ;  /* 0x0000000e975e7223 */ /* 0x180fe2000001085c */
[-CC-:B------:R-:W-:Y:S01]  /*7730*/  FFMA.FTZ R151, R95, R14.reuse, -R92.reuse ;  /* 0x0000000e5f977223 */ /* 0x180fe2000001085c */
[-CC-:B------:R-:W-:Y:S01]  /*7740*/  FFMA.FTZ R145, R97, R14.reuse, -R92.reuse ;  /* 0x0000000e61917223 */ /* 0x180fe2000001085c */
[----:B---3--:R-:W-:Y:S01]  /*7750*/  FADD.FTZ R8, R158, R89 ;  /* 0x000000599e087221 */ /* 0x008fe20000010000 */
[-CC-:B------:R-:W-:Y:S01]  /*7760*/  FFMA.FTZ R91, R91, R14.reuse, -R92.reuse ;  /* 0x0000000e5b5b7223 */ /* 0x180fe2000001085c */
[-CC-:B------:R-:W-:Y:S01]  /*7770*/  FFMA.FTZ R99, R99, R14.reuse, -R92.reuse ;  /* 0x0000000e63637223 */ /* 0x180fe2000001085c */
[----:B------:R-:W1:Y:S01]  /*7780*/  MUFU.EX2 R10, R10 ;  /* 0x0000000a000a7308 */ /* 0x000e620000000800 */
[-CC-:B------:R-:W-:Y:S01]  /*7790*/  FFMA.FTZ R157, R157, R14.reuse, -R92.reuse ;  /* 0x0000000e9d9d7223 */ /* 0x180fe2000001085c */
[-CC-:B------:R-:W-:Y:S01]  /*77a0*/  FFMA.FTZ R159, R159, R14.reuse, -R92.reuse ;  /* 0x0000000e9f9f7223 */ /* 0x180fe2000001085c */
[-CC-:B------:R-:W-:Y:S01]  /*77b0*/  FFMA.FTZ R175, R175, R14.reuse, -R92.reuse ;  /* 0x0000000eafaf7223 */ /* 0x180fe2000001085c */
[-CC-:B------:R-:W-:Y:S01]  /*77c0*/  FFMA.FTZ R177, R177, R14.reuse, -R92.reuse ;  /* 0x0000000eb1b17223 */ /* 0x180fe2000001085c */
[-CC-:B------:R-:W-:Y:S01]  /*77d0*/  FFMA.FTZ R181, R181, R14.reuse, -R92.reuse ;  /* 0x0000000eb5b57223 */ /* 0x180fe2000001085c */
[-CC-:B------:R-:W-:Y:S01]  /*77e0*/  FFMA.FTZ R183, R183, R14.reuse, -R92.reuse ;  /* 0x0000000eb7b77223 */ /* 0x180fe2000001085c */
[-CC-:B------:R-:W-:Y:S01]  /*77f0*/  FFMA.FTZ R135, R135, R14.reuse, -R92.reuse ;  /* 0x0000000e87877223 */ /* 0x180fe2000001085c */
[----:B------:R-:W2:Y:S01]  /*7800*/  MUFU.EX2 R20, R20 ;  /* 0x0000001400147308 */ /* 0x000ea20000000800 */
[----:B0-----:R-:W-:Y:S01]  /*7810*/  FFMA.FTZ R3, R2, R3, R109 ;  /* 0x0000000302037223 */ /* 0x001fe2000001006d */
[-CC-:B------:R-:W-:Y:S01]  /*7820*/  FFMA.FTZ R153, R153, R14.reuse, -R92.reuse ;  /* 0x0000000e99997223 */ /* 0x180fe2000001085c */
[----:B------:R-:W-:-:S05]  /*7830*/  FFMA.FTZ R92, R131, R14, -R92 ;  /* 0x0000000e835c7223 */ /* 0x000fca000001085c */
[----:B------:R-:W0:Y:S01]  /*7840*/  MUFU.EX2 R111, R111 ;  /* 0x0000006f006f7308 */ /* 0x000e220000000800 */
[----:B-1----:R-:W-:-:S07]  /*7850*/  FADD.FTZ R3, R10, R3 ;  /* 0x000000030a037221 */ /* 0x002fce0000010000 */
[----:B------:R-:W1:Y:S01]  /*7860*/  MUFU.EX2 R88, R88 ;  /* 0x0000005800587308 */ /* 0x000e620000000800 */
[----:B--2---:R-:W-:Y:S01]  /*7870*/  FADD.FTZ R98, R20, R3 ;  /* 0x0000000314627221 */ /* 0x004fe20000010000 */
[----:B------:R-:W-:-:S04]  /*7880*/  FADD.FTZ R3, R187, R8 ;  /* 0x00000008bb037221 */ /* 0x000fc80000010000 */
[----:B------:R-:W-:Y:S02]  /*7890*/  FADD.FTZ R8, R152, R3 ;  /* 0x0000000398087221 */ /* 0x000fe40000010000 */
[----:B------:R-:W2:Y:S01]  /*78a0*/  MUFU.EX2 R115, R115 ;  /* 0x0000007300737308 */ /* 0x000ea20000000800 */
[----:B0-----:R-:W-:Y:S01]  /*78b0*/  FADD.FTZ R11, R111, R98 ;  /* 0x000000626f0b7221 */ /* 0x001fe20000010000 */
[----:B------:R-:W-:-:S04]  /*78c0*/  FADD.FTZ R3, R179, R8 ;  /* 0x00000008b3037221 */ /* 0x000fc80000010000 */
[----:B------:R-:W-:Y:S02]  /*78d0*/  FADD.FTZ R8, R154, R3 ;  /* 0x000000039a087221 */ /* 0x000fe40000010000 */
[----:B------:R-:W0:Y:S01]  /*78e0*/  MUFU.EX2 R155, R155 ;  /* 0x0000009b009b7308 */ /* 0x000e220000000800 */
[----:B-1----:R-:W-:Y:S01]  /*78f0*/  FADD.FTZ R98, R88, R11 ;  /* 0x0000000b58627221 */ /* 0x002fe20000010000 */
[----:B------:R-:W-:-:S06]  /*7900*/  FADD.FTZ R11, R133, R8 ;  /* 0x00000008850b7221 */ /* 0x000fcc0000010000 */
[----:B------:R-:W1:Y:S01]  /*7910*/  MUFU.EX2 R90, R90 ;  /* 0x0000005a005a7308 */ /* 0x000e620000000800 */
[----:B--2---:R-:W-:-:S07]  /*7920*/  FADD.FTZ R98, R115, R98 ;  /* 0x0000006273627221 */ /* 0x004fce0000010000 */
[----:B------:R-:W2:Y:S01]  /*7930*/  MUFU.EX2 R149, R149 ;  /* 0x0000009500957308 */ /* 0x000ea20000000800 */
[----:B0-----:R-:W-:Y:S01]  /*7940*/  FADD.FTZ R3, R155, R98 ;  /* 0x000000629b037221 */ /* 0x001fe20000010000 */
[----:B------:R-:W-:-:S04]  /*7950*/  FADD.FTZ R98, R148, R11 ;  /* 0x0000000b94627221 */ /* 0x000fc80000010000 */
[----:B------:R-:W-:Y:S02]  /*7960*/  FADD.FTZ R11, R103, R98 ;  /* 0x00000062670b7221 */ /* 0x000fe40000010000 */
[----:B------:R-:W0:Y:S01]  /*7970*/  MUFU.EX2 R94, R94 ;  /* 0x0000005e005e7308 */ /* 0x000e220000000800 */
[----:B-1----:R-:W-:Y:S01]  /*7980*/  FADD.FTZ R8, R90, R3 ;  /* 0x000000035a087221 */ /* 0x002fe20000010000 */
[----:B------:R-:W-:-:S04]  /*7990*/  FADD.FTZ R98, R150, R11 ;  /* 0x0000000b96627221 */ /* 0x000fc80000010000 */
[----:B------:R-:W-:Y:S02]  /*79a0*/  FADD.FTZ R11, R105, R98 ;  /* 0x00000062690b7221 */ /* 0x000fe40000010000 */
[----:B------:R-:W1:Y:S01]  /*79b0*/  MUFU.EX2 R151, R151 ;  /* 0x0000009700977308 */ /* 0x000e620000000800 */
[----:B--2---:R-:W-:Y:S01]  /*79c0*/  FADD.FTZ R3, R149, R8 ;  /* 0x0000000895037221 */ /* 0x004fe20000010000 */
[----:B------:R-:W-:-:S06]  /*79d0*/  FADD.FTZ R98, R144, R11 ;  /* 0x0000000b90627221 */ /* 0x000fcc0000010000 */
[----:B------:R-:W2:Y:S01]  /*79e0*/  MUFU.EX2 R96, R96 ;  /* 0x0000006000607308 */ /* 0x000ea20000000800 */
[----:B0-----:R-:W-:-:S07]  /*79f0*/  FADD.FTZ R8, R94, R3 ;  /* 0x000000035e087221 */ /* 0x001fce0000010000 */
[----:B------:R-:W0:Y:S01]  /*7a00*/  MUFU.EX2 R145, R145 ;  /* 0x0000009100917308 */ /* 0x000e220000000800 */
[----:B-1----:R-:W-:-:S07]  /*7a10*/  FADD.FTZ R3, R151, R8 ;  /* 0x0000000897037221 */ /* 0x002fce0000010000 */
[----:B------:R-:W1:Y:S01]  /*7a20*/  MUFU.EX2 R91, R91 ;  /* 0x0000005b005b7308 */ /* 0x000e620000000800 */
[----:B--2---:R-:W-:Y:S01]  /*7a30*/  FADD.FTZ R8, R96, R3 ;  /* 0x0000000360087221 */ /* 0x004fe20000010000 */
[----:B------:R-:W-:-:S04]  /*7a40*/  FADD.FTZ R3, R117, R98 ;  /* 0x0000006275037221 */ /* 0x000fc80000010000 */
[----:B------:R-:W-:Y:S02]  /*7a50*/  FADD.FTZ R98, R146, R3 ;  /* 0x0000000392627221 */ /* 0x000fe40000010000 */
        /* <DEDUP_REMOVED lines=42> */
.L_x_1006:
[----:B------:R-:W-:Y:S01]  /*7d00*/  UIADD3 UR6, UR6, 0x2a860, URZ ;  /* 0x0002a86006067890 */ /* 0x000fe2000fffe03f */
[----:B------:R-:W-:Y:S01]  /*7d10*/  ISETP.GT.AND P1, PT, R12, R9, PT ;  /* 0x000000090c00720c */ /* 0x000fe20003f24270 */
        /* <DEDUP_REMOVED lines=32> */
.L_x_988:
[----:B------:R-:W-:Y:S01]  /*7f20*/  ISETP.NE.AND P2, PT, R168, 0x1, PT ;  /* 0x00000001a800780c */ /* 0x000fe20003f45270 */
[----:B------:R-:W-:Y:S01]  /*7f30*/  VIADD R9, R17, 0x7f ;  /* 0x0000007f11097836 */ /* 0x000fe20000000000 */
[----:B------:R-:W-:-:S11]  /*7f40*/  LOP3.LUT P1, RZ, R19, 0x80000, RZ, 0xc0, !PT ;  /* 0x0008000013ff7812 */ /* 0x000fd6000782c0ff */
[----:B------:R-:W0:Y:S08]  /*7f50*/  @P2 LDC R10, c[0x0][0x44c] ;  /* 0x00011300ff0a2b82 */ /* 0x000e300000000800 */
[----:B------:R-:W1:Y:S01]  /*7f60*/  @P2 LDC R20, c[0x0][0x450] ;  /* 0x00011400ff142b82 */ /* 0x000e620000000800 */
[----:B0-----:R-:W-:Y:S01]  /*7f70*/  @P2 IMAD.HI.U32 R11, R9, R10, RZ ;  /* 0x0000000a090b2227 */ /* 0x001fe200078e00ff */
[----:B------:R-:W-:-:S04]  /*7f80*/  IADD3 R10, R16, 0x1, -R21 ;  /* 0x00000001100a7810 */ /* 0x000fc80007ffe815 */
[----:B-1----:R-:W-:-:S05]  /*7f90*/  @P2 SHF.R.U32.HI R9, RZ, R20, R11 ;  /* 0x00000014ff092219 */ /* 0x002fca000001160b */
[----:B------:R-:W-:-:S04]  /*7fa0*/  IMAD.IADD R9, R10, 0x1, R9 ;  /* 0x000000010a097824 */ /* 0x000fc800078e0209 */
[----:B------:R-:W-:Y:S01]  /*7fb0*/  VIADD R10, R9, -UR50 ;  /* 0x80000032090a7c36 */ /* 0x000fe20008000000 */
[----:B------:R-:W-:Y:S06]  /*7fc0*/  @!P1 BRA `(.L_x_1008) ;  /* 0x0000000000449947 */ /* 0x000fec0003800000 */
[----:B------:R-:W-:-:S13]  /*7fd0*/  ISETP.GT.AND P1, PT, R9, -0x1, PT ;  /* 0xffffffff0900780c */ /* 0x000fda0003f24270 */
[----:B------:R-:W-:Y:S05]  /*7fe0*/  @P1 BRA `(.L_x_1009) ;  /* 0x0000000000201947 */ /* 0x000fea0003800000 */
[----:B------:R-:W0:Y:S01]  /*7ff0*/  LDC R88, c[0x0][0x9e4] ;  /* 0x00027900ff587b82 */ /* 0x000e220000000800 */
[----:B------:R-:W-:Y:S02]  /*8000*/  LOP3.LUT R9, RZ, R9, RZ, 0x33, !PT ;  /* 0x00000009ff097212 */ /* 0x000fe400078e33ff */
[----:B0-----:R-:W-:-:S13]  /*8010*/  ISETP.NE.AND P1, PT, R88, 0x1, PT ;  /* 0x000000015800780c */ /* 0x001fda0003f25270 */
[----:B------:R-:W0:Y:S02]  /*8020*/  @P1 LDC.64 R20, c[0x0][0x9e8] ;  /* 0x00027a00ff141b82 */ /* 0x000e240000000a00 */
[----:B0-----:R-:W-:-:S05]  /*8030*/  @P1 IMAD.HI.U32 R20, R9, R20, RZ ;  /* 0x0000001409141227 */ /* 0x001fca00078e00ff */
[----:B------:R-:W-:-:S04]  /*8040*/  @P1 SHF.R.U32.HI R9, RZ, R21, R20 ;  /* 0x00000015ff091219 */ /* 0x000fc80000011614 */
[----:B------:R-:W-:Y:S01]  /*8050*/  LOP3.LUT R9, RZ, R9, RZ, 0x33, !PT ;  /* 0x00000009ff097212 */ /* 0x000fe200078e33ff */
[----:B------:R-:W-:Y:S06]  /*8060*/  BRA `(.L_x_1010) ;  /* 0x0000000000147947 */ /* 0x000fec0003800000 */
.L_x_1009:
[----:B------:R-:W0:Y:S02]  /*8070*/  LDC R88, c[0x0][0x9e4] ;  /* 0x00027900ff587b82 */ /* 0x000e240000000800 */
[----:B0-----:R-:W-:-:S13]  /*8080*/  ISETP.NE.AND P1, PT, R88, 0x1, PT ;  /* 0x000000015800780c */ /* 0x001fda0003f25270 */
[----:B------:R-:W0:Y:S02]  /*8090*/  @P1 LDC.64 R20, c[0x0][0x9e8] ;  /* 0x00027a00ff141b82 */ /* 0x000e240000000a00 */
[----:B0-----:R-:W-:-:S05]  /*80a0*/  @P1 IMAD.HI.U32 R20, R9, R20, RZ ;  /* 0x0000001409141227 */ /* 0x001fca00078e00ff */
[----:B------:R-:W-:-:S07]  /*80b0*/  @P1 SHF.R.U32.HI R9, RZ, R21, R20 ;  /* 0x00000015ff091219 */ /* 0x000fce0000011614 */
.L_x_1010:
[----:B------:R-:W-:-:S05]  /*80c0*/  IMAD R9, R9, R88, RZ ;  /* 0x0000005809097224 */ /* 0x000fca00078e02ff */
[----:B------:R-:W-:-:S07]  /*80d0*/  VIMNMX R10, R10, R9, !PT ;  /* 0x000000090a0a7248 */ /* 0x000fce0007fe0100 */
.L_x_1008:
[----:B------:R-:W-:-:S04]  /*80e0*/  VIADD R10, R10, 0x5f ;  /* 0x0000005f0a0a7836 */ /* 0x000fc80000000000 */
[----:B------:R-:W-:-:S05]  /*80f0*/  IMAD.HI R10, R10, 0x2aaaaaab, RZ ;  /* 0x2aaaaaab0a0a7827 */ /* 0x000fca00078e02ff */
[----:B------:R-:W-:-:S04]  /*8100*/  SHF.R.U32.HI R9, RZ, 0x1f, R10 ;  /* 0x0000001fff097819 */ /* 0x000fc8000001160a */
[----:B------:R-:W-:-:S04]  /*8110*/  LEA.HI.SX32 R10, R10, R9, 0x1c ;  /* 0x000000090a0a7211 */ /* 0x000fc800078fe2ff */
[----:B------:R-:W-:-:S04]  /*8120*/  VIMNMX R9, R23, R10, !PT ;  /* 0x0000000a17097248 */ /* 0x000fc80007fe0100 */
[----:B------:R-:W-:-:S13]  /*8130*/  ISETP.GE.AND P1, PT, R12, R9, PT ;  /* 0x000000090c00720c */ /* 0x000fda0003f26270 */
[----:B------:R-:W-:Y:S05]  /*8140*/  @!P1 BRA `(.L_x_1011) ;  /* 0x0000002000a09947 */ /* 0x000fea0003800000 */
[----:B------:R-:W-:Y:S01]  /*8150*/  IMAD.MOV.U32 R176, RZ, RZ, R15 ;  /* 0x000000ffffb07224 */ /* 0x000fe200078e000f */
[----:B------:R-:W-:Y:S01]  /*8160*/  UMOV UR41, UR39 ;  /* 0x0000002700297c82 */ /* 0x000fe20008000000 */
[----:B------:R-:W-:Y:S01]  /*8170*/  IMAD.MOV.U32 R20, RZ, RZ, R13 ;  /* 0x000000ffff147224 */ /* 0x000fe200078e000d */
[----:B------:R-:W-:Y:S01]  /*8180*/  UMOV UR4, UR38 ;  /* 0x0000002600047c82 */ /* 0x000fe20008000000 */
[----:B------:R-:W-:Y:S01]  /*8190*/  IMAD.MOV.U32 R10, RZ, RZ, R12 ;  /* 0x000000ffff0a7224 */ /* 0x000fe200078e000c */
[----:B------:R-:W-:-:S06]  /*81a0*/  ULDC UR5, c[0x0][0x9d8] ;  /* 0x0002760000057ab9 */ /* 0x000fcc0000000800 */
.L_x_1022:
[----:B------:R-:W-:-:S04]  /*81b0*/  UISETP.NE.AND UP0, UPT, UR4, 0x1, UPT ;  /* 0x000000010400788c */ /* 0x000fc8000bf05270 */
[----:B------:R-:W-:-:S04]  /*81c0*/  USEL UR39, URZ, 0x1, UP0 ;  /* 0x000000013f277887 */ /* 0x000fc80008000000 */
[----:B------:R-:W-:Y:S01]  /*81d0*/  ULOP3.LUT UR39, UR41, UR39, URZ, 0x3c, !UPT ;  /* 0x0000002729277292 */ /* 0x000fe2000f8e3c3f */
[----:B------:R-:W-:Y:S11]  /*81e0*/  @!P0 BRA `(.L_x_1012) ;  /* 0x0000000000048947 */ /* 0x000ff60003800000 */
[----:B------:R-:W-:Y:S01]  /*81f0*/  BPT.TRAP 0x1 ;  /* 0x000000040000795c */ /* 0x000fe20000300000 */
.L_x_1012:
        /* <DEDUP_REMOVED lines=9> */
.L_x_1013:
[----:B-1----:R-:W-:Y:S05]  /*8290*/  @P1 BRA `(.L_x_1014) ;  /* 0x0000000000081947 */ /* 0x002fea0003800000 */
[----:B------:R-:W1:Y:S02]  /*82a0*/  SYNCS.PHASECHK.TRANS64.TRYWAIT P1, [UR7+0x2a830], R11 ;  /* 0x02a8300bff0075a7 */ /* 0x000e640008020147 */
[----:B-1----:R-:W-:Y:S05]  /*82b0*/  @!P1 BRA `(.L_x_1015) ;  /* 0x000000c400209947 */ /* 0x002fea0003800000 */
.L_x_1014:
        /* <DEDUP_REMOVED lines=137> */
.L_x_1016:
[----:B------:R-:W-:Y:S01]  /*8b50*/  ULEA UR6, UR4, UR40, 0x3 ;  /* 0x0000002804067291 */ /* 0x000fe2000f8e183f */
[----:B------:R-:W-:-:S05]  /*8b60*/  IMAD.U32 R0, RZ, RZ, UR41 ;  /* 0x00000029ff007e24 */ /* 0x000fca000f8e00ff */
[----:B------:R-:W-:-:S04]  /*8b70*/  SHF.L.U32 R0, R0, 0x1f, RZ ;  /* 0x0000001f00007819 */ /* 0x000fc800000006ff */
[----:B------:R2:W3:Y:S01]  /*8b80*/  SYNCS.PHASECHK.TRANS64.TRYWAIT P1, [UR6+0x2a850], R0 ;  /* 0x02a85000ff0075a7 */ /* 0x0004e20008020146 */
[----:B------:R-:W-:Y:S05]  /*8b90*/  @!P0 BRA `(.L_x_1017) ;  /* 0x0000000000048947 */ /* 0x000fea0003800000 */
[----:B------:R-:W-:Y:S01]  /*8ba0*/  BPT.TRAP 0x1 ;  /* 0x000000040000795c */ /* 0x000fe20000300000 */
.L_x_1017:
[----:B---3--:R-:W-:Y:S05]  /*8bb0*/  @P1 BRA `(.L_x_1018) ;  /* 0x0000000000081947 */ /* 0x008fea0003800000 */
[----:B------:R-:W3:Y:S02]  /*8bc0*/  SYNCS.PHASECHK.TRANS64.TRYWAIT P1, [UR6+0x2a850], R0 ;  /* 0x02a85000ff0075a7 */ /* 0x000ee40008020146 */
[----:B---3--:R-:W-:Y:S05]  /*8bd0*/  @!P1 BRA `(.L_x_1019) ;  /* 0x000000b800f09947 */ /* 0x008fea0003800000 */
.L_x_1018:
        /* <DEDUP_REMOVED lines=38> */
.L_x_1020:
[----:B------:R-:W-:Y:S01]  /*8e40*/  FMUL.FTZ R137, R88, UR5 ;  /* 0x0000000558897c20 */ /* 0x000fe20008410000 */
[----:B------:R-:W-:Y:S01]  /*8e50*/  FMUL.FTZ R139, R89, UR5 ;  /* 0x00000005598b7c20 */ /* 0x000fe20008410000 */
[----:B01----:R-:W-:Y:S01]  /*8e60*/  FMUL.FTZ R11, R90, UR5 ;  /* 0x000000055a0b7c20 */ /* 0x003fe20008410000 */
        /* <DEDUP_REMOVED lines=57> */
[----:B------:R-:W0:Y:S01]  /*9200*/  LDC R14, c[0x0][0x988] ;  /* 0x00026200ff0e7b82 */ /* 0x000e220000000800 */
[----:B------:R-:W-:Y:S01]  /*9210*/  UIADD3 UR7, UR7, 0x2a840, URZ ;  /* 0x0002a84007077890 */ /* 0x000fe2000fffe03f */
[----:B------:R-:W3:Y:S01]  /*9220*/  MUFU.TANH R145, R145 ;  /* 0x0000009100917308 */ /* 0x000ee20000002400 */
[----:B-1----:R-:W-:-:S02]  /*9230*/  FMNMX.FTZ R0, R143, R0, !PT ;  /* 0x000000008f007209 */ /* 0x002fc40007810000 */
[----:B------:R-:W-:-:S05]  /*9240*/  UPRMT UR7, UR60, 0x654, UR7 ;  /* 0x000006543c077896 */ /* 0x000fca0008000007 */
[----:B------:R-:W1:Y:S01]  /*9250*/  MUFU.TANH R91, R91 ;  /* 0x0000005b005b7308 */ /* 0x000e620000002400 */
[----:B--2---:R-:W-:-:S03]  /*9260*/  FMNMX.FTZ R2, R89, R2, !PT ;  /* 0x0000000259027209 */ /* 0x004fc60007810000 */
[----:B------:R-:W-:Y:S04]  /*9270*/  SYNCS.ARRIVE.TRANS64.RED.A1T0 RZ, [UR7], RZ ;  /* 0x000000ffffff79a7 */ /* 0x000fe80008100407 */
        /* <DEDUP_REMOVED lines=77> */
[----:B--2---:R-:W-:-:S05]  /*9750*/  FMNMX.FTZ R0, R195, R0, !PT ;  /* 0x00000000c3007209 */ /* 0x004fca0007810000 */
[----:B------:R-:W2:Y:S01]  /*9760*/  SHFL.BFLY PT, R13, R0, 0x2, 0x1f ;  /* 0x0c401f00000d7f89 */ /* 0x000ea200000e0000 */
[----:B---3--:R-:W-:-:S04]  /*9770*/  FMNMX.FTZ R2, R131, R2, !PT ;  /* 0x0000000283027209 */ /* 0x008fc80007810000 */
[----:B-1----:R-:W-:-:S05]  /*9780*/  FMNMX.FTZ R2, R133, R2, !PT ;  /* 0x0000000285027209 */ /* 0x002fca0007810000 */
[----:B------:R-:W1:Y:S01]  /*9790*/  SHFL.BFLY PT, R15, R2, 0x2, 0x1f ;  /* 0x0c401f00020f7f89 */ /* 0x000e6200000e0000 */
[----:B--2---:R-:W-:-:S05]  /*97a0*/  FMNMX.FTZ R12, R0, R13, !PT ;  /* 0x0000000d000c7209 */ /* 0x004fca0007810000 */
[----:B------:R-:W2:Y:S01]  /*97b0*/  SHFL.BFLY PT, R13, R12, 0x1, 0x1f ;  /* 0x0c201f000c0d7f89 */ /* 0x000ea200000e0000 */
[----:B-1----:R-:W-:-:S05]  /*97c0*/  FMNMX.FTZ R88, R2, R15, !PT ;  /* 0x0000000f02587209 */ /* 0x002fca0007810000 */
[----:B------:R-:W1:Y:S01]  /*97d0*/  SHFL.BFLY PT, R15, R88, 0x1, 0x1f ;  /* 0x0c201f00580f7f89 */ /* 0x000e6200000e0000 */
[----:B--2---:R-:W-:-:S05]  /*97e0*/  FMNMX.FTZ R13, R12, R13, !PT ;  /* 0x0000000d0c0d7209 */ /* 0x004fca0007810000 */
[C---:B------:R-:W-:Y:S01]  /*97f0*/  FADD.FTZ R135, -R13.reuse, R20 ;  /* 0x000000140d877221 */ /* 0x040fe20000010100 */
[----:B0-----:R-:W-:-:S03]  /*9800*/  FMUL.FTZ R90, R13, R14 ;  /* 0x0000000e0d5a7220 */ /* 0x001fc60000410000 */
[-C--:B------:R-:W-:Y:S01]  /*9810*/  FMUL.FTZ R20, R135, R14.reuse ;  /* 0x0000000e87147220 */ /* 0x080fe20000410000 */
[-CC-:B------:R-:W-:Y:S01]  /*9820*/  FFMA.FTZ R150, R157, R14.reuse, -R90.reuse ;  /* 0x0000000e9d967223 */ /* 0x180fe2000001085a */
[-CC-:B------:R-:W-:Y:S01]  /*9830*/  FFMA.FTZ R156, R139, R14.reuse, -R90.reuse ;  /* 0x0000000e8b9c7223 */ /* 0x180fe2000001085a */
[-CC-:B------:R-:W-:Y:S01]  /*9840*/  FFMA.FTZ R152, R145, R14.reuse, -R90.reuse ;  /* 0x0000000e91987223 */ /* 0x180fe2000001085a */
[----:B------:R0:W-:Y:S01]  /*9850*/  MUFU.EX2 R0, R20 ;  /* 0x0000001400007308 */ /* 0x0001e20000000800 */
[-CC-:B------:R-:W-:Y:S01]  /*9860*/  FFMA.FTZ R158, R141, R14.reuse, -R90.reuse ;  /* 0x0000000e8d9e7223 */ /* 0x180fe2000001085a */
[-CC-:B------:R-:W-:Y:S01]  /*9870*/  FFMA.FTZ R145, R159, R14.reuse, -R90.reuse ;  /* 0x0000000e9f917223 */ /* 0x180fe2000001085a */
[----:B-1----:R-:W-:Y:S01]  /*9880*/  FMNMX.FTZ R15, R88, R15, !PT ;  /* 0x0000000f580f7209 */ /* 0x002fe20007810000 */
[-CC-:B------:R-:W-:Y:S01]  /*9890*/  FFMA.FTZ R148, R153, R14.reuse, -R90.reuse ;  /* 0x0000000e99947223 */ /* 0x180fe2000001085a */
[-CC-:B------:R-:W-:Y:S01]  /*98a0*/  FFMA.FTZ R139, R147, R14.reuse, -R90.reuse ;  /* 0x0000000e938b7223 */ /* 0x180fe2000001085a */
[-CC-:B------:R-:W-:Y:S01]  /*98b0*/  FFMA.FTZ R154, R149, R14.reuse, -R90.reuse ;  /* 0x0000000e959a7223 */ /* 0x180fe2000001085a */
[-C--:B------:R-:W-:Y:S01]  /*98c0*/  FFMA.FTZ R144, R175, R14.reuse, -R90 ;  /* 0x0000000eaf907223 */ /* 0x080fe2000001085a */
[C---:B------:R-:W-:Y:S01]  /*98d0*/  FADD.FTZ R135, -R15.reuse, R176 ;  /* 0x000000b00f877221 */ /* 0x040fe20000010100 */
[-C--:B------:R-:W-:Y:S01]  /*98e0*/  FMUL.FTZ R92, R15, R14.reuse ;  /* 0x0000000e0f5c7220 */ /* 0x080fe20000410000 */
[----:B------:R-:W-:Y:S01]  /*98f0*/  MUFU.EX2 R156, R156 ;  /* 0x0000009c009c7308 */ /* 0x000fe20000000800 */
[-CC-:B------:R-:W-:Y:S01]  /*9900*/  FFMA.FTZ R147, R177, R14.reuse, -R90.reuse ;  /* 0x0000000eb1937223 */ /* 0x180fe2000001085a */
[-C--:B------:R-:W-:Y:S01]  /*9910*/  FMUL.FTZ R2, R135, R14.reuse ;  /* 0x0000000e87027220 */ /* 0x080fe20000410000 */
[-C--:B------:R-:W-:Y:S01]  /*9920*/  FFMA.FTZ R135, R137, R14.reuse, -R90 ;  /* 0x0000000e89877223 */ /* 0x080fe2000001085a */
[-CC-:B------:R-:W-:Y:S01]  /*9930*/  FFMA.FTZ R157, R11, R14.reuse, -R92.reuse ;  /* 0x0000000e0b9d7223 */ /* 0x180fe2000001085c */
[-CC-:B------:R-:W-:Y:S01]  /*9940*/  FFMA.FTZ R12, R21, R14.reuse, -R92.reuse ;  /* 0x0000000e150c7223 */ /* 0x180fe2000001085c */
[-C--:B------:R-:W-:Y:S01]  /*9950*/  FFMA.FTZ R159, R89, R14.reuse, -R92 ;  /* 0x0000000e599f7223 */ /* 0x080fe2000001085c */
[-C--:B------:R-:W-:Y:S01]  /*9960*/  FFMA.FTZ R137, R143, R14.reuse, -R90 ;  /* 0x0000000e8f897223 */ /* 0x080fe2000001085a */
[----:B------:R-:W-:Y:S01]  /*9970*/  MUFU.EX2 R2, R2 ;  /* 0x0000000200027308 */ /* 0x000fe20000000800 */
[-CC-:B0-----:R-:W-:Y:S01]  /*9980*/  FFMA.FTZ R20, R91, R14.reuse, -R92.reuse ;  /* 0x0000000e5b147223 */ /* 0x181fe2000001085c */
[-CC-:B------:R-:W-:Y:S01]  /*9990*/  FFMA.FTZ R153, R93, R14.reuse, -R92.reuse ;  /* 0x0000000e5d997223 */ /* 0x180fe2000001085c */
[-C--:B------:R-:W-:Y:S01]  /*99a0*/  FFMA.FTZ R88, R95, R14.reuse, -R92 ;  /* 0x0000000e5f587223 */ /* 0x080fe2000001085c */
[-C--:B------:R-:W-:Y:S01]  /*99b0*/  FFMA.FTZ R143, R155, R14.reuse, -R90 ;  /* 0x0000000e9b8f7223 */ /* 0x080fe2000001085a */
[-C--:B------:R-:W-:Y:S01]  /*99c0*/  FFMA.FTZ R155, R97, R14.reuse, -R92 ;  /* 0x0000000e619b7223 */ /* 0x080fe2000001085c */
        /* <DEDUP_REMOVED lines=9> */
[-CC-:B------:R-:W-:Y:S01]  /*9a60*/  FFMA.FTZ R179, R191, R14.reuse, -R90.reuse ;  /* 0x0000000ebfb37223 */ /* 0x180fe2000001085a */
[----:B------:R-:W1:Y:S01]  /*9a70*/  MUFU.EX2 R157, R157 ;  /* 0x0000009d009d7308 */ /* 0x000e620000000800 */
[-CC-:B------:R-:W-:Y:S01]  /*9a80*/  FFMA.FTZ R138, R193, R14.reuse, -R90.reuse ;  /* 0x0000000ec18a7223 */ /* 0x180fe2000001085a */
[-C--:B------:R-:W-:Y:S01]  /*9a90*/  FFMA.FTZ R181, R195, R14.reuse, -R90 ;  /* 0x0000000ec3b57223 */ /* 0x080fe2000001085a */
[-CC-:B------:R-:W-:Y:S01]  /*9aa0*/  FFMA.FTZ R90, R99, R14.reuse, -R92.reuse ;  /* 0x0000000e635a7223 */ /* 0x180fe2000001085c */
[-CC-:B------:R-:W-:Y:S01]  /*9ab0*/  FFMA.FTZ R149, R101, R14.reuse, -R92.reuse ;  /* 0x0000000e65957223 */ /* 0x180fe2000001085c */
[-CC-:B------:R-:W-:Y:S01]  /*9ac0*/  FFMA.FTZ R94, R103, R14.reuse, -R92.reuse ;  /* 0x0000000e675e7223 */ /* 0x180fe2000001085c */
[-CC-:B------:R-:W-:Y:S01]  /*9ad0*/  FFMA.FTZ R151, R105, R14.reuse, -R92.reuse ;  /* 0x0000000e69977223 */ /* 0x180fe2000001085c */
[--C-:B------:R-:W-:Y:S01]  /*9ae0*/  FFMA.FTZ R96, R107, R14, -R92.reuse ;  /* 0x0000000e6b607223 */ /* 0x100fe2000001085c */
[----:B------:R-:W2:Y:S01]  /*9af0*/  MUFU.EX2 R12, R12 ;  /* 0x0000000c000c7308 */ /* 0x000ea20000000800 */
[----:B0-----:R-:W-:Y:S01]  /*9b00*/  FFMA.FTZ R21, R0, R8, R135 ;  /* 0x0000000800157223 */ /* 0x001fe20000010087 */
[-CC-:B------:R-:W-:Y:S01]  /*9b10*/  FFMA.FTZ R11, R109, R14.reuse, -R92.reuse ;  /* 0x0000000e6d0b7223 */ /* 0x180fe2000001085c */
[-CC-:B------:R-:W-:Y:S01]  /*9b20*/  FFMA.FTZ R111, R111, R14.reuse, -R92.reuse ;  /* 0x0000000e6f6f7223 */ /* 0x180fe2000001085c */
[-CC-:B------:R-:W-:Y:S01]  /*9b30*/  FFMA.FTZ R113, R113, R14.reuse, -R92.reuse ;  /* 0x0000000e71717223 */ /* 0x180fe2000001085c */
[----:B------:R-:W-:Y:S01]  /*9b40*/  FADD.FTZ R21, R156, R21 ;  /* 0x000000159c157221 */ /* 0x000fe20000010000 */
[-CC-:B------:R-:W-:Y:S01]  /*9b50*/  FFMA.FTZ R115, R115, R14.reuse, -R92.reuse ;  /* 0x0000000e73737223 */ /* 0x180fe2000001085c */
[-CC-:B------:R-:W-:Y:S01]  /*9b60*/  FFMA.FTZ R117, R117, R14.reuse, -R92.reuse ;  /* 0x0000000e75757223 */ /* 0x180fe2000001085c */
[----:B------:R-:W0:Y:S01]  /*9b70*/  MUFU.EX2 R158, R158 ;  /* 0x0000009e009e7308 */ /* 0x000e220000000800 */
[----:B-1----:R-:W-:Y:S01]  /*9b80*/  FFMA.FTZ R3, R2, R3, R157 ;  /* 0x0000000302037223 */ /* 0x002fe2000001009d */
[-CC-:B------:R-:W-:Y:S01]  /*9b90*/  FFMA.FTZ R119, R119, R14.reuse, -R92.reuse ;  /* 0x0000000e77777223 */ /* 0x180fe2000001085c */
[-CC-:B------:R-:W-:Y:S01]  /*9ba0*/  FFMA.FTZ R121, R121, R14.reuse, -R92.reuse ;  /* 0x0000000e79797223 */ /* 0x180fe2000001085c */
[-CC-:B------:R-:W-:Y:S01]  /*9bb0*/  FFMA.FTZ R123, R123, R14.reuse, -R92.reuse ;  /* 0x0000000e7b7b7223 */ /* 0x180fe2000001085c */
[-CC-:B------:R-:W-:Y:S01]  /*9bc0*/  FFMA.FTZ R127, R127, R14.reuse, -R92.reuse ;  /* 0x0000000e7f7f7223 */ /* 0x180fe2000001085c */
[-CC-:B------:R-:W-:Y:S01]  /*9bd0*/  FFMA.FTZ R129, R129, R14.reuse, -R92.reuse ;  /* 0x0000000e81817223 */ /* 0x180fe2000001085c */
[-CC-:B------:R-:W-:Y:S01]  /*9be0*/  FFMA.FTZ R131, R131, R14.reuse, -R92.reuse ;  /* 0x0000000e83837223 */ /* 0x180fe2000001085c */
[----:B------:R-:W1:Y:S01]  /*9bf0*/  MUFU.EX2 R159, R159 ;  /* 0x0000009f009f7308 */ /* 0x000e620000000800 */
[----:B--2---:R-:W-:Y:S01]  /*9c00*/  FADD.FTZ R8, R12, R3 ;  /* 0x000000030c087221 */ /* 0x004fe20000010000 */
[----:B------:R-:W-:-:S06]  /*9c10*/  FFMA.FTZ R92, R133, R14, -R92 ;  /* 0x0000000e855c7223 */ /* 0x000fcc000001085c */
        /* <DEDUP_REMOVED lines=83> */
[----:B--2---:R-:W-:Y:S01]  /*a150*/  FADD.FTZ R3, R131, R8 ;  /* 0x0000000883037221 */ /* 0x004fe20000010000 */
[----:B0-----:R-:W-:-:S03]  /*a160*/  FADD.FTZ R8, R181, R98 ;  /* 0x00000062b5087221 */ /* 0x001fc60000010000 */
[----:B-1----:R-:W-:Y:S01]  /*a170*/  FADD.FTZ R3, R92, R3 ;  /* 0x000000035c037221 */ /* 0x002fe20000010000 */
[----:B------:R-:W-:Y:S06]  /*a180*/  @!P0 BRA `(.L_x_1021) ;  /* 0x0000000000048947 */ /* 0x000fec0003800000 */
[----:B------:R-:W-:Y:S01]  /*a190*/  BPT.TRAP 0x1 ;  /* 0x000000040000795c */ /* 0x000fe20000300000 */
.L_x_1021:
[----:B------:R-:W-:Y:S01]  /*a1a0*/  UIADD3 UR6, UR6, 0x2a860, URZ ;  /* 0x0002a86006067890 */ /* 0x000fe2000fffe03f */
[C---:B------:R-:W-:Y:S01]  /*a1b0*/  ISETP.GT.AND P1, PT, R10.reuse, R9, PT ;  /* 0x000000090a00720c */ /* 0x040fe20003f24270 */
        /* <DEDUP_REMOVED lines=32> */
[----:B------:R-:W-:-:S07]  /*a3c0*/  IMAD.MOV.U32 R12, RZ, RZ, R10 ;  /* 0x000000ffff0c7224 */ /* 0x000fce00078e000a */
.L_x_1011:
[----:B------:R-:W-:-:S13]  /*a3d0*/  ISETP.GE.AND P1, PT, R12, R23, PT ;  /* 0x000000170c00720c */ /* 0x000fda0003f26270 */
[----:B------:R-:W-:Y:S05]  /*a3e0*/  @!P1 BRA `(.L_x_1023) ;  /* 0x0000003000fc9947 */ /* 0x000fea0003800000 */
[----:B------:R-:W-:Y:S01]  /*a3f0*/  IMAD.MOV.U32 R10, RZ, RZ, R15 ;  /* 0x000000ffff0a7224 */ /* 0x000fe200078e000f */
[----:B------:R-:W-:Y:S01]  /*a400*/  UMOV UR7, UR39 ;  /* 0x0000002700077c82 */ /* 0x000fe20008000000 */
[----:B------:R-:W-:Y:S01]  /*a410*/  IMAD.MOV.U32 R9, RZ, RZ, R13 ;  /* 0x000000ffff097224 */ /* 0x000fe200078e000d */
[----:B------:R-:W-:Y:S01]  /*a420*/  UMOV UR4, UR38 ;  /* 0x0000002600047c82 */ /* 0x000fe20008000000 */
[----:B------:R-:W-:Y:S01]  /*a430*/  ULDC UR41, c[0x0][0x9e4] ;  /* 0x0002790000297ab9 */ /* 0x000fe20000000800 */
[----:B------:R-:W-:Y:S01]  /*a440*/  ULDC UR50, c[0x0][0x9dc] ;  /* 0x0002770000327ab9 */ /* 0x000fe20000000800 */
[----:B------:R-:W-:Y:S01]  /*a450*/  ULDC UR43, c[0x0][0x288] ;  /* 0x0000a200002b7ab9 */ /* 0x000fe20000000800 */
[----:B------:R-:W-:Y:S01]  /*a460*/  ULDC UR5, c[0x0][0x9d8] ;  /* 0x0002760000057ab9 */ /* 0x000fe20000000800 */
[----:B------:R-:W-:-:S05]  /*a470*/  ULDC UR51, c[0x0][0x9e0] ;  /* 0x0002780000337ab9 */ /* 0x000fca0000000800 */
.L_x_1042:
[----:B------:R-:W-:-:S04]  /*a480*/  UIADD3 UR38, UR4, 0x1, URZ ;  /* 0x0000000104267890 */ /* 0x000fc8000fffe03f */
[----:B------:R-:W-:-:S04]  /*a490*/  UISETP.NE.AND UP0, UPT, UR38, 0x2, UPT ;  /* 0x000000022600788c */ /* 0x000fc8000bf05270 */
[----:B------:R-:W-:Y:S02]  /*a4a0*/  USEL UR39, URZ, 0x1, UP0 ;  /* 0x000000013f277887 */ /* 0x000fe40008000000 */
[----:B------:R-:W-:Y:S02]  /*a4b0*/  USEL UR38, UR38, URZ, UP0 ;  /* 0x0000003f26267287 */ /* 0x000fe40008000000 */
[----:B------:R-:W-:Y:S01]  /*a4c0*/  ULOP3.LUT UR39, UR7, UR39, URZ, 0x3c, !UPT ;  /* 0x0000002707277292 */ /* 0x000fe2000f8e3c3f */
[----:B------:R-:W-:Y:S11]  /*a4d0*/  @!P0 BRA `(.L_x_1024) ;  /* 0x0000000000048947 */ /* 0x000ff60003800000 */
[----:B------:R-:W-:Y:S01]  /*a4e0*/  BPT.TRAP 0x1 ;  /* 0x000000040000795c */ /* 0x000fe20000300000 */
.L_x_1024:
[----:B------:R-:W-:Y:S01]  /*a4f0*/  ULEA UR6, UR38, UR40, 0x3 ;  /* 0x0000002826067291 */ /* 0x000fe2000f8e183f */
[----:B------:R-:W-:-:S05]  /*a500*/  IMAD.U32 R11, RZ, RZ, UR39 ;  /* 0x00000027ff0b7e24 */ /* 0x000fca000f8e00ff */
[----:B------:R-:W-:-:S04]  /*a510*/  SHF.L.U32 R11, R11, 0x1f, RZ ;  /* 0x0000001f0b0b7819 */ /* 0x000fc800000006ff */
[----:B------:R0:W1:Y:S01]  /*a520*/  SYNCS.PHASECHK.TRANS64.TRYWAIT P1, [UR6+0x2a830], R11 ;  /* 0x02a8300bff0075a7 */ /* 0x0000620008020146 */
[----:B------:R-:W-:Y:S05]  /*a530*/  @!P0 BRA `(.L_x_1025) ;  /* 0x0000000000048947 */ /* 0x000fea0003800000 */
[----:B------:R-:W-:Y:S01]  /*a540*/  BPT.TRAP 0x1 ;  /* 0x000000040000795c */ /* 0x000fe20000300000 */
.L_x_1025:
[----:B-1----:R-:W-:Y:S05]  /*a550*/  @P1 BRA `(.L_x_1026) ;  /* 0x0000000000081947 */ /* 0x002fea0003800000 */
[----:B------:R-:W1:Y:S02]  /*a560*/  SYNCS.PHASECHK.TRANS64.TRYWAIT P1, [UR6+0x2a830], R11 ;  /* 0x02a8300bff0075a7 */ /* 0x000e640008020146 */
[----:B-1----:R-:W-:Y:S05]  /*a570*/  @!P1 BRA `(.L_x_1027) ;  /* 0x000000a000a09947 */ /* 0x002fea0003800000 */
.L_x_1026:
        /* <DEDUP_REMOVED lines=137> */
.L_x_1028:
[----:B------:R-:W-:Y:S01]  /*ae10*/  ULEA UR10, UR4, UR40, 0x3 ;  /* 0x00000028040a7291 */ /* 0x000fe2000f8e183f */
[----:B------:R-:W-:-:S05]  /*ae20*/  IMAD.U32 R0, RZ, RZ, UR7 ;  /* 0x00000007ff007e24 */ /* 0x000fca000f8e00ff */
[----:B------:R-:W-:-:S04]  /*ae30*/  SHF.L.U32 R0, R0, 0x1f, RZ ;  /* 0x0000001f00007819 */ /* 0x000fc800000006ff */
[----:B------:R2:W3:Y:S01]  /*ae40*/  SYNCS.PHASECHK.TRANS64.TRYWAIT P1, [UR10+0x2a850], R0 ;  /* 0x02a85000ff0075a7 */ /* 0x0004e2000802014a */
[----:B------:R-:W-:Y:S05]  /*ae50*/  @!P0 BRA `(.L_x_1029) ;  /* 0x0000000000048947 */ /* 0x000fea0003800000 */
[----:B------:R-:W-:Y:S01]  /*ae60*/  BPT.TRAP 0x1 ;  /* 0x000000040000795c */ /* 0x000fe20000300000 */
.L_x_1029:
[----:B---3--:R-:W-:Y:S05]  /*ae70*/  @P1 BRA `(.L_x_1030) ;  /* 0x0000000000081947 */ /* 0x008fea0003800000 */
[----:B------:R-:W3:Y:S02]  /*ae80*/  SYNCS.PHASECHK.TRANS64.TRYWAIT P1, [UR10+0x2a850], R0 ;  /* 0x02a85000ff0075a7 */ /* 0x000ee4000802014a */
[----:B---3--:R-:W-:Y:S05]  /*ae90*/  @!P1 BRA `(.L_x_1031) ;  /* 0x0000009800709947 */ /* 0x008fea0003800000 */
.L_x_1030:
        /* <DEDUP_REMOVED lines=37> */
.L_x_1032:
[----:B------:R-:W-:Y:S01]  /*b0f0*/  ISETP.NE.AND P2, PT, R168, 0x1, PT ;  /* 0x00000001a800780c */ /* 0x000fe20003f45270 */
[----:B------:R-:W-:Y:S01]  /*b100*/  FMUL.FTZ R149, R101, UR5 ;  /* 0x0000000565957c20 */ /* 0x000fe20008410000 */
[----:B------:R-:W-:Y:S01]  /*b110*/  FMUL.FTZ R21, R102, UR5 ;  /* 0x0000000566157c20 */ /* 0x000fe20008410000 */
[----:B------:R-:W-:Y:S01]  /*b120*/  FMUL.FTZ R2, R91, UR5 ;  /* 0x000000055b027c20 */ /* 0x000fe20008410000 */
[----:B------:R-:W-:Y:S01]  /*b130*/  FMUL.FTZ R91, R110, UR5 ;  /* 0x000000056e5b7c20 */ /* 0x000fe20008410000 */
[----:B------:R-:W-:Y:S01]  /*b140*/  IMAD.IADD R110, R22, 0x1, R17 ;  /* 0x00000001166e7824 */ /* 0x000fe200078e0211 */
[----:B------:R-:W-:Y:S01]  /*b150*/  ULEA UR4, UR38, UR40, 0x3 ;  /* 0x0000002826047291 */ /* 0x000fe2000f8e183f */
[----:B------:R-:W-:Y:S01]  /*b160*/  FMUL.FTZ R137, R92, UR5 ;  /* 0x000000055c897c20 */ /* 0x000fe20008410000 */
[----:B------:R-:W-:Y:S01]  /*b170*/  FMUL.FTZ R92, R111, UR5 ;  /* 0x000000056f5c7c20 */ /* 0x000fe20008410000 */
[----:B------:R-:W-:Y:S01]  /*b180*/  FMUL.FTZ R15, R98, UR5 ;  /* 0x00000005620f7c20 */ /* 0x000fe20008410000 */
[----:B------:R-:W-:Y:S01]  /*b190*/  UIADD3 UR4, UR4, 0x2a840, URZ ;  /* 0x0002a84004047890 */ /* 0x000fe2000fffe03f */
[----:B------:R-:W-:Y:S01]  /*b1a0*/  FMUL.FTZ R98, R118, UR5 ;  /* 0x0000000576627c20 */ /* 0x000fe20008410000 */
[----:B------:R-:W-:Y:S01]  /*b1b0*/  IMAD R118, R12, -0x60, RZ ;  /* 0xffffffa00c767824 */ /* 0x000fe200078e02ff */
[----:B------:R-:W3:Y:S01]  /*b1c0*/  @P2 LDC R101, c[0x0][0x44c] ;  /* 0x00011300ff652b82 */ /* 0x000ee20000000800 */
[----:B01----:R-:W-:Y:S01]  /*b1d0*/  FMUL.FTZ R11, R88, UR5 ;  /* 0x00000005580b7c20 */ /* 0x003fe20008410000 */
[----:B------:R-:W-:Y:S01]  /*b1e0*/  FMUL.FTZ R136, R89, UR5 ;  /* 0x0000000559887c20 */ /* 0x000fe20008410000 */
[----:B--2---:R-:W-:Y:S01]  /*b1f0*/  FMUL.FTZ R0, R90, UR5 ;  /* 0x000000055a007c20 */ /* 0x004fe20008410000 */
[----:B------:R-:W-:Y:S01]  /*b200*/  FMUL.FTZ R88, R103, UR5 ;  /* 0x0000000567587c20 */ /* 0x000fe20008410000 */
[----:B------:R-:W-:Y:S01]  /*b210*/  UPRMT UR4, UR60, 0x654, UR4 ;  /* 0x000006543c047896 */ /* 0x000fe20008000004 */
[----:B------:R-:W-:Y:S01]  /*b220*/  FMUL.FTZ R13, R94, UR5 ;  /* 0x000000055e0d7c20 */ /* 0x000fe20008410000 */
[----:B------:R-:W-:Y:S01]  /*b230*/  FMUL.FTZ R14, R95, UR5 ;  /* 0x000000055f0e7c20 */ /* 0x000fe20008410000 */
[----:B------:R-:W0:Y:S01]  /*b240*/  @P2 LDC R102, c[0x0][0x450] ;  /* 0x00011400ff662b82 */ /* 0x000e220000000800 */
        /* <DEDUP_REMOVED lines=15> */
[----:B---3--:R-:W-:-:S04]  /*b340*/  @P2 IMAD.HI.U32 R101, R110, R101, RZ ;  /* 0x000000656e652227 */ /* 0x008fc800078e00ff */
[----:B------:R-:W-:Y:S01]  /*b350*/  FMUL.FTZ R108, R116, UR5 ;  /* 0x00000005746c7c20 */ /* 0x000fe20008410000 */
[----:B------:R-:W-:Y:S01]  /*b360*/  FMUL.FTZ R109, R117, UR5 ;  /* 0x00000005756d7c20 */ /* 0x000fe20008410000 */
[----:B------:R-:W-:Y:S01]  /*b370*/  FMUL.FTZ R99, R119, UR5 ;  /* 0x0000000577637c20 */ /* 0x000fe20008410000 */
[----:B------:R-:W-:Y:S01]  /*b380*/  FMUL.FTZ R151, R122, UR5 ;  /* 0x000000057a977c20 */ /* 0x000fe20008410000 */
[----:B------:R-:W-:Y:S01]  /*b390*/  FMUL.FTZ R153, R123, UR5 ;  /* 0x000000057b997c20 */ /* 0x000fe20008410000 */
[----:B------:R-:W-:Y:S01]  /*b3a0*/  FMUL.FTZ R124, R124, UR5 ;  /* 0x000000057c7c7c20 */ /* 0x000fe20008410000 */
[----:B------:R-:W-:Y:S01]  /*b3b0*/  FMUL.FTZ R125, R125, UR5 ;  /* 0x000000057d7d7c20 */ /* 0x000fe20008410000 */
[----:B0-----:R-:W-:Y:S01]  /*b3c0*/  @P2 SHF.R.U32.HI R110, RZ, R102, R101 ;  /* 0x00000066ff6e2219 */ /* 0x001fe20000011665 */
[----:B------:R-:W-:Y:S01]  /*b3d0*/  FMUL.FTZ R155, R126, UR5 ;  /* 0x000000057e9b7c20 */ /* 0x000fe20008410000 */
[----:B------:R-:W-:Y:S01]  /*b3e0*/  FMUL.FTZ R157, R127, UR5 ;  /* 0x000000057f9d7c20 */ /* 0x000fe20008410000 */
[----:B------:R-:W-:Y:S01]  /*b3f0*/  FMUL.FTZ R128, R128, UR5 ;  /* 0x0000000580807c20 */ /* 0x000fe20008410000 */
[----:B------:R-:W-:Y:S01]  /*b400*/  FMUL.FTZ R129, R129, UR5 ;  /* 0x0000000581817c20 */ /* 0x000fe20008410000 */
[----:B------:R-:W0:Y:S01]  /*b410*/  SHFL.IDX PT, R111, R110, RZ, 0x1c1f ;  /* 0x001c1fff6e6f7589 */ /* 0x000e2200000e0000 */
[----:B------:R-:W-:Y:S01]  /*b420*/  FMUL.FTZ R175, R130, UR5 ;  /* 0x0000000582af7c20 */ /* 0x000fe20008410000 */
[----:B------:R-:W-:Y:S01]  /*b430*/  FMUL.FTZ R100, R131, UR5 ;  /* 0x0000000583647c20 */ /* 0x000fe20008410000 */
[----:B------:R-:W-:Y:S01]  /*b440*/  FMUL.FTZ R132, R132, UR5 ;  /* 0x0000000584847c20 */ /* 0x000fe20008410000 */
[----:B------:R-:W-:Y:S01]  /*b450*/  FMUL.FTZ R133, R133, UR5 ;  /* 0x0000000585857c20 */ /* 0x000fe20008410000 */
[----:B------:R-:W-:Y:S01]  /*b460*/  FMUL.FTZ R101, R134, UR5 ;  /* 0x0000000586657c20 */ /* 0x000fe20008410000 */
[----:B------:R-:W-:-:S02]  /*b470*/  VIADD R105, R118, 0x1 ;  /* 0x0000000176697836 */ /* 0x000fc40000000000 */
[----:B------:R-:W-:Y:S01]  /*b480*/  FMUL.FTZ R102, R135, UR5 ;  /* 0x0000000587667c20 */ /* 0x000fe20008410000 */
[----:B------:R-:W-:Y:S01]  /*b490*/  FMUL.FTZ R121, R121, UR5 ;  /* 0x0000000579797c20 */ /* 0x000fe20008410000 */
[----:B------:R-:W-:Y:S01]  /*b4a0*/  LOP3.LUT P1, RZ, R19, 0x80000, RZ, 0xc0, !PT ;  /* 0x0008000013ff7812 */ /* 0x000fe2000782c0ff */
[----:B------:R-:W-:Y:S01]  /*b4b0*/  IMAD R105, R18, -0x2, R105 ;  /* 0xfffffffe12697824 */ /* 0x000fe200078e0269 */
[----:B------:R-:W1:Y:S01]  /*b4c0*/  MUFU.TANH R11, R11 ;  /* 0x0000000b000b7308 */ /* 0x000e620000002400 */
[----:B------:R-:W-:Y:S01]  /*b4d0*/  SYNCS.ARRIVE.TRANS64.RED.A1T0 RZ, [UR4], RZ ;  /* 0x000000ffffff79a7 */ /* 0x000fe20008100404 */
[----:B------:R-:W-:Y:S01]  /*b4e0*/  ULOP3.LUT UR4, URZ, UR50, URZ, 0x33, !UPT ;  /* 0x000000323f047292 */ /* 0x000fe2000f8e333f */
[----:B------:R-:W-:Y:S01]  /*b4f0*/  FMUL.FTZ R120, R120, UR5 ;  /* 0x0000000578787c20 */ /* 0x000fe20008410000 */
[C---:B------:R-:W-:Y:S01]  /*b500*/  IADD3 R104, R105.reuse, -UR43, R16 ;  /* 0x8000002b69687c10 */ /* 0x040fe2000fffe010 */
[----:B------:R-:W-:-:S03]  /*b510*/  VIADD R126, R105, 0xffffffff ;  /* 0xffffffff697e7836 */ /* 0x000fc60000000000 */
[----:B------:R-:W2:Y:S01]  /*b520*/  MUFU.TANH R136, R136 ;  /* 0x0000008800887308 */ /* 0x000ea20000002400 */
[----:B------:R-:W-:-:S04]  /*b530*/  VIADD R122, R104, UR4 ;  /* 0x00000004687a7c36 */ /* 0x000fc80008000000 */
[----:B0-----:R-:W-:-:S03]  /*b540*/  IMAD.IADD R114, R122, 0x1, R111 ;  /* 0x000000017a727824 */ /* 0x001fc600078e026f */
[----:B------:R-:W0:Y:S08]  /*b550*/  MUFU.TANH R0, R0 ;  /* 0x0000000000007308 */ /* 0x000e300000002400 */
[----:B------:R-:W3:Y:S08]  /*b560*/  MUFU.TANH R2, R2 ;  /* 0x0000000200027308 */ /* 0x000ef00000002400 */
        /* <DEDUP_REMOVED lines=43> */
[----:B------:R5:W0:Y:S02]  /*b820*/  MUFU.TANH R113, R120 ;  /* 0x0000007800717308 */ /* 0x000a240000002400 */
[----:B-----5:R-:W-:-:S04]  /*b830*/  VIADD R120, R104, UR51 ;  /* 0x0000003368787c36 */ /* 0x020fc80008000000 */
[----:B------:R-:W-:Y:S01]  /*b840*/  IMAD.IADD R112, R120, 0x1, R111 ;  /* 0x0000000178707824 */ /* 0x000fe200078e026f */
[----:B-1234-:R-:W-:Y:S06]  /*b850*/  @!P1 BRA `(.L_x_1033) ;  /* 0x0000000000549947 */ /* 0x01efec0003800000 */
[----:B------:R-:W-:Y:S01]  /*b860*/  IADD3 R111, R16, -UR43, R111 ;  /* 0x8000002b106f7c10 */ /* 0x000fe2000fffe06f */
        /* <DEDUP_REMOVED lines=11> */
.L_x_1035:
[----:B------:R-:W-:-:S05]  /*b920*/  IMAD.U32 R115, RZ, RZ, UR41 ;  /* 0x00000029ff737e24 */ /* 0x000fca000f8e00ff */
[----:B------:R-:W-:-:S13]  /*b930*/  ISETP.NE.AND P1, PT, R115, 0x1, PT ;  /* 0x000000017300780c */ /* 0x000fda0003f25270 */
[----:B------:R-:W1:Y:S02]  /*b940*/  @P1 LDC.64 R104, c[0x0][0x9e8] ;  /* 0x00027a00ff681b82 */ /* 0x000e640000000a00 */
[----:B-1----:R-:W-:-:S05]  /*b950*/  @P1 IMAD.HI.U32 R104, R111, R104, RZ ;  /* 0x000000686f681227 */ /* 0x002fca00078e00ff */
[----:B------:R-:W-:-:S07]  /*b960*/  @P1 SHF.R.U32.HI R111, RZ, R105, R104 ;  /* 0x00000069ff6f1219 */ /* 0x000fce0000011668 */
.L_x_1036:
[----:B------:R-:W-:Y:S05]  /*b970*/  BSYNC B0 ;  /* 0x0000000000007941 */ /* 0x000fea0003800000 */
.L_x_1034:
[----:B------:R-:W-:-:S05]  /*b980*/  IMAD R111, R111, R115, R126 ;  /* 0x000000736f6f7224 */ /* 0x000fca00078e027e */
[----:B------:R-:W-:Y:S02]  /*b990*/  VIADDMNMX R112, R111, R115, R112, PT ;  /* 0x000000736f707246 */ /* 0x000fe40003800170 */
[----:B------:R-:W-:-:S07]  /*b9a0*/  VIMNMX R114, R114, R111, !PT ;  /* 0x0000006f72727248 */ /* 0x000fce0007fe0100 */
.L_x_1033:
        /* <DEDUP_REMOVED lines=9> */
[----:B------:R-:W-:Y:S02]  /*ba40*/  FSEL R185, R136, -INF , !P4 ;  /* 0xff80000088b97808 */ /* 0x000fe40006000000 */
[----:B------:R-:W-:Y:S02]  /*ba50*/  ISETP.LT.OR P3, PT, R112, 0xa, P3 ;  /* 0x0000000a7000780c */ /* 0x000fe40001f61670 */
[----:B------:R-:W-:-:S02]  /*ba60*/  ISETP.GE.AND P4, PT, R118, 0x11, PT ;  /* 0x000000117600780c */ /* 0x000fc40003f86270 */
[----:B0-----:R-:W-:Y:S02]  /*ba70*/  FSEL R181, R93, -INF , !P3 ;  /* 0xff8000005db57808 */ /* 0x001fe40005800000 */
        /* <DEDUP_REMOVED lines=80> */
[----:B------:R-:W-:Y:S01]  /*bf80*/  ISETP.GE.AND P3, PT, R118, 0x51, PT ;  /* 0x000000517600780c */ /* 0x000fe20003f66270 */
[----:B------:R-:W0:Y:S03]  /*bf90*/  SHFL.IDX PT, R125, R110, 0x1, 0x1c1f ;  /* 0x003c1f006e7d7f89 */ /* 0x000e2600000e0000 */
[----:B------:R-:W-:-:S04]  /*bfa0*/  ISETP.GT.AND P4, PT, R114, 0x50, !P3 ;  /* 0x000000507200780c */ /* 0x000fc80005f84270 */
[----:B------:R-:W-:-:S04]  /*bfb0*/  ISETP.LT.OR P4, PT, R112, 0x51, P4 ;  /* 0x000000517000780c */ /* 0x000fc80002781670 */
[----:B------:R-:W-:Y:S02]  /*bfc0*/  FSEL R105, R128, -INF , !P4 ;  /* 0xff80000080697808 */ /* 0x000fe40006000000 */
[----:B------:R-:W-:-:S04]  /*bfd0*/  ISETP.GE.AND P4, PT, R118, 0x52, PT ;  /* 0x000000527600780c */ /* 0x000fc80003f86270 */
[----:B------:R-:W-:-:S04]  /*bfe0*/  ISETP.GT.AND P5, PT, R114, 0x51, !P4 ;  /* 0x000000517200780c */ /* 0x000fc800067a4270 */
[----:B------:R-:W-:Y:S01]  /*bff0*/  ISETP.LT.OR P5, PT, R112, 0x52, P5 ;  /* 0x000000527000780c */ /* 0x000fe20002fa1670 */
[----:B0-----:R-:W-:-:S03]  /*c000*/  IMAD.IADD R104, R120, 0x1, R125 ;  /* 0x0000000178687824 */ /* 0x001fc600078e027d */
[----:B------:R-:W-:Y:S01]  /*c010*/  FSEL R103, R129, -INF , !P5 ;  /* 0xff80000081677808 */ /* 0x000fe20006800000 */
[----:B------:R-:W-:Y:S01]  /*c020*/  IMAD.IADD R106, R122, 0x1, R125 ;  /* 0x000000017a6a7824 */ /* 0x000fe200078e027d */
        /* <DEDUP_REMOVED lines=9> */
[----:B------:R-:W-:-:S04]  /*c0c0*/  ISETP.GE.AND P6, PT, R118, 0x5a, PT ;  /* 0x0000005a7600780c */ /* 0x000fc80003fc6270 */
[----:B------:R-:W-:Y:S02]  /*c0d0*/  P2R R116, PR, RZ, 0x40 ;  /* 0x00000040ff747803 */ /* 0x000fe40000000000 */
[----:B------:R-:W-:-:S04]  /*c0e0*/  ISETP.GT.AND P6, PT, R114, 0x59, !P6 ;  /* 0x000000597200780c */ /* 0x000fc800077c4270 */
[----:B------:R-:W-:-:S04]  /*c0f0*/  ISETP.LT.OR P6, PT, R112, 0x5a, P6 ;  /* 0x0000005a7000780c */ /* 0x000fc800037c1670 */
[----:B------:R-:W-:Y:S02]  /*c100*/  FSEL R11, R133, -INF , !P6 ;  /* 0xff800000850b7808 */ /* 0x000fe40007000000 */
[----:B------:R-:W-:-:S13]  /*c110*/  LOP3.LUT P6, RZ, R19, 0x80000, RZ, 0xc0, !PT ;  /* 0x0008000013ff7812 */ /* 0x000fda00078cc0ff */
[----:B------:R-:W-:Y:S05]  /*c120*/  @!P6 BRA `(.L_x_1037) ;  /* 0x000000000054e947 */ /* 0x000fea0003800000 */
[----:B------:R-:W-:Y:S01]  /*c130*/  IADD3 R125, R16, -UR43, R125 ;  /* 0x8000002b107d7c10 */ /* 0x000fe2000fffe07d */
        /* <DEDUP_REMOVED lines=11> */
.L_x_1039:
[----:B------:R-:W-:-:S05]  /*c1f0*/  IMAD.U32 R110, RZ, RZ, UR41 ;  /* 0x00000029ff6e7e24 */ /* 0x000fca000f8e00ff */
[----:B------:R-:W-:-:S13]  /*c200*/  ISETP.NE.AND P6, PT, R110, 0x1, PT ;  /* 0x000000016e00780c */ /* 0x000fda0003fc5270 */
[----:B------:R-:W0:Y:S02]  /*c210*/  @P6 LDC.64 R96, c[0x0][0x9e8] ;  /* 0x00027a00ff606b82 */ /* 0x000e240000000a00 */
[----:B0-----:R-:W-:-:S05]  /*c220*/  @P6 IMAD.HI.U32 R96, R125, R96, RZ ;  /* 0x000000607d606227 */ /* 0x001fca00078e00ff */
[----:B------:R-:W-:-:S07]  /*c230*/  @P6 SHF.R.U32.HI R125, RZ, R97, R96 ;  /* 0x00000061ff7d6219 */ /* 0x000fce0000011660 */
.L_x_1040:
[----:B------:R-:W-:Y:S05]  /*c240*/  BSYNC B0 ;  /* 0x0000000000007941 */ /* 0x000fea0003800000 */
.L_x_1038:
[----:B------:R-:W-:-:S05]  /*c250*/  IMAD R125, R125, R110, R126 ;  /* 0x0000006e7d7d7224 */ /* 0x000fca00078e027e */
[----:B------:R-:W-:Y:S02]  /*c260*/  VIADDMNMX R104, R125, R110, R104, PT ;  /* 0x0000006e7d687246 */ /* 0x000fe40003800168 */
[----:B------:R-:W-:-:S07]  /*c270*/  VIMNMX R106, R106, R125, !PT ;  /* 0x0000007d6a6a7248 */ /* 0x000fce0007fe0100 */
.L_x_1037:
[C---:B------:R-:W-:Y:S02]  /*c280*/  ISETP.GT.AND P1, PT, R106.reuse, 0x1, !P1 ;  /* 0x000000016a00780c */ /* 0x040fe40004f24270 */
[----:B------:R-:W-:Y:S02]  /*c290*/  ISETP.GT.AND P2, PT, R106, 0x8, !P2 ;  /* 0x000000086a00780c */ /* 0x000fe40005744270 */
[C---:B------:R-:W-:Y:S02]  /*c2a0*/  ISETP.LT.OR P1, PT, R104.reuse, 0x2, P1 ;  /* 0x000000026800780c */ /* 0x040fe40000f21670 */
[----:B------:R-:W-:Y:S02]  /*c2b0*/  ISETP.LT.OR P2, PT, R104, 0x9, P2 ;  /* 0x000000096800780c */ /* 0x000fe40001741670 */
[----:B------:R-:W-:Y:S02]  /*c2c0*/  FSEL R97, R2, -INF , !P1 ;  /* 0xff80000002617808 */ /* 0x000fe40004800000 */
[----:B------:R-:W-:-:S02]  /*c2d0*/  ISETP.NE.AND P1, PT, R127, RZ, PT ;  /* 0x000000ff7f00720c */ /* 0x000fc40003f25270 */
[----:B------:R-:W-:Y:S02]  /*c2e0*/  FSEL R125, R13, -INF , !P2 ;  /* 0xff8000000d7d7808 */ /* 0x000fe40005000000 */
[----:B------:R-:W-:Y:S02]  /*c2f0*/  ISETP.GT.AND P1, PT, R106, 0x9, !P1 ;  /* 0x000000096a00780c */ /* 0x000fe40004f24270 */
[----:B------:R-:W-:Y:S02]  /*c300*/  ISETP.NE.AND P2, PT, R135, RZ, PT ;  /* 0x000000ff8700720c */ /* 0x000fe40003f45270 */
[----:B------:R-:W-:Y:S02]  /*c310*/  ISETP.LT.OR P1, PT, R104, 0xa, P1 ;  /* 0x0000000a6800780c */ /* 0x000fe40000f21670 */
[----:B------:R-:W-:Y:S02]  /*c320*/  ISETP.NE.AND P6, PT, R136, RZ, PT ;  /* 0x000000ff8800720c */ /* 0x000fe40003fc5270 */
[----:B------:R-:W-:-:S02]  /*c330*/  FSEL R127, R14, -INF , !P1 ;  /* 0xff8000000e7f7808 */ /* 0x000fc40004800000 */
[----:B------:R-:W-:Y:S01]  /*c340*/  ISETP.NE.AND P1, PT, R130, RZ, PT ;  /* 0x000000ff8200720c */ /* 0x000fe20003f25270 */
[----:B------:R-:W0:Y:S01]  /*c350*/  LDC R14, c[0x0][0x988] ;  /* 0x00026200ff0e7b82 */ /* 0x000e220000000800 */
        /* <DEDUP_REMOVED lines=21> */
[----:B------:R-:W-:Y:S02]  /*c4b0*/  FMNMX.FTZ R2, R145, R2, !PT ;  /* 0x0000000291027209 */ /* 0x000fe40007810000 */
        /* <DEDUP_REMOVED lines=30> */
[----:B------:R-:W-:-:S02]  /*c6a0*/  ISETP.NE.AND P2, PT, R147, RZ, PT ;  /* 0x000000ff9300720c */ /* 0x000fc40003f45270 */
        /* <DEDUP_REMOVED lines=51> */
[----:B------:R-:W-:Y:S02]  /*c9e0*/  ISETP.LT.OR P2, PT, R104, 0x5a, P2 ;  /* 0x0000005a6800780c */ /* 0x000fe40001741670 */
[----:B------:R-:W-:Y:S02]  /*c9f0*/  FSEL R20, R0, RZ, P1 ;  /* 0x000000ff00147208 */ /* 0x000fe40000800000 */
[----:B------:R-:W-:Y:S02]  /*ca00*/  FMNMX.FTZ R0, R189, R10, !PT ;  /* 0x0000000abd007209 */ /* 0x000fe40007810000 */
[----:B------:R-:W-:Y:S01]  /*ca10*/  FSEL R2, R13, RZ, P1 ;  /* 0x000000ff0d027208 */ /* 0x000fe20000800000 */
[--C-:B------:R-:W-:Y:S01]  /*ca20*/  FFMA.FTZ R148, R143, R14, -R20.reuse ;  /* 0x0000000e8f947223 */ /* 0x100fe20000010814 */
[----:B------:R-:W-:Y:S01]  /*ca30*/  FMNMX.FTZ R0, R97, R0, !PT ;  /* 0x0000000061007209 */ /* 0x000fe20007810000 */
[-CC-:B------:R-:W-:Y:S01]  /*ca40*/  FFMA.FTZ R143, R145, R14.reuse, -R20.reuse ;  /* 0x0000000e918f7223 */ /* 0x180fe20000010814 */
[----:B------:R-:W-:Y:S01]  /*ca50*/  FSEL R145, R100, -INF , !P4 ;  /* 0xff80000064917808 */ /* 0x000fe20006000000 */
[--C-:B------:R-:W-:Y:S01]  /*ca60*/  FFMA.FTZ R154, R159, R14, -R20.reuse ;  /* 0x0000000e9f9a7223 */ /* 0x100fe20000010814 */
[----:B------:R-:W-:Y:S01]  /*ca70*/  FMNMX.FTZ R0, R125, R0, !PT ;  /* 0x000000007d007209 */ /* 0x000fe20007810000 */
[-CC-:B------:R-:W-:Y:S01]  /*ca80*/  FFMA.FTZ R150, R141, R14.reuse, -R20.reuse ;  /* 0x0000000e8d967223 */ /* 0x180fe20000010814 */
[----:B------:R-:W-:Y:S01]  /*ca90*/  FSEL R159, R101, -INF , !P5 ;  /* 0xff800000659f7808 */ /* 0x000fe20006800000 */
[--C-:B------:R-:W-:Y:S01]  /*caa0*/  FFMA.FTZ R142, R109, R14, -R20.reuse ;  /* 0x0000000e6d8e7223 */ /* 0x100fe20000010814 */
[----:B------:R-:W-:Y:S01]  /*cab0*/  FMNMX.FTZ R0, R127, R0, !PT ;  /* 0x000000007f007209 */ /* 0x000fe20007810000 */
[--C-:B------:R-:W-:Y:S01]  /*cac0*/  FFMA.FTZ R138, R93, R14, -R20.reuse ;  /* 0x0000000e5d8a7223 */ /* 0x100fe20000010814 */
[----:B------:R-:W-:Y:S01]  /*cad0*/  FSEL R141, R102, -INF , !P2 ;  /* 0xff800000668d7808 */ /* 0x000fe20005000000 */
        /* <DEDUP_REMOVED lines=24> */
[----:B------:R-:W-:Y:S01]  /*cc60*/  FFMA.FTZ R103, R103, R14, -R20 ;  /* 0x0000000e67677223 */ /* 0x000fe20000010814 */
[----:B------:R-:W-:Y:S01]  /*cc70*/  FMNMX.FTZ R0, R91, R0, !PT ;  /* 0x000000005b007209 */ /* 0x000fe20007810000 */
[----:B------:R-:W-:Y:S03]  /*cc80*/  MUFU.EX2 R187, R187 ;  /* 0x000000bb00bb7308 */ /* 0x000fe60000000800 */
[----:B------:R-:W-:-:S04]  /*cc90*/  FMNMX.FTZ R0, R21, R0, !PT ;  /* 0x0000000015007209 */ /* 0x000fc80007810000 */
        /* <DEDUP_REMOVED lines=17> */
[----:B------:R-:W-:-:S05]  /*cdb0*/  FMNMX.FTZ R0, R141, R0, !PT ;  /* 0x000000008d007209 */ /* 0x000fca0007810000 */
[----:B------:R-:W0:Y:S01]  /*cdc0*/  SHFL.BFLY PT, R15, R0, 0x2, 0x1f ;  /* 0x0c401f00000f7f89 */ /* 0x000e2200000e0000 */
        /* <DEDUP_REMOVED lines=9> */
[----:B0-----:R-:W-:Y:S01]  /*ce60*/  FMNMX.FTZ R15, R15, R0, !PT ;  /* 0x000000000f0f7209 */ /* 0x001fe20007810000 */
[----:B------:R-:W-:-:S03]  /*ce70*/  FMUL.FTZ R0, R93, R14 ;  /* 0x0000000e5d007220 */ /* 0x000fc60000410000 */
[C---:B------:R-:W-:Y:S01]  /*ce80*/  FSETP.NEU.FTZ.AND P1, PT, R15.reuse, -INF , PT ;  /* 0xff8000000f00780b */ /* 0x040fe20003f3d000 */
[C---:B------:R-:W-:Y:S02]  /*ce90*/  FMUL.FTZ R94, R15.reuse, R14 ;  /* 0x0000000e0f5e7220 */ /* 0x040fe40000410000 */
[----:B------:R-:W-:Y:S01]  /*cea0*/  MUFU.EX2 R146, R146 ;  /* 0x0000009200927308 */ /* 0x000fe20000000800 */
[----:B------:R-:W-:Y:S02]  /*ceb0*/  FSEL R109, R15, RZ, P1 ;  /* 0x000000ff0f6d7208 */ /* 0x000fe40000800000 */
[----:B------:R-:W-:-:S03]  /*cec0*/  FSEL R94, R94, RZ, P1 ;  /* 0x000000ff5e5e7208 */ /* 0x000fc60000800000 */
[----:B------:R-:W-:Y:S02]  /*ced0*/  FADD.FTZ R109, -R109, R10 ;  /* 0x0000000a6d6d7221 */ /* 0x000fe40000010100 */
[----:B------:R-:W0:Y:S01]  /*cee0*/  MUFU.EX2 R0, R0 ;  /* 0x0000000000007308 */ /* 0x000e220000000800 */
[-CC-:B------:R-:W-:Y:S01]  /*cef0*/  FFMA.FTZ R11, R189, R14.reuse, -R94.reuse ;  /* 0x0000000ebd0b7223 */ /* 0x180fe2000001085e */
[-CC-:B------:R-:W-:Y:S01]  /*cf00*/  FFMA.FTZ R20, R97, R14.reuse, -R94.reuse ;  /* 0x0000000e61147223 */ /* 0x180fe2000001085e */
[-C--:B------:R-:W-:Y:S01]  /*cf10*/  FMUL.FTZ R109, R109, R14.reuse ;  /* 0x0000000e6d6d7220 */ /* 0x080fe20000410000 */
        /* <DEDUP_REMOVED lines=11> */
[--C-:B------:R-:W-:Y:S01]  /*cfd0*/  FFMA.FTZ R139, R139, R14, -R94.reuse ;  /* 0x0000000e8b8b7223 */ /* 0x100fe2000001085e */
[----:B------:R-:W1:Y:S01]  /*cfe0*/  MUFU.EX2 R2, R109 ;  /* 0x0000006d00027308 */ /* 0x000e620000000800 */
        /* <DEDUP_REMOVED lines=8> */
[----:B------:R-:W-:Y:S01]  /*d070*/  FADD.FTZ R8, R158, R113 ;  /* 0x000000719e087221 */ /* 0x000fe20000010000 */
[-CC-:B------:R-:W-:Y:S01]  /*d080*/  FFMA.FTZ R155, R155, R14.reuse, -R94.reuse ;  /* 0x0000000e9b9b7223 */ /* 0x180fe2000001085e */
[-CC-:B------:R-:W-:Y:S01]  /*d090*/  FFMA.FTZ R157, R157, R14.reuse, -R94.reuse ;  /* 0x0000000e9d9d7223 */ /* 0x180fe2000001085e */
[-CC-:B------:R-:W-:Y:S01]  /*d0a0*/  FFMA.FTZ R175, R175, R14.reuse, -R94.reuse ;  /* 0x0000000eafaf7223 */ /* 0x180fe2000001085e */
[-CC-:B------:R-:W-:Y:S01]  /*d0b0*/  FFMA.FTZ R145, R145, R14.reuse, -R94.reuse ;  /* 0x0000000e91917223 */ /* 0x180fe2000001085e */
[-CC-:B------:R-:W-:Y:S01]  /*d0c0*/  FFMA.FTZ R159, R159, R14.reuse, -R94.reuse ;  /* 0x0000000e9f9f7223 */ /* 0x180fe2000001085e */
[----:B------:R-:W-:Y:S01]  /*d0d0*/  FFMA.FTZ R94, R141, R14, -R94 ;  /* 0x0000000e8d5e7223 */ /* 0x000fe2000001085e */
[----:B------:R-:W2:Y:S01]  /*d0e0*/  MUFU.EX2 R88, R88 ;  /* 0x0000005800587308 */ /* 0x000ea20000000800 */
[----:B-1----:R-:W-:-:S07]  /*d0f0*/  FFMA.FTZ R3, R2, R3, R11 ;  /* 0x0000000302037223 */ /* 0x002fce000001000b */
[----:B------:R-:W1:Y:S01]  /*d100*/  MUFU.EX2 R93, R93 ;  /* 0x0000005d005d7308 */ /* 0x000e620000000800 */
[----:B0-----:R-:W-:-:S07]  /*d110*/  FADD.FTZ R3, R20, R3 ;  /* 0x0000000314037221 */ /* 0x001fce0000010000 */
[----:B------:R-:W0:Y:S01]  /*d120*/  MUFU.EX2 R90, R90 ;  /* 0x0000005a005a7308 */ /* 0x000e220000000800 */
[----:B--2---:R-:W-:Y:S01]  /*d130*/  FADD.FTZ R98, R88, R3 ;  /* 0x0000000358627221 */ /* 0x004fe20000010000 */
[----:B------:R-:W-:-:S04]  /*d140*/  FADD.FTZ R3, R181, R8 ;  /* 0x00000008b5037221 */ /* 0x000fc80000010000 */
[----:B------:R-:W-:Y:S02]  /*d150*/  FADD.FTZ R8, R152, R3 ;  /* 0x0000000398087221 */ /* 0x000fe40000010000 */
[----:B------:R-:W2:Y:S02]  /*d160*/  MUFU.EX2 R97, R97 ;  /* 0x0000006100617308 */ /* 0x000ea40000000800 */
[----:B------:R-:W-:-:S04]  /*d170*/  FADD.FTZ R3, R177, R8 ;  /* 0x00000008b1037221 */ /* 0x000fc80000010000 */
[----:B------:R-:W-:Y:S02]  /*d180*/  FADD.FTZ R8, R154, R3 ;  /* 0x000000039a087221 */ /* 0x000fe40000010000 */
[----:B------:R-:W3:Y:S02]  /*d190*/  MUFU.EX2 R92, R92 ;  /* 0x0000005c005c7308 */ /* 0x000ee40000000800 */
[----:B------:R-:W-:-:S04]  /*d1a0*/  FADD.FTZ R3, R149, R8 ;  /* 0x0000000895037221 */ /* 0x000fc80000010000 */
[----:B------:R-:W-:Y:S02]  /*d1b0*/  FADD.FTZ R8, R148, R3 ;  /* 0x0000000394087221 */ /* 0x000fe40000010000 */
[----:B------:R-:W4:Y:S08]  /*d1c0*/  MUFU.EX2 R105, R105 ;  /* 0x0000006900697308 */ /* 0x000f300000000800 */
[----:B------:R1:W-:Y:S08]  /*d1d0*/  MUFU.EX2 R100, R21 ;  /* 0x0000001500647308 */ /* 0x0003f00000000800 */
[----:B------:R-:W5:Y:S01]  /*d1e0*/  MUFU.EX2 R89, R89 ;  /* 0x0000005900597308 */ /* 0x000f620000000800 */
[----:B-1----:R-:W-:-:S04]  /*d1f0*/  FADD.FTZ R21, R93, R98 ;  /* 0x000000625d157221 */ /* 0x002fc80000010000 */
[----:B0-----:R-:W-:-:S03]  /*d200*/  FADD.FTZ R98, R90, R21 ;  /* 0x000000155a627221 */ /* 0x001fc60000010000 */
[----:B------:R-:W0:Y:S01]  /*d210*/  MUFU.EX2 R96, R96 ;  /* 0x0000006000607308 */ /* 0x000e220000000800 */
[----:B--2---:R-:W-:-:S04]  /*d220*/  FADD.FTZ R21, R97, R98 ;  /* 0x0000006261157221 */ /* 0x004fc80000010000 */
[----:B---3--:R-:W-:Y:S01]  /*d230*/  FADD.FTZ R98, R92, R21 ;  /* 0x000000155c627221 */ /* 0x008fe20000010000 */
[----:B------:R-:W-:Y:S02]  /*d240*/  FADD.FTZ R21, R143, R8 ;  /* 0x000000088f157221 */ /* 0x000fe40000010000 */
[----:B------:R-:W1:Y:S01]  /*d250*/  MUFU.EX2 R10, R91 ;  /* 0x0000005b000a7308 */ /* 0x000e620000000800 */
[----:B----4-:R-:W-:Y:S01]  /*d260*/  FADD.FTZ R98, R105, R98 ;  /* 0x0000006269627221 */ /* 0x010fe20000010000 */
[----:B------:R-:W-:-:S03]  /*d270*/  FADD.FTZ R8, R150, R21 ;  /* 0x0000001596087221 */ /* 0x000fc60000010000 */
[----:B-----5:R-:W-:Y:S01]  /*d280*/  FADD.FTZ R3, R89, R98 ;  /* 0x0000006259037221 */ /* 0x020fe20000010000 */
[----:B------:R-:W-:Y:S02]  /*d290*/  FADD.FTZ R21, R101, R8 ;  /* 0x0000000865157221 */ /* 0x000fe40000010000 */
[----:B------:R-:W2:Y:S01]  /*d2a0*/  MUFU.EX2 R102, R139 ;  /* 0x0000008b00667308 */ /* 0x000ea20000000800 */
[----:B0-----:R-:W-:Y:S01]  /*d2b0*/  FADD.FTZ R3, R96, R3 ;  /* 0x0000000360037221 */ /* 0x001fe20000010000 */
[----:B------:R-:W-:-:S04]  /*d2c0*/  FADD.FTZ R8, R144, R21 ;  /* 0x0000001590087221 */ /* 0x000fc80000010000 */
[----:B------:R-:W-:Y:S02]  /*d2d0*/  FADD.FTZ R21, R115, R8 ;  /* 0x0000000873157221 */ /* 0x000fe40000010000 */
[----:B------:R-:W0:Y:S01]  /*d2e0*/  MUFU.EX2 R95, R95 ;  /* 0x0000005f005f7308 */ /* 0x000e220000000800 */
[----:B-1----:R-:W-:Y:S01]  /*d2f0*/  FADD.FTZ R3, R10, R3 ;  /* 0x000000030a037221 */ /* 0x002fe20000010000 */
[----:B------:R-:W-:-:S03]  /*d300*/  FADD.FTZ R8, R146, R21 ;  /* 0x0000001592087221 */ /* 0x000fc60000010000 */
[----:B------:R-:W-:-:S03]  /*d310*/  FADD.FTZ R3, R100, R3 ;  /* 0x0000000364037221 */ /* 0x000fc60000010000 */
        /* <DEDUP_REMOVED lines=42> */
.L_x_1041:
[----:B------:R-:W-:Y:S01]  /*d5c0*/  UIADD3 UR10, UR10, 0x2a860, URZ ;  /* 0x0002a8600a0a7890 */ /* 0x000fe2000fffe03f */
[C---:B------:R-:W-:Y:S01]  /*d5d0*/  ISETP.GT.AND P1, PT, R12.reuse, R23, PT ;  /* 0x000000170c00720c */ /* 0x040fe20003f24270 */
[----:B------:R-:W-:Y:S01]  /*d5e0*/  UMOV UR7, UR39 ;  /* 0x0000002700077c82 */ /* 0x000fe20008000000 */
[----:B------:R-:W-:Y:S01]  /*d5f0*/  UMOV UR4, UR38 ;  /* 0x0000002600047c82 */ /* 0x000fe20008000000 */
[----:B------:R-:W-:Y:S01]  /*d600*/  UPRMT UR10, UR60, 0x654, UR10 ;  /* 0x000006543c0a7896 */ /* 0x000fe2000800000a */
[----:B------:R-:W-:Y:S01]  /*d610*/  F2FP.F16.F32.PACK_AB R154, R149, R154 ;  /* 0x0000009a959a723e */ /* 0x000fe200000000ff */
[----:B------:R-:W-:Y:S01]  /*d620*/  VIADD R12, R12, 0xffffffff ;  /* 0xffffffff0c0c7836 */ /* 0x000fe20000000000 */
[----:B------:R-:W-:Y:S02]  /*d630*/  F2FP.F16.F32.PACK_AB R148, R143, R148 ;  /* 0x000000948f94723e */ /* 0x000fe400000000ff */
[----:B------:R-:W-:Y:S01]  /*d640*/  F2FP.F16.F32.PACK_AB R151, R100, R10 ;  /* 0x0000000a6497723e */ /* 0x000fe200000000ff */
[----:B------:R-:W-:Y:S01]  /*d650*/  IMAD.MOV.U32 R10, RZ, RZ, R15 ;  /* 0x000000ffff0a7224 */ /* 0x000fe200078e000f */
[----:B------:R-:W-:Y:S01]  /*d660*/  F2FP.F16.F32.PACK_AB R138, R9, R138 ;  /* 0x0000008a098a723e */ /* 0x000fe200000000ff */
[----:B------:R-:W-:Y:S01]  /*d670*/  IMAD.MOV.U32 R9, RZ, RZ, R13 ;  /* 0x000000ffff097224 */ /* 0x000fe200078e000d */
[----:B------:R-:W-:Y:S01]  /*d680*/  SYNCS.ARRIVE.TRANS64.RED.A1T0 RZ, [UR10], RZ ;  /* 0x000000ffffff79a7 */ /* 0x000fe2000810040a */
        /* <DEDUP_REMOVED lines=19> */
[----:B------:R-:W-:Y:S01]  /*d7c0*/  F2FP.F16.F32.PACK_AB R139, R94, R112 ;  /* 0x000000705e8b723e */ /* 0x000fe200000000ff */
[----:B------:R-:W-:Y:S06]  /*d7d0*/  @P1 BRA `(.L_x_1042) ;  /* 0xffffffcc00281947 */ /* 0x000fec000383ffff */
.L_x_1023:
        /* <DEDUP_REMOVED lines=67> */
.L_x_1043:
[----:B------:R-:W-:Y:S01]  /*dc10*/  ULEA UR5, UR38, UR40, 0x3 ;  /* 0x0000002826057291 */ /* 0x000fe2000f8e183f */
[----:B------:R-:W-:-:S05]  /*dc20*/  IMAD.U32 R0, RZ, RZ, UR39 ;  /* 0x00000027ff007e24 */ /* 0x000fca000f8e00ff */
[----:B------:R-:W-:-:S04]  /*dc30*/  SHF.L.U32 R0, R0, 0x1f, RZ ;  /* 0x0000001f00007819 */ /* 0x000fc800000006ff */
[----:B------:R0:W1:Y:S01]  /*dc40*/  SYNCS.PHASECHK.TRANS64.TRYWAIT P1, [UR5+0x2a850], R0 ;  /* 0x02a85000ff0075a7 */ /* 0x0000620008020145 */
[----:B------:R-:W-:Y:S05]  /*dc50*/  @!P0 BRA `(.L_x_1044) ;  /* 0x0000000000048947 */ /* 0x000fea0003800000 */
[----:B------:R-:W-:Y:S01]  /*dc60*/  BPT.TRAP 0x1 ;  /* 0x000000040000795c */ /* 0x000fe20000300000 */
.L_x_1044:
[----:B-1----:R-:W-:Y:S05]  /*dc70*/  @P1 BRA `(.L_x_1045) ;  /* 0x0000000000081947 */ /* 0x002fea0003800000 */
[----:B------:R-:W1:Y:S02]  /*dc80*/  SYNCS.PHASECHK.TRANS64.TRYWAIT P1, [UR5+0x2a850], R0 ;  /* 0x02a85000ff0075a7 */ /* 0x000e640008020145 */
[----:B-1----:R-:W-:Y:S05]  /*dc90*/  @!P1 BRA `(.L_x_1046) ;  /* 0x0000006c00089947 */ /* 0x002fea0003800000 */
.L_x_1045:
[----:B------:R-:W-:Y:S01]  /*dca0*/  UIADD3 UR40, UR40, 0x400, URZ ;  /* 0x0000040028287890 */ /* 0x000fe2000fffe03f */
[----:B------:R-:W-:Y:S01]  /*dcb0*/  WARPGROUP.ARRIVE ;  /* 0x00000000000079c5 */ /* 0x000fe20000000000 */
[----:B------:R-:W-:Y:S01]  /*dcc0*/  UMOV UR7, 0x40000040 ;  /* 0x4000004000077882 */ /* 0x000fe20000000000 */
[----:B-1----:R-:W1:Y:S01]  /*dcd0*/  SHFL.BFLY PT, R5, R8, 0x2, 0x1f ;  /* 0x0c401f0008057f89 */ /* 0x002e6200000e0000 */
[----:B------:R-:W-:Y:S01]  /*dce0*/  USHF.R.U32.HI UR40, URZ, 0x4, UR40 ;  /* 0x000000043f287899 */ /* 0x000fe20008011628 */
[----:B------:R-:W-:Y:S02]  /*dcf0*/  IMAD.MOV.U32 R4, RZ, RZ, RZ ;  /* 0x000000ffff047224 */ /* 0x000fe400078e00ff */
[----:B0-----:R-:W0:Y:S01]  /*dd00*/  SHFL.BFLY PT, R0, R3, 0x2, 0x1f ;  /* 0x0c401f0003007f89 */ /* 0x001e2200000e0000 */
[----:B------:R-:W-:Y:S01]  /*dd10*/  ULOP3.LUT UR40, UR40, 0x3fff, URZ, 0xc0, !UPT ;  /* 0x00003fff28287892 */ /* 0x000fe2000f8ec03f */
[----:B------:R-:W-:-:S03]  /*dd20*/  IMAD.MOV.U32 R88, RZ, RZ, -0x800000 ;  /* 0xff800000ff587424 */ /* 0x000fc600078e00ff */
[----:B------:R-:W-:-:S04]  /*dd30*/  ULOP3.LUT UR4, UR40, 0x3000000, URZ, 0xfc, !UPT ;  /* 0x0300000028047892 */ /* 0x000fc8000f8efc3f */
[----:B------:R-:W-:-:S07]  /*dd40*/  UIMAD UR4, UR38, 0x600, UR4 ;  /* 0x00000600260478a4 */ /* 0x000fce000f8e0204 */
[----:B------:R-:W-:Y:S02]  /*dd50*/  UMOV UR6, UR4 ;  /* 0x0000000400067c82 */ /* 0x000fe40008000000 */
[----:B------:R-:W-:Y:S01]  /*dd60*/  HGMMA.64x128x16.F32 R24, R156, gdesc[UR4].tnspB, R24, gsb0 ;  /* 0x41e000049c187df0 */ /* 0x000fe20008000818 */
[----:B------:R-:W-:Y:S01]  /*dd70*/  UIADD3 UR6, UR4, 0x80, URZ ;  /* 0x0000008004067890 */ /* 0x000fe2000fffe03f */
[----:B-1----:R-:W-:Y:S01]  /*dd80*/  FADD.FTZ R5, R5, R8 ;  /* 0x0000000805057221 */ /* 0x002fe20000010000 */
[----:B------:R-:W-:Y:S01]  /*dd90*/  UMOV UR7, 0x40000040 ;  /* 0x4000004000077882 */ /* 0x000fe20000000000 */
[----:B------:R-:W-:Y:S02]  /*dda0*/  IMAD.MOV.U32 R8, RZ, RZ, RZ ;  /* 0x000000ffff087224 */ /* 0x000fe400078e00ff */
[----:B0-----:R-:W-:Y:S02]  /*ddb0*/  FADD.FTZ R2, R0, R3 ;  /* 0x0000000300027221 */ /* 0x001fe40000010000 */
[----:B------:R-:W0:Y:S04]  /*ddc0*/  SHFL.BFLY PT, R0, R5, 0x1, 0x1f ;  /* 0x0c201f0005007f89 */ /* 0x000e2800000e0000 */
[----:B------:R-:W1:Y:S01]  /*ddd0*/  SHFL.BFLY PT, R7, R2, 0x1, 0x1f ;  /* 0x0c201f0002077f89 */ /* 0x000e6200000e0000 */
[----:B0-----:R-:W-:Y:S01]  /*dde0*/  FADD.FTZ R9, R5, R0 ;  /* 0x0000000005097221 */ /* 0x001fe20000010000 */
[----:B------:R-:W-:-:S02]  /*ddf0*/  IMAD.MOV.U32 R0, RZ, RZ, -0x800000 ;  /* 0xff800000ff007424 */ /* 0x000fc400078e00ff */
        /* <DEDUP_REMOVED lines=40> */
.L_x_1047:
[----:B------:R-:W-:Y:S01]  /*e080*/  UIADD3 UR4, UR5, 0x2a860, URZ ;  /* 0x0002a86005047890 */ /* 0x000fe2000fffe03f */
[-C--:B------:R-:W-:Y:S01]  /*e090*/  FMUL.FTZ R89, R40, R4.reuse ;  /* 0x0000000428597220 */ /* 0x080fe20000410000 */
[----:B------:R-:W-:Y:S01]  /*e0a0*/  UIADD3 UR38, UR38, 0x1, URZ ;  /* 0x0000000126267890 */ /* 0x000fe2000fffe03f */
[-C--:B------:R-:W-:Y:S01]  /*e0b0*/  FMUL.FTZ R90, R41, R4.reuse ;  /* 0x00000004295a7220 */ /* 0x080fe20000410000 */
[----:B------:R-:W-:Y:S01]  /*e0c0*/  UPRMT UR4, UR60, 0x654, UR4 ;  /* 0x000006543c047896 */ /* 0x000fe20008000004 */
[-C--:B------:R-:W-:Y:S01]  /*e0d0*/  FMUL.FTZ R91, R45, R4.reuse ;  /* 0x000000042d5b7220 */ /* 0x080fe20000410000 */
[----:B------:R-:W-:Y:S01]  /*e0e0*/  UISETP.NE.AND UP0, UPT, UR38, 0x2, UPT ;  /* 0x000000022600788c */ /* 0x000fe2000bf05270 */
[----:B------:R-:W-:Y:S01]  /*e0f0*/  FMUL.FTZ R40, R48, R4 ;  /* 0x0000000430287220 */ /* 0x000fe20000410000 */
[-C--:B------:R-:W-:Y:S01]  /*e100*/  FMUL.FTZ R110, R26, R8.reuse ;  /* 0x000000081a6e7220 */ /* 0x080fe20000410000 */
[-C--:B------:R-:W-:Y:S01]  /*e110*/  FMUL.FTZ R98, R50, R8.reuse ;  /* 0x0000000832627220 */ /* 0x080fe20000410000 */
[-C--:B------:R-:W-:Y:S01]  /*e120*/  FMUL.FTZ R99, R51, R8.reuse ;  /* 0x0000000833637220 */ /* 0x080fe20000410000 */
[----:B------:R-:W-:Y:S01]  /*e130*/  FMUL.FTZ R97, R54, R8 ;  /* 0x0000000836617220 */ /* 0x000fe20000410000 */
[-C--:B------:R-:W-:Y:S01]  /*e140*/  FMUL.FTZ R3, R24, R4.reuse ;  /* 0x0000000418037220 */ /* 0x080fe20000410000 */
[----:B------:R-:W-:Y:S01]  /*e150*/  SYNCS.ARRIVE.TRANS64.RED.A1T0 RZ, [UR4], RZ ;  /* 0x000000ffffff79a7 */ /* 0x000fe20008100404 */
        /* <DEDUP_REMOVED lines=57> */
[----:B------:R-:W-:Y:S01]  /*e4f0*/  VIADD R166, R166, 0x1 ;  /* 0x00000001a6a67836 */ /* 0x000fe20000000000 */
[----:B------:R-:W-:-:S02]  /*e500*/  USEL UR38, UR38, URZ, UP0 ;  /* 0x0000003f26267287 */ /* 0x000fc40008000000 */
[----:B------:R-:W-:-:S12]  /*e510*/  ULOP3.LUT UR39, UR39, UR4, URZ, 0x3c, !UPT ;  /* 0x0000000427277292 */ /* 0x000fd8000f8e3c3f */
.L_x_969:
[----:B------:R-:W0:Y:S01]  /*e520*/  S2R R2, SR_CgaCtaId ;  /* 0x0000000000027919 */ /* 0x000e220000008800 */
[----:B------:R-:W-:Y:S01]  /*e530*/  MOV R23, 0x400 ;  /* 0x0000040000177802 */ /* 0x000fe20000000f00 */
[----:B------:R-:W-:Y:S01]  /*e540*/  BSSY B0, `(.L_x_1048) ;  /* 0x00001bc000007945 */ /* 0x000fe20003800000 */
[----:B------:R-:W-:Y:S02]  /*e550*/  BAR.SYNC.DEFER_BLOCKING 0x5, 0x180 ;  /* 0x0146000000007b1d */ /* 0x000fe40000010000 */
[----:B0-----:R-:W-:-:S05]  /*e560*/  LEA R23, R2, R23, 0x18 ;  /* 0x0000001702177211 */ /* 0x001fca00078ec0ff */
[----:B------:R0:W1:Y:S01]  /*e570*/  LDS R16, [R23+0x2a8d0] ;  /* 0x02a8d00017107984 */ /* 0x0000620000000800 */
[----:B------:R-:W-:Y:S06]  /*e580*/  BAR.ARV 0x4, 0x180 ;  /* 0x0106000000007b1d */ /* 0x000fec0000002000 */
[----:B------:R-:W-:Y:S05]  /*e590*/  @P0 BRA `(.L_x_1049) ;  /* 0x0000001000980947 */ /* 0x000fea0003800000 */
[----:B------:R-:W2:Y:S01]  /*e5a0*/  S2R R2, SR_SWINHI ;  /* 0x0000000000027919 */ /* 0x000ea20000002f00 */
[----:B------:R-:W3:Y:S01]  /*e5b0*/  LDC R57, c[0x0][0xbe8] ;  /* 0x0002fa00ff397b82 */ /* 0x000ee20000000800 */
[----:B------:R-:W-:Y:S01]  /*e5c0*/  SHF.R.S32.HI R58, RZ, 0x1f, R164 ;  /* 0x0000001fff3a7819 */ /* 0x000fe200000114a4 */
[----:B------:R-:W-:Y:S01]  /*e5d0*/  ULDC.64 UR4, c[0x0][0xb90] ;  /* 0x0002e40000047ab9 */ /* 0x000fe20000000a00 */
[----:B------:R-:W-:Y:S01]  /*e5e0*/  F2FP.F16.F32.PACK_AB R7, R7, R26 ;  /* 0x0000001a0707723e */ /* 0x000fe200000000ff */
[----:B------:R-:W-:Y:S01]  /*e5f0*/  IMAD.WIDE.U32 R12, R164, UR4, RZ ;  /* 0x00000004a40c7c25 */ /* 0x000fe2000f8e00ff */
[----:B------:R-:W-:Y:S01]  /*e600*/  F2FP.F16.F32.PACK_AB R6, R29, R6 ;  /* 0x000000061d06723e */ /* 0x000fe200000000ff */
[----:B------:R-:W-:Y:S01]  /*e610*/  ULDC UR6, c[0x0][0xa88] ;  /* 0x0002a20000067ab9 */ /* 0x000fe20000000800 */
[----:B------:R-:W-:Y:S01]  /*e620*/  SHF.R.S32.HI R112, RZ, 0x1f, R162 ;  /* 0x0000001fff707819 */ /* 0x000fe200000114a2 */
[----:B------:R-:W-:Y:S01]  /*e630*/  IMAD R9, R58, UR4, RZ ;  /* 0x000000043a097c24 */ /* 0x000fe2000f8e02ff */
[----:B------:R-:W-:-:S02]  /*e640*/  F2FP.F16.F32.PACK_AB R80, R81, R80 ;  /* 0x000000505150723e */ /* 0x000fc400000000ff */
[----:B------:R-:W-:Y:S01]  /*e650*/  F2FP.F16.F32.PACK_AB R48, R41, R48 ;  /* 0x000000302930723e */ /* 0x000fe200000000ff */
[----:B------:R-:W-:Y:S01]  /*e660*/  IMAD R11, R164, UR5, R9 ;  /* 0x00000005a40b7c24 */ /* 0x000fe2000f8e0209 */
[----:B------:R-:W-:Y:S01]  /*e670*/  ULDC.64 UR4, c[0x0][0xb98] ;  /* 0x0002e60000047ab9 */ /* 0x000fe20000000a00 */
[----:B------:R-:W-:Y:S01]  /*e680*/  IMAD R9, R165, 0x40, R160 ;  /* 0x00000040a5097824 */ /* 0x000fe200078e02a0 */
[----:B------:R-:W-:Y:S01]  /*e690*/  F2FP.F16.F32.PACK_AB R51, R54, R51 ;  /* 0x000000333633723e */ /* 0x000fe200000000ff */
[----:B------:R-:W-:Y:S01]  /*e6a0*/  IMAD.IADD R13, R13, 0x1, R11 ;  /* 0x000000010d0d7824 */ /* 0x000fe200078e020b */
[----:B------:R-:W-:Y:S02]  /*e6b0*/  F2FP.F16.F32.PACK_AB R81, R83, R82 ;  /* 0x000000525351723e */ /* 0x000fe400000000ff */
[----:B------:R-:W-:Y:S01]  /*e6c0*/  F2FP.F16.F32.PACK_AB R82, R85, R84 ;  /* 0x000000545552723e */ /* 0x000fe200000000ff */
[----:B------:R-:W-:Y:S01]  /*e6d0*/  IMAD.WIDE.U32 R12, R162, UR4, R12 ;  /* 0x00000004a20c7c25 */ /* 0x000fe2000f8e000c */
[----:B------:R-:W-:-:S02]  /*e6e0*/  F2FP.F16.F32.PACK_AB R83, R87, R86 ;  /* 0x000000565753723e */ /* 0x000fc400000000ff */
[----:B------:R-:W-:Y:S02]  /*e6f0*/  MOV R34, R23 ;  /* 0x0000001700227202 */ /* 0x000fe40000000f00 */
[----:B--2---:R-:W-:-:S03]  /*e700*/  MOV R35, R2 ;  /* 0x0000000200237202 */ /* 0x004fc60000000f00 */
[----:B------:R-:W-:-:S04]  /*e710*/  IMAD.WIDE R4, R171, 0x2, R34 ;  /* 0x00000002ab047825 */ /* 0x000fc800078e0222 */
[----:B------:R-:W-:Y:S01]  /*e720*/  IMAD.WIDE R34, R9, 0x2, R34 ;  /* 0x0000000209227825 */ /* 0x000fe200078e0222 */
[C---:B------:R-:W-:Y:S02]  /*e730*/  IADD3 R33, P2, R4.reuse, 0x4020, RZ ;  /* 0x0000402004217810 */ /* 0x040fe40007f5e0ff */
[C---:B------:R-:W-:Y:S02]  /*e740*/  IADD3 R21, P6, R4.reuse, 0x20, RZ ;  /* 0x0000002004157810 */ /* 0x040fe40007fde0ff */
[----:B------:R-:W-:Y:S01]  /*e750*/  LOP3.LUT R10, R33, 0x380, RZ, 0xc0, !PT ;  /* 0x00000380210a7812 */ /* 0x000fe200078ec0ff */
[--C-:B------:R-:W-:Y:S01]  /*e760*/  IMAD.X R39, RZ, RZ, R5.reuse, P2 ;  /* 0x000000ffff277224 */ /* 0x100fe200010e0605 */
[----:B------:R-:W-:Y:S01]  /*e770*/  IADD3 R73, P1, R4, 0x4040, RZ ;  /* 0x0000404004497810 */ /* 0x000fe20007f3e0ff */
[--C-:B------:R-:W-:Y:S01]  /*e780*/  IMAD.X R15, RZ, RZ, R5.reuse, P6 ;  /* 0x000000ffff0f7224 */ /* 0x100fe200030e0605 */
[----:B------:R-:W-:Y:S02]  /*e790*/  SHF.R.U64 R10, R10, 0x3, RZ ;  /* 0x000000030a0a7819 */ /* 0x000fe400000012ff */
[----:B------:R-:W-:Y:S01]  /*e7a0*/  IADD3 R31, P3, R4, 0x4000, RZ ;  /* 0x00004000041f7810 */ /* 0x000fe20007f7e0ff */
[----:B------:R-:W-:Y:S01]  /*e7b0*/  IMAD.X R43, RZ, RZ, R5, P1 ;  /* 0x000000ffff2b7224 */ /* 0x000fe200008e0605 */
[----:B------:R-:W-:-:S02]  /*e7c0*/  LOP3.LUT R38, R10, R33, RZ, 0x3c, !PT ;  /* 0x000000210a267212 */ /* 0x000fc400078e3cff */
[----:B------:R-:W-:Y:S01]  /*e7d0*/  IADD3 R33, P6, R34, 0x1000, RZ ;  /* 0x0000100022217810 */ /* 0x000fe20007fde0ff */
[--C-:B------:R-:W-:Y:S01]  /*e7e0*/  IMAD.X R37, RZ, RZ, R5.reuse, P3 ;  /* 0x000000ffff257224 */ /* 0x100fe200018e0605 */
[----:B---3--:R-:W-:Y:S02]  /*e7f0*/  ISETP.NE.AND P1, PT, R57, 0x1, PT ;  /* 0x000000013900780c */ /* 0x008fe40003f25270 */
[----:B------:R-:W-:Y:S02]  /*e800*/  LOP3.LUT R32, R33, 0x380, RZ, 0xc0, !PT ;  /* 0x0000038021207812 */ /* 0x000fe400078ec0ff */
[----:B------:R-:W-:Y:S02]  /*e810*/  IADD3 R55, P4, R4, 0x60, RZ ;  /* 0x0000006004377810 */ /* 0x000fe40007f9e0ff */
[----:B------:R-:W-:Y:S02]  /*e820*/  LOP3.LUT R14, R73, 0x380, RZ, 0xc0, !PT ;  /* 0x00000380490e7812 */ /* 0x000fe400078ec0ff */
[----:B------:R-:W-:Y:S01]  /*e830*/  SHF.R.U64 R32, R32, 0x3, RZ ;  /* 0x0000000320207819 */ /* 0x000fe200000012ff */
[----:B------:R-:W-:Y:S01]  /*e840*/  IMAD.X R11, RZ, RZ, R5, P4 ;  /* 0x000000ffff0b7224 */ /* 0x000fe200020e0605 */
[----:B------:R-:W-:-:S02]  /*e850*/  LOP3.LUT R8, R31, 0x380, RZ, 0xc0, !PT ;  /* 0x000003801f087812 */ /* 0x000fc400078ec0ff */
[----:B------:R-:W-:Y:S01]  /*e860*/  SHF.R.U64 R14, R14, 0x3, RZ ;  /* 0x000000030e0e7819 */ /* 0x000fe200000012ff */
[----:B------:R-:W2:Y:S01]  /*e870*/  @P1 LDC R79, c[0x0][0xbf0] ;  /* 0x0002fc00ff4f1b82 */ /* 0x000ea20000000800 */
[----:B------:R-:W-:Y:S02]  /*e880*/  LOP3.LUT R32, R32, R33, RZ, 0x3c, !PT ;  /* 0x0000002120207212 */ /* 0x000fe400078e3cff */
[----:B------:R-:W-:Y:S02]  /*e890*/  SHF.R.U64 R8, R8, 0x3, RZ ;  /* 0x0000000308087819 */ /* 0x000fe400000012ff */
[----:B------:R-:W-:Y:S02]  /*e8a0*/  IADD3 R33, P4, R34, 0x3000, RZ ;  /* 0x0000300022217810 */ /* 0x000fe40007f9e0ff */
[----:B------:R-:W-:Y:S02]  /*e8b0*/  LOP3.LUT R42, R14, R73, RZ, 0x3c, !PT ;  /* 0x000000490e2a7212 */ /* 0x000fe400078e3cff */
[----:B------:R-:W-:Y:S01]  /*e8c0*/  LOP3.LUT R36, R8, R31, RZ, 0x3c, !PT ;  /* 0x0000001f08247212 */ /* 0x000fe200078e3cff */
[----:B------:R-:W3:Y:S01]  /*e8d0*/  @P1 LDC R73, c[0x0][0xbec] ;  /* 0x0002fb00ff491b82 */ /* 0x000ee20000000800 */
[----:B------:R-:W-:Y:S01]  /*e8e0*/  LOP3.LUT R28, R33, 0x380, RZ, 0xc0, !PT ;  /* 0x00000380211c7812 */ /* 0x000fe200078ec0ff */
[----:B------:R-:W-:Y:S01]  /*e8f0*/  IMAD.X R29, RZ, RZ, R35, P4 ;  /* 0x000000ffff1d7224 */ /* 0x000fe200020e0623 */
[----:B------:R-:W-:-:S02]  /*e900*/  IADD3 R47, P0, R4, 0x4060, RZ ;  /* 0x00004060042f7810 */ /* 0x000fc40007f1e0ff */
[----:B------:R-:W-:Y:S02]  /*e910*/  LOP3.LUT R8, R55, 0x380, RZ, 0xc0, !PT ;  /* 0x0000038037087812 */ /* 0x000fe400078ec0ff */
[----:B------:R-:W-:Y:S02]  /*e920*/  SHF.R.U64 R28, R28, 0x3, RZ ;  /* 0x000000031c1c7819 */ /* 0x000fe400000012ff */
[----:B------:R-:W-:Y:S02]  /*e930*/  LOP3.LUT R46, R47, 0x380, RZ, 0xc0, !PT ;  /* 0x000003802f2e7812 */ /* 0x000fe400078ec0ff */
[----:B------:R-:W-:Y:S02]  /*e940*/  LOP3.LUT R9, R4, 0x380, RZ, 0xc0, !PT ;  /* 0x0000038004097812 */ /* 0x000fe400078ec0ff */
[----:B------:R-:W-:Y:S02]  /*e950*/  SHF.R.U64 R8, R8, 0x3, RZ ;  /* 0x0000000308087819 */ /* 0x000fe400000012ff */
[----:B------:R-:W-:Y:S01]  /*e960*/  LOP3.LUT R28, R28, R33, RZ, 0x3c, !PT ;  /* 0x000000211c1c7212 */ /* 0x000fe200078e3cff */
[----:B------:R-:W-:Y:S01]  /*e970*/  IMAD.X R33, RZ, RZ, R35, P6 ;  /* 0x000000ffff217224 */ /* 0x000fe200030e0623 */
[----:B------:R-:W-:-:S02]  /*e980*/  SHF.R.U64 R46, R46, 0x3, RZ ;  /* 0x000000032e2e7819 */ /* 0x000fc400000012ff */
[----:B------:R-:W-:Y:S02]  /*e990*/  SHF.R.U64 R9, R9, 0x3, RZ ;  /* 0x0000000309097819 */ /* 0x000fe400000012ff */
[----:B------:R-:W-:Y:S02]  /*e9a0*/  LOP3.LUT R10, R8, R55, RZ, 0x3c, !PT ;  /* 0x00000037080a7212 */ /* 0x000fe400078e3cff */
[----:B------:R-:W-:Y:S02]  /*e9b0*/  IADD3 R55, P6, R34, 0x7000, RZ ;  /* 0x0000700022377810 */ /* 0x000fe40007fde0ff */
[----:B------:R-:W-:Y:S02]  /*e9c0*/  IADD3 R25, P5, R4, 0x40, RZ ;  /* 0x0000004004197810 */ /* 0x000fe40007fbe0ff */
[----:B------:R-:W-:Y:S01]  /*e9d0*/  LOP3.LUT R46, R46, R47, RZ, 0x3c, !PT ;  /* 0x0000002f2e2e7212 */ /* 0x000fe200078e3cff */
[--C-:B------:R-:W-:Y:S01]  /*e9e0*/  IMAD.X R47, RZ, RZ, R5.reuse, P0 ;  /* 0x000000ffff2f7224 */ /* 0x100fe200000e0605 */
[----:B------:R-:W-:Y:S01]  /*e9f0*/  LOP3.LUT R4, R9, R4, RZ, 0x3c, !PT ;  /* 0x0000000409047212 */ /* 0x000fe200078e3cff */
[----:B------:R-:W-:Y:S01]  /*ea00*/  IMAD.X R9, RZ, RZ, R5, P5 ;  /* 0x000000ffff097224 */ /* 0x000fe200028e0605 */
[----:B------:R-:W-:-:S02]  /*ea10*/  LOP3.LUT R26, R55, 0x380, RZ, 0xc0, !PT ;  /* 0x00000380371a7812 */ /* 0x000fc400078ec0ff */
[----:B------:R-:W-:Y:S02]  /*ea20*/  MOV R72, R4 ;  /* 0x0000000400487202 */ /* 0x000fe40000000f00 */
[----:B------:R-:W-:Y:S02]  /*ea30*/  F2FP.F16.F32.PACK_AB R4, R96, R3 ;  /* 0x000000036004723e */ /* 0x000fe400000000ff */
[----:B------:R-:W-:Y:S02]  /*ea40*/  SHF.R.U64 R26, R26, 0x3, RZ ;  /* 0x000000031a1a7819 */ /* 0x000fe400000012ff */
[----:B------:R-:W-:Y:S01]  /*ea50*/  MOV R96, R46 ;  /* 0x0000002e00607202 */ /* 0x000fe20000000f00 */
[----:B------:R-:W-:Y:S01]  /*ea60*/  IMAD.IADD R46, R22, 0x1, R17 ;  /* 0x00000001162e7824 */ /* 0x000fe200078e0211 */
[----:B------:R-:W-:Y:S02]  /*ea70*/  LOP3.LUT R2, R21, 0x380, RZ, 0xc0, !PT ;  /* 0x0000038015027812 */ /* 0x000fe400078ec0ff */
[----:B------:R-:W-:-:S02]  /*ea80*/  LOP3.LUT R26, R26, R55, RZ, 0x3c, !PT ;  /* 0x000000371a1a7212 */ /* 0x000fc400078e3cff */
[----:B------:R-:W-:Y:S01]  /*ea90*/  MOV R55, R38 ;  /* 0x0000002600377202 */ /* 0x000fe20000000f00 */
[----:B---3--:R-:W-:Y:S01]  /*eaa0*/  @P1 IMAD.HI.U32 R38, R46, R73, RZ ;  /* 0x000000492e261227 */ /* 0x008fe200078e00ff */
[----:B------:R-:W-:Y:S02]  /*eab0*/  SHF.R.U64 R2, R2, 0x3, RZ ;  /* 0x0000000302027819 */ /* 0x000fe400000012ff */
[----:B------:R-:W-:Y:S01]  /*eac0*/  IADD3 R31, P5, R34, 0x2000, RZ ;  /* 0x00002000221f7810 */ /* 0x000fe20007fbe0ff */
[----:B------:R-:W-:Y:S01]  /*ead0*/  IMAD.MOV.U32 R39, RZ, RZ, R46 ;  /* 0x000000ffff277224 */ /* 0x000fe200078e002e */
[----:B------:R-:W-:Y:S01]  /*eae0*/  F2FP.F16.F32.PACK_AB R5, R27, R110 ;  /* 0x0000006e1b05723e */ /* 0x000fe200000000ff */
[----:B------:R-:W-:Y:S01]  /*eaf0*/  BAR.SYNC.DEFER_BLOCKING 0x1, 0x100 ;  /* 0x0044000000007b1d */ /* 0x000fe20000010000 */
[----:B--2---:R-:W-:Y:S01]  /*eb00*/  @P1 SHF.R.U32.HI R39, RZ, R79, R38 ;  /* 0x0000004fff271219 */ /* 0x004fe20000011626 */
[----:B------:R-:W-:Y:S01]  /*eb10*/  IMAD.IADD R38, R170, 0x1, R17 ;  /* 0x00000001aa267824 */ /* 0x000fe200078e0211 */
[----:B------:R-:W-:Y:S01]  /*eb20*/  LOP3.LUT R14, R2, R21, RZ, 0x3c, !PT ;  /* 0x00000015020e7212 */ /* 0x000fe200078e3cff */
[----:B------:R-:W-:Y:S01]  /*eb30*/  IMAD.X R27, RZ, RZ, R35, P6 ;  /* 0x000000ffff1b7224 */ /* 0x000fe200030e0623 */
[----:B------:R-:W-:-:S02]  /*eb40*/  LOP3.LUT R2, R25, 0x380, RZ, 0xc0, !PT ;  /* 0x0000038019027812 */ /* 0x000fc400078ec0ff */
[----:B------:R-:W-:Y:S02]  /*eb50*/  LOP3.LUT R30, R31, 0x380, RZ, 0xc0, !PT ;  /* 0x000003801f1e7812 */ /* 0x000fe400078ec0ff */
[----:B------:R-:W-:Y:S02]  /*eb60*/  LOP3.LUT R3, R34, 0x380, RZ, 0xc0, !PT ;  /* 0x0000038022037812 */ /* 0x000fe400078ec0ff */
[----:B------:R-:W-:Y:S02]  /*eb70*/  SHF.R.U64 R2, R2, 0x3, RZ ;  /* 0x0000000302027819 */ /* 0x000fe400000012ff */
[----:B------:R-:W-:Y:S02]  /*eb80*/  SHF.R.U64 R30, R30, 0x3, RZ ;  /* 0x000000031e1e7819 */ /* 0x000fe400000012ff */
[----:B------:R-:W-:Y:S02]  /*eb90*/  IADD3 R21, P0, R34, 0x6000, RZ ;  /* 0x0000600022157810 */ /* 0x000fe40007f1e0ff */
[----:B------:R-:W-:-:S02]  /*eba0*/  SHF.R.U64 R3, R3, 0x3, RZ ;  /* 0x0000000303037819 */ /* 0x000fc400000012ff */
[----:B------:R-:W-:Y:S02]  /*ebb0*/  MOV R111, R10 ;  /* 0x0000000a006f7202 */ /* 0x000fe40000000f00 */
[----:B------:R-:W-:Y:S02]  /*ebc0*/  LOP3.LUT R8, R2, R25, RZ, 0x3c, !PT ;  /* 0x0000001902087212 */ /* 0x000fe400078e3cff */
[----:B------:R-:W-:Y:S01]  /*ebd0*/  LOP3.LUT R30, R30, R31, RZ, 0x3c, !PT ;  /* 0x0000001f1e1e7212 */ /* 0x000fe200078e3cff */
[----:B------:R2:W-:Y:S01]  /*ebe0*/  STSM.16.M88.4 [R72], R4 ;  /* 0x0000000448007844 */ /* 0x0005e20000000200 */
[C---:B------:R-:W-:Y:S02]  /*ebf0*/  IADD3 R31, P3, R34.reuse, 0x4000, RZ ;  /* 0x00004000221f7810 */ /* 0x040fe40007f7e0ff */
[----:B------:R-:W-:Y:S02]  /*ec00*/  IADD3 R25, P2, R34, 0x5000, RZ ;  /* 0x0000500022197810 */ /* 0x000fe40007f5e0ff */
[----:B------:R-:W-:Y:S01]  /*ec10*/  LOP3.LUT R34, R3, R34, RZ, 0x3c, !PT ;  /* 0x0000002203227212 */ /* 0x000fe200078e3cff */
[----:B------:R-:W-:Y:S01]  /*ec20*/  IMAD.X R3, RZ, RZ, R35, P0 ;  /* 0x000000ffff037224 */ /* 0x000fe200000e0623 */
[----:B------:R-:W-:-:S02]  /*ec30*/  IADD3 R12, P0, R39, R12, RZ ;  /* 0x0000000c270c7210 */ /* 0x000fc40007f1e0ff */
[----:B------:R-:W-:Y:S02]  /*ec40*/  LOP3.LUT R2, R21, 0x380, RZ, 0xc0, !PT ;  /* 0x0000038015027812 */ /* 0x000fe400078ec0ff */
[----:B------:R-:W-:Y:S02]  /*ec50*/  LOP3.LUT R24, R25, 0x380, RZ, 0xc0, !PT ;  /* 0x0000038019187812 */ /* 0x000fe400078ec0ff */
[----:B------:R-:W-:Y:S02]  /*ec60*/  MOV R15, R14 ;  /* 0x0000000e000f7202 */ /* 0x000fe40000000f00 */
[----:B------:R-:W-:Y:S01]  /*ec70*/  SHF.R.U64 R2, R2, 0x3, RZ ;  /* 0x0000000302027819 */ /* 0x000fe200000012ff */
[----:B--2---:R-:W-:Y:S01]  /*ec80*/  IMAD.MOV R6, RZ, RZ, -R39 ;  /* 0x000000ffff067224 */ /* 0x004fe200078e0a27 */
[----:B------:R-:W-:Y:S01]  /*ec90*/  F2FP.F16.F32.PACK_AB R7, R106, R105 ;  /* 0x000000696a07723e */ /* 0x000fe200000000ff */
[----:B------:R-:W-:Y:S01]  /*eca0*/  IMAD R5, R112, UR4, RZ ;  /* 0x0000000470057c24 */ /* 0x000fe2000f8e02ff */
[----:B------:R-:W-:Y:S01]  /*ecb0*/  MOV R110, R36 ;  /* 0x00000024006e7202 */ /* 0x000fe20000000f00 */
[----:B------:R-:W-:Y:S01]  /*ecc0*/  IMAD R11, R57, R6, R46 ;  /* 0x00000006390b7224 */ /* 0x000fe200078e022e */
[----:B------:R-:W-:Y:S01]  /*ecd0*/  F2FP.F16.F32.PACK_AB R6, R95, R92 ;  /* 0x0000005c5f06723e */ /* 0x000fe200000000ff */
[----:B------:R-:W-:Y:S01]  /*ece0*/  IMAD R4, R162, UR5, R5 ;  /* 0x00000005a2047c24 */ /* 0x000fe2000f8e0205 */
[----:B------:R-:W-:Y:S01]  /*ecf0*/  SHF.R.S32.HI R5, RZ, 0x1f, R39 ;  /* 0x0000001fff057819 */ /* 0x000fe20000011427 */
[----:B------:R-:W-:Y:S01]  /*ed00*/  ULDC.64 UR4, c[0x0][0xb88] ;  /* 0x0002e20000047ab9 */ /* 0x000fe20000000a00 */
[----:B------:R-:W-:-:S02]  /*ed10*/  SHF.R.S32.HI R10, RZ, 0x1f, R11 ;  /* 0x0000001fff0a7819 */ /* 0x000fc4000001140b */
[----:B------:R-:W-:Y:S02]  /*ed20*/  IADD3.X R13, R5, R13, R4, P0, !PT ;  /* 0x0000000d050d7210 */ /* 0x000fe400007fe404 */
[----:B------:R-:W-:Y:S01]  /*ed30*/  F2FP.F16.F32.PACK_AB R4, R93, R94 ;  /* 0x0000005e5d04723e */ /* 0x000fe200000000ff */
[----:B------:R-:W-:Y:S01]  /*ed40*/  IMAD R10, R10, UR4, RZ ;  /* 0x000000040a0a7c24 */ /* 0x000fe2000f8e02ff */
[----:B------:R-:W-:Y:S01]  /*ed50*/  F2FP.F16.F32.PACK_AB R5, R108, R107 ;  /* 0x0000006b6c05723e */ /* 0x000fe200000000ff */
[C---:B------:R-:W-:Y:S01]  /*ed60*/  IMAD.WIDE.U32 R12, R11.reuse, UR4, R12 ;  /* 0x000000040b0c7c25 */ /* 0x040fe2000f8e000c */
[----:B------:R-:W-:Y:S02]  /*ed70*/  MOV R14, R8 ;  /* 0x00000008000e7202 */ /* 0x000fe40000000f00 */
[----:B------:R-:W-:Y:S01]  /*ed80*/  SHF.R.U64 R24, R24, 0x3, RZ ;  /* 0x0000000318187819 */ /* 0x000fe200000012ff */
[----:B------:R-:W-:Y:S01]  /*ed90*/  IMAD R37, R11, UR5, R10 ;  /* 0x000000050b257c24 */ /* 0x000fe2000f8e020a */
[----:B------:R-:W-:Y:S01]  /*eda0*/  F2FP.F16.F32.PACK_AB R8, R90, R89 ;  /* 0x000000595a08723e */ /* 0x000fe200000000ff */
[----:B------:R2:W-:Y:S01]  /*edb0*/  STSM.16.M88.4 [R15], R4 ;  /* 0x000000040f007844 */ /* 0x0005e20000000200 */
[----:B------:R-:W-:Y:S01]  /*edc0*/  LOP3.LUT R2, R2, R21, RZ, 0x3c, !PT ;  /* 0x0000001502027212 */ /* 0x000fe200078e3cff */
[----:B------:R-:W-:Y:S01]  /*edd0*/  ULDC.64 UR4, c[0x0][0xb50] ;  /* 0x0002d40000047ab9 */ /* 0x000fe20000000a00 */
[----:B------:R-:W-:Y:S01]  /*ede0*/  IMAD R89, R57, UR6, RZ ;  /* 0x0000000639597c24 */ /* 0x000fe2000f8e02ff */
[----:B------:R-:W-:Y:S01]  /*edf0*/  LOP3.LUT P0, RZ, R167, 0x3, RZ, 0xc0, !PT ;  /* 0x00000003a7ff7812 */ /* 0x000fe2000780c0ff */
[----:B------:R-:W-:Y:S01]  /*ee00*/  IMAD.X R21, RZ, RZ, R35, P3 ;  /* 0x000000ffff157224 */ /* 0x000fe200018e0623 */
[----:B------:R-:W-:-:S02]  /*ee10*/  F2FP.F16.F32.PACK_AB R9, R103, R102 ;  /* 0x000000666709723e */ /* 0x000fc400000000ff */
[----:B------:R-:W-:Y:S02]  /*ee20*/  F2FP.F16.F32.PACK_AB R10, R91, R44 ;  /* 0x0000002c5b0a723e */ /* 0x000fe400000000ff */
[----:B------:R-:W-:Y:S02]  /*ee30*/  F2FP.F16.F32.PACK_AB R11, R104, R101 ;  /* 0x00000065680b723e */ /* 0x000fe400000000ff */
[----:B------:R-:W-:Y:S02]  /*ee40*/  LEA R36, P3, R12, UR4, 0x2 ;  /* 0x000000040c247c11 */ /* 0x000fe4000f8610ff */
[----:B------:R-:W-:Y:S01]  /*ee50*/  LOP3.LUT R24, R24, R25, RZ, 0x3c, !PT ;  /* 0x0000001918187212 */ /* 0x000fe200078e3cff */
[----:B------:R-:W-:Y:S01]  /*ee60*/  IMAD.X R25, RZ, RZ, R35, P2 ;  /* 0x000000ffff197224 */ /* 0x000fe200010e0623 */
[C---:B------:R-:W-:Y:S01]  /*ee70*/  ISETP.GE.OR P2, PT, R38.reuse, R89, P0 ;  /* 0x000000592600720c */ /* 0x040fe20000746670 */
[----:B--2---:R-:W-:Y:S01]  /*ee80*/  VIADD R4, R38, 0x8 ;  /* 0x0000000826047836 */ /* 0x004fe20000000000 */
[----:B------:R2:W-:Y:S01]  /*ee90*/  STSM.16.M88.4 [R14], R8 ;  /* 0x000000080e007844 */ /* 0x0005e20000000200 */
[----:B------:R-:W-:Y:S01]  /*eea0*/  IMAD.IADD R5, R13, 0x1, R37 ;  /* 0x000000010d057824 */ /* 0x000fe200078e0225 */
[----:B------:R-:W-:-:S02]  /*eeb0*/  F2FP.F16.F32.PACK_AB R6, R53, R52 ;  /* 0x000000343506723e */ /* 0x000fc400000000ff */
[----:B------:R-:W-:Y:S01]  /*eec0*/  ISETP.GE.OR P0, PT, R4, R89, P0 ;  /* 0x000000590400720c */ /* 0x000fe20000706670 */
[----:B------:R-:W-:Y:S01]  /*eed0*/  SHFL.IDX PT, R72, R36, RZ, 0x1c1f ;  /* 0x001c1fff24487589 */ /* 0x000fe200000e0000 */
[----:B------:R-:W-:Y:S01]  /*eee0*/  LEA.HI.X R37, R12, UR5, R5, 0x2, P3 ;  /* 0x000000050c257c11 */ /* 0x000fe200098f1405 */
[----:B------:R-:W-:Y:S01]  /*eef0*/  ULDC.64 UR4, c[0x0][0xae8] ;  /* 0x0002ba0000047ab9 */ /* 0x000fe20000000a00 */
[----:B------:R-:W-:Y:S01]  /*ef00*/  F2FP.F16.F32.PACK_AB R4, R49, R40 ;  /* 0x000000283104723e */ /* 0x000fe200000000ff */
[----:B------:R-:W-:Y:S01]  /*ef10*/  SHFL.IDX PT, R78, R36, 0x1, 0x1c1f ;  /* 0x003c1f00244e7f89 */ /* 0x000fe200000e0000 */
[----:B------:R-:W-:Y:S02]  /*ef20*/  F2FP.F16.F32.PACK_AB R5, R99, R98 ;  /* 0x000000626305723e */ /* 0x000fe400000000ff */
[----:B------:R-:W-:Y:S01]  /*ef30*/  F2FP.F16.F32.PACK_AB R7, R100, R97 ;  /* 0x000000616407723e */ /* 0x000fe200000000ff */
[----:B------:R-:W3:Y:S01]  /*ef40*/  SHFL.IDX PT, R73, R37, RZ, 0x1c1f ;  /* 0x001c1fff25497589 */ /* 0x000ee200000e0000 */
[----:B------:R-:W-:-:S02]  /*ef50*/  F2FP.F16.F32.PACK_AB R12, R45, R56 ;  /* 0x000000382d0c723e */ /* 0x000fc400000000ff */
[----:B------:R-:W-:Y:S01]  /*ef60*/  F2FP.F16.F32.PACK_AB R13, R59, R50 ;  /* 0x000000323b0d723e */ /* 0x000fe200000000ff */
[----:B------:R-:W-:Y:S01]  /*ef70*/  STSM.16.M88.4 [R111], R4 ;  /* 0x000000046f007844 */ /* 0x000fe20000000200 */
[----:B--2---:R-:W-:Y:S02]  /*ef80*/  F2FP.F16.F32.PACK_AB R14, R61, R60 ;  /* 0x0000003c3d0e723e */ /* 0x004fe400000000ff */
[----:B------:R-:W-:Y:S01]  /*ef90*/  F2FP.F16.F32.PACK_AB R15, R63, R62 ;  /* 0x0000003e3f0f723e */ /* 0x000fe200000000ff */
[----:B------:R-:W2:Y:S01]  /*efa0*/  SHFL.IDX PT, R79, R37, 0x1, 0x1c1f ;  /* 0x003c1f00254f7f89 */ /* 0x000ea200000e0000 */
[----:B------:R-:W-:Y:S02]  /*efb0*/  F2FP.F16.F32.PACK_AB R8, R65, R64 ;  /* 0x000000404108723e */ /* 0x000fe400000000ff */
[----:B------:R-:W-:Y:S01]  /*efc0*/  F2FP.F16.F32.PACK_AB R9, R67, R66 ;  /* 0x000000424309723e */ /* 0x000fe200000000ff */
[----:B------:R-:W-:Y:S01]  /*efd0*/  STSM.16.M88.4 [R110], R12 ;  /* 0x0000000c6e007844 */ /* 0x000fe20000000200 */
[----:B------:R-:W-:-:S02]  /*efe0*/  F2FP.F16.F32.PACK_AB R10, R69, R68 ;  /* 0x00000044450a723e */ /* 0x000fc400000000ff */
[----:B------:R-:W-:Y:S02]  /*eff0*/  F2FP.F16.F32.PACK_AB R11, R71, R70 ;  /* 0x00000046470b723e */ /* 0x000fe400000000ff */
[----:B------:R-:W-:Y:S02]  /*f000*/  MOV R109, R42 ;  /* 0x0000002a006d7202 */ /* 0x000fe40000000f00 */
[----:B------:R-:W-:Y:S01]  /*f010*/  F2FP.F16.F32.PACK_AB R49, R75, R74 ;  /* 0x0000004a4b31723e */ /* 0x000fe200000000ff */
[----:B------:R-:W-:Y:S01]  /*f020*/  STSM.16.M88.4 [R55], R8 ;  /* 0x0000000837007844 */ /* 0x000fe20000000200 */
[----:B------:R-:W-:Y:S02]  /*f030*/  F2FP.F16.F32.PACK_AB R50, R77, R76 ;  /* 0x0000004c4d32723e */ /* 0x000fe400000000ff */
[----:B------:R-:W-:-:S03]  /*f040*/  LOP3.LUT R20, R31, 0x380, RZ, 0xc0, !PT ;  /* 0x000003801f147812 */ /* 0x000fc600078ec0ff */
[----:B------:R4:W-:Y:S01]  /*f050*/  STSM.16.M88.4 [R109], R48 ;  /* 0x000000306d007844 */ /* 0x0009e20000000200 */
[----:B------:R-:W-:-:S03]  /*f060*/  SHF.R.U64 R20, R20, 0x3, RZ ;  /* 0x0000000314147819 */ /* 0x000fc600000012ff */
[----:B------:R-:W-:Y:S01]  /*f070*/  STSM.16.M88.4 [R96], R80 ;  /* 0x0000005060007844 */ /* 0x000fe20000000200 */
[----:B------:R-:W-:Y:S01]  /*f080*/  LOP3.LUT R20, R20, R31, RZ, 0x3c, !PT ;  /* 0x0000001f14147212 */ /* 0x000fe200078e3cff */
[----:B------:R-:W-:Y:S01]  /*f090*/  IMAD.X R31, RZ, RZ, R35, P5 ;  /* 0x000000ffff1f7224 */ /* 0x000fe200028e0623 */
[----:B------:R-:W-:Y:S08]  /*f0a0*/  BAR.SYNC.DEFER_BLOCKING 0x1, 0x100 ;  /* 0x0044000000007b1d */ /* 0x000ff00000010000 */
[----:B----4-:R-:W4:Y:S08]  /*f0b0*/  @P1 LDC R49, c[0x0][0xbec] ;  /* 0x0002fb00ff311b82 */ /* 0x010f300000000800 */
[----:B------:R-:W0:Y:S01]  /*f0c0*/  @P1 LDC R51, c[0x0][0xbf0] ;  /* 0x0002fc00ff331b82 */ /* 0x000e220000000800 */
[----:B---3--:R-:W-:Y:S04]  /*f0d0*/  @!P2 ST.E desc[UR36][R72.64], R88 ;  /* 0x000000584800a985 */ /* 0x008fe8000c101924 */
[----:B--2---:R2:W-:Y:S04]  /*f0e0*/  @!P0 ST.E desc[UR36][R78.64], R0 ;  /* 0x000000004e008985 */ /* 0x0045e8000c101924 */
[----:B------:R3:W5:Y:S04]  /*f0f0*/  LD.E.128 R36, desc[UR36][R30.64] ;  /* 0x000000241e247980 */ /* 0x000768000c101d00 */
[----:B------:R1:W5:Y:S01]  /*f100*/  LD.E.128 R44, desc[UR36][R34.64] ;  /* 0x00000024222c7980 */ /* 0x000362000c101d00 */
[----:B--2---:R-:W-:-:S03]  /*f110*/  IMAD R0, R163, 0x20, R165 ;  /* 0x00000020a3007824 */ /* 0x004fc600078e02a5 */
[----:B------:R2:W5:Y:S01]  /*f120*/  LD.E.128 R4, desc[UR36][R28.64] ;  /* 0x000000241c047980 */ /* 0x000562000c101d00 */
[----:B---3--:R-:W-:-:S03]  /*f130*/  IMAD.IADD R30, R17, 0x1, R0 ;  /* 0x00000001111e7824 */ /* 0x008fc600078e0200 */
[----:B------:R3:W5:Y:S01]  /*f140*/  LD.E.128 R60, desc[UR36][R20.64] ;  /* 0x00000024143c7980 */ /* 0x000762000c101d00 */
[----:B-1----:R-:W-:Y:S02]  /*f150*/  IMAD R35, R58, UR4, RZ ;  /* 0x000000043a237c24 */ /* 0x002fe4000f8e02ff */
[----:B----4-:R-:W-:Y:S01]  /*f160*/  @P1 IMAD.HI.U32 R0, R30, R49, RZ ;  /* 0x000000311e001227 */ /* 0x010fe200078e00ff */
[----:B------:R1:W5:Y:S03]  /*f170*/  LD.E.128 R52, desc[UR36][R24.64] ;  /* 0x0000002418347980 */ /* 0x000366000c101d00 */
[C---:B------:R-:W-:Y:S01]  /*f180*/  IMAD R35, R164.reuse, UR5, R35 ;  /* 0x00000005a4237c24 */ /* 0x040fe2000f8e0223 */
[----:B------:R4:W5:Y:S01]  /*f190*/  LD.E.128 R12, desc[UR36][R2.64] ;  /* 0x00000024020c7980 */ /* 0x000962000c101d00 */
[----:B--2---:R-:W-:Y:S01]  /*f1a0*/  IMAD.WIDE.U32 R28, R164, UR4, RZ ;  /* 0x00000004a41c7c25 */ /* 0x004fe2000f8e00ff */
[----:B------:R-:W-:-:S02]  /*f1b0*/  ULDC.64 UR4, c[0x0][0xaf0] ;  /* 0x0002bc0000047ab9 */ /* 0x000fc40000000a00 */
[----:B------:R-:W5:Y:S01]  /*f1c0*/  LD.E.128 R40, desc[UR36][R32.64] ;  /* 0x0000002420287980 */ /* 0x000f62000c101d00 */
[----:B---3--:R-:W-:Y:S01]  /*f1d0*/  IMAD.MOV.U32 R21, RZ, RZ, R30 ;  /* 0x000000ffff157224 */ /* 0x008fe200078e001e */
[----:B0-----:R-:W-:Y:S01]  /*f1e0*/  @P1 SHF.R.U32.HI R21, RZ, R51, R0 ;  /* 0x00000033ff151219 */ /* 0x001fe20000011600 */
[----:B-1----:R-:W-:Y:S01]  /*f1f0*/  IMAD R25, R112, UR4, RZ ;  /* 0x0000000470197c24 */ /* 0x002fe2000f8e02ff */
[----:B------:R0:W5:Y:S01]  /*f200*/  LD.E.128 R8, desc[UR36][R26.64] ;  /* 0x000000241a087980 */ /* 0x000162000c101d00 */
[----:B----4-:R-:W-:Y:S02]  /*f210*/  IMAD.IADD R3, R29, 0x1, R35 ;  /* 0x000000011d037824 */ /* 0x010fe400078e0223 */
[----:B------:R-:W-:Y:S01]  /*f220*/  IMAD.MOV.U32 R2, RZ, RZ, R28 ;  /* 0x000000ffff027224 */ /* 0x000fe200078e001c */
[--C-:B------:R-:W-:Y:S01]  /*f230*/  SHF.R.S32.HI R0, RZ, 0x1f, R21.reuse ;  /* 0x0000001fff007819 */ /* 0x100fe20000011415 */
[----:B------:R-:W-:Y:S01]  /*f240*/  IMAD.MOV R20, RZ, RZ, -R21 ;  /* 0x000000ffff147224 */ /* 0x000fe200078e0a15 */
[----:B------:R-:W-:Y:S01]  /*f250*/  @!PT LDS RZ, [RZ] ;  /* 0x00000000fffff984 */ /* 0x000fe20000000800 */
[----:B------:R-:W-:Y:S01]  /*f260*/  @!PT LDS RZ, [RZ] ;  /* 0x00000000fffff984 */ /* 0x000fe20000000800 */
[----:B------:R-:W-:Y:S01]  /*f270*/  @!PT LDS RZ, [RZ] ;  /* 0x00000000fffff984 */ /* 0x000fe20000000800 */
[----:B------:R-:W-:Y:S01]  /*f280*/  @!PT LDS RZ, [RZ] ;  /* 0x00000000fffff984 */ /* 0x000fe20000000800 */
[----:B------:R1:W-:Y:S06]  /*f290*/  MEMBAR.ALL.CTA ;  /* 0x0000000000007992 */ /* 0x0003ec0000008000 */
[----:B-1----:R-:W1:Y:S01]  /*f2a0*/  FENCE.VIEW.ASYNC.S ;  /* 0x00000000000073c6 */ /* 0x002e620000000000 */
[----:B------:R-:W-:-:S02]  /*f2b0*/  IMAD R25, R162, UR5, R25 ;  /* 0x00000005a2197c24 */ /* 0x000fc4000f8e0219 */
[----:B------:R-:W-:Y:S01]  /*f2c0*/  IMAD.WIDE.U32 R2, R162, UR4, R2 ;  /* 0x00000004a2027c25 */ /* 0x000fe2000f8e0002 */
[----:B------:R-:W-:-:S03]  /*f2d0*/  ULDC.64 UR4, c[0x0][0xae0] ;  /* 0x0002b80000047ab9 */ /* 0x000fc60000000a00 */
[----:B------:R-:W-:Y:S02]  /*f2e0*/  IMAD R0, R0, UR4, RZ ;  /* 0x0000000400007c24 */ /* 0x000fe4000f8e02ff */
[----:B------:R-:W-:Y:S02]  /*f2f0*/  IMAD R57, R57, R20, R30 ;  /* 0x0000001439397224 */ /* 0x000fe400078e021e */
[----:B------:R-:W-:Y:S02]  /*f300*/  IMAD.IADD R3, R3, 0x1, R25 ;  /* 0x0000000103037824 */ /* 0x000fe400078e0219 */
[C---:B------:R-:W-:Y:S01]  /*f310*/  IMAD R25, R21.reuse, UR5, R0 ;  /* 0x0000000515197c24 */ /* 0x040fe2000f8e0200 */
[----:B------:R-:W-:Y:S01]  /*f320*/  SHF.R.S32.HI R0, RZ, 0x1f, R57 ;  /* 0x0000001fff007819 */ /* 0x000fe20000011439 */
[----:B------:R-:W-:Y:S01]  /*f330*/  IMAD.WIDE.U32 R2, R21, UR4, R2 ;  /* 0x0000000415027c25 */ /* 0x000fe2000f8e0002 */
[----:B------:R-:W-:-:S03]  /*f340*/  ULDC.64 UR4, c[0x0][0xad8] ;  /* 0x0002b60000047ab9 */ /* 0x000fc60000000a00 */
[----:B------:R-:W-:Y:S02]  /*f350*/  IMAD.IADD R3, R3, 0x1, R25 ;  /* 0x0000000103037824 */ /* 0x000fe400078e0219 */
[----:B------:R-:W-:Y:S02]  /*f360*/  IMAD R20, R0, UR4, RZ ;  /* 0x0000000400147c24 */ /* 0x000fe4000f8e02ff */
[----:B0-----:R-:W-:Y:S02]  /*f370*/  IMAD.IADD R26, R165, 0x1, R17 ;  /* 0x00000001a51a7824 */ /* 0x001fe400078e0211 */
[C---:B------:R-:W-:Y:S02]  /*f380*/  IMAD R17, R57.reuse, UR5, R20 ;  /* 0x0000000539117c24 */ /* 0x040fe4000f8e0214 */
[----:B------:R-:W-:Y:S01]  /*f390*/  IMAD.WIDE.U32 R2, R57, UR4, R2 ;  /* 0x0000000439027c25 */ /* 0x000fe2000f8e0002 */
[----:B------:R-:W-:Y:S01]  /*f3a0*/  ISETP.GE.AND P2, PT, R26, R89, PT ;  /* 0x000000591a00720c */ /* 0x000fe20003f46270 */
[----:B------:R-:W-:-:S02]  /*f3b0*/  ULDC.64 UR4, c[0x0][0xa80] ;  /* 0x0002a00000047ab9 */ /* 0x000fc40000000a00 */
[----:B------:R-:W-:Y:S02]  /*f3c0*/  VIADD R0, R26, 0x20 ;  /* 0x000000201a007836 */ /* 0x000fe40000000000 */
[----:B------:R-:W-:Y:S01]  /*f3d0*/  IMAD.IADD R3, R3, 0x1, R17 ;  /* 0x0000000103037824 */ /* 0x000fe200078e0211 */
[----:B------:R-:W-:Y:S01]  /*f3e0*/  LEA R17, P3, R2, UR4, 0x1 ;  /* 0x0000000402117c11 */ /* 0x000fe2000f8608ff */
[----:B------:R-:W-:Y:S01]  /*f3f0*/  VIADD R23, R23, 0x2a820 ;  /* 0x0002a82017177836 */ /* 0x000fe20000000000 */
[-C--:B------:R-:W-:Y:S01]  /*f400*/  ISETP.GE.AND P0, PT, R0, R89.reuse, PT ;  /* 0x000000590000720c */ /* 0x080fe20003f06270 */
[----:B------:R-:W-:Y:S01]  /*f410*/  VIADD R0, R26, 0x40 ;  /* 0x000000401a007836 */ /* 0x000fe20000000000 */
[----:B------:R-:W-:Y:S02]  /*f420*/  LEA.HI.X R24, R2, UR5, R3, 0x1, P3 ;  /* 0x0000000502187c11 */ /* 0x000fe400098f0c03 */
        /* <DEDUP_REMOVED lines=16> */
.L_x_1051:
[----:B------:R-:W-:Y:S05]  /*f530*/  BSYNC B1 ;  /* 0x0000000000017941 */ /* 0x000fea0003800000 */
.L_x_1050:
        /* <DEDUP_REMOVED lines=13> */
.L_x_1053:
[----:B------:R-:W-:Y:S05]  /*f610*/  BSYNC B1 ;  /* 0x0000000000017941 */ /* 0x000fea0003800000 */
.L_x_1052:
[----:B----4-:R4:W0:Y:S01]  /*f620*/  SHFL.IDX PT, R0, R24, 0x2, 0x181f ;  /* 0x00581f0018007f89 */ /* 0x01082200000e0000 */
        /* <DEDUP_REMOVED lines=8> */
[-C--:B0-----:R-:W-:Y:S02]  /*f6b0*/  @!P2 LEA.HI.X R3, R160, R0.reuse, R173, 0x1, P0 ;  /* 0x00000000a003a211 */ /* 0x081fe400000f0cad */
[----:B------:R-:W-:-:S03]  /*f6c0*/  @!P3 LEA.HI.X R21, R161, R0, R172, 0x1, P1 ;  /* 0x00000000a115b211 */ /* 0x000fc600008f0cac */
[----:B-----5:R3:W-:Y:S04]  /*f6d0*/  @!P2 ST.E.128 desc[UR36][R2.64], R36 ;  /* 0x000000240200a985 */ /* 0x0207e8000c101d24 */
[----:B------:R3:W-:Y:S02]  /*f6e0*/  @!P3 ST.E.128 desc[UR36][R20.64], R12 ;  /* 0x0000000c1400b985 */ /* 0x0007e4000c101d24 */
.L_x_1055:
[----:B------:R-:W-:Y:S05]  /*f6f0*/  BSYNC B1 ;  /* 0x0000000000017941 */ /* 0x000fea0003800000 */
.L_x_1054:
[----:B0-----:R-:W-:Y:S01]  /*f700*/  VIADD R0, R26, 0x60 ;  /* 0x000000601a007836 */ /* 0x001fe20000000000 */
[----:B--2-4-:R-:W0:Y:S04]  /*f710*/  SHFL.IDX PT, R24, R24, 0x3, 0x181f ;  /* 0x00781f0018187f89 */ /* 0x014e2800000e0000 */
[----:B------:R-:W-:Y:S01]  /*f720*/  ISETP.GE.AND P0, PT, R0, R89, PT ;  /* 0x000000590000720c */ /* 0x000fe20003f06270 */
[----:B------:R-:W2:-:S12]  /*f730*/  SHFL.IDX PT, R17, R17, 0x3, 0x181f ;  /* 0x00781f0011117f89 */ /* 0x000e9800000e0000 */
[----:B------:R-:W-:Y:S05]  /*f740*/  @P0 BRA `(.L_x_1056) ;  /* 0x00000008006c0947 */ /* 0x000fea0003800000 */
[----:B------:R-:W-:Y:S02]  /*f750*/  ULDC UR4, c[0x0][0xac8] ;  /* 0x0002b20000047ab9 */ /* 0x000fe40000000800 */
[----:B------:R-:W-:-:S13]  /*f760*/  ISETP.GE.AND P1, PT, R160, UR4, PT ;  /* 0x00000004a0007c0c */ /* 0x000fda000bf26270 */
[----:B--23--:R-:W-:-:S04]  /*f770*/  @!P1 LEA R2, P0, R160, R17, 0x1 ;  /* 0x00000011a0029211 */ /* 0x00cfc800078008ff */
[----:B0-----:R-:W-:Y:S02]  /*f780*/  @!P1 LEA.HI.X R3, R160, R24, R173, 0x1, P0 ;  /* 0x00000018a0039211 */ /* 0x001fe400000f0cad */
[----:B------:R-:W-:-:S03]  /*f790*/  ISETP.GE.AND P0, PT, R161, UR4, PT ;  /* 0x00000004a1007c0c */ /* 0x000fc6000bf06270 */
[----:B-----5:R4:W-:Y:S10]  /*f7a0*/  @!P1 ST.E.128 desc[UR36][R2.64], R4 ;  /* 0x0000000402009985 */ /* 0x0209f4000c101d24 */
[----:B------:R-:W-:Y:S05]  /*f7b0*/  @P0 BRA `(.L_x_1056) ;  /* 0x0000000800500947 */ /* 0x000fea0003800000 */
[----:B----4-:R-:W-:-:S04]  /*f7c0*/  LEA R2, P0, R161, R17, 0x1 ;  /* 0x00000011a1027211 */ /* 0x010fc800078008ff */
[----:B------:R-:W-:-:S05]  /*f7d0*/  LEA.HI.X R3, R161, R24, R172, 0x1, P0 ;  /* 0x00000018a1037211 */ /* 0x000fca00000f0cac */
[----:B------:R0:W-:Y:S01]  /*f7e0*/  ST.E.128 desc[UR36][R2.64], R8 ;  /* 0x0000000802007985 */ /* 0x0001e2000c101d24 */
[----:B------:R-:W-:Y:S05]  /*f7f0*/  BRA `(.L_x_1056) ;  /* 0x0000000800407947 */ /* 0x000fea0003800000 */
.L_x_1049:
[----:B------:R-:W2:Y:S01]  /*f800*/  LDC R11, c[0x0][0xbe8] ;  /* 0x0002fa00ff0b7b82 */ /* 0x000ea20000000800 */
[----:B------:R-:W-:Y:S01]  /*f810*/  ISETP.GE.AND P0, PT, R174, 0x80, PT ;  /* 0x00000080ae00780c */ /* 0x000fe20003f06270 */
[----:B------:R-:W-:Y:S01]  /*f820*/  IMAD R0, R163, 0x20, R165 ;  /* 0x00000020a3007824 */ /* 0x000fe200078e02a5 */
[----:B------:R-:W-:Y:S01]  /*f830*/  BSSY B1, `(.L_x_1057) ;  /* 0x000002e000017945 */ /* 0x000fe20003800000 */
[----:B------:R-:W-:Y:S02]  /*f840*/  SHF.R.S32.HI R6, RZ, 0x1f, R164 ;  /* 0x0000001fff067819 */ /* 0x000fe400000114a4 */
[----:B------:R-:W-:Y:S01]  /*f850*/  IMAD.IADD R12, R17, 0x1, R0 ;  /* 0x00000001110c7824 */ /* 0x000fe200078e0200 */
[----:B------:R-:W-:Y:S02]  /*f860*/  SHF.R.S32.HI R8, RZ, 0x1f, R162 ;  /* 0x0000001fff087819 */ /* 0x000fe400000114a2 */
[----:B--2---:R-:W-:-:S13]  /*f870*/  ISETP.NE.AND P1, PT, R11, 0x1, PT ;  /* 0x000000010b00780c */ /* 0x004fda0003f25270 */
[----:B------:R-:W2:Y:S08]  /*f880*/  @P1 LDC R13, c[0x0][0xbec] ;  /* 0x0002fb00ff0d1b82 */ /* 0x000eb00000000800 */
[----:B------:R-:W3:Y:S01]  /*f890*/  @P1 LDC R15, c[0x0][0xbf0] ;  /* 0x0002fc00ff0f1b82 */ /* 0x000ee20000000800 */
[----:B------:R-:W-:Y:S05]  /*f8a0*/  @P0 BRA `(.L_x_1058) ;  /* 0x0000000000980947 */ /* 0x000fea0003800000 */
[----:B------:R-:W4:Y:S01]  /*f8b0*/  S2R R2, SR_TID.X ;  /* 0x0000000000027919 */ /* 0x000f220000002100 */
[----:B------:R-:W5:Y:S01]  /*f8c0*/  LDC R10, c[0x0][0xbe8] ;  /* 0x0002fa00ff0a7b82 */ /* 0x000f620000000800 */
[----:B------:R-:W-:Y:S02]  /*f8d0*/  ULDC UR4, c[0x0][0xa88] ;  /* 0x0002a20000047ab9 */ /* 0x000fe40000000800 */
[----:B-----5:R-:W-:Y:S01]  /*f8e0*/  IMAD R3, R10, UR4, RZ ;  /* 0x000000040a037c24 */ /* 0x020fe2000f8e02ff */
[----:B----4-:R-:W-:-:S04]  /*f8f0*/  IADD3 R4, R17, -0x80, R2 ;  /* 0xffffff8011047810 */ /* 0x010fc80007ffe002 */
[----:B------:R-:W-:-:S13]  /*f900*/  ISETP.GE.AND P0, PT, R4, R3, PT ;  /* 0x000000030400720c */ /* 0x000fda0003f06270 */
[----:B------:R-:W-:Y:S05]  /*f910*/  @P0 BRA `(.L_x_1058) ;  /* 0x00000000007c0947 */ /* 0x000fea0003800000 */
[----:B------:R-:W-:Y:S01]  /*f920*/  ISETP.NE.AND P0, PT, R10, 0x1, PT ;  /* 0x000000010a00780c */ /* 0x000fe20003f05270 */
[----:B------:R-:W-:Y:S01]  /*f930*/  ULDC.64 UR4, c[0x0][0xb90] ;  /* 0x0002e40000047ab9 */ /* 0x000fe20000000a00 */
[----:B------:R-:W-:Y:S02]  /*f940*/  IMAD.MOV.U32 R5, RZ, RZ, R4 ;  /* 0x000000ffff057224 */ /* 0x000fe400078e0004 */
[----:B------:R-:W-:-:S04]  /*f950*/  IMAD R7, R6, UR4, RZ ;  /* 0x0000000406077c24 */ /* 0x000fc8000f8e02ff */
[----:B------:R-:W-:-:S05]  /*f960*/  IMAD R7, R164, UR5, R7 ;  /* 0x00000005a4077c24 */ /* 0x000fca000f8e0207 */
[----:B------:R-:W4:Y:S08]  /*f970*/  @P0 LDC R3, c[0x0][0xbec] ;  /* 0x0002fb00ff030b82 */ /* 0x000f300000000800 */
[----:B------:R-:W5:Y:S01]  /*f980*/  @P0 LDC R9, c[0x0][0xbf0] ;  /* 0x0002fc00ff090b82 */ /* 0x000f620000000800 */
[----:B----4-:R-:W-:-:S04]  /*f990*/  @P0 IMAD.HI.U32 R0, R4, R3, RZ ;  /* 0x0000000304000227 */ /* 0x010fc800078e00ff */
[----:B------:R-:W-:Y:S01]  /*f9a0*/  IMAD.WIDE.U32 R2, R164, UR4, RZ ;  /* 0x00000004a4027c25 */ /* 0x000fe2000f8e00ff */
[----:B------:R-:W-:Y:S01]  /*f9b0*/  ULDC.64 UR4, c[0x0][0xb98] ;  /* 0x0002e60000047ab9 */ /* 0x000fe20000000a00 */
[----:B-----5:R-:W-:Y:S02]  /*f9c0*/  @P0 SHF.R.U32.HI R5, RZ, R9, R0 ;  /* 0x00000009ff050219 */ /* 0x020fe40000011600 */
[----:B------:R-:W-:Y:S02]  /*f9d0*/  IMAD.IADD R3, R3, 0x1, R7 ;  /* 0x0000000103037824 */ /* 0x000fe400078e0207 */
[----:B------:R-:W-:Y:S02]  /*f9e0*/  IMAD R9, R8, UR4, RZ ;  /* 0x0000000408097c24 */ /* 0x000fe4000f8e02ff */
[----:B------:R-:W-:Y:S02]  /*f9f0*/  IMAD.MOV R7, RZ, RZ, -R5 ;  /* 0x000000ffff077224 */ /* 0x000fe400078e0a05 */
[----:B------:R-:W-:-:S04]  /*fa00*/  IMAD.WIDE.U32 R2, R162, UR4, R2 ;  /* 0x00000004a2027c25 */ /* 0x000fc8000f8e0002 */
[----:B------:R-:W-:Y:S01]  /*fa10*/  IMAD R7, R10, R7, R4 ;  /* 0x000000070a077224 */ /* 0x000fe200078e0204 */
[----:B------:R-:W-:Y:S01]  /*fa20*/  IADD3 R2, P0, R5, R2, RZ ;  /* 0x0000000205027210 */ /* 0x000fe20007f1e0ff */
[----:B------:R-:W-:Y:S01]  /*fa30*/  IMAD R4, R162, UR5, R9 ;  /* 0x00000005a2047c24 */ /* 0x000fe2000f8e0209 */
[----:B------:R-:W-:Y:S01]  /*fa40*/  SHF.R.S32.HI R9, RZ, 0x1f, R5 ;  /* 0x0000001fff097819 */ /* 0x000fe20000011405 */
[----:B------:R-:W-:Y:S01]  /*fa50*/  ULDC.64 UR4, c[0x0][0xb88] ;  /* 0x0002e20000047ab9 */ /* 0x000fe20000000a00 */
        /* <DEDUP_REMOVED lines=11> */
.L_x_1058:
[----:B------:R-:W-:Y:S05]  /*fb10*/  BSYNC B1 ;  /* 0x0000000000017941 */ /* 0x000fea0003800000 */
.L_x_1057:
[----:B------:R-:W-:Y:S01]  /*fb20*/  ULDC.64 UR4, c[0x0][0xae8] ;  /* 0x0002ba0000047ab9 */ /* 0x000fe20000000a00 */
[----:B--2---:R-:W-:Y:S01]  /*fb30*/  @P1 IMAD.HI.U32 R0, R12, R13, RZ ;  /* 0x0000000d0c001227 */ /* 0x004fe200078e00ff */
[----:B------:R-:W-:Y:S01]  /*fb40*/  ULDC UR6, c[0x0][0xa88] ;  /* 0x0002a20000067ab9 */ /* 0x000fe20000000800 */
[----:B------:R-:W-:Y:S02]  /*fb50*/  BSSY B1, `(.L_x_1059) ;  /* 0x0000030000017945 */ /* 0x000fe40003800000 */
[----:B----4-:R-:W-:Y:S02]  /*fb60*/  IMAD R3, R6, UR4, RZ ;  /* 0x0000000406037c24 */ /* 0x010fe4000f8e02ff */
[----:B------:R-:W-:Y:S01]  /*fb70*/  IMAD.MOV.U32 R5, RZ, RZ, R12 ;  /* 0x000000ffff057224 */ /* 0x000fe200078e000c */
[----:B---3--:R-:W-:Y:S01]  /*fb80*/  @P1 SHF.R.U32.HI R5, RZ, R15, R0 ;  /* 0x0000000fff051219 */ /* 0x008fe20000011600 */
[C---:B------:R-:W-:Y:S02]  /*fb90*/  IMAD R7, R164.reuse, UR5, R3 ;  /* 0x00000005a4077c24 */ /* 0x040fe4000f8e0203 */
[----:B------:R-:W-:Y:S01]  /*fba0*/  IMAD.WIDE.U32 R2, R164, UR4, RZ ;  /* 0x00000004a4027c25 */ /* 0x000fe2000f8e00ff */
[----:B------:R-:W-:Y:S01]  /*fbb0*/  ULDC.64 UR4, c[0x0][0xaf0] ;  /* 0x0002bc0000047ab9 */ /* 0x000fe20000000a00 */
[----:B------:R-:W-:-:S02]  /*fbc0*/  SHF.R.S32.HI R0, RZ, 0x1f, R5 ;  /* 0x0000001fff007819 */ /* 0x000fc40000011405 */
[----:B------:R-:W-:Y:S02]  /*fbd0*/  IMAD R9, R8, UR4, RZ ;  /* 0x0000000408097c24 */ /* 0x000fe4000f8e02ff */
[----:B------:R-:W-:Y:S02]  /*fbe0*/  IMAD.IADD R3, R3, 0x1, R7 ;  /* 0x0000000103037824 */ /* 0x000fe400078e0207 */
[----:B------:R-:W-:Y:S02]  /*fbf0*/  IMAD.MOV R7, RZ, RZ, -R5 ;  /* 0x000000ffff077224 */ /* 0x000fe400078e0a05 */
[C---:B------:R-:W-:Y:S02]  /*fc00*/  IMAD R9, R162.reuse, UR5, R9 ;  /* 0x00000005a2097c24 */ /* 0x040fe4000f8e0209 */
        /* <DEDUP_REMOVED lines=11> */
[----:B------:R-:W-:Y:S02]  /*fcc0*/  IMAD.IADD R6, R165, 0x1, R17 ;  /* 0x00000001a5067824 */ /* 0x000fe400078e0211 */
[----:B------:R-:W-:Y:S02]  /*fcd0*/  IMAD R11, R11, UR6, RZ ;  /* 0x000000060b0b7c24 */ /* 0x000fe4000f8e02ff */
[C---:B------:R-:W-:Y:S02]  /*fce0*/  IMAD R5, R7.reuse, UR5, R4 ;  /* 0x0000000507057c24 */ /* 0x040fe4000f8e0204 */
[----:B------:R-:W-:Y:S01]  /*fcf0*/  IMAD.WIDE.U32 R2, R7, UR4, R2 ;  /* 0x0000000407027c25 */ /* 0x000fe2000f8e0002 */
[----:B------:R-:W-:Y:S01]  /*fd00*/  ISETP.GE.AND P2, PT, R6, R11, PT ;  /* 0x0000000b0600720c */ /* 0x000fe20003f46270 */
[----:B------:R-:W-:-:S02]  /*fd10*/  ULDC.64 UR4, c[0x0][0xa80] ;  /* 0x0002a00000047ab9 */ /* 0x000fc40000000a00 */
[----:B------:R-:W-:Y:S01]  /*fd20*/  VIADD R0, R6, 0x20 ;  /* 0x0000002006007836 */ /* 0x000fe20000000000 */
[----:B------:R-:W-:Y:S01]  /*fd30*/  LEA R4, P3, R2, UR4, 0x1 ;  /* 0x0000000402047c11 */ /* 0x000fe2000f8608ff */
[----:B------:R-:W-:-:S03]  /*fd40*/  IMAD.IADD R3, R3, 0x1, R5 ;  /* 0x0000000103037824 */ /* 0x000fc600078e0205 */
[-C--:B------:R-:W-:Y:S01]  /*fd50*/  ISETP.GE.AND P1, PT, R0, R11.reuse, PT ;  /* 0x0000000b0000720c */ /* 0x080fe20003f26270 */
[----:B------:R-:W-:Y:S01]  /*fd60*/  VIADD R0, R6, 0x40 ;  /* 0x0000004006007836 */ /* 0x000fe20000000000 */
[----:B------:R-:W-:Y:S02]  /*fd70*/  LEA.HI.X R5, R2, UR5, R3, 0x1, P3 ;  /* 0x0000000502057c11 */ /* 0x000fe400098f0c03 */
[----:B------:R2:W3:Y:S02]  /*fd80*/  SHFL.IDX PT, R2, R4, RZ, 0x181f ;  /* 0x00181fff04027589 */ /* 0x0004e400000e0000 */
[----:B------:R-:W-:Y:S02]  /*fd90*/  ISETP.GE.AND P0, PT, R0, R11, PT ;  /* 0x0000000b0000720c */ /* 0x000fe40003f06270 */
[----:B------:R2:W4:Y:S01]  /*fda0*/  SHFL.IDX PT, R0, R5, RZ, 0x181f ;  /* 0x00181fff05007589 */ /* 0x00052200000e0000 */
[----:B------:R-:W-:Y:S10]  /*fdb0*/  @P2 BRA `(.L_x_1060) ;  /* 0x0000000000242947 */ /* 0x000ff40003800000 */
        /* <DEDUP_REMOVED lines=9> */
.L_x_1060:
[----:B------:R-:W-:Y:S05]  /*fe50*/  BSYNC B1 ;  /* 0x0000000000017941 */ /* 0x000fea0003800000 */
.L_x_1059:
        /* <DEDUP_REMOVED lines=13> */
.L_x_1062:
[----:B------:R-:W-:Y:S05]  /*ff30*/  BSYNC B1 ;  /* 0x0000000000017941 */ /* 0x000fea0003800000 */
.L_x_1061:
        /* <DEDUP_REMOVED lines=13> */
.L_x_1064:
[----:B------:R-:W-:Y:S05]  /*10010*/  BSYNC B1 ;  /* 0x0000000000017941 */ /* 0x000fea0003800000 */
.L_x_1063:
        /* <DEDUP_REMOVED lines=8> */
[CC--:B----4-:R-:W-:Y:S02]  /*100a0*/  @!P2 LEA R6, P0, R160.reuse, R2.reuse, 0x1 ;  /* 0x00000002a006a211 */ /* 0x0d0fe400078008ff */
[C---:B------:R-:W-:Y:S02]  /*100b0*/  @!P3 LEA R2, P1, R161.reuse, R2, 0x1 ;  /* 0x00000002a102b211 */ /* 0x040fe400078208ff */
[-C--:B0-----:R-:W-:Y:S02]  /*100c0*/  @!P2 LEA.HI.X R7, R160, R5.reuse, R173, 0x1, P0 ;  /* 0x00000005a007a211 */ /* 0x081fe400000f0cad */
[----:B------:R-:W-:-:S03]  /*100d0*/  @!P3 LEA.HI.X R3, R161, R5, R172, 0x1, P1 ;  /* 0x00000005a103b211 */ /* 0x000fc600008f0cac */
[----:B------:R0:W-:Y:S04]  /*100e0*/  @!P2 ST.E.128 desc[UR36][R6.64], RZ ;  /* 0x000000ff0600a985 */ /* 0x0001e8000c101d24 */
[----:B------:R0:W-:Y:S02]  /*100f0*/  @!P3 ST.E.128 desc[UR36][R2.64], RZ ;  /* 0x000000ff0200b985 */ /* 0x0001e4000c101d24 */
.L_x_1056:
[----:B------:R-:W-:Y:S05]  /*10100*/  BSYNC B0 ;  /* 0x0000000000007941 */ /* 0x000fea0003800000 */
.L_x_1048:
[----:B------:R-:W-:Y:S02]  /*10110*/  ULDC UR4, c[0x0][0xc38] ;  /* 0x00030e0000047ab9 */ /* 0x000fe40000000800 */
[----:B-1----:R-:W-:-:S13]  /*10120*/  ISETP.GE.AND P0, PT, R16, UR4, PT ;  /* 0x0000000410007c0c */ /* 0x002fda000bf06270 */
[----:B------:R-:W-:Y:S05]  /*10130*/  @!P0 BRA `(.L_x_1065) ;  /* 0xffffff0800ec8947 */ /* 0x000fea000383ffff */
[----:B------:R-:W-:Y:S05]  /*10140*/  EXIT ;  /* 0x000000000000794d */ /* 0x000fea0003800000 */
.L_x_959:
[----:B------:R-:W-:-:S08]  /*10150*/  NOP ;  /* 0x0000000000007918 */ /* 0x000fd00000000000 */
[----:B0-----:R-:W0:-:S00]  /*10160*/  USETMAXREG.DEALLOC.CTAPOOL 0x28 ;  /* 0x00000028000079c8 */ /* 0x001e0000080e0500 */
[----:B0-----:R-:W-:-:S06]  /*10170*/  LOP3.LUT R0, R0, 0x3, RZ, 0xc0, !PT ;  /* 0x0000000300007812 */ /* 0x001fcc00078ec0ff */
[----:B------:R-:W0:Y:S01]  /*10180*/  S2UR UR9, SR_CTAID.X ;  /* 0x00000000000979c3 */ /* 0x000e220000002500 */
[----:B------:R-:W-:Y:S01]  /*10190*/  LOP3.LUT R19, R19, 0xfffff7ff, RZ, 0xc0, !PT ;  /* 0xfffff7ff13137812 */ /* 0x000fe200078ec0ff */
[----:B------:R-:W-:Y:S01]  /*101a0*/  STL [R1], RZ ;  /* 0x000000ff01007387 */ /* 0x000fe20000100800 */
[----:B------:R-:W-:Y:S02]  /*101b0*/  IMAD.MOV.U32 R23, RZ, RZ, RZ ;  /* 0x000000ffff177224 */ /* 0x000fe400078e00ff */
[----:B------:R-:W-:Y:S01]  /*101c0*/  IMAD.MOV.U32 R26, RZ, RZ, 0x1 ;  /* 0x00000001ff1a7424 */ /* 0x000fe200078e00ff */
[----:B------:R1:W2:Y:S02]  /*101d0*/  SHFL.IDX PT, R2, R0, RZ, 0x1f ;  /* 0x00001fff00027589 */ /* 0x0002a400000e0000 */
[----:B-1----:R-:W0:Y:S01]  /*101e0*/  LDC R0, c[0x0][0xc38] ;  /* 0x00030e00ff007b82 */ /* 0x002e220000000800 */
[----:B--2---:R-:W-:-:S13]  /*101f0*/  ISETP.NE.AND P0, PT, R2, RZ, PT ;  /* 0x000000ff0200720c */ /* 0x004fda0003f05270 */
[----:B------:R-:W-:Y:S01]  /*10200*/  @P0 LOP3.LUT R19, R19, 0x800, RZ, 0xfc, !PT ;  /* 0x0000080013130812 */ /* 0x000fe200078efcff */
[----:B------:R-:W-:Y:S06]  /*10210*/  @P0 BAR.ARV 0x4, 0x180 ;  /* 0x0106000000000b1d */ /* 0x000fec0000002000 */
[----:B0-----:R-:W-:-:S13]  /*10220*/  ISETP.LE.AND P0, PT, R0, UR9, PT ;  /* 0x0000000900007c0c */ /* 0x001fda000bf03270 */
[----:B------:R-:W-:Y:S05]  /*10230*/  @P0 BRA `(.L_x_1066) ;  /* 0x0000003c00f40947 */ /* 0x000fea0003800000 */
[----:B------:R-:W2:Y:S01]  /*10240*/  LDL R3, [R1+0x4] ;  /* 0x0000040001037983 */ /* 0x000ea20000100800 */
[----:B------:R-:W-:Y:S01]  /*10250*/  ULDC.64 UR38, c[0x0][0x2f0] ;  /* 0x0000bc0000267ab9 */ /* 0x000fe20000000a00 */
[----:B------:R-:W-:Y:S01]  /*10260*/  ULDC UR7, c[0x0][0x320] ;  /* 0x0000c80000077ab9 */ /* 0x000fe20000000800 */
[----:B------:R-:W-:Y:S01]  /*10270*/  LOP3.LUT R19, R19, 0xfffffffe, RZ, 0xc0, !PT ;  /* 0xfffffffe13137812 */ /* 0x000fe200078ec0ff */
[----:B------:R-:W0:Y:S01]  /*10280*/  S2R R5, SR_TID.X ;  /* 0x0000000000057919 */ /* 0x000e220000002100 */
[----:B------:R-:W-:Y:S01]  /*10290*/  ULDC UR8, c[0x0][0x2b8] ;  /* 0x0000ae0000087ab9 */ /* 0x000fe20000000800 */
[----:B------:R-:W1:Y:S01]  /*102a0*/  S2UR UR6, SR_CgaCtaId ;  /* 0x00000000000679c3 */ /* 0x000e620000008800 */
[----:B------:R-:W-:Y:S01]  /*102b0*/  LOP3.LUT R19, R19, 0xfffffff7, RZ, 0xc0, !PT ;  /* 0xfffffff713137812 */ /* 0x000fe200078ec0ff */
[----:B------:R-:W-:Y:S01]  /*102c0*/  ULDC.64 UR4, c[0x0][0x418] ;  /* 0x0001060000047ab9 */ /* 0x000fe20000000a00 */
[----:B------:R3:W-:Y:S01]  /*102d0*/  STL [R1], RZ ;  /* 0x000000ff01007387 */ /* 0x0007e20000100800 */
[----:B------:R-:W-:Y:S01]  /*102e0*/  UISETP.NE.U32.AND UP0, UPT, UR4, URZ, UPT ;  /* 0x0000003f0400728c */ /* 0x000fe2000bf05070 */
[----:B------:R-:W-:Y:S01]  /*102f0*/  IMAD.U32 R34, RZ, RZ, UR9 ;  /* 0x00000009ff227e24 */ /* 0x000fe2000f8e00ff */
[----:B------:R-:W-:Y:S01]  /*10300*/  ULDC UR40, c[0x0][0x288] ;  /* 0x0000a20000287ab9 */ /* 0x000fe20000000800 */
[----:B------:R-:W-:Y:S01]  /*10310*/  ULDC UR4, c[0x0][0x424] ;  /* 0x0001090000047ab9 */ /* 0x000fe20000000800 */
[----:B------:R-:W-:Y:S01]  /*10320*/  UISETP.NE.AND.EX UP0, UPT, UR5, URZ, UPT, UP0 ;  /* 0x0000003f0500728c */ /* 0x000fe2000bf05300 */
[----:B------:R-:W-:Y:S01]  /*10330*/  IMAD.MOV.U32 R26, RZ, RZ, 0x1 ;  /* 0x00000001ff1a7424 */ /* 0x000fe200078e00ff */
[----:B------:R-:W-:Y:S01]  /*10340*/  ULDC UR47, c[0x0][0xc] ;  /* 0x00000300002f7ab9 */ /* 0x000fe20000000800 */
[----:B------:R-:W-:Y:S01]  /*10350*/  UMOV UR5, 0x400 ;  /* 0x0000040000057882 */ /* 0x000fe20000000000 */
[----:B------:R-:W-:Y:S01]  /*10360*/  USEL UR4, UR4, 0x1, UP0 ;  /* 0x0000000104047887 */ /* 0x000fe20008000000 */
[----:B------:R-:W-:-:S03]  /*10370*/  IMAD.MOV.U32 R23, RZ, RZ, RZ ;  /* 0x000000ffff177224 */ /* 0x000fc600078e00ff */
[----:B------:R-:W-:-:S04]  /*10380*/  UIMAD UR38, UR4, UR38, URZ ;  /* 0x00000026042672a4 */ /* 0x000fc8000f8e023f */
[----:B------:R-:W-:Y:S02]  /*10390*/  UIADD3 UR4, UR38, 0x5f, URZ ;  /* 0x0000005f26047890 */ /* 0x000fe4000fffe03f */
[----:B------:R-:W-:Y:S02]  /*103a0*/  UIADD3 UR49, UR38, 0x1, -UR40 ;  /* 0x0000000126317890 */ /* 0x000fe4000fffe828 */
[----:B-1----:R-:W-:Y:S02]  /*103b0*/  ULEA UR6, UR6, UR5, 0x18 ;  /* 0x0000000506067291 */ /* 0x002fe4000f8ec03f */
[----:B------:R-:W-:Y:S01]  /*103c0*/  UIMAD.WIDE UR4, UR4, 0x2aaaaaab, URZ ;  /* 0x2aaaaaab040478a5 */ /* 0x000fe2000f8e023f */
[C---:B0-----:R-:W-:Y:S01]  /*103d0*/  IMAD.SHL.U32 R30, R5.reuse, 0x8, RZ ;  /* 0x00000008051e7824 */ /* 0x041fe200078e00ff */
[----:B------:R-:W-:Y:S02]  /*103e0*/  LOP3.LUT R4, R5, 0x7f, RZ, 0xc0, !PT ;  /* 0x0000007f05047812 */ /* 0x000fe400078ec0ff */
[----:B------:R-:W-:Y:S01]  /*103f0*/  IMAD.U32 R16, RZ, RZ, UR6 ;  /* 0x00000006ff107e24 */ /* 0x000fe2000f8e00ff */
[----:B------:R-:W-:Y:S01]  /*10400*/  USHF.R.U32.HI UR41, URZ, 0x1f, UR5 ;  /* 0x0000001f3f297899 */ /* 0x000fe20008011605 */
[----:B------:R-:W-:-:S02]  /*10410*/  LOP3.LUT R0, R30, 0x1f8, RZ, 0xc0, !PT ;  /* 0x000001f81e007812 */ /* 0x000fc400078ec0ff */
[----:B------:R-:W-:Y:S01]  /*10420*/  LOP3.LUT R37, R30, 0x38, RZ, 0xc0, !PT ;  /* 0x000000381e257812 */ /* 0x000fe200078ec0ff */
[----:B------:R-:W-:Y:S01]  /*10430*/  ULEA.HI.SX32 UR41, UR5, UR41, 0x1c ;  /* 0x0000002905297291 */ /* 0x000fe2000f8fe23f */
[----:B------:R-:W-:Y:S02]  /*10440*/  SHF.R.U32.HI R36, RZ, 0x3, R4 ;  /* 0x00000003ff247819 */ /* 0x000fe40000011604 */
[----:B------:R-:W-:Y:S02]  /*10450*/  LOP3.LUT R2, R37, 0x80, RZ, 0xfc, !PT ;  /* 0x0000008025027812 */ /* 0x000fe400078efcff */
[----:B--2---:R-:W-:Y:S02]  /*10460*/  R2UR UR10, R3 ;  /* 0x00000000030a72ca */ /* 0x004fe400000e0000 */
[----:B------:R-:W-:Y:S02]  /*10470*/  LOP3.LUT R3, R0, 0x38, R5, 0x78, !PT ;  /* 0x0000003800037812 */ /* 0x000fe400078e7805 */
[----:B------:R-:W-:-:S02]  /*10480*/  LOP3.LUT R0, R37, 0x40, RZ, 0xfc, !PT ;  /* 0x0000004025007812 */ /* 0x000fc400078efcff */
[----:B------:R-:W-:Y:S01]  /*10490*/  LOP3.LUT R30, R3, 0x200, R30, 0xf8, !PT ;  /* 0x00000200031e7812 */ /* 0x000fe200078ef81e */
[----:B------:R-:W-:Y:S01]  /*104a0*/  IMAD.SHL.U32 R3, R5, 0x10, RZ ;  /* 0x0000001005037824 */ /* 0x000fe200078e00ff */
[C---:B------:R-:W-:Y:S02]  /*104b0*/  ISETP.GE.AND P0, PT, R0.reuse, UR39, PT ;  /* 0x0000002700007c0c */ /* 0x040fe4000bf06270 */
[----:B------:R-:W-:Y:S01]  /*104c0*/  ISETP.GE.AND P1, PT, R0, UR7, PT ;  /* 0x0000000700007c0c */ /* 0x000fe2000bf26270 */
[----:B------:R-:W-:Y:S02]  /*104d0*/  IMAD R31, R30, 0x2, R16 ;  /* 0x000000021e1f7824 */ /* 0x000fe400078e0210 */
[----:B------:R-:W-:-:S08]  /*104e0*/  ULOP3.LUT UR48, UR10, 0x2, URZ, 0xfc, !UPT ;  /* 0x000000020a307892 */ /* 0x000fd0000f8efc3f */
[----:B------:R-:W-:Y:S02]  /*104f0*/  @P0 LOP3.LUT R19, R19, 0x8, RZ, 0xfc, !PT ;  /* 0x0000000813130812 */ /* 0x000fe400078efcff */
[----:B------:R-:W-:Y:S02]  /*10500*/  ISETP.GE.AND P0, PT, R0, UR8, PT ;  /* 0x0000000800007c0c */ /* 0x000fe4000bf06270 */
[----:B------:R-:W-:Y:S02]  /*10510*/  @P1 LOP3.LUT R19, R19, 0x1, RZ, 0xfc, !PT ;  /* 0x0000000113131812 */ /* 0x000fe400078efcff */
[----:B------:R-:W-:Y:S02]  /*10520*/  ISETP.GE.AND P1, PT, R2, UR8, PT ;  /* 0x0000000802007c0c */ /* 0x000fe4000bf26270 */
[----:B------:R-:W-:Y:S02]  /*10530*/  LOP3.LUT R19, R19, 0xfffffdff, RZ, 0xc0, !PT ;  /* 0xfffffdff13137812 */ /* 0x000fe400078ec0ff */
[----:B------:R-:W-:-:S05]  /*10540*/  LOP3.LUT R0, R36, 0x70, R3, 0xf8, !PT ;  /* 0x0000007024007812 */ /* 0x000fca00078ef803 */
[----:B------:R-:W-:Y:S02]  /*10550*/  @P0 LOP3.LUT R19, R19, 0x200, RZ, 0xfc, !PT ;  /* 0x0000020013130812 */ /* 0x000fe400078efcff */
[----:B------:R-:W-:Y:S02]  /*10560*/  ISETP.GE.AND P0, PT, R2, UR39, PT ;  /* 0x0000002702007c0c */ /* 0x000fe4000bf06270 */
[----:B------:R-:W-:-:S11]  /*10570*/  LOP3.LUT R19, R19, 0xfffffffb, RZ, 0xc0, !PT ;  /* 0xfffffffb13137812 */ /* 0x000fd600078ec0ff */
[----:B------:R-:W-:Y:S02]  /*10580*/  @P0 LOP3.LUT R19, R19, 0x4, RZ, 0xfc, !PT ;  /* 0x0000000413130812 */ /* 0x000fe400078efcff */
[----:B------:R-:W-:Y:S01]  /*10590*/  ISETP.GE.AND P0, PT, R37, UR39, PT ;  /* 0x0000002725007c0c */ /* 0x000fe2000bf06270 */
[----:B------:R-:W-:Y:S01]  /*105a0*/  ULDC UR39, c[0x0][0x448] ;  /* 0x0001120000277ab9 */ /* 0x000fe20000000800 */
[----:B------:R-:W-:Y:S01]  /*105b0*/  LOP3.LUT R19, R19, 0xfffffeff, RZ, 0xc0, !PT ;  /* 0xfffffeff13137812 */ /* 0x000fe200078ec0ff */
[----:B------:R-:W-:Y:S02]  /*105c0*/  UIMAD UR39, UR39, UR40, URZ ;  /* 0x00000028272772a4 */ /* 0x000fe4000f8e023f */
[----:B------:R-:W-:Y:S01]  /*105d0*/  UIADD3 UR40, UR38, -UR40, URZ ;  /* 0x8000002826287290 */ /* 0x000fe2000fffe03f */
[----:B------:R-:W-:Y:S02]  /*105e0*/  @P1 LOP3.LUT R19, R19, 0x100, RZ, 0xfc, !PT ;  /* 0x0000010013131812 */ /* 0x000fe400078efcff */
[----:B------:R-:W-:-:S02]  /*105f0*/  ISETP.GE.AND P1, PT, R37, UR7, PT ;  /* 0x0000000725007c0c */ /* 0x000fc4000bf26270 */
[----:B------:R-:W-:-:S04]  /*10600*/  LOP3.LUT R19, R19, 0xffffffef, RZ, 0xc0, !PT ;  /* 0xffffffef13137812 */ /* 0x000fc800078ec0ff */
[----:B------:R-:W-:Y:S02]  /*10610*/  @P0 LOP3.LUT R19, R19, 0x10, RZ, 0xfc, !PT ;  /* 0x0000001013130812 */ /* 0x000fe400078efcff */
[----:B------:R-:W-:Y:S02]  /*10620*/  ISETP.GE.AND P0, PT, R37, UR8, PT ;  /* 0x0000000825007c0c */ /* 0x000fe4000bf06270 */
[----:B------:R-:W-:-:S04]  /*10630*/  LOP3.LUT R19, R19, 0xfffffbff, RZ, 0xc0, !PT ;  /* 0xfffffbff13137812 */ /* 0x000fc800078ec0ff */
[----:B------:R-:W-:-:S04]  /*10640*/  LOP3.LUT R19, R19, 0xfffffffd, RZ, 0xc0, !PT ;  /* 0xfffffffd13137812 */ /* 0x000fc800078ec0ff */
[----:B------:R-:W-:-:S04]  /*10650*/  @P1 LOP3.LUT R19, R19, 0x2, RZ, 0xfc, !PT ;  /* 0x0000000213131812 */ /* 0x000fc800078efcff */
[----:B---3--:R-:W-:-:S07]  /*10660*/  @P0 LOP3.LUT R19, R19, 0x400, RZ, 0xfc, !PT ;  /* 0x0000040013130812 */ /* 0x008fce00078efcff */
.L_x_1121:
[----:B------:R-:W-:Y:S01]  /*10670*/  ULDC UR7, c[0x0][0xc60] ;  /* 0x0003180000077ab9 */ /* 0x000fe20000000800 */
[C---:B------:R-:W-:Y:S01]  /*10680*/  R2UR UR42, R34.reuse ;  /* 0x00000000222a72ca */ /* 0x040fe200000e0000 */
[----:B------:R-:W-:Y:S01]  /*10690*/  UISETP.NE.AND UP0, UPT, UR7, 0x1, UPT ;  /* 0x000000010700788c */ /* 0x000fe2000bf05270 */
[----:B------:R-:W-:-:S10]  /*106a0*/  R2UR UR6, R34 ;  /* 0x00000000220672ca */ /* 0x000fd400000e0000 */
[----:B------:R-:W-:Y:S01]  /*106b0*/  @UP0 ULDC UR4, c[0x0][0xc64] ;  /* 0x0003190000040ab9 */ /* 0x000fe20000000800 */
[----:B------:R-:W-:Y:S01]  /*106c0*/  @UP0 ULDC UR8, c[0x0][0xc68] ;  /* 0x00031a0000080ab9 */ /* 0x000fe20000000800 */
[----:B------:R-:W-:-:S04]  /*106d0*/  UIMAD.WIDE.U32 UR4, UR42, UR4, URZ ;  /* 0x000000042a0472a5 */ /* 0x000fc8000f8e003f */
[----:B------:R-:W-:-:S03]  /*106e0*/  @UP0 USHF.R.U32.HI UR42, URZ, UR8, UR5 ;  /* 0x000000083f2a0299 */ /* 0x000fc60008011605 */
[----:B------:R-:W-:Y:S02]  /*106f0*/  ULDC UR4, c[0x0][0xc78] ;  /* 0x00031e0000047ab9 */ /* 0x000fe40000000800 */
[----:B------:R-:W-:Y:S02]  /*10700*/  UISETP.GE.AND UP0, UPT, UR42, UR4, UPT ;  /* 0x000000042a00728c */ /* 0x000fe4000bf06270 */
[----:B------:R-:W-:-:S04]  /*10710*/  UIADD3 UR4, -UR42, URZ, URZ ;  /* 0x0000003f2a047290 */ /* 0x000fc8000fffe13f */
[----:B------:R-:W-:Y:S01]  /*10720*/  PLOP3.LUT P0, PT, PT, PT, UP0, 0x40, 0x0 ;  /* 0x000000000000781c */ /* 0x000fe20003f0e808 */
[----:B------:R-:W-:-:S12]  /*10730*/  UIMAD UR7, UR7, UR4, UR6 ;  /* 0x00000004070772a4 */ /* 0x000fd8000f8e0206 */
[----:B0----5:R-:W-:Y:S05]  /*10740*/  @P0 BRA `(.L_x_1067) ;  /* 0x0000000000200947 */ /* 0x021fea0003800000 */
[----:B------:R-:W-:Y:S01]  /*10750*/  ULDC UR8, c[0x0][0xc6c] ;  /* 0x00031b0000087ab9 */ /* 0x000fe20000000800 */
[----:B------:R-:W-:Y:S01]  /*10760*/  UMOV UR6, UR7 ;  /* 0x0000000700067c82 */ /* 0x000fe20008000000 */
[----:B------:R-:W-:-:S11]  /*10770*/  UISETP.NE.AND UP0, UPT, UR8, 0x1, UPT ;  /* 0x000000010800788c */ /* 0x000fd6000bf05270 */
[----:B------:R-:W-:Y:S02]  /*10780*/  @UP0 ULDC.64 UR10, c[0x0][0xc70] ;  /* 0x00031c00000a0ab9 */ /* 0x000fe40000000a00 */
[----:B------:R-:W-:-:S04]  /*10790*/  UIMAD.WIDE.U32 UR4, UR7, UR10, URZ ;  /* 0x0000000a070472a5 */ /* 0x000fc8000f8e003f */
[----:B------:R-:W-:-:S04]  /*107a0*/  @UP0 USHF.R.U32.HI UR6, URZ, UR11, UR5 ;  /* 0x0000000b3f060299 */ /* 0x000fc80008011605 */
[----:B------:R-:W-:Y:S01]  /*107b0*/  UIMAD UR4, UR6, UR8, URZ ;  /* 0x00000008060472a4 */ /* 0x000fe2000f8e023f */
[----:B------:R-:W-:Y:S11]  /*107c0*/  BRA `(.L_x_1068) ;  /* 0x00000000001c7947 */ /* 0x000ff60003800000 */
.L_x_1067:
[----:B------:R-:W-:Y:S01]  /*107d0*/  ULDC UR8, c[0x0][0xc54] ;  /* 0x0003150000087ab9 */ /* 0x000fe20000000800 */
[----:B------:R-:W-:Y:S01]  /*107e0*/  UMOV UR6, UR7 ;  /* 0x0000000700067c82 */ /* 0x000fe20008000000 */
[----:B------:R-:W-:-:S11]  /*107f0*/  UISETP.NE.AND UP0, UPT, UR8, 0x1, UPT ;  /* 0x000000010800788c */ /* 0x000fd6000bf05270 */
[----:B------:R-:W-:Y:S02]  /*10800*/  @UP0 ULDC.64 UR10, c[0x0][0xc58] ;  /* 0x00031600000a0ab9 */ /* 0x000fe40000000a00 */
[----:B------:R-:W-:-:S04]  /*10810*/  UIMAD.WIDE.U32 UR4, UR7, UR10, URZ ;  /* 0x0000000a070472a5 */ /* 0x000fc8000f8e003f */
[----:B------:R-:W-:-:S04]  /*10820*/  @UP0 USHF.R.U32.HI UR6, URZ, UR11, UR5 ;  /* 0x0000000b3f060299 */ /* 0x000fc80008011605 */
[----:B------:R-:W-:-:S12]  /*10830*/  UIMAD UR4, UR6, UR8, URZ ;  /* 0x00000008060472a4 */ /* 0x000fd8000f8e023f */
.L_x_1068:
[----:B------:R-:W-:Y:S01]  /*10840*/  ULDC UR5, c[0x0][0xc48] ;  /* 0x0003120000057ab9 */ /* 0x000fe20000000800 */
[----:B------:R-:W-:Y:S01]  /*10850*/  ULDC.64 UR8, c[0x0][0xa28] ;  /* 0x00028a0000087ab9 */ /* 0x000fe20000000a00 */
[----:B------:R-:W-:Y:S01]  /*10860*/  UISETP.NE.AND UP1, UPT, UR5, 0x1, UPT ;  /* 0x000000010500788c */ /* 0x000fe2000bf25270 */
[----:B------:R-:W-:Y:S01]  /*10870*/  IMAD.MOV.U32 R32, RZ, RZ, RZ ;  /* 0x000000ffff207224 */ /* 0x000fe200078e00ff */
[----:B------:R-:W-:Y:S02]  /*10880*/  UIADD3 UR4, UR7, -UR4, URZ ;  /* 0x8000000407047290 */ /* 0x000fe4000fffe03f */
[----:B------:R-:W-:Y:S01]  /*10890*/  UISETP.NE.U32.AND UP0, UPT, UR8, URZ, UPT ;  /* 0x0000003f0800728c */ /* 0x000fe2000bf05070 */
[----:B------:R-:W-:Y:S02]  /*108a0*/  ULDC UR5, c[0x0][0xc54] ;  /* 0x0003150000057ab9 */ /* 0x000fe40000000800 */
[----:B------:R-:W-:Y:S02]  /*108b0*/  UIMAD UR42, UR42, UR5, UR4 ;  /* 0x000000052a2a72a4 */ /* 0x000fe4000f8e0204 */
[----:B------:R-:W-:-:S02]  /*108c0*/  UISETP.NE.AND.EX UP0, UPT, UR9, URZ, UPT, UP0 ;  /* 0x0000003f0900728c */ /* 0x000fc4000bf05300 */
[----:B------:R-:W-:Y:S01]  /*108d0*/  @UP1 ULDC UR4, c[0x0][0xc4c] ;  /* 0x0003130000041ab9 */ /* 0x000fe20000000800 */
[----:B------:R-:W-:Y:S01]  /*108e0*/  @UP1 ULDC UR7, c[0x0][0xc50] ;  /* 0x0003140000071ab9 */ /* 0x000fe20000000800 */
[----:B------:R-:W-:Y:S02]  /*108f0*/  UIMAD.WIDE.U32 UR4, UR42, UR4, URZ ;  /* 0x000000042a0472a5 */ /* 0x000fe4000f8e003f */
[----:B------:R-:W-:Y:S01]  /*10900*/  UMOV UR43, UR42 ;  /* 0x0000002a002b7c82 */ /* 0x000fe20008000000 */
[----:B------:R-:W-:Y:S01]  /*10910*/  ULOP3.LUT UR6, UR6, 0x1ffffff, URZ, 0x3c, !UPT ;  /* 0x01ffffff06067892 */ /* 0x000fe2000f8e3c3f */
[----:B------:R-:W-:Y:S01]  /*10920*/  PLOP3.LUT P0, PT, PT, PT, UP0, 0x80, 0x0 ;  /* 0x000000000000781c */ /* 0x000fe20003f0f008 */
[----:B------:R-:W-:-:S03]  /*10930*/  @UP1 USHF.R.U32.HI UR43, URZ, UR7, UR5 ;  /* 0x000000073f2b1299 */ /* 0x000fc60008011605 */
[----:B------:R-:W-:Y:S02]  /*10940*/  @UP0 ULDC.64 UR4, c[0x0][0xa28] ;  /* 0x00028a0000040ab9 */ /* 0x000fe40000000a00 */
[----:B------:R-:W-:-:S06]  /*10950*/  @UP0 UIMAD.WIDE UR4, UR43, 0x4, UR4 ;  /* 0x000000042b0408a5 */ /* 0x000fcc000f8e0204 */
[----:B------:R-:W-:Y:S01]  /*10960*/  IMAD.U32 R3, RZ, RZ, UR5 ;  /* 0x00000005ff037e24 */ /* 0x000fe2000f8e00ff */
[----:B------:R-:W-:Y:S01]  /*10970*/  ULDC UR5, c[0x0][0x448] ;  /* 0x0001120000057ab9 */ /* 0x000fe20000000800 */
[----:B------:R-:W-:Y:S01]  /*10980*/  IMAD.U32 R2, RZ, RZ, UR4 ;  /* 0x00000004ff027e24 */ /* 0x000fe2000f8e00ff */
[----:B------:R-:W-:Y:S01]  /*10990*/  ULDC UR4, c[0x0][0xc3c] ;  /* 0x00030f0000047ab9 */ /* 0x000fe20000000800 */
[----:B------:R-:W-:Y:S02]  /*109a0*/  UISETP.NE.AND UP2, UPT, UR5, 0x1, UPT ;  /* 0x000000010500788c */ /* 0x000fe4000bf45270 */
[----:B------:R-:W-:Y:S01]  /*109b0*/  UIADD3 UR6, UR6, UR4, URZ ;  /* 0x0000000406067290 */ /* 0x000fe2000fffe03f */
[----:B------:R0:W5:Y:S01]  /*109c0*/  @P0 LDG.E R32, desc[UR36][R2.64] ;  /* 0x0000002402200981 */ /* 0x000162000c1e1900 */
[----:B------:R-:W-:Y:S02]  /*109d0*/  UP2UR UR50, UPR, URZ, 0x4 ;  /* 0x000000043f327883 */ /* 0x000fe40008000000 */
[----:B------:R-:W-:-:S04]  /*109e0*/  USHF.L.U32 UR44, UR6, 0x7, URZ ;  /* 0x00000007062c7899 */ /* 0x000fc8000800063f */
[----:B------:R-:W-:Y:S01]  /*109f0*/  UIADD3 UR6, UR44, 0x7f, URZ ;  /* 0x0000007f2c067890 */ /* 0x000fe2000fffe03f */
[----:B------:R-:W-:Y:S01]  /*10a00*/  @UP2 ULDC UR4, c[0x0][0x44c] ;  /* 0x0001130000042ab9 */ /* 0x000fe20000000800 */
[----:B------:R-:W-:Y:S02]  /*10a10*/  @UP2 ULDC UR7, c[0x0][0x450] ;  /* 0x0001140000072ab9 */ /* 0x000fe40000000800 */
[----:B------:R-:W-:-:S04]  /*10a20*/  UIMAD.WIDE.U32 UR4, UR6, UR4, URZ ;  /* 0x00000004060472a5 */ /* 0x000fc8000f8e003f */
[----:B------:R-:W-:-:S03]  /*10a30*/  @UP2 USHF.R.U32.HI UR6, URZ, UR7, UR5 ;  /* 0x000000073f062299 */ /* 0x000fc60008011605 */
[----:B------:R-:W-:Y:S01]  /*10a40*/  ULDC.64 UR4, c[0x0][0x9e0] ;  /* 0x0002780000047ab9 */ /* 0x000fe20000000a00 */
[----:B------:R-:W-:Y:S02]  /*10a50*/  UIADD3 UR6, UR49, UR6, URZ ;  /* 0x0000000631067290 */ /* 0x000fe4000fffe03f */
[----:B------:R-:W-:Y:S02]  /*10a60*/  UISETP.GE.AND UP0, UPT, UR5, 0x1, UPT ;  /* 0x000000010500788c */ /* 0x000fe4000bf06270 */
[----:B------:R-:W-:-:S04]  /*10a70*/  UIADD3 UR4, UR6, UR4, URZ ;  /* 0x0000000406047290 */ /* 0x000fc8000fffe03f */
[----:B------:R-:W-:-:S13]  /*10a80*/  PLOP3.LUT P0, PT, PT, PT, UP0, 0x40, 0x0 ;  /* 0x000000000000781c */ /* 0x000fda0003f0e808 */
[----:B0-----:R-:W-:Y:S05]  /*10a90*/  @P0 BRA `(.L_x_1069) ;  /* 0x0000000000440947 */ /* 0x001fea0003800000 */
[----:B------:R-:W-:Y:S01]  /*10aa0*/  ISETP.LT.AND P0, PT, RZ, UR6, PT ;  /* 0x00000006ff007c0c */ /* 0x000fe2000bf01270 */
[----:B------:R-:W-:-:S12]  /*10ab0*/  UIADD3 UR8, UR6, -0x1, URZ ;  /* 0xffffffff06087890 */ /* 0x000fd8000fffe03f */
[----:B------:R-:W-:Y:S05]  /*10ac0*/  @P0 BRA `(.L_x_1070) ;  /* 0x00000000001c0947 */ /* 0x000fea0003800000 */
[----:B------:R-:W-:Y:S02]  /*10ad0*/  UISETP.NE.AND UP1, UPT, UR5, 0x1, UPT ;  /* 0x000000010500788c */ /* 0x000fe4000bf25270 */
[----:B------:R-:W-:-:S09]  /*10ae0*/  UIADD3 UR8, -UR6, URZ, URZ ;  /* 0x0000003f06087290 */ /* 0x000fd2000fffe13f */
[----:B------:R-:W-:Y:S02]  /*10af0*/  @UP1 ULDC.64 UR10, c[0x0][0x9e8] ;  /* 0x00027a00000a1ab9 */ /* 0x000fe40000000a00 */
[----:B------:R-:W-:-:S04]  /*10b00*/  UIMAD.WIDE.U32 UR6, UR8, UR10, URZ ;  /* 0x0000000a080672a5 */ /* 0x000fc8000f8e003f */
[----:B------:R-:W-:-:S04]  /*10b10*/  @UP1 USHF.R.U32.HI UR8, URZ, UR11, UR7 ;  /* 0x0000000b3f081299 */ /* 0x000fc80008011607 */
[----:B------:R-:W-:Y:S01]  /*10b20*/  ULOP3.LUT UR8, URZ, UR8, URZ, 0x33, !UPT ;  /* 0x000000083f087292 */ /* 0x000fe2000f8e333f */
[----:B------:R-:W-:Y:S11]  /*10b30*/  BRA `(.L_x_1071) ;  /* 0x0000000000107947 */ /* 0x000ff60003800000 */
.L_x_1070:
[----:B------:R-:W-:-:S11]  /*10b40*/  UISETP.NE.AND UP1, UPT, UR5, 0x1, UPT ;  /* 0x000000010500788c */ /* 0x000fd6000bf25270 */
[----:B------:R-:W-:Y:S02]  /*10b50*/  @UP1 ULDC.64 UR10, c[0x0][0x9e8] ;  /* 0x00027a00000a1ab9 */ /* 0x000fe40000000a00 */
[----:B------:R-:W-:-:S04]  /*10b60*/  UIMAD.WIDE.U32 UR6, UR8, UR10, URZ ;  /* 0x0000000a080672a5 */ /* 0x000fc8000f8e003f */
[----:B------:R-:W-:-:S12]  /*10b70*/  @UP1 USHF.R.U32.HI UR8, URZ, UR11, UR7 ;  /* 0x0000000b3f081299 */ /* 0x000fd80008011607 */
.L_x_1071:
[----:B------:R-:W-:-:S04]  /*10b80*/  UIMAD UR8, UR8, UR5, UR5 ;  /* 0x00000005080872a4 */ /* 0x000fc8000f8e0205 */
[----:B------:R-:W-:-:S04]  /*10b90*/  UISETP.LT.AND UP1, UPT, UR4, UR8, UPT ;  /* 0x000000080400728c */ /* 0x000fc8000bf21270 */
[----:B------:R-:W-:-:S12]  /*10ba0*/  USEL UR4, UR4, UR8, UP1 ;  /* 0x0000000804047287 */ /* 0x000fd80008800000 */
.L_x_1069:
[----:B------:R-:W-:Y:S01]  /*10bb0*/  UISETP.NE.AND UP1, UPT, UR50, URZ, UPT ;  /* 0x0000003f3200728c */ /* 0x000fe2000bf25270 */
[----:B------:R-:W-:Y:S01]  /*10bc0*/  PLOP3.LUT P0, PT, PT, PT, UP0, 0x40, 0x0 ;  /* 0x000000000000781c */ /* 0x000fe20003f0e808 */
[----:B------:R-:W-:Y:S01]  /*10bd0*/  UIADD3 UR6, UR4, 0x5f, URZ ;  /* 0x0000005f04067890 */ /* 0x000fe2000fffe03f */
[----:B------:R-:W-:-:S03]  /*10be0*/  UMOV UR10, UR44 ;  /* 0x0000002c000a7c82 */ /* 0x000fc60008000000 */
[----:B------:R-:W-:-:S04]  /*10bf0*/  UIMAD.WIDE UR6, UR6, 0x2aaaaaab, URZ ;  /* 0x2aaaaaab060678a5 */ /* 0x000fc8000f8e023f */
[----:B------:R-:W-:Y:S01]  /*10c00*/  USHF.R.U32.HI UR4, URZ, 0x1f, UR7 ;  /* 0x0000001f3f047899 */ /* 0x000fe20008011607 */
[----:B------:R-:W-:Y:S02]  /*10c10*/  @UP1 ULDC UR8, c[0x0][0x44c] ;  /* 0x0001130000081ab9 */ /* 0x000fe40000000800 */
[----:B------:R-:W-:Y:S01]  /*10c20*/  @UP1 ULDC UR6, c[0x0][0x450] ;  /* 0x0001140000061ab9 */ /* 0x000fe20000000800 */
[----:B------:R-:W-:Y:S02]  /*10c30*/  UIMAD.WIDE.U32 UR8, UR44, UR8, URZ ;  /* 0x000000082c0872a5 */ /* 0x000fe4000f8e003f */
[----:B------:R-:W-:Y:S02]  /*10c40*/  ULEA.HI.SX32 UR4, UR7, UR4, 0x1c ;  /* 0x0000000407047291 */ /* 0x000fe4000f8fe23f */
[----:B------:R-:W-:Y:S02]  /*10c50*/  @UP1 USHF.R.U32.HI UR10, URZ, UR6, UR9 ;  /* 0x000000063f0a1299 */ /* 0x000fe40008011609 */
[----:B------:R-:W-:-:S02]  /*10c60*/  UISETP.LT.AND UP1, UPT, UR41, UR4, UPT ;  /* 0x000000042900728c */ /* 0x000fc4000bf21270 */
[----:B------:R-:W-:Y:S01]  /*10c70*/  UIADD3 UR6, UR40, UR10, URZ ;  /* 0x0000000a28067290 */ /* 0x000fe2000fffe03f */
[----:B------:R-:W-:Y:S01]  /*10c80*/  ULDC UR8, c[0x0][0x9dc] ;  /* 0x0002770000087ab9 */ /* 0x000fe20000000800 */
[----:B------:R-:W-:Y:S02]  /*10c90*/  USEL UR45, UR41, UR4, UP1 ;  /* 0x00000004292d7287 */ /* 0x000fe40008800000 */
[----:B------:R-:W-:Y:S01]  /*10ca0*/  UIADD3 UR8, UR6, -UR8, URZ ;  /* 0x8000000806087290 */ /* 0x000fe2000fffe03f */
[----:B------:R-:W-:Y:S11]  /*10cb0*/  @P0 BRA `(.L_x_1072) ;  /* 0x0000000000480947 */ /* 0x000ff60003800000 */
[----:B------:R-:W-:Y:S02]  /*10cc0*/  UMOV UR4, UR6 ;  /* 0x0000000600047c82 */ /* 0x000fe40008000000 */
[----:B------:R-:W-:-:S06]  /*10cd0*/  UISETP.GT.AND UP0, UPT, UR4, -0x1, UPT ;  /* 0xffffffff0400788c */ /* 0x000fcc000bf04270 */
[----:B------:R-:W-:-:S13]  /*10ce0*/  PLOP3.LUT P0, PT, PT, PT, UP0, 0x80, 0x0 ;  /* 0x000000000000781c */ /* 0x000fda0003f0f008 */
[----:B------:R-:W-:Y:S05]  /*10cf0*/  @P0 BRA `(.L_x_1073) ;  /* 0x00000000001c0947 */ /* 0x000fea0003800000 */
[----:B------:R-:W-:Y:S02]  /*10d00*/  UISETP.NE.AND UP0, UPT, UR5, 0x1, UPT ;  /* 0x000000010500788c */ /* 0x000fe4000bf05270 */
[----:B------:R-:W-:-:S09]  /*10d10*/  ULOP3.LUT UR4, URZ, UR4, URZ, 0x33, !UPT ;  /* 0x000000043f047292 */ /* 0x000fd2000f8e333f */
[----:B------:R-:W-:Y:S02]  /*10d20*/  @UP0 ULDC.64 UR10, c[0x0][0x9e8] ;  /* 0x00027a00000a0ab9 */ /* 0x000fe40000000a00 */
[----:B------:R-:W-:-:S04]  /*10d30*/  UIMAD.WIDE.U32 UR6, UR4, UR10, URZ ;  /* 0x0000000a040672a5 */ /* 0x000fc8000f8e003f */
[----:B------:R-:W-:-:S04]  /*10d40*/  @UP0 USHF.R.U32.HI UR4, URZ, UR11, UR7 ;  /* 0x0000000b3f040299 */ /* 0x000fc80008011607 */
[----:B------:R-:W-:Y:S01]  /*10d50*/  ULOP3.LUT UR4, URZ, UR4, URZ, 0x33, !UPT ;  /* 0x000000043f047292 */ /* 0x000fe2000f8e333f */
[----:B------:R-:W-:Y:S11]  /*10d60*/  BRA `(.L_x_1074) ;  /* 0x0000000000107947 */ /* 0x000ff60003800000 */
.L_x_1073:
[----:B------:R-:W-:-:S11]  /*10d70*/  UISETP.NE.AND UP0, UPT, UR5, 0x1, UPT ;  /* 0x000000010500788c */ /* 0x000fd6000bf05270 */
[----:B------:R-:W-:Y:S02]  /*10d80*/  @UP0 ULDC.64 UR10, c[0x0][0x9e8] ;  /* 0x00027a00000a0ab9 */ /* 0x000fe40000000a00 */
[----:B------:R-:W-:-:S04]  /*10d90*/  UIMAD.WIDE.U32 UR6, UR4, UR10, URZ ;  /* 0x0000000a040672a5 */ /* 0x000fc8000f8e003f */
[----:B------:R-:W-:-:S12]  /*10da0*/  @UP0 USHF.R.U32.HI UR4, URZ, UR11, UR7 ;  /* 0x0000000b3f040299 */ /* 0x000fd80008011607 */
.L_x_1074:
[----:B------:R-:W-:-:S04]  /*10db0*/  UIMAD UR4, UR4, UR5, URZ ;  /* 0x00000005040472a4 */ /* 0x000fc8000f8e023f */
[----:B------:R-:W-:-:S04]  /*10dc0*/  UISETP.LT.AND UP0, UPT, UR8, UR4, UPT ;  /* 0x000000040800728c */ /* 0x000fc8000bf01270 */
[----:B------:R-:W-:-:S12]  /*10dd0*/  USEL UR8, UR8, UR4, !UP0 ;  /* 0x0000000408087287 */ /* 0x000fd8000c000000 */
.L_x_1072:
[----:B------:R-:W-:Y:S01]  /*10de0*/  UIMAD.WIDE UR4, UR8, 0x2aaaaaab, URZ ;  /* 0x2aaaaaab080478a5 */ /* 0x000fe2000f8e023f */
[----:B------:R-:W-:Y:S03]  /*10df0*/  BSSY B7, `(.L_x_1075) ;  /* 0x0000328000077945 */ /* 0x000fe60003800000 */
[----:B------:R-:W-:-:S04]  /*10e00*/  USHF.R.U32.HI UR4, URZ, 0x1f, UR5 ;  /* 0x0000001f3f047899 */ /* 0x000fc80008011605 */
[----:B------:R-:W-:-:S04]  /*10e10*/  ULEA.HI.SX32 UR4, UR5, UR4, 0x1c ;  /* 0x0000000405047291 */ /* 0x000fc8000f8fe23f */
[----:B------:R-:W-:-:S04]  /*10e20*/  UISETP.LT.AND UP0, UPT, URZ, UR4, UPT ;  /* 0x000000043f00728c */ /* 0x000fc8000bf01270 */
[----:B------:R-:W-:-:S04]  /*10e30*/  USEL UR46, URZ, UR4, !UP0 ;  /* 0x000000043f2e7287 */ /* 0x000fc8000c000000 */
[----:B------:R-:W-:-:S06]  /*10e40*/  UISETP.GT.AND UP0, UPT, UR45, UR46, UPT ;  /* 0x0000002e2d00728c */ /* 0x000fcc000bf04270 */
[----:B------:R-:W-:-:S13]  /*10e50*/  PLOP3.LUT P0, PT, PT, PT, UP0, 0x80, 0x0 ;  /* 0x000000000000781c */ /* 0x000fda0003f0f008 */
[----:B------:R-:W-:Y:S05]  /*10e60*/  @P0 BRA `(.L_x_1076) ;  /* 0x0000000000440947 */ /* 0x000fea0003800000 */
[----:B------:R-:W0:Y:S02]  /*10e70*/  S2R R0, SR_TID.X ;  /* 0x0000000000007919 */ /* 0x000e240000002100 */
[----:B0-----:R-:W-:-:S04]  /*10e80*/  LOP3.LUT R0, R0, 0x7f, RZ, 0xc0, !PT ;  /* 0x0000007f00007812 */ /* 0x001fc800078ec0ff */
[----:B------:R-:W-:-:S13]  /*10e90*/  ISETP.NE.AND P2, PT, R0, RZ, PT ;  /* 0x000000ff0000720c */ /* 0x000fda0003f45270 */
[----:B------:R-:W-:Y:S05]  /*10ea0*/  @P2 BRA `(.L_x_1077) ;  /* 0x0000003000702947 */ /* 0x000fea0003800000 */
[----:B------:R-:W0:Y:S01]  /*10eb0*/  S2R R7, SR_LANEID ;  /* 0x0000000000077919 */ /* 0x000e220000000000 */
[----:B------:R-:W-:Y:S01]  /*10ec0*/  VOTEU.ANY UR4, UPT, PT ;  /* 0x0000000000047886 */ /* 0x000fe200038e0100 */
[----:B------:R-:W1:Y:S01]  /*10ed0*/  LDC.64 R2, c[0x0][0xc80] ;  /* 0x00032000ff027b82 */ /* 0x000e620000000a00 */
[----:B------:R-:W0:Y:S08]  /*10ee0*/  FLO.U32 R0, UR4 ;  /* 0x0000000400007d00 */ /* 0x000e3000080e0000 */
[----:B------:R-:W1:Y:S01]  /*10ef0*/  POPC R5, UR4 ;  /* 0x0000000400057d09 */ /* 0x000e620008000000 */
[----:B0-----:R-:W-:-:S13]  /*10f00*/  ISETP.EQ.U32.AND P0, PT, R0, R7, PT ;  /* 0x000000070000720c */ /* 0x001fda0003f02070 */
[----:B-1----:R-:W2:Y:S01]  /*10f10*/  @P0 ATOMG.E.ADD.STRONG.GPU PT, R3, desc[UR36][R2.64], R5 ;  /* 0x00000005020309a8 */ /* 0x002ea200081ee1e4 */
[----:B------:R-:W0:Y:S02]  /*10f20*/  S2R R4, SR_LTMASK ;  /* 0x0000000000047919 */ /* 0x000e240000003900 */
[----:B0-----:R-:W-:-:S04]  /*10f30*/  LOP3.LUT R4, R4, UR4, RZ, 0xc0, !PT ;  /* 0x0000000404047c12 */ /* 0x001fc8000f8ec0ff */
[----:B------:R-:W0:Y:S01]  /*10f40*/  POPC R7, R4 ;  /* 0x0000000400077309 */ /* 0x000e220000000000 */
[----:B--2---:R-:W0:Y:S02]  /*10f50*/  SHFL.IDX PT, R0, R3, R0, 0x1f ;  /* 0x00001f0003007589 */ /* 0x004e2400000e0000 */
[----:B0-----:R-:W-:Y:S01]  /*10f60*/  IADD3 R34, R0, UR47, R7 ;  /* 0x0000002f00227c10 */ /* 0x001fe2000fffe007 */
[----:B------:R-:W-:Y:S06]  /*10f70*/  BRA `(.L_x_1077) ;  /* 0x00000030003c7947 */ /* 0x000fec0003800000 */
.L_x_1076:
[----:B------:R-:W-:Y:S01]  /*10f80*/  VIADD R0, R16, 0x18400 ;  /* 0x0001840010007836 */ /* 0x000fe20000000000 */
[----:B------:R-:W-:Y:S04]  /*10f90*/  BSSY B6, `(.L_x_1078) ;  /* 0x0000013000067945 */ /* 0x000fe80003800000 */
[----:B------:R-:W-:-:S13]  /*10fa0*/  LOP3.LUT P0, RZ, R0, 0x3ff, RZ, 0xc0, !PT ;  /* 0x000003ff00ff7812 */ /* 0x000fda000780c0ff */
[----:B------:R-:W-:Y:S05]  /*10fb0*/  @!P0 BRA `(.L_x_1079) ;  /* 0x0000000000408947 */ /* 0x000fea0003800000 */
[----:B------:R-:W-:Y:S01]  /*10fc0*/  MOV R2, 0x0 ;  /* 0x0000000000027802 */ /* 0x000fe20000000f00 */
[----:B------:R-:W-:Y:S01]  /*10fd0*/  ULDC.64 UR4, c[0x4][0x90] ;  /* 0x0100240000047ab9 */ /* 0x000fe20000000a00 */
[----:B------:R-:W-:Y:S01]  /*10fe0*/  ULDC.64 UR6, c[0x4][0x98] ;  /* 0x0100260000067ab9 */ /* 0x000fe20000000a00 */
[----:B------:R-:W-:Y:S02]  /*10ff0*/  IMAD.U32 R4, RZ, RZ, UR4 ;  /* 0x00000004ff047e24 */ /* 0x000fe4000f8e00ff */
[----:B------:R-:W-:Y:S01]  /*11000*/  IMAD.U32 R5, RZ, RZ, UR5 ;  /* 0x00000005ff057e24 */ /* 0x000fe2000f8e00ff */
[----:B------:R-:W0:Y:S01]  /*11010*/  LDC.64 R2, c[0x4][R2] ;  /* 0x0100000002027b82 */ /* 0x000e220000000a00 */
[----:B------:R-:W-:Y:S01]  /*11020*/  ULDC.64 UR4, c[0x4][0x8] ;  /* 0x0100020000047ab9 */ /* 0x000fe20000000a00 */
[----:B------:R-:W-:Y:S02]  /*11030*/  IMAD.U32 R6, RZ, RZ, UR6 ;  /* 0x00000006ff067e24 */ /* 0x000fe4000f8e00ff */
[----:B------:R-:W-:-:S02]  /*11040*/  IMAD.U32 R7, RZ, RZ, UR7 ;  /* 0x00000007ff077e24 */ /* 0x000fc4000f8e00ff */
[----:B------:R-:W-:Y:S02]  /*11050*/  IMAD.U32 R10, RZ, RZ, UR4 ;  /* 0x00000004ff0a7e24 */ /* 0x000fe4000f8e00ff */
[----:B------:R-:W-:Y:S02]  /*11060*/  IMAD.U32 R11, RZ, RZ, UR5 ;  /* 0x00000005ff0b7e24 */ /* 0x000fe4000f8e00ff */
[----:B------:R-:W-:Y:S02]  /*11070*/  IMAD.MOV.U32 R8, RZ, RZ, 0x70 ;  /* 0x00000070ff087424 */ /* 0x000fe400078e00ff */
[----:B------:R-:W-:Y:S02]  /*11080*/  IMAD.MOV.U32 R12, RZ, RZ, 0x1 ;  /* 0x00000001ff0c7424 */ /* 0x000fe400078e00ff */
[----:B------:R-:W-:-:S07]  /*11090*/  IMAD.MOV.U32 R13, RZ, RZ, RZ ;  /* 0x000000ffff0d7224 */ /* 0x000fce00078e00ff */
[----:B------:R-:W-:-:S07]  /*110a0*/  LEPC R20, `(.L_x_1079) ;  /* 0x000000001014794e */ /* 0x000fce0000000000 */
[----:B0----5:R-:W-:Y:S05]  /*110b0*/  CALL.ABS.NOINC R2 ;  /* 0x0000000002007343 */ /* 0x021fea0003c00000 */
.L_x_1079:
[----:B------:R-:W-:Y:S05]  /*110c0*/  BSYNC B6 ;  /* 0x0000000000067941 */ /* 0x000fea0003800000 */
.L_x_1078:
[----:B------:R-:W-:Y:S01]  /*110d0*/  VIADD R0, R16, 0x400 ;  /* 0x0000040010007836 */ /* 0x000fe20000000000 */
[----:B------:R-:W-:Y:S04]  /*110e0*/  BSSY B6, `(.L_x_1080) ;  /* 0x0000022000067945 */ /* 0x000fe80003800000 */
        /* <DEDUP_REMOVED lines=17> */
[----:B-1---5:R-:W-:Y:S05]  /*11200*/  CALL.ABS.NOINC R2 ;  /* 0x0000000002007343 */ /* 0x022fea0003c00000 */
.L_x_1082:
[----:B------:R0:W1:Y:S01]  /*11210*/  LDC.64 R2, c[0x4][R17] ;  /* 0x0100000011027b82 */ /* 0x0000620000000a00 */
[----:B------:R-:W-:Y:S01]  /*11220*/  ULDC.64 UR4, c[0x4][0x90] ;  /* 0x0100240000047ab9 */ /* 0x000fe20000000a00 */
[----:B------:R-:W-:Y:S01]  /*11230*/  ULDC.64 UR6, c[0x4][0x98] ;  /* 0x0100260000067ab9 */ /* 0x000fe20000000a00 */
[----:B------:R-:W-:Y:S02]  /*11240*/  IMAD.U32 R4, RZ, RZ, UR4 ;  /* 0x00000004ff047e24 */ /* 0x000fe4000f8e00ff */
        /* <DEDUP_REMOVED lines=11> */
.L_x_1081:
[----:B------:R-:W-:Y:S05]  /*11300*/  BSYNC B6 ;  /* 0x0000000000067941 */ /* 0x000fea0003800000 */
.L_x_1080:
[----:B------:R-:W-:Y:S01]  /*11310*/  ULDC.64 UR4, c[0x0][0x9f8] ;  /* 0x00027e0000047ab9 */ /* 0x000fe20000000a00 */
[----:B------:R-:W-:Y:S01]  /*11320*/  IMAD.U32 R29, RZ, RZ, UR43 ;  /* 0x0000002bff1d7e24 */ /* 0x000fe2000f8e00ff */
[----:B------:R-:W-:Y:S01]  /*11330*/  UISETP.NE.U32.AND UP0, UPT, UR4, URZ, UPT ;  /* 0x0000003f0400728c */ /* 0x000fe2000bf05070 */
[----:B------:R-:W0:Y:S03]  /*11340*/  LDC R10, c[0x0][0x430] ;  /* 0x00010c00ff0a7b82 */ /* 0x000e260000000800 */
[----:B------:R-:W-:-:S06]  /*11350*/  UISETP.NE.AND.EX UP0, UPT, UR5, URZ, UPT, UP0 ;  /* 0x0000003f0500728c */ /* 0x000fcc000bf05300 */
[----:B------:R-:W-:-:S05]  /*11360*/  PLOP3.LUT P0, PT, PT, PT, UP0, 0x80, 0x0 ;  /* 0x000000000000781c */ /* 0x000fca0003f0f008 */
[----:B------:R-:W-:Y:S02]  /*11370*/  @UP0 ULDC.64 UR4, c[0x0][0x9f8] ;  /* 0x00027e0000040ab9 */ /* 0x000fe40000000a00 */
[----:B------:R-:W-:-:S06]  /*11380*/  @UP0 UIMAD.WIDE UR4, UR43, 0x4, UR4 ;  /* 0x000000042b0408a5 */ /* 0x000fcc000f8e0204 */
[----:B------:R-:W-:Y:S01]  /*11390*/  IMAD.U32 R2, RZ, RZ, UR4 ;  /* 0x00000004ff027e24 */ /* 0x000fe2000f8e00ff */
[----:B------:R-:W-:Y:S01]  /*113a0*/  ULDC UR4, c[0x0][0xc48] ;  /* 0x0003120000047ab9 */ /* 0x000fe20000000800 */
[----:B------:R-:W-:-:S05]  /*113b0*/  IMAD.U32 R3, RZ, RZ, UR5 ;  /* 0x00000005ff037e24 */ /* 0x000fca000f8e00ff */
[----:B------:R1:W5:Y:S01]  /*113c0*/  @P0 LDG.E R29, desc[UR36][R2.64] ;  /* 0x00000024021d0981 */ /* 0x000362000c1e1900 */
[----:B------:R-:W-:Y:S01]  /*113d0*/  UMOV UR5, 0xffffffff ;  /* 0xffffffff00057882 */ /* 0x000fe20000000000 */
[----:B------:R-:W-:Y:S02]  /*113e0*/  IMAD.U32 R22, RZ, RZ, UR4 ;  /* 0x00000004ff167e24 */ /* 0x000fe4000f8e00ff */
[----:B------:R-:W-:Y:S05]  /*113f0*/  BRA.DIV UR5, `(.L_x_1083) ;  /* 0x0000003605487947 */ /* 0x000fea000b800000 */
.L_x_1137:
[----:B------:R-:W2:Y:S01]  /*11400*/  S2R R0, SR_TID.X ;  /* 0x0000000000007919 */ /* 0x000ea20000002100 */
[----:B------:R-:W-:Y:S01]  /*11410*/  UIADD3 UR4, UR45, -0x1, URZ ;  /* 0xffffffff2d047890 */ /* 0x000fe2000fffe03f */
[----:B0-----:R-:W-:Y:S02]  /*11420*/  ISETP.NE.AND P1, PT, R10, 0x1, PT ;  /* 0x000000010a00780c */ /* 0x001fe40003f25270 */
[----:B-----5:R-:W-:Y:S02]  /*11430*/  SHF.R.S32.HI R33, RZ, 0x1f, R29 ;  /* 0x0000001fff217819 */ /* 0x020fe4000001141d */
[----:B------:R-:W-:Y:S01]  /*11440*/  LOP3.LUT R19, R19, 0xffffff7f, RZ, 0xc0, !PT ;  /* 0xffffff7f13137812 */ /* 0x000fe200078ec0ff */
[----:B------:R-:W-:-:S08]  /*11450*/  IMAD.U32 R7, RZ, RZ, UR4 ;  /* 0x00000004ff077e24 */ /* 0x000fd0000f8e00ff */
[----:B-1----:R-:W0:Y:S01]  /*11460*/  @P1 LDC R3, c[0x0][0x434] ;  /* 0x00010d00ff031b82 */ /* 0x002e220000000800 */
[----:B------:R-:W-:-:S07]  /*11470*/  @P1 LOP3.LUT R19, R19, 0x80, RZ, 0xfc, !PT ;  /* 0x0000008013131812 */ /* 0x000fce00078efcff */
[----:B------:R-:W1:Y:S01]  /*11480*/  @P1 LDC R5, c[0x0][0x438] ;  /* 0x00010e00ff051b82 */ /* 0x000e620000000800 */
[----:B--2---:R-:W-:-:S05]  /*11490*/  IMAD.SHL.U32 R8, R0, 0x10, RZ ;  /* 0x0000001000087824 */ /* 0x004fca00078e00ff */
[----:B------:R-:W-:-:S05]  /*114a0*/  LOP3.LUT R8, R36, 0x70, R8, 0xf8, !PT ;  /* 0x0000007024087812 */ /* 0x000fca00078ef808 */
[----:B------:R-:W-:-:S04]  /*114b0*/  IMAD R7, R7, 0x60, R8 ;  /* 0x0000006007077824 */ /* 0x000fc800078e0208 */
[C---:B------:R-:W-:Y:S01]  /*114c0*/  IMAD.IADD R0, R7.reuse, 0x1, R32 ;  /* 0x0000000107007824 */ /* 0x040fe200078e0220 */
[----:B------:R-:W-:-:S03]  /*114d0*/  ISETP.GE.AND P0, PT, R7, UR38, PT ;  /* 0x0000002607007c0c */ /* 0x000fc6000bf06270 */
[----:B0-----:R-:W-:Y:S01]  /*114e0*/  @P1 IMAD.HI.U32 R2, R0, R3, RZ ;  /* 0x0000000300021227 */ /* 0x001fe200078e00ff */
[----:B------:R-:W-:-:S03]  /*114f0*/  ISETP.GT.U32.OR P0, PT, R8, 0x5f, P0 ;  /* 0x0000005f0800780c */ /* 0x000fc60000704470 */
[----:B------:R-:W-:Y:S01]  /*11500*/  IMAD.MOV.U32 R9, RZ, RZ, R0 ;  /* 0x000000ffff097224 */ /* 0x000fe200078e0000 */
[----:B-1----:R-:W-:-:S09]  /*11510*/  @P1 SHF.R.U32.HI R9, RZ, R5, R2 ;  /* 0x00000005ff091219 */ /* 0x002fd20000011602 */
[----:B------:R-:W0:Y:S01]  /*11520*/  @!P0 LDC.64 R6, c[0x0][0x428] ;  /* 0x00010a00ff068b82 */ /* 0x000e220000000a00 */
[----:B------:R-:W-:-:S07]  /*11530*/  @!P0 SHF.R.S32.HI R3, RZ, 0x1f, R9 ;  /* 0x0000001fff038819 */ /* 0x000fce0000011409 */
[----:B------:R-:W1:Y:S01]  /*11540*/  @!P0 LDC.64 R4, c[0x0][0x418] ;  /* 0x00010600ff048b82 */ /* 0x000e620000000a00 */
[----:B0-----:R-:W-:-:S04]  /*11550*/  @!P0 IMAD R2, R33, R6, RZ ;  /* 0x0000000621028224 */ /* 0x001fc800078e02ff */
[----:B------:R-:W-:Y:S02]  /*11560*/  @!P0 IMAD R7, R29, R7, R2 ;  /* 0x000000071d078224 */ /* 0x000fe400078e0202 */
[----:B------:R-:W-:-:S04]  /*11570*/  @!P0 IMAD.MOV.U32 R2, RZ, RZ, R9 ;  /* 0x000000ffff028224 */ /* 0x000fc800078e0009 */
[----:B------:R-:W-:-:S04]  /*11580*/  @!P0 IMAD.WIDE.U32 R2, R29, R6, R2 ;  /* 0x000000061d028225 */ /* 0x000fc800078e0002 */
[----:B------:R-:W-:Y:S01]  /*11590*/  @!P0 IMAD.IADD R3, R3, 0x1, R7 ;  /* 0x0000000103038824 */ /* 0x000fe200078e0207 */
[----:B-1----:R-:W-:Y:S01]  /*115a0*/  @!P0 LEA R4, P1, R2, R4, 0x2 ;  /* 0x0000000402048211 */ /* 0x002fe200078210ff */
[----:B------:R-:W-:-:S03]  /*115b0*/  IMAD.MOV.U32 R6, RZ, RZ, RZ ;  /* 0x000000ffff067224 */ /* 0x000fc600078e00ff */
[----:B------:R-:W-:Y:S01]  /*115c0*/  @!P0 LEA.HI.X R5, R2, R5, R3, 0x2, P1 ;  /* 0x0000000502058211 */ /* 0x000fe200008f1403 */
[----:B------:R-:W-:-:S04]  /*115d0*/  IMAD.MOV R7, RZ, RZ, -R9 ;  /* 0x000000ffff077224 */ /* 0x000fc800078e0a09 */
[----:B------:R0:W5:Y:S01]  /*115e0*/  @!P0 LDG.E R6, desc[UR36][R4.64] ;  /* 0x0000002404068981 */ /* 0x000162000c1e1900 */
[----:B------:R-:W-:Y:S01]  /*115f0*/  ISETP.GT.U32.AND P0, PT, R8, 0x5f, PT ;  /* 0x0000005f0800780c */ /* 0x000fe20003f04070 */
[----:B------:R-:W-:Y:S01]  /*11600*/  IMAD R3, RZ, RZ, -UR43 ;  /* 0x8000002bff037e24 */ /* 0x000fe2000f8e02ff */
[----:B------:R-:W-:Y:S01]  /*11610*/  LOP3.LUT R19, R19, 0xffffffbf, RZ, 0xc0, !PT ;  /* 0xffffffbf13137812 */ /* 0x000fe200078ec0ff */
[----:B------:R-:W-:Y:S02]  /*11620*/  IMAD.U32 R24, RZ, RZ, UR4 ;  /* 0x00000004ff187e24 */ /* 0x000fe4000f8e00ff */
[----:B------:R-:W-:Y:S02]  /*11630*/  IMAD R22, R22, R3, UR42 ;  /* 0x0000002a16167e24 */ /* 0x000fe4000f8e0203 */
[----:B0-----:R-:W-:-:S03]  /*11640*/  IMAD R5, R10, R7, R0 ;  /* 0x000000070a057224 */ /* 0x001fc600078e0200 */
[----:B------:R-:W-:Y:S01]  /*11650*/  SHF.R.S32.HI R28, RZ, 0x1f, R22 ;  /* 0x0000001fff1c7819 */ /* 0x000fe20000011416 */
[----:B------:R-:W-:-:S05]  /*11660*/  IMAD.U32 R0, RZ, RZ, UR48 ;  /* 0x00000030ff007e24 */ /* 0x000fca000f8e00ff */
[----:B------:R-:W-:-:S13]  /*11670*/  ISETP.NE.AND P2, PT, R0, 0x3, PT ;  /* 0x000000030000780c */ /* 0x000fda0003f45270 */
[----:B------:R-:W-:-:S04]  /*11680*/  @P2 LOP3.LUT R19, R19, 0x40, RZ, 0xfc, !PT ;  /* 0x0000004013132812 */ /* 0x000fc800078efcff */
[----:B------:R-:W-:-:S04]  /*11690*/  LOP3.LUT R19, R19, 0xffffffdf, RZ, 0xc0, !PT ;  /* 0xffffffdf13137812 */ /* 0x000fc800078ec0ff */
[----:B------:R-:W-:Y:S01]  /*116a0*/  @P0 LOP3.LUT R19, R19, 0x20, RZ, 0xfc, !PT ;  /* 0x0000002013130812 */ /* 0x000fe200078efcff */
[----:B------:R-:W-:Y:S06]  /*116b0*/  @!P2 BRA `(.L_x_1084) ;  /* 0x000000000004a947 */ /* 0x000fec0003800000 */
[----:B------:R-:W-:Y:S01]  /*116c0*/  BPT.TRAP 0x1 ;  /* 0x000000040000795c */ /* 0x000fe20000300000 */
.L_x_1084:
[----:B------:R-:W-:Y:S01]  /*116d0*/  SHF.R.S32.HI R7, RZ, 0x1f, R5 ;  /* 0x0000001fff077819 */ /* 0x000fe20000011405 */
[----:B------:R-:W-:Y:S01]  /*116e0*/  ULDC.64 UR4, c[0x0][0x328] ;  /* 0x0000ca0000047ab9 */ /* 0x000fe20000000a00 */
[----:B-----5:R-:W-:Y:S01]  /*116f0*/  SHF.R.S32.HI R4, RZ, 0x1f, R6 ;  /* 0x0000001fff047819 */ /* 0x020fe20000011406 */
[----:B------:R-:W-:Y:S01]  /*11700*/  IMAD.WIDE.U32 R2, R5, UR4, RZ ;  /* 0x0000000405027c25 */ /* 0x000fe2000f8e00ff */
[----:B------:R-:W-:Y:S03]  /*11710*/  BSSY B0, `(.L_x_1085) ;  /* 0x0000015000007945 */ /* 0x000fe60003800000 */
[----:B------:R-:W-:-:S04]  /*11720*/  IMAD R0, R7, UR4, RZ ;  /* 0x0000000407007c24 */ /* 0x000fc8000f8e02ff */
[----:B------:R-:W-:Y:S01]  /*11730*/  IMAD R9, R5, UR5, R0 ;  /* 0x0000000505097c24 */ /* 0x000fe2000f8e0200 */
[----:B------:R-:W-:Y:S01]  /*11740*/  ULDC.64 UR4, c[0x0][0x338] ;  /* 0x0000ce0000047ab9 */ /* 0x000fe20000000a00 */
[----:B------:R-:W-:Y:S02]  /*11750*/  IMAD R0, R23, 0x8, R16 ;  /* 0x0000000817007824 */ /* 0x000fe400078e0210 */
        /* <DEDUP_REMOVED lines=13> */
[----:B------:R-:W-:-:S04]  /*11830*/  SHF.L.U32 R3, R26, 0x1f, RZ ;  /* 0x0000001f1a037819 */ /* 0x000fc800000006ff */
[----:B------:R-:W0:Y:S02]  /*11840*/  SYNCS.PHASECHK.TRANS64.TRYWAIT P0, [R0+URZ+0x2a840], R3 ;  /* 0x02a84003000075a7 */ /* 0x000e24000800017f */
[----:B0-----:R-:W-:Y:S05]  /*11850*/  @!P0 BRA `(.L_x_1086) ;  /* 0x00000030005c8947 */ /* 0x001fea0003800000 */
.L_x_1138:
[----:B------:R-:W-:Y:S05]  /*11860*/  BSYNC B0 ;  /* 0x0000000000007941 */ /* 0x000fea0003800000 */
.L_x_1085:
[----:B------:R-:W-:Y:S01]  /*11870*/  ULDC.64 UR4, c[0x0][0x300] ;  /* 0x0000c00000047ab9 */ /* 0x000fe20000000a00 */
[----:B------:R-:W-:Y:S01]  /*11880*/  LOP3.LUT P4, RZ, R19, 0x10, RZ, 0xc0, !PT ;  /* 0x0000001013ff7812 */ /* 0x000fe2000788c0ff */
[----:B------:R-:W-:Y:S01]  /*11890*/  IMAD R2, R7, UR4, RZ ;  /* 0x0000000407027c24 */ /* 0x000fe2000f8e02ff */
[C---:B------:R-:W-:Y:S02]  /*118a0*/  LOP3.LUT P3, RZ, R19.reuse, 0x8, RZ, 0xc0, !PT ;  /* 0x0000000813ff7812 */ /* 0x040fe4000786c0ff */
[----:B------:R-:W-:Y:S01]  /*118b0*/  LOP3.LUT P2, RZ, R19, 0x4, RZ, 0xc0, !PT ;  /* 0x0000000413ff7812 */ /* 0x000fe2000784c0ff */
[C---:B------:R-:W-:Y:S02]  /*118c0*/  IMAD R7, R5.reuse, UR5, R2 ;  /* 0x0000000505077c24 */ /* 0x040fe4000f8e0202 */
[----:B0-----:R-:W-:Y:S01]  /*118d0*/  IMAD.WIDE.U32 R2, R5, UR4, RZ ;  /* 0x0000000405027c25 */ /* 0x001fe2000f8e00ff */
[----:B------:R-:W-:-:S03]  /*118e0*/  ULDC.64 UR4, c[0x0][0x310] ;  /* 0x0000c40000047ab9 */ /* 0x000fc60000000a00 */
[----:B------:R-:W-:Y:S02]  /*118f0*/  IMAD.IADD R3, R3, 0x1, R7 ;  /* 0x0000000103037824 */ /* 0x000fe400078e0207 */
[----:B------:R-:W-:Y:S02]  /*11900*/  IMAD R5, R4, UR4, RZ ;  /* 0x0000000404057c24 */ /* 0x000fe4000f8e02ff */
[----:B------:R-:W-:-:S04]  /*11910*/  IMAD.WIDE.U32 R2, R6, UR4, R2 ;  /* 0x0000000406027c25 */ /* 0x000fc8000f8e0002 */
[----:B------:R-:W-:Y:S01]  /*11920*/  IMAD R5, R6, UR5, R5 ;  /* 0x0000000506057c24 */ /* 0x000fe2000f8e0205 */
[----:B------:R-:W-:Y:S01]  /*11930*/  ULDC.64 UR4, c[0x0][0x308] ;  /* 0x0000c20000047ab9 */ /* 0x000fe20000000a00 */
[----:B------:R-:W-:Y:S02]  /*11940*/  IMAD.MOV.U32 R7, RZ, RZ, -0x60 ;  /* 0xffffffa0ff077424 */ /* 0x000fe400078e00ff */
[----:B------:R-:W-:Y:S02]  /*11950*/  IMAD.IADD R3, R3, 0x1, R5 ;  /* 0x0000000103037824 */ /* 0x000fe400078e0205 */
[----:B------:R-:W-:Y:S02]  /*11960*/  IMAD R5, R28, UR4, RZ ;  /* 0x000000041c057c24 */ /* 0x000fe4000f8e02ff */
[----:B------:R-:W-:-:S04]  /*11970*/  IMAD.WIDE.U32 R2, R22, UR4, R2 ;  /* 0x0000000416027c25 */ /* 0x000fc8000f8e0002 */
[----:B------:R-:W-:Y:S01]  /*11980*/  IMAD R5, R22, UR5, R5 ;  /* 0x0000000516057c24 */ /* 0x000fe2000f8e0205 */
[----:B------:R-:W-:Y:S01]  /*11990*/  ULDC.64 UR4, c[0x0][0x2e8] ;  /* 0x0000ba0000047ab9 */ /* 0x000fe20000000a00 */
[----:B------:R-:W-:Y:S01]  /*119a0*/  IMAD R7, R24, R7, UR38 ;  /* 0x0000002618077e24 */ /* 0x000fe2000f8e0207 */
[C---:B------:R-:W-:Y:S01]  /*119b0*/  LEA R4, P0, R2.reuse, UR4, 0x1 ;  /* 0x0000000402047c11 */ /* 0x040fe2000f8008ff */
[----:B------:R-:W-:Y:S01]  /*119c0*/  IMAD.IADD R3, R3, 0x1, R5 ;  /* 0x0000000103037824 */ /* 0x000fe200078e0205 */
[----:B------:R-:W-:Y:S01]  /*119d0*/  UMOV UR4, 0xffffffff ;  /* 0xffffffff00047882 */ /* 0x000fe20000000000 */
[----:B------:R-:W-:Y:S02]  /*119e0*/  IMAD.IADD R7, R7, 0x1, -R36 ;  /* 0x0000000107077824 */ /* 0x000fe400078e0a24 */
[----:B------:R-:W-:Y:S01]  /*119f0*/  IMAD R5, R23, 0x4800, R30 ;  /* 0x0000480017057824 */ /* 0x000fe200078e021e */
[----:B------:R-:W-:Y:S02]  /*11a00*/  LEA.HI.X R6, R2, UR5, R3, 0x1, P0 ;  /* 0x0000000502067c11 */ /* 0x000fe400080f0c03 */
[----:B------:R-:W-:Y:S01]  /*11a10*/  ISETP.GE.AND P0, PT, R7, 0x1, PT ;  /* 0x000000010700780c */ /* 0x000fe20003f06270 */
[----:B------:R-:W-:-:S12]  /*11a20*/  BRA.DIV UR4, `(.L_x_1087) ;  /* 0x0000002e04fc7947 */ /* 0x000fd8000b800000 */
[----:B------:R-:W0:Y:S01]  /*11a30*/  SHFL.IDX PT, R14, R4, RZ, 0x181f ;  /* 0x00181fff040e7589 */ /* 0x000e2200000e0000 */
[----:B------:R-:W-:-:S03]  /*11a40*/  @P0 IMAD R9, R5, 0x2, R16 ;  /* 0x0000000205090824 */ /* 0x000fc600078e0210 */
[----:B------:R-:W1:Y:S04]  /*11a50*/  SHFL.IDX PT, R2, R6, RZ, 0x181f ;  /* 0x00181fff06027589 */ /* 0x000e6800000e0000 */
[----:B------:R-:W-:Y:S01]  /*11a60*/  SHFL.IDX PT, R8, R6, 0x1, 0x181f ;  /* 0x00381f0006087f89 */ /* 0x000fe200000e0000 */
[----:B0-----:R-:W-:-:S05]  /*11a70*/  @P0 LEA R14, P1, R37, R14, 0x1 ;  /* 0x0000000e250e0211 */ /* 0x001fca00078208ff */
[----:B-1----:R-:W-:Y:S02]  /*11a80*/  @P0 IMAD.X R3, RZ, RZ, R2, P1 ;  /* 0x000000ffff030224 */ /* 0x002fe400008e0602 */
[----:B------:R-:W-:Y:S02]  /*11a90*/  @P0 IMAD.MOV.U32 R2, RZ, RZ, R14 ;  /* 0x000000ffff020224 */ /* 0x000fe400078e000e */
[----:B------:R-:W0:Y:S04]  /*11aa0*/  SHFL.IDX PT, R14, R4, 0x1, 0x181f ;  /* 0x00381f00040e7f89 */ /* 0x000e2800000e0000 */
[----:B------:R-:W-:Y:S04]  /*11ab0*/  @P0 LDGSTS.E.BYPASS.LTC128B.128 [R9+0x18400], desc[UR36][R2.64], !P4 ;  /* 0x1840000002090fae */ /* 0x000fe8000e101d64 */
[----:B------:R-:W-:Y:S04]  /*11ac0*/  @P0 LDGSTS.E.BYPASS.LTC128B.128 [R9+0x1b400], desc[UR36][R2.64+0x80], !P3 ;  /* 0x1b40008002090fae */ /* 0x000fe8000d901d64 */
[----:B------:R1:W-:Y:S01]  /*11ad0*/  @P0 LDGSTS.E.BYPASS.LTC128B.128 [R9+0x1e400], desc[UR36][R2.64+0x100], !P2 ;  /* 0x1e40010002090fae */ /* 0x0003e2000d101d64 */
[----:B------:R-:W-:-:S13]  /*11ae0*/  ISETP.GE.AND P0, PT, R7, 0x11, PT ;  /* 0x000000110700780c */ /* 0x000fda0003f06270 */
[----:B0-----:R-:W-:Y:S01]  /*11af0*/  @P0 LEA R14, P1, R37, R14, 0x1 ;  /* 0x0000000e250e0211 */ /* 0x001fe200078208ff */
[----:B------:R-:W-:-:S04]  /*11b00*/  @P0 IMAD R25, R5, 0x2, R16 ;  /* 0x0000000205190824 */ /* 0x000fc800078e0210 */
[----:B------:R-:W-:Y:S02]  /*11b10*/  @P0 IMAD.X R21, RZ, RZ, R8, P1 ;  /* 0x000000ffff150224 */ /* 0x000fe400008e0608 */
[----:B-1----:R-:W-:Y:S01]  /*11b20*/  @P0 IMAD.MOV.U32 R2, RZ, RZ, R14 ;  /* 0x000000ffff020224 */ /* 0x002fe200078e000e */
[----:B------:R-:W-:Y:S01]  /*11b30*/  SHFL.IDX PT, R8, R6, 0x2, 0x181f ;  /* 0x00581f0006087f89 */ /* 0x000fe200000e0000 */
[----:B------:R-:W-:-:S03]  /*11b40*/  @P0 IMAD.MOV.U32 R3, RZ, RZ, R21 ;  /* 0x000000ffff030224 */ /* 0x000fc600078e0015 */
        /* <DEDUP_REMOVED lines=31> */
[----:B------:R0:W1:Y:S01]  /*11d40*/  SHFL.IDX PT, R8, R6, 0x5, 0x181f ;  /* 0x00b81f0006087f89 */ /* 0x00006200000e0000 */
[----:B------:R-:W-:-:S03]  /*11d50*/  @P0 IMAD.MOV.U32 R3, RZ, RZ, R9 ;  /* 0x000000ffff030224 */ /* 0x000fc600078e0009 */
[----:B------:R0:W2:Y:S04]  /*11d60*/  SHFL.IDX PT, R14, R4, 0x5, 0x181f ;  /* 0x00b81f00040e7f89 */ /* 0x0000a800000e0000 */
[----:B------:R0:W-:Y:S04]  /*11d70*/  @P0 LDGSTS.E.BYPASS.LTC128B.128 [R21+0x1a400], desc[UR36][R2.64], !P4 ;  /* 0x1a40000002150fae */ /* 0x0001e8000e101d64 */
[----:B------:R0:W-:Y:S04]  /*11d80*/  @P0 LDGSTS.E.BYPASS.LTC128B.128 [R21+0x1d400], desc[UR36][R2.64+0x80], !P3 ;  /* 0x1d40008002150fae */ /* 0x0001e8000d901d64 */
[----:B------:R0:W-:Y:S02]  /*11d90*/  @P0 LDGSTS.E.BYPASS.LTC128B.128 [R21+0x20400], desc[UR36][R2.64+0x100], !P2 ;  /* 0x2040010002150fae */ /* 0x0001e4000d101d64 */
.L_x_1152:
[----:B------:R-:W-:-:S13]  /*11da0*/  ISETP.GE.AND P0, PT, R7, 0x51, PT ;  /* 0x000000510700780c */ /* 0x000fda0003f06270 */
[----:B0-2---:R-:W-:Y:S01]  /*11db0*/  @P0 LEA R2, P1, R37, R14, 0x1 ;  /* 0x0000000e25020211 */ /* 0x005fe200078208ff */
[----:B------:R-:W-:-:S04]  /*11dc0*/  @P0 IMAD R5, R5, 0x2, R16 ;  /* 0x0000000205050824 */ /* 0x000fc800078e0210 */
[----:B-1----:R-:W-:-:S05]  /*11dd0*/  @P0 IMAD.X R3, RZ, RZ, R8, P1 ;  /* 0x000000ffff030224 */ /* 0x002fca00008e0608 */
        /* <DEDUP_REMOVED lines=8> */
.L_x_1088:
        /* <DEDUP_REMOVED lines=10> */
.L_x_1089:
[----:B------:R1:W-:Y:S02]  /*11f00*/  SYNCS.ARRIVE.TRANS64.A1T0 RZ, [R0+URZ+0x2a830], RZ ;  /* 0x02a830ff00ff79a7 */ /* 0x0003e4000810003f */
[----:B------:R-:W-:Y:S05]  /*11f10*/  WARPSYNC.ALL ;  /* 0x0000000000007948 */ /* 0x000fea0003800000 */
[----:B------:R-:W-:Y:S01]  /*11f20*/  BSSY B6, `(.L_x_1090) ;  /* 0x0000015000067945 */ /* 0x000fe20003800000 */
[----:B-1----:R-:W-:Y:S01]  /*11f30*/  VIADD R0, R16, 0xc400 ;  /* 0x0000c40010007836 */ /* 0x002fe20000000000 */
[----:B------:R-:W-:Y:S04]  /*11f40*/  BAR.SYNC.DEFER_BLOCKING 0x8, 0x180 ;  /* 0x0206000000007b1d */ /* 0x000fe80000010000 */
[----:B------:R-:W-:-:S13]  /*11f50*/  LOP3.LUT P0, RZ, R0, 0x3ff, RZ, 0xc0, !PT ;  /* 0x000003ff00ff7812 */ /* 0x000fda000780c0ff */
[----:B------:R-:W-:Y:S05]  /*11f60*/  @!P0 BRA `(.L_x_1091) ;  /* 0x0000000000408947 */ /* 0x000fea0003800000 */
[----:B0-----:R-:W-:Y:S01]  /*11f70*/  MOV R2, 0x0 ;  /* 0x0000000000027802 */ /* 0x001fe20000000f00 */
[----:B------:R-:W-:Y:S01]  /*11f80*/  ULDC.64 UR6, c[0x4][0x90] ;  /* 0x0100240000067ab9 */ /* 0x000fe20000000a00 */
[----:B------:R-:W-:Y:S01]  /*11f90*/  ULDC.64 UR8, c[0x4][0x98] ;  /* 0x0100260000087ab9 */ /* 0x000fe20000000a00 */
[----:B------:R-:W-:Y:S01]  /*11fa0*/  ULDC.64 UR4, c[0x4][0x20] ;  /* 0x0100080000047ab9 */ /* 0x000fe20000000a00 */
[----:B------:R-:W-:Y:S02]  /*11fb0*/  IMAD.U32 R4, RZ, RZ, UR6 ;  /* 0x00000006ff047e24 */ /* 0x000fe4000f8e00ff */
[----:B------:R-:W0:Y:S01]  /*11fc0*/  LDC.64 R2, c[0x4][R2] ;  /* 0x0100000002027b82 */ /* 0x000e220000000a00 */
[----:B------:R-:W-:Y:S02]  /*11fd0*/  IMAD.U32 R5, RZ, RZ, UR7 ;  /* 0x00000007ff057e24 */ /* 0x000fe4000f8e00ff */
        /* <DEDUP_REMOVED lines=8> */
[----:B0-----:R-:W-:Y:S05]  /*12060*/  CALL.ABS.NOINC R2 ;  /* 0x0000000002007343 */ /* 0x001fea0003c00000 */
.L_x_1091:
[----:B------:R-:W-:Y:S05]  /*12070*/  BSYNC B6 ;  /* 0x0000000000067941 */ /* 0x000fea0003800000 */
.L_x_1090:
[----:B0-----:R-:W0:Y:S01]  /*12080*/  S2R R2, SR_TID.X ;  /* 0x0000000000027919 */ /* 0x001e220000002100 */
[----:B------:R-:W-:Y:S01]  /*12090*/  UISETP.NE.AND UP0, UPT, UR50, URZ, UPT ;  /* 0x0000003f3200728c */ /* 0x000fe2000bf05270 */
[----:B------:R-:W-:Y:S01]  /*120a0*/  R2UR UR6, R28 ;  /* 0x000000001c0672ca */ /* 0x000fe200000e0000 */
[----:B------:R-:W-:Y:S01]  /*120b0*/  ULDC.64 UR8, c[0x0][0x2d8] ;  /* 0x0000b60000087ab9 */ /* 0x000fe20000000a00 */
[----:B------:R-:W-:Y:S02]  /*120c0*/  R2UR UR7, R22 ;  /* 0x00000000160772ca */ /* 0x000fe400000e0000 */
[C---:B------:R-:W-:Y:S02]  /*120d0*/  LOP3.LUT P3, RZ, R19.reuse, 0x400, RZ, 0xc0, !PT ;  /* 0x0000040013ff7812 */ /* 0x040fe4000786c0ff */
[----:B------:R-:W-:Y:S02]  /*120e0*/  PLOP3.LUT P0, PT, PT, PT, UP0, 0x80, 0x0 ;  /* 0x000000000000781c */ /* 0x000fe40003f0f008 */
[----:B------:R-:W-:-:S02]  /*120f0*/  LOP3.LUT P4, RZ, R19, 0x200, RZ, 0xc0, !PT ;  /* 0x0000020013ff7812 */ /* 0x000fc4000788c0ff */
[----:B------:R-:W-:Y:S01]  /*12100*/  @UP0 ULDC UR4, c[0x0][0x44c] ;  /* 0x0001130000040ab9 */ /* 0x000fe20000000800 */
[----:B------:R-:W-:Y:S02]  /*12110*/  LOP3.LUT P5, RZ, R19, 0x100, RZ, 0xc0, !PT ;  /* 0x0000010013ff7812 */ /* 0x000fe400078ac0ff */
[----:B------:R-:W-:-:S04]  /*12120*/  UIMAD UR6, UR6, UR8, URZ ;  /* 0x00000008060672a4 */ /* 0x000fc8000f8e023f */
[----:B------:R-:W-:Y:S02]  /*12130*/  UIMAD UR7, UR7, UR9, UR6 ;  /* 0x00000009070772a4 */ /* 0x000fe4000f8e0206 */
[----:B------:R-:W-:Y:S01]  /*12140*/  USHF.R.S32.HI UR6, URZ, 0x1f, UR43 ;  /* 0x0000001f3f067899 */ /* 0x000fe2000801142b */
[----:B0-----:R-:W-:-:S05]  /*12150*/  IMAD.SHL.U32 R2, R2, 0x10, RZ ;  /* 0x0000001002027824 */ /* 0x001fca00078e00ff */
[----:B------:R-:W-:-:S05]  /*12160*/  LOP3.LUT R2, R36, 0x70, R2, 0xf8, !PT ;  /* 0x0000007024027812 */ /* 0x000fca00078ef802 */
[----:B------:R-:W-:-:S04]  /*12170*/  VIADD R0, R2, UR44 ;  /* 0x0000002c02007c36 */ /* 0x000fc80008000000 */
[----:B------:R-:W-:Y:S01]  /*12180*/  @P0 IMAD.HI.U32 R3, R0, UR4, RZ ;  /* 0x0000000400030c27 */ /* 0x000fe2000f8e00ff */
[----:B------:R-:W-:Y:S01]  /*12190*/  PLOP3.LUT P0, PT, PT, PT, UP0, 0x80, 0x0 ;  /* 0x000000000000781c */ /* 0x000fe20003f0f008 */
[----:B------:R-:W-:Y:S02]  /*121a0*/  @UP0 ULDC UR4, c[0x0][0x450] ;  /* 0x0001140000040ab9 */ /* 0x000fe40000000800 */
[----:B------:R-:W-:-:S10]  /*121b0*/  IMAD.MOV.U32 R2, RZ, RZ, R0 ;  /* 0x000000ffff027224 */ /* 0x000fd400078e0000 */
[----:B------:R-:W-:Y:S02]  /*121c0*/  @P0 SHF.R.U32.HI R2, RZ, UR4, R3 ;  /* 0x00000004ff020c19 */ /* 0x000fe40008011603 */
[----:B------:R-:W-:-:S03]  /*121d0*/  R2UR UR4, R22 ;  /* 0x00000000160472ca */ /* 0x000fc600000e0000 */
[----:B------:R-:W-:-:S10]  /*121e0*/  IMAD.MOV R5, RZ, RZ, -R2 ;  /* 0x000000ffff057224 */ /* 0x000fd400078e0a02 */
[----:B------:R-:W-:-:S03]  /*121f0*/  UIMAD.WIDE.U32 UR4, UR4, UR8, URZ ;  /* 0x00000008040472a5 */ /* 0x000fc6000f8e003f */
[----:B------:R-:W-:Y:S01]  /*12200*/  ULDC.64 UR8, c[0x0][0x2e0] ;  /* 0x0000b80000087ab9 */ /* 0x000fe20000000a00 */
[----:B------:R-:W-:Y:S02]  /*12210*/  UIADD3 UR5, UR5, UR7, URZ ;  /* 0x0000000705057290 */ /* 0x000fe4000fffe03f */
[----:B------:R-:W-:Y:S01]  /*12220*/  UIMAD UR6, UR6, UR8, URZ ;  /* 0x00000008060672a4 */ /* 0x000fe2000f8e023f */
[----:B------:R-:W-:Y:S01]  /*12230*/  ULDC UR7, c[0x0][0x448] ;  /* 0x0001120000077ab9 */ /* 0x000fe20000000800 */
[----:B------:R-:W-:Y:S01]  /*12240*/  UIMAD.WIDE.U32 UR4, UR43, UR8, UR4 ;  /* 0x000000082b0472a5 */ /* 0x000fe2000f8e0004 */
[----:B------:R-:W-:Y:S01]  /*12250*/  IMAD R5, R5, UR7, R0 ;  /* 0x0000000705057c24 */ /* 0x000fe2000f8e0200 */
[----:B------:R-:W-:Y:S01]  /*12260*/  UIMAD UR6, UR43, UR9, UR6 ;  /* 0x000000092b0672a4 */ /* 0x000fe2000f8e0206 */
[----:B------:R-:W-:Y:S02]  /*12270*/  SHF.R.S32.HI R0, RZ, 0x1f, R2 ;  /* 0x0000001fff007819 */ /* 0x000fe40000011402 */
[----:B------:R-:W-:Y:S01]  /*12280*/  ULDC.64 UR8, c[0x0][0x2d0] ;  /* 0x0000b40000087ab9 */ /* 0x000fe20000000a00 */
[----:B------:R-:W-:Y:S01]  /*12290*/  UIADD3 UR5, UR5, UR6, URZ ;  /* 0x0000000605057290 */ /* 0x000fe2000fffe03f */
[----:B------:R-:W-:-:S02]  /*122a0*/  IMAD.U32 R9, RZ, RZ, UR8 ;  /* 0x00000008ff097e24 */ /* 0x000fc4000f8e00ff */
[----:B------:R-:W-:Y:S01]  /*122b0*/  IMAD R3, R0, UR8, RZ ;  /* 0x0000000800037c24 */ /* 0x000fe2000f8e02ff */
[----:B------:R-:W-:-:S03]  /*122c0*/  SHF.R.S32.HI R0, RZ, 0x1f, R5 ;  /* 0x0000001fff007819 */ /* 0x000fc60000011405 */
[C---:B------:R-:W-:Y:S02]  /*122d0*/  IMAD R7, R2.reuse, UR9, R3 ;  /* 0x0000000902077c24 */ /* 0x040fe4000f8e0203 */
[----:B------:R-:W-:Y:S01]  /*122e0*/  IMAD.WIDE.U32 R2, R2, R9, UR4 ;  /* 0x0000000402027e25 */ /* 0x000fe2000f8e0009 */
        /* <DEDUP_REMOVED lines=8> */
[----:B------:R-:W-:-:S04]  /*12370*/  UMOV UR4, 0xffffffff ;  /* 0xffffffff00047882 */ /* 0x000fc80000000000 */
[----:B------:R-:W-:Y:S01]  /*12380*/  LEA.HI.X R5, R2, UR5, R5, 0x1, P0 ;  /* 0x0000000502057c11 */ /* 0x000fe200080f0c05 */
[----:B------:R-:W-:Y:S06]  /*12390*/  BRA.DIV UR4, `(.L_x_1092) ;  /* 0x0000002e04987947 */ /* 0x000fec000b800000 */
[----:B------:R-:W0:Y:S01]  /*123a0*/  SHFL.IDX PT, R14, R0, RZ, 0x181f ;  /* 0x00181fff000e7589 */ /* 0x000e2200000e0000 */
[----:B------:R-:W-:-:S03]  /*123b0*/  VIADD R4, R36, UR44 ;  /* 0x0000002c24047c36 */ /* 0x000fc60008000000 */
[----:B------:R-:W1:Y:S01]  /*123c0*/  SHFL.IDX PT, R2, R5, RZ, 0x181f ;  /* 0x00181fff05027589 */ /* 0x000e6200000e0000 */
[C---:B------:R-:W-:Y:S01]  /*123d0*/  VIADD R7, R4.reuse, 0x10 ;  /* 0x0000001004077836 */ /* 0x040fe20000000000 */
[----:B------:R-:W-:Y:S02]  /*123e0*/  ISETP.GE.AND P0, PT, R4, UR39, PT ;  /* 0x0000002704007c0c */ /* 0x000fe4000bf06270 */
[----:B------:R-:W-:Y:S11]  /*123f0*/  SHFL.IDX PT, R6, R5, 0x1, 0x181f ;  /* 0x00381f0005067f89 */ /* 0x000ff600000e0000 */
[----:B0-----:R-:W-:-:S05]  /*12400*/  @!P0 LEA R14, P1, R37, R14, 0x1 ;  /* 0x0000000e250e8211 */ /* 0x001fca00078208ff */
[----:B-1----:R-:W-:Y:S02]  /*12410*/  @!P0 IMAD.X R3, RZ, RZ, R2, P1 ;  /* 0x000000ffff038224 */ /* 0x002fe400008e0602 */
[----:B------:R-:W-:Y:S02]  /*12420*/  @!P0 IMAD.MOV.U32 R2, RZ, RZ, R14 ;  /* 0x000000ffff028224 */ /* 0x000fe400078e000e */
[----:B------:R-:W0:Y:S04]  /*12430*/  SHFL.IDX PT, R14, R0, 0x1, 0x181f ;  /* 0x00381f00000e7f89 */ /* 0x000e2800000e0000 */
[----:B------:R-:W-:Y:S04]  /*12440*/  @!P0 LDGSTS.E.BYPASS.LTC128B.128 [R31+0xc400], desc[UR36][R2.64], !P3 ;  /* 0x0c400000021f8fae */ /* 0x000fe8000d901d64 */
[----:B------:R-:W-:Y:S04]  /*12450*/  @!P0 LDGSTS.E.BYPASS.LTC128B.128 [R31+0x10400], desc[UR36][R2.64+0x80], !P4 ;  /* 0x10400080021f8fae */ /* 0x000fe8000e101d64 */
[----:B------:R1:W-:Y:S01]  /*12460*/  @!P0 LDGSTS.E.BYPASS.LTC128B.128 [R31+0x14400], desc[UR36][R2.64+0x100], !P5 ;  /* 0x14400100021f8fae */ /* 0x0003e2000e901d64 */
[----:B------:R-:W-:-:S13]  /*12470*/  ISETP.GE.AND P0, PT, R7, UR39, PT ;  /* 0x0000002707007c0c */ /* 0x000fda000bf06270 */
[----:B0-----:R-:W-:-:S05]  /*12480*/  @!P0 LEA R14, P1, R37, R14, 0x1 ;  /* 0x0000000e250e8211 */ /* 0x001fca00078208ff */
[----:B------:R-:W-:Y:S02]  /*12490*/  @!P0 IMAD.X R7, RZ, RZ, R6, P1 ;  /* 0x000000ffff078224 */ /* 0x000fe400008e0606 */
[----:B-1----:R-:W-:Y:S01]  /*124a0*/  @!P0 IMAD.MOV.U32 R2, RZ, RZ, R14 ;  /* 0x000000ffff028224 */ /* 0x002fe200078e000e */
[----:B------:R-:W-:Y:S01]  /*124b0*/  SHFL.IDX PT, R6, R5, 0x2, 0x181f ;  /* 0x00581f0005067f89 */ /* 0x000fe200000e0000 */
[----:B------:R-:W-:Y:S02]  /*124c0*/  @!P0 IMAD.MOV.U32 R3, RZ, RZ, R7 ;  /* 0x000000ffff038224 */ /* 0x000fe400078e0007 */
[----:B------:R-:W-:Y:S01]  /*124d0*/  VIADD R7, R4, 0x20 ;  /* 0x0000002004077836 */ /* 0x000fe20000000000 */
        /* <DEDUP_REMOVED lines=52> */
[----:B------:R0:W1:Y:S01]  /*12820*/  SHFL.IDX PT, R6, R5, 0x7, 0x181f ;  /* 0x00f81f0005067f89 */ /* 0x00006200000e0000 */
[----:B------:R-:W-:-:S03]  /*12830*/  @!P0 IMAD.MOV.U32 R3, RZ, RZ, R7 ;  /* 0x000000ffff038224 */ /* 0x000fc600078e0007 */
[----:B------:R0:W2:Y:S04]  /*12840*/  SHFL.IDX PT, R14, R0, 0x7, 0x181f ;  /* 0x00f81f00000e7f89 */ /* 0x0000a800000e0000 */
[----:B------:R0:W-:Y:S04]  /*12850*/  @!P0 LDGSTS.E.BYPASS.LTC128B.128 [R31+0xf400], desc[UR36][R2.64], !P3 ;  /* 0x0f400000021f8fae */ /* 0x0001e8000d901d64 */
[----:B------:R0:W-:Y:S04]  /*12860*/  @!P0 LDGSTS.E.BYPASS.LTC128B.128 [R31+0x13400], desc[UR36][R2.64+0x80], !P4 ;  /* 0x13400080021f8fae */ /* 0x0001e8000e101d64 */
[----:B------:R0:W-:Y:S02]  /*12870*/  @!P0 LDGSTS.E.BYPASS.LTC128B.128 [R31+0x17400], desc[UR36][R2.64+0x100], !P5 ;  /* 0x17400100021f8fae */ /* 0x0001e4000e901d64 */
.L_x_1169:
[----:B------:R-:W-:-:S05]  /*12880*/  VIADD R4, R4, 0x70 ;  /* 0x0000007004047836 */ /* 0x000fca0000000000 */
[----:B------:R-:W-:-:S13]  /*12890*/  ISETP.GE.AND P0, PT, R4, UR39, PT ;  /* 0x0000002704007c0c */ /* 0x000fda000bf06270 */
[----:B0-2---:R-:W-:-:S05]  /*128a0*/  @!P0 LEA R2, P1, R37, R14, 0x1 ;  /* 0x0000000e25028211 */ /* 0x005fca00078208ff */
[----:B-1----:R-:W-:-:S05]  /*128b0*/  @!P0 IMAD.X R3, RZ, RZ, R6, P1 ;  /* 0x000000ffff038224 */ /* 0x002fca00008e0606 */
[----:B------:R-:W-:Y:S01]  /*128c0*/  @!PT LDS RZ, [RZ] ;  /* 0x00000000fffff984 */ /* 0x000fe20000000800 */
[----:B------:R-:W-:Y:S01]  /*128d0*/  @!PT LDS RZ, [RZ] ;  /* 0x00000000fffff984 */ /* 0x000fe20000000800 */
[----:B------:R-:W-:Y:S01]  /*128e0*/  @!PT LDS RZ, [RZ] ;  /* 0x00000000fffff984 */ /* 0x000fe20000000800 */
[----:B------:R0:W-:Y:S04]  /*128f0*/  @!P0 LDGSTS.E.BYPASS.LTC128B.128 [R31+0xfc00], desc[UR36][R2.64], !P3 ;  /* 0x0fc00000021f8fae */ /* 0x0001e8000d901d64 */
[----:B------:R0:W-:Y:S04]  /*12900*/  @!P0 LDGSTS.E.BYPASS.LTC128B.128 [R31+0x13c00], desc[UR36][R2.64+0x80], !P4 ;  /* 0x13c00080021f8fae */ /* 0x0001e8000e101d64 */
[----:B------:R0:W-:Y:S01]  /*12910*/  @!P0 LDGSTS.E.BYPASS.LTC128B.128 [R31+0x17c00], desc[UR36][R2.64+0x100], !P5 ;  /* 0x17c00100021f8fae */ /* 0x0001e2000e901d64 */
[----:B------:R-:W-:Y:S01]  /*12920*/  PLOP3.LUT P0, PT, PT, PT, PT, 0x80, 0x0 ;  /* 0x000000000000781c */ /* 0x000fe20003f0f070 */
[----:B------:R-:W-:-:S12]  /*12930*/  NOP ;  /* 0x0000000000007918 */ /* 0x000fd80000000000 */
.L_x_1093:
[----:B------:R-:W-:Y:S02]  /*12940*/  PLOP3.LUT P1, PT, P1, P0, PT, 0xa2, 0x0 ;  /* 0x000000000000781c */ /* 0x000fe40000f21472 */
[----:B------:R-:W-:-:S08]  /*12950*/  @P0 R2UR P1, UR4, R16 ;  /* 0x00000000100402ca */ /* 0x000fd00000020000 */
[----:B------:R-:W-:-:S05]  /*12960*/  @P0 PLOP3.LUT P0, PT, P1, PT, PT, 0x80, 0x0 ;  /* 0x000000000000081c */ /* 0x000fca0000f0f070 */
[----:B------:R-:W-:Y:S01]  /*12970*/  @!P1 SYNCS.ARRIVE.TRANS64.RED.A0T1 RZ, [UR4+0x2a800], RZ ;  /* 0x02a800ffffff99a7 */ /* 0x000fe20008200404 */
[----:B------:R-:W-:Y:S07]  /*12980*/  @!P1 ARRIVES.LDGSTSBAR.64.TRANSCNT [UR4+0x2a800] ;  /* 0x02a80000ff0099b0 */ /* 0x000fee0008000a84 */
[----:B------:R-:W-:Y:S05]  /*12990*/  @P0 BRA.U.ANY `(.L_x_1093) ;  /* 0xfffffffd00e80947 */ /* 0x000fea000393ffff */
[----:B0-----:R-:W2:Y:S02]  /*129a0*/  LDL.LU R2, [R1] ;  /* 0x0000000001027983 */ /* 0x001ea40000300800 */
[----:B--2---:R-:W-:-:S05]  /*129b0*/  VIADD R2, R2, 0x1 ;  /* 0x0000000102027836 */ /* 0x004fca0000000000 */
[----:B------:R0:W-:Y:S01]  /*129c0*/  STL [R1], R2 ;  /* 0x0000000201007387 */ /* 0x0001e20000100800 */
        /* <DEDUP_REMOVED lines=9> */
.L_x_1170:
[----:B------:R-:W-:Y:S05]  /*12a60*/  BSYNC B0 ;  /* 0x0000000000007941 */ /* 0x000fea0003800000 */
.L_x_1094:
[----:B------:R-:W-:-:S04]  /*12a70*/  UIADD3 UR4, UR45, -0x2, URZ ;  /* 0xfffffffe2d047890 */ /* 0x000fc8000fffe03f */
[----:B------:R-:W-:-:S06]  /*12a80*/  UISETP.GE.AND UP0, UPT, UR4, UR46, UPT ;  /* 0x0000002e0400728c */ /* 0x000fcc000bf06270 */
[----:B------:R-:W-:-:S13]  /*12a90*/  PLOP3.LUT P0, PT, PT, PT, UP0, 0x40, 0x0 ;  /* 0x000000000000781c */ /* 0x000fda0003f0e808 */
[----:B------:R-:W-:Y:S05]  /*12aa0*/  @P0 BRA `(.L_x_1096) ;  /* 0x0000000c00c80947 */ /* 0x000fea0003800000 */
[----:B------:R-:W-:Y:S01]  /*12ab0*/  BSSY B0, `(.L_x_1096) ;  /* 0x00000f1000007945 */ /* 0x000fe20003800000 */
[----:B------:R-:W-:Y:S02]  /*12ac0*/  IMAD.MOV.U32 R9, RZ, RZ, R23 ;  /* 0x000000ffff097224 */ /* 0x000fe400078e0017 */
[----:B------:R-:W-:Y:S02]  /*12ad0*/  IMAD.MOV.U32 R20, RZ, RZ, R26 ;  /* 0x000000ffff147224 */ /* 0x000fe400078e001a */
[----:B------:R-:W-:Y:S02]  /*12ae0*/  IMAD.MOV.U32 R27, RZ, RZ, R24 ;  /* 0x000000ffff1b7224 */ /* 0x000fe400078e0018 */
[----:B------:R-:W-:-:S07]  /*12af0*/  IMAD.U32 R8, RZ, RZ, UR4 ;  /* 0x00000004ff087e24 */ /* 0x000fce000f8e00ff */
.L_x_1109:
[----:B0-----:R-:W0:Y:S01]  /*12b00*/  LDC R3, c[0x0][0x430] ;  /* 0x00010c00ff037b82 */ /* 0x001e220000000800 */
[----:B------:R-:W1:Y:S01]  /*12b10*/  S2R R0, SR_TID.X ;  /* 0x0000000000007919 */ /* 0x000e620000002100 */
[----:B------:R-:W-:Y:S01]  /*12b20*/  IMAD R10, R8, 0x60, R32 ;  /* 0x00000060080a7824 */ /* 0x000fe200078e0220 */
[----:B------:R-:W-:Y:S01]  /*12b30*/  LOP3.LUT P1, RZ, R19, 0x40, RZ, 0xc0, !PT ;  /* 0x0000004013ff7812 */ /* 0x000fe2000782c0ff */
[----:B------:R-:W-:Y:S01]  /*12b40*/  VIADD R23, R9, 0x1 ;  /* 0x0000000109177836 */ /* 0x000fe20000000000 */
[----:B0-----:R-:W-:Y:S01]  /*12b50*/  ISETP.NE.AND P0, PT, R3, 0x1, PT ;  /* 0x000000010300780c */ /* 0x001fe20003f05270 */
[----:B-1----:R-:W-:-:S12]  /*12b60*/  IMAD.SHL.U32 R0, R0, 0x10, RZ ;  /* 0x0000001000007824 */ /* 0x002fd800078e00ff */
[----:B------:R-:W0:Y:S01]  /*12b70*/  @P0 LDC R3, c[0x0][0x434] ;  /* 0x00010d00ff030b82 */ /* 0x000e220000000800 */
[----:B------:R-:W-:-:S04]  /*12b80*/  LOP3.LUT R0, R36, 0x70, R0, 0xf8, !PT ;  /* 0x0000007024007812 */ /* 0x000fc800078ef800 */
[C---:B------:R-:W-:Y:S01]  /*12b90*/  ISETP.GT.U32.AND P2, PT, R0.reuse, 0x5f, PT ;  /* 0x0000005f0000780c */ /* 0x040fe20003f44070 */
[----:B------:R-:W-:Y:S02]  /*12ba0*/  IMAD.IADD R10, R0, 0x1, R10 ;  /* 0x00000001000a7824 */ /* 0x000fe400078e020a */
[----:B------:R-:W1:Y:S02]  /*12bb0*/  @P0 LDC R5, c[0x0][0x438] ;  /* 0x00010e00ff050b82 */ /* 0x000e640000000800 */
[----:B------:R-:W-:-:S08]  /*12bc0*/  IMAD.MOV.U32 R11, RZ, RZ, R10 ;  /* 0x000000ffff0b7224 */ /* 0x000fd000078e000a */
[----:B------:R-:W2:Y:S01]  /*12bd0*/  @!P2 LDC.64 R6, c[0x0][0x428] ;  /* 0x00010a00ff06ab82 */ /* 0x000ea20000000a00 */
[----:B0-----:R-:W-:-:S05]  /*12be0*/  @P0 IMAD.HI.U32 R0, R10, R3, RZ ;  /* 0x000000030a000227 */ /* 0x001fca00078e00ff */
[----:B-1----:R-:W-:Y:S02]  /*12bf0*/  @P0 SHF.R.U32.HI R11, RZ, R5, R0 ;  /* 0x00000005ff0b0219 */ /* 0x002fe40000011600 */
[----:B------:R-:W0:Y:S02]  /*12c00*/  @!P2 LDC.64 R4, c[0x0][0x418] ;  /* 0x00010600ff04ab82 */ /* 0x000e240000000a00 */
[--C-:B------:R-:W-:Y:S01]  /*12c10*/  @!P2 SHF.R.S32.HI R3, RZ, 0x1f, R11.reuse ;  /* 0x0000001fff03a819 */ /* 0x100fe2000001140b */
[----:B------:R-:W-:Y:S02]  /*12c20*/  @!P2 IMAD.MOV.U32 R2, RZ, RZ, R11 ;  /* 0x000000ffff02a224 */ /* 0x000fe400078e000b */
[-C--:B--2---:R-:W-:Y:S02]  /*12c30*/  @!P2 IMAD R0, R33, R6.reuse, RZ ;  /* 0x000000062100a224 */ /* 0x084fe400078e02ff */
[----:B------:R-:W-:-:S04]  /*12c40*/  @!P2 IMAD.WIDE.U32 R2, R29, R6, R2 ;  /* 0x000000061d02a225 */ /* 0x000fc800078e0002 */
[----:B------:R-:W-:-:S04]  /*12c50*/  @!P2 IMAD R7, R29, R7, R0 ;  /* 0x000000071d07a224 */ /* 0x000fc800078e0200 */
[----:B------:R-:W-:Y:S01]  /*12c60*/  @!P2 IMAD.IADD R0, R7, 0x1, R3 ;  /* 0x000000010700a824 */ /* 0x000fe200078e0203 */
[----:B0-----:R-:W-:-:S04]  /*12c70*/  @!P2 LEA R4, P0, R2, R4, 0x2 ;  /* 0x000000040204a211 */ /* 0x001fc800078010ff */
[----:B------:R-:W-:Y:S01]  /*12c80*/  @!P2 LEA.HI.X R5, R2, R5, R0, 0x2, P0 ;  /* 0x000000050205a211 */ /* 0x000fe200000f1400 */
[----:B------:R-:W-:Y:S01]  /*12c90*/  IMAD.MOV.U32 R0, RZ, RZ, RZ ;  /* 0x000000ffff007224 */ /* 0x000fe200078e00ff */
[C---:B------:R-:W-:Y:S01]  /*12ca0*/  ISETP.NE.AND P0, PT, R23.reuse, 0x2, PT ;  /* 0x000000021700780c */ /* 0x040fe20003f05270 */
[----:B------:R-:W-:Y:S01]  /*12cb0*/  IMAD.MOV R7, RZ, RZ, -R11 ;  /* 0x000000ffff077224 */ /* 0x000fe200078e0a0b */
[----:B------:R-:W-:Y:S05]  /*12cc0*/  YIELD ;  /* 0x0000000000007946 */ /* 0x000fea0003800000 */
[----:B------:R-:W-:Y:S01]  /*12cd0*/  ULDC UR4, c[0x0][0x430] ;  /* 0x00010c0000047ab9 */ /* 0x000fe20000000800 */
[----:B------:R-:W-:Y:S01]  /*12ce0*/  SEL R3, RZ, 0x1, P0 ;  /* 0x00000001ff037807 */ /* 0x000fe20000000000 */
[----:B------:R0:W5:Y:S01]  /*12cf0*/  @!P2 LDG.E R0, desc[UR36][R4.64] ;  /* 0x000000240400a981 */ /* 0x000162000c1e1900 */
[----:B------:R-:W-:Y:S01]  /*12d00*/  SEL R23, R23, RZ, P0 ;  /* 0x000000ff17177207 */ /* 0x000fe20000000000 */
[----:B------:R-:W-:Y:S01]  /*12d10*/  IMAD.MOV.U32 R24, RZ, RZ, R8 ;  /* 0x000000ffff187224 */ /* 0x000fe200078e0008 */
[----:B------:R-:W-:Y:S01]  /*12d20*/  LOP3.LUT R26, R20, R3, RZ, 0x3c, !PT ;  /* 0x00000003141a7212 */ /* 0x000fe200078e3cff */
[----:B0-----:R-:W-:Y:S01]  /*12d30*/  IMAD R4, R7, UR4, R10 ;  /* 0x0000000407047c24 */ /* 0x001fe2000f8e020a */
[----:B------:R-:W-:Y:S06]  /*12d40*/  @!P1 BRA `(.L_x_1097) ;  /* 0x0000000000049947 */ /* 0x000fec0003800000 */
[----:B------:R-:W-:Y:S01]  /*12d50*/  BPT.TRAP 0x1 ;  /* 0x000000040000795c */ /* 0x000fe20000300000 */
.L_x_1097:
[----:B------:R-:W-:Y:S01]  /*12d60*/  IMAD R6, R23, 0x8, R16 ;  /* 0x0000000817067824 */ /* 0x000fe200078e0210 */
[----:B------:R-:W-:Y:S01]  /*12d70*/  SHF.L.U32 R3, R26, 0x1f, RZ ;  /* 0x0000001f1a037819 */ /* 0x000fe200000006ff */
[----:B------:R-:W-:Y:S03]  /*12d80*/  BSSY B1, `(.L_x_1098) ;  /* 0x0000003000017945 */ /* 0x000fe60003800000 */
[----:B------:R-:W0:Y:S02]  /*12d90*/  SYNCS.PHASECHK.TRANS64.TRYWAIT P0, [R6+URZ+0x2a840], R3 ;  /* 0x02a84003060075a7 */ /* 0x000e24000800017f */
[----:B0-----:R-:W-:Y:S05]  /*12da0*/  @!P0 BRA `(.L_x_1099) ;  /* 0x0000002c00c08947 */ /* 0x001fea0003800000 */
.L_x_1171:
[----:B------:R-:W-:Y:S05]  /*12db0*/  BSYNC B1 ;  /* 0x0000000000017941 */ /* 0x000fea0003800000 */
.L_x_1098:
[----:B------:R-:W-:Y:S01]  /*12dc0*/  SHF.R.S32.HI R21, RZ, 0x1f, R4 ;  /* 0x0000001fff157819 */ /* 0x000fe20000011404 */
[----:B------:R-:W-:Y:S01]  /*12dd0*/  ULDC.64 UR4, c[0x0][0x300] ;  /* 0x0000c00000047ab9 */ /* 0x000fe20000000a00 */
[----:B-----5:R-:W-:Y:S01]  /*12de0*/  SHF.R.S32.HI R25, RZ, 0x1f, R0 ;  /* 0x0000001fff197819 */ /* 0x020fe20000011400 */
[----:B------:R-:W-:Y:S01]  /*12df0*/  IMAD R8, R23, 0x4800, R30 ;  /* 0x0000480017087824 */ /* 0x000fe200078e021e */
[----:B------:R-:W-:Y:S01]  /*12e00*/  LOP3.LUT P3, RZ, R19, 0x10, RZ, 0xc0, !PT ;  /* 0x0000001013ff7812 */ /* 0x000fe2000786c0ff */
        /* <DEDUP_REMOVED lines=22> */
[----:B------:R-:W-:Y:S02]  /*12f70*/  IMAD.SHL.U32 R5, R37, 0x2, RZ ;  /* 0x0000000225057824 */ /* 0x000fe400078e00ff */
[----:B------:R-:W-:Y:S01]  /*12f80*/  IMAD R8, R8, 0x2, R16 ;  /* 0x0000000208087824 */ /* 0x000fe200078e0210 */
[----:B------:R-:W1:Y:S04]  /*12f90*/  SHFL.IDX PT, R3, R10, RZ, 0x181f ;  /* 0x00181fff0a037589 */ /* 0x000e6800000e0000 */
[----:B------:R-:W-:Y:S01]  /*12fa0*/  SHFL.IDX PT, R35, R10, 0x2, 0x181f ;  /* 0x00581f000a237f89 */ /* 0x000fe200000e0000 */
[----:B0-----:R-:W-:-:S03]  /*12fb0*/  IADD3 R2, P0, R14, R5, RZ ;  /* 0x000000050e027210 */ /* 0x001fc60007f1e0ff */
[----:B------:R-:W0:Y:S02]  /*12fc0*/  SHFL.IDX PT, R14, R7, 0x1, 0x181f ;  /* 0x00381f00070e7f89 */ /* 0x000e2400000e0000 */
[----:B-1----:R-:W-:-:S05]  /*12fd0*/  IMAD.X R3, RZ, RZ, R3, P0 ;  /* 0x000000ffff037224 */ /* 0x002fca00000e0603 */
        /* <DEDUP_REMOVED lines=18> */
[----:B------:R-:W0:Y:S03]  /*13100*/  SHFL.IDX PT, R14, R7, 0x4, 0x181f ;  /* 0x00981f00070e7f89 */ /* 0x000e2600000e0000 */
[----:B-1----:R-:W-:Y:S02]  /*13110*/  IMAD.X R3, RZ, RZ, R35, P0 ;  /* 0x000000ffff037224 */ /* 0x002fe400000e0623 */
        /* <DEDUP_REMOVED lines=11> */
.L_x_1185:
        /* <DEDUP_REMOVED lines=10> */
.L_x_1101:
        /* <DEDUP_REMOVED lines=10> */
.L_x_1102:
[----:B------:R1:W-:Y:S01]  /*13310*/  SYNCS.ARRIVE.TRANS64.A1T0 RZ, [R6+URZ+0x2a830], RZ ;  /* 0x02a830ff06ff79a7 */ /* 0x0003e2000810003f */
[----:B------:R-:W-:Y:S05]  /*13320*/  @!P2 BRA `(.L_x_1103) ;  /* 0x000000000004a947 */ /* 0x000fea0003800000 */
[----:B------:R-:W-:Y:S01]  /*13330*/  BPT.TRAP 0x1 ;  /* 0x000000040000795c */ /* 0x000fe20000300000 */
.L_x_1103:
[----:B0-----:R-:W-:Y:S01]  /*13340*/  SHF.L.U32 R3, R20, 0x1f, RZ ;  /* 0x0000001f14037819 */ /* 0x001fe200000006ff */
[----:B-1----:R-:W-:Y:S01]  /*13350*/  IMAD R6, R9, 0x8, R16 ;  /* 0x0000000809067824 */ /* 0x002fe200078e0210 */
[----:B------:R-:W-:Y:S03]  /*13360*/  BSSY B1, `(.L_x_1104) ;  /* 0x0000003000017945 */ /* 0x000fe60003800000 */
[----:B------:R-:W0:Y:S02]  /*13370*/  SYNCS.PHASECHK.TRANS64.TRYWAIT P0, [R6+URZ+0x2a860], R3 ;  /* 0x02a86003060075a7 */ /* 0x000e24000800017f */
[----:B0-----:R-:W-:Y:S05]  /*13380*/  @!P0 BRA `(.L_x_1105) ;  /* 0x0000003000148947 */ /* 0x001fea0003800000 */
.L_x_1186:
[----:B------:R-:W-:Y:S05]  /*13390*/  BSYNC B1 ;  /* 0x0000000000017941 */ /* 0x000fea0003800000 */
.L_x_1104:
[----:B------:R-:W-:Y:S01]  /*133a0*/  IMAD.MOV.U32 R2, RZ, RZ, -0x60 ;  /* 0xffffffa0ff027424 */ /* 0x000fe200078e00ff */
[----:B------:R-:W-:Y:S01]  /*133b0*/  UMOV UR4, 0xffffffff ;  /* 0xffffffff00047882 */ /* 0x000fe20000000000 */
[----:B------:R-:W-:Y:S01]  /*133c0*/  LOP3.LUT P2, RZ, R19, 0x2, RZ, 0xc0, !PT ;  /* 0x0000000213ff7812 */ /* 0x000fe2000784c0ff */
[----:B------:R-:W-:Y:S01]  /*133d0*/  IMAD R7, R9, 0x3000, R30 ;  /* 0x0000300009077824 */ /* 0x000fe200078e021e */
[----:B------:R-:W-:Y:S01]  /*133e0*/  LOP3.LUT P1, RZ, R19, 0x1, RZ, 0xc0, !PT ;  /* 0x0000000113ff7812 */ /* 0x000fe2000782c0ff */
[----:B0-----:R-:W-:-:S04]  /*133f0*/  IMAD R3, R27, R2, UR38 ;  /* 0x000000261b037e24 */ /* 0x001fc8000f8e0202 */
[----:B------:R-:W-:Y:S01]  /*13400*/  IMAD.IADD R8, R3, 0x1, -R36 ;  /* 0x0000000103087824 */ /* 0x000fe200078e0a24 */
[----:B------:R-:W-:Y:S07]  /*13410*/  BRA.DIV UR4, `(.L_x_1106) ;  /* 0x0000003204047947 */ /* 0x000fee000b800000 */
[----:B------:R-:W0:Y:S01]  /*13420*/  SHFL.IDX PT, R14, R17, RZ, 0x181f ;  /* 0x00181fff110e7589 */ /* 0x000e2200000e0000 */
[----:B------:R-:W-:-:S03]  /*13430*/  IMAD R7, R7, 0x2, R16 ;  /* 0x0000000207077824 */ /* 0x000fc600078e0210 */
[----:B------:R-:W1:Y:S01]  /*13440*/  SHFL.IDX PT, R3, R18, RZ, 0x181f ;  /* 0x00181fff12037589 */ /* 0x000e6200000e0000 */
[----:B0-----:R-:W-:-:S03]  /*13450*/  IADD3 R2, P0, R14, R5, RZ ;  /* 0x000000050e027210 */ /* 0x001fc60007f1e0ff */
[----:B------:R-:W0:Y:S02]  /*13460*/  SHFL.IDX PT, R14, R17, 0x1, 0x181f ;  /* 0x00381f00110e7f89 */ /* 0x000e2400000e0000 */
[----:B-1----:R-:W-:Y:S01]  /*13470*/  IMAD.X R3, RZ, RZ, R3, P0 ;  /* 0x000000ffff037224 */ /* 0x002fe200000e0603 */
[----:B------:R-:W-:-:S13]  /*13480*/  ISETP.LT.OR P0, PT, R8, 0x1, P2 ;  /* 0x000000010800780c */ /* 0x000fda0001701670 */
[----:B------:R-:W-:Y:S01]  /*13490*/  LDGSTS.E.BYPASS.LTC128B.128 [R7+0x400], desc[UR36][R2.64], !P0 ;  /* 0x0040000002077fae */ /* 0x000fe2000c101d64 */
[----:B------:R-:W-:-:S13]  /*134a0*/  ISETP.LT.OR P0, PT, R8, 0x1, P1 ;  /* 0x000000010800780c */ /* 0x000fda0000f01670 */
[----:B------:R1:W-:Y:S04]  /*134b0*/  LDGSTS.E.BYPASS.LTC128B.128 [R7+0x3400], desc[UR36][R2.64+0x80], !P0 ;  /* 0x0340008002077fae */ /* 0x0003e8000c101d64 */
[----:B-1----:R-:W1:Y:S01]  /*134c0*/  SHFL.IDX PT, R3, R18, 0x1, 0x181f ;  /* 0x00381f0012037f89 */ /* 0x002e6200000e0000 */
        /* <DEDUP_REMOVED lines=25> */
[----:B------:R-:W2:Y:S04]  /*13660*/  SHFL.IDX PT, R18, R18, 0x5, 0x181f ;  /* 0x00b81f0012127f89 */ /* 0x000ea800000e0000 */
[----:B------:R3:W4:Y:S01]  /*13670*/  SHFL.IDX PT, R14, R17, 0x5, 0x181f ;  /* 0x00b81f00110e7f89 */ /* 0x00072200000e0000 */
[----:B-1----:R-:W-:Y:S01]  /*13680*/  IMAD.X R3, RZ, RZ, R3, P0 ;  /* 0x000000ffff037224 */ /* 0x002fe200000e0603 */
[----:B------:R-:W-:-:S13]  /*13690*/  ISETP.LT.OR P0, PT, R8, 0x41, P2 ;  /* 0x000000410800780c */ /* 0x000fda0001701670 */
[----:B------:R3:W-:Y:S01]  /*136a0*/  LDGSTS.E.BYPASS.LTC128B.128 [R7+0x2400], desc[UR36][R2.64], !P0 ;  /* 0x0240000002077fae */ /* 0x0007e2000c101d64 */
[----:B------:R-:W-:-:S13]  /*136b0*/  ISETP.LT.OR P0, PT, R8, 0x41, P1 ;  /* 0x000000410800780c */ /* 0x000fda0000f01670 */
[----:B--2-4-:R3:W-:Y:S02]  /*136c0*/  LDGSTS.E.BYPASS.LTC128B.128 [R7+0x5400], desc[UR36][R2.64+0x80], !P0 ;  /* 0x0540008002077fae */ /* 0x0147e4000c101d64 */
.L_x_1200:
        /* <DEDUP_REMOVED lines=19> */
[----:B------:R-:W-:-:S04]  /*13800*/  IMAD R25, R0, UR5, R25 ;  /* 0x0000000500197c24 */ /* 0x000fc8000f8e0219 */
[----:B------:R-:W-:-:S07]  /*13810*/  IMAD.IADD R25, R3, 0x1, R25 ;  /* 0x0000000103197824 */ /* 0x000fce00078e0219 */
.L_x_1107:
        /* <DEDUP_REMOVED lines=10> */
.L_x_1108:
[----:B------:R-:W-:Y:S01]  /*138c0*/  ULDC.64 UR4, c[0x0][0x330] ;  /* 0x0000cc0000047ab9 */ /* 0x000fe20000000a00 */
[----:B------:R-:W-:Y:S01]  /*138d0*/  IMAD.MOV.U32 R3, RZ, RZ, R25 ;  /* 0x000000ffff037224 */ /* 0x000fe200078e0019 */
[----:B------:R1:W-:Y:S01]  /*138e0*/  SYNCS.ARRIVE.TRANS64.A1T0 RZ, [R6+URZ+0x2a850], RZ ;  /* 0x02a850ff06ff79a7 */ /* 0x0003e2000810003f */
[----:B------:R-:W-:Y:S02]  /*138f0*/  IMAD R5, R28, UR4, RZ ;  /* 0x000000041c057c24 */ /* 0x000fe4000f8e02ff */
[----:B------:R-:W-:-:S04]  /*13900*/  IMAD.WIDE.U32 R2, R22, UR4, R2 ;  /* 0x0000000416027c25 */ /* 0x000fc8000f8e0002 */
[----:B------:R-:W-:Y:S01]  /*13910*/  IMAD R5, R22, UR5, R5 ;  /* 0x0000000516057c24 */ /* 0x000fe2000f8e0205 */
[----:B------:R-:W-:Y:S01]  /*13920*/  ULDC.64 UR4, c[0x0][0x318] ;  /* 0x0000c60000047ab9 */ /* 0x000fe20000000a00 */
[----:B------:R-:W-:Y:S01]  /*13930*/  VIADD R8, R24, 0xffffffff ;  /* 0xffffffff18087836 */ /* 0x000fe20000000000 */
[C---:B------:R-:W-:Y:S01]  /*13940*/  LEA R17, P0, R2.reuse, UR4, 0x1 ;  /* 0x0000000402117c11 */ /* 0x040fe2000f8008ff */
[----:B------:R-:W-:Y:S02]  /*13950*/  IMAD.IADD R3, R5, 0x1, R3 ;  /* 0x0000000105037824 */ /* 0x000fe400078e0203 */
[----:B------:R-:W-:Y:S02]  /*13960*/  IMAD.MOV.U32 R9, RZ, RZ, R23 ;  /* 0x000000ffff097224 */ /* 0x000fe400078e0017 */
[----:B------:R-:W-:Y:S01]  /*13970*/  IMAD.MOV.U32 R20, RZ, RZ, R26 ;  /* 0x000000ffff147224 */ /* 0x000fe200078e001a */
[----:B------:R-:W-:Y:S01]  /*13980*/  LEA.HI.X R18, R2, UR5, R3, 0x1, P0 ;  /* 0x0000000502127c11 */ /* 0x000fe200080f0c03 */
[----:B------:R-:W-:Y:S01]  /*13990*/  IMAD.MOV.U32 R27, RZ, RZ, R24 ;  /* 0x000000ffff1b7224 */ /* 0x000fe200078e0018 */
[----:B------:R-:W-:-:S13]  /*139a0*/  ISETP.GT.AND P0, PT, R24, UR46, PT ;  /* 0x0000002e18007c0c */ /* 0x000fda000bf04270 */
[----:B-1----:R-:W-:Y:S05]  /*139b0*/  @P0 BRA `(.L_x_1109) ;  /* 0xfffffff000500947 */ /* 0x002fea000383ffff */
[----:B------:R-:W-:Y:S05]  /*139c0*/  BSYNC B0 ;  /* 0x0000000000007941 */ /* 0x000fea0003800000 */
.L_x_1096:
        /* <DEDUP_REMOVED lines=8> */
[----:B------:R-:W1:Y:S08]  /*13a50*/  FLO.U32 R0, UR4 ;  /* 0x0000000400007d00 */ /* 0x000e7000080e0000 */
[----:B------:R-:W0:Y:S01]  /*13a60*/  POPC R5, UR4 ;  /* 0x0000000400057d09 */ /* 0x000e220008000000 */
[----:B-1----:R-:W-:-:S13]  /*13a70*/  ISETP.EQ.U32.AND P0, PT, R0, R7, PT ;  /* 0x000000070000720c */ /* 0x002fda0003f02070 */
[----:B0-----:R-:W2:Y:S01]  /*13a80*/  @P0 ATOMG.E.ADD.STRONG.GPU PT, R3, desc[UR36][R2.64], R5 ;  /* 0x00000005020309a8 */ /* 0x001ea200081ee1e4 */
[----:B------:R-:W0:Y:S02]  /*13a90*/  S2R R4, SR_LTMASK ;  /* 0x0000000000047919 */ /* 0x000e240000003900 */
[----:B0-----:R-:W-:-:S04]  /*13aa0*/  LOP3.LUT R4, R4, UR4, RZ, 0xc0, !PT ;  /* 0x0000000404047c12 */ /* 0x001fc8000f8ec0ff */
[----:B------:R-:W0:Y:S01]  /*13ab0*/  POPC R7, R4 ;  /* 0x0000000400077309 */ /* 0x000e220000000000 */
[----:B--2---:R-:W0:Y:S02]  /*13ac0*/  SHFL.IDX PT, R0, R3, R0, 0x1f ;  /* 0x00001f0003007589 */ /* 0x004e2400000e0000 */
[----:B0-----:R-:W-:-:S07]  /*13ad0*/  IADD3 R34, R0, UR47, R7 ;  /* 0x0000002f00227c10 */ /* 0x001fce000fffe007 */
.L_x_1111:
[----:B------:R-:W-:Y:S05]  /*13ae0*/  BSYNC B0 ;  /* 0x0000000000007941 */ /* 0x000fea0003800000 */
.L_x_1110:
[----:B------:R-:W-:-:S13]  /*13af0*/  LOP3.LUT P0, RZ, R19, 0x40, RZ, 0xc0, !PT ;  /* 0x0000004013ff7812 */ /* 0x000fda000780c0ff */
[----:B------:R-:W-:Y:S05]  /*13b00*/  @!P0 BRA `(.L_x_1112) ;  /* 0x0000000000048947 */ /* 0x000fea0003800000 */
[----:B------:R-:W-:Y:S01]  /*13b10*/  BPT.TRAP 0x1 ;  /* 0x000000040000795c */ /* 0x000fe20000300000 */
.L_x_1112:
[----:B------:R-:W-:Y:S01]  /*13b20*/  IMAD R4, R23, 0x8, R16 ;  /* 0x0000000817047824 */ /* 0x000fe200078e0210 */
[----:B0-----:R-:W-:Y:S01]  /*13b30*/  SHF.L.U32 R3, R26, 0x1f, RZ ;  /* 0x0000001f1a037819 */ /* 0x001fe200000006ff */
[----:B------:R-:W-:Y:S01]  /*13b40*/  IMAD.MOV.U32 R5, RZ, RZ, -0x60 ;  /* 0xffffffa0ff057424 */ /* 0x000fe200078e00ff */
[----:B------:R-:W-:Y:S02]  /*13b50*/  BSSY B0, `(.L_x_1113) ;  /* 0x0000004000007945 */ /* 0x000fe40003800000 */
[----:B------:R-:W0:Y:S01]  /*13b60*/  SYNCS.PHASECHK.TRANS64.TRYWAIT P0, [R4+URZ+0x2a860], R3 ;  /* 0x02a86003040075a7 */ /* 0x000e22000800017f */
[----:B------:R-:W-:Y:S01]  /*13b70*/  IMAD R5, R24, R5, UR38 ;  /* 0x0000002618057e24 */ /* 0x000fe2000f8e0205 */
[----:B0-----:R-:W-:Y:S06]  /*13b80*/  @!P0 BRA `(.L_x_1114) ;  /* 0x0000002c00fc8947 */ /* 0x001fec0003800000 */
.L_x_1201:
[----:B------:R-:W-:Y:S05]  /*13b90*/  BSYNC B0 ;  /* 0x0000000000007941 */ /* 0x000fea0003800000 */
.L_x_1113:
[----:B------:R-:W-:Y:S01]  /*13ba0*/  UMOV UR4, 0xffffffff ;  /* 0xffffffff00047882 */ /* 0x000fe20000000000 */
[----:B------:R-:W-:Y:S01]  /*13bb0*/  LOP3.LUT P3, RZ, R19, 0x2, RZ, 0xc0, !PT ;  /* 0x0000000213ff7812 */ /* 0x000fe2000786c0ff */
[----:B------:R-:W-:Y:S01]  /*13bc0*/  IMAD R7, R23, 0x3000, R30 ;  /* 0x0000300017077824 */ /* 0x000fe200078e021e */
[----:B------:R-:W-:Y:S01]  /*13bd0*/  LOP3.LUT P1, RZ, R19, 0x1, RZ, 0xc0, !PT ;  /* 0x0000000113ff7812 */ /* 0x000fe2000782c0ff */
[----:B------:R-:W-:Y:S01]  /*13be0*/  IMAD.IADD R5, R5, 0x1, -R36 ;  /* 0x0000000105057824 */ /* 0x000fe200078e0a24 */
[----:B------:R-:W-:Y:S11]  /*13bf0*/  BRA.DIV UR4, `(.L_x_1115) ;  /* 0x0000002e04f47947 */ /* 0x000ff6000b800000 */
[----:B------:R-:W1:Y:S01]  /*13c00*/  SHFL.IDX PT, R14, R17, RZ, 0x181f ;  /* 0x00181fff110e7589 */ /* 0x000e6200000e0000 */
[----:B------:R-:W-:-:S03]  /*13c10*/  IMAD.SHL.U32 R6, R37, 0x2, RZ ;  /* 0x0000000225067824 */ /* 0x000fc600078e00ff */
[----:B------:R-:W0:Y:S02]  /*13c20*/  SHFL.IDX PT, R0, R18, RZ, 0x181f ;  /* 0x00181fff12007589 */ /* 0x000e2400000e0000 */
[----:B-1----:R-:W-:Y:S02]  /*13c30*/  IADD3 R2, P0, R14, R6, RZ ;  /* 0x000000060e027210 */ /* 0x002fe40007f1e0ff */
[----:B------:R-:W1:Y:S03]  /*13c40*/  SHFL.IDX PT, R14, R17, 0x1, 0x181f ;  /* 0x00381f00110e7f89 */ /* 0x000e6600000e0000 */
[----:B0-----:R-:W-:Y:S01]  /*13c50*/  IMAD.X R3, RZ, RZ, R0, P0 ;  /* 0x000000ffff037224 */ /* 0x001fe200000e0600 */
[----:B------:R-:W-:Y:S01]  /*13c60*/  ISETP.LT.OR P0, PT, R5, 0x1, P3 ;  /* 0x000000010500780c */ /* 0x000fe20001f01670 */
[----:B------:R-:W-:Y:S02]  /*13c70*/  IMAD R0, R7, 0x2, R16 ;  /* 0x0000000207007824 */ /* 0x000fe400078e0210 */
[----:B------:R-:W0:Y:S10]  /*13c80*/  SHFL.IDX PT, R7, R18, 0x1, 0x181f ;  /* 0x00381f0012077f89 */ /* 0x000e3400000e0000 */
        /* <DEDUP_REMOVED lines=35> */
.L_x_1215:
[----:B01----:R-:W-:-:S05]  /*13ec0*/  IADD3 R2, P0, R14, R6, RZ ;  /* 0x000000060e027210 */ /* 0x003fca0007f1e0ff */
[----:B------:R-:W-:Y:S01]  /*13ed0*/  IMAD.X R3, RZ, RZ, R7, P0 ;  /* 0x000000ffff037224 */ /* 0x000fe200000e0607 */
        /* <DEDUP_REMOVED lines=9> */
.L_x_1116:
        /* <DEDUP_REMOVED lines=10> */
.L_x_1117:
[----:B------:R1:W-:Y:S01]  /*14010*/  SYNCS.ARRIVE.TRANS64.A1T0 RZ, [R4+URZ+0x2a850], RZ ;  /* 0x02a850ff04ff79a7 */ /* 0x0003e2000810003f */
[----:B------:R-:W-:-:S05]  /*14020*/  VIADD R23, R23, 0x1 ;  /* 0x0000000117177836 */ /* 0x000fca0000000000 */
[----:B------:R-:W-:-:S04]  /*14030*/  ISETP.NE.AND P0, PT, R23, 0x2, PT ;  /* 0x000000021700780c */ /* 0x000fc80003f05270 */
[----:B0-----:R-:W-:Y:S02]  /*14040*/  SEL R3, RZ, 0x1, P0 ;  /* 0x00000001ff037807 */ /* 0x001fe40000000000 */
[----:B------:R-:W-:Y:S02]  /*14050*/  SEL R23, R23, RZ, P0 ;  /* 0x000000ff17177207 */ /* 0x000fe40000000000 */
[----:B-1----:R-:W-:-:S07]  /*14060*/  LOP3.LUT R26, R26, R3, RZ, 0x3c, !PT ;  /* 0x000000031a1a7212 */ /* 0x002fce00078e3cff */
.L_x_1077:
[----:B------:R-:W-:Y:S05]  /*14070*/  BSYNC B7 ;  /* 0x0000000000077941 */ /* 0x000fea0003800000 */
.L_x_1075:
[----:B------:R-:W-:-:S13]  /*14080*/  LOP3.LUT P0, RZ, R19, 0x800, RZ, 0xc0, !PT ;  /* 0x0000080013ff7812 */ /* 0x000fda000780c0ff */
[----:B------:R-:W-:Y:S05]  /*14090*/  @!P0 BRA `(.L_x_1118) ;  /* 0x0000000000248947 */ /* 0x000fea0003800000 */
[----:B------:R-:W-:Y:S05]  /*140a0*/  WARPSYNC.ALL ;  /* 0x0000000000007948 */ /* 0x000fea0003800000 */
[----:B------:R-:W0:Y:S08]  /*140b0*/  S2UR UR5, SR_CgaCtaId ;  /* 0x00000000000579c3 */ /* 0x000e300000008800 */
[----:B------:R-:W-:Y:S06]  /*140c0*/  BAR.SYNC.DEFER_BLOCKING 0x5, 0x180 ;  /* 0x0146000000007b1d */ /* 0x000fec0000010000 */
[----:B------:R-:W-:-:S02]  /*140d0*/  UMOV UR4, 0x400 ;  /* 0x0000040000047882 */ /* 0x000fc40000000000 */
[----:B0-----:R-:W-:-:S06]  /*140e0*/  ULEA UR4, UR5, UR4, 0x18 ;  /* 0x0000000405047291 */ /* 0x001fcc000f8ec03f */
[----:B------:R-:W-:-:S05]  /*140f0*/  IMAD.U32 R16, RZ, RZ, UR4 ;  /* 0x00000004ff107e24 */ /* 0x000fca000f8e00ff */
[----:B------:R0:W1:Y:S01]  /*14100*/  LDS R34, [R16+0x2a8d0] ;  /* 0x02a8d00010227984 */ /* 0x0000620000000800 */
[----:B------:R-:W-:Y:S06]  /*14110*/  BAR.ARV 0x4, 0x180 ;  /* 0x0106000000007b1d */ /* 0x000fec0000002000 */
[----:B------:R-:W-:Y:S05]  /*14120*/  BRA `(.L_x_1119) ;  /* 0x00000000002c7947 */ /* 0x000fea0003800000 */
.L_x_1118:
[----:B------:R-:W-:-:S03]  /*14130*/  UMOV UR4, 0xffffffff ;  /* 0xffffffff00047882 */ /* 0x000fc60000000000 */
[----:B------:R-:W-:Y:S05]  /*14140*/  BRA.DIV UR4, `(.L_x_1120) ;  /* 0x0000003204a87947 */ /* 0x000fea000b800000 */
[----:B------:R0:W1:Y:S02]  /*14150*/  SHFL.IDX PT, R14, R34, RZ, 0x1f ;  /* 0x00001fff220e7589 */ /* 0x00006400000e0000 */
.L_x_1218:
[----:B------:R-:W2:Y:S01]  /*14160*/  @!P2 S2R R3, SR_CgaCtaId ;  /* 0x000000000003a919 */ /* 0x000ea20000008800 */
[----:B------:R-:W-:Y:S05]  /*14170*/  WARPSYNC.ALL ;  /* 0x0000000000007948 */ /* 0x000fea0003800000 */
[----:B------:R-:W-:Y:S01]  /*14180*/  BAR.SYNC.DEFER_BLOCKING 0x4, 0x180 ;  /* 0x0106000000007b1d */ /* 0x000fe20000010000 */
[----:B------:R-:W-:-:S04]  /*14190*/  @!P2 MOV R0, 0x400 ;  /* 0x000004000000a802 */ /* 0x000fc80000000f00 */
[----:B--2---:R-:W-:-:S05]  /*141a0*/  @!P2 LEA R16, R3, R0, 0x18 ;  /* 0x000000000310a211 */ /* 0x004fca00078ec0ff */
[----:B------:R0:W-:Y:S02]  /*141b0*/  @!P2 STS [R16+0x2a8d0], R34 ;  /* 0x02a8d0221000a388 */ /* 0x0001e40000000800 */
[----:B01----:R-:W-:Y:S01]  /*141c0*/  IMAD.MOV.U32 R34, RZ, RZ, R14 ;  /* 0x000000ffff227224 */ /* 0x003fe200078e000e */
[----:B------:R-:W-:Y:S06]  /*141d0*/  BAR.ARV 0x5, 0x180 ;  /* 0x0146000000007b1d */ /* 0x000fec0000002000 */
.L_x_1119:
[----:B------:R-:W-:Y:S02]  /*141e0*/  ULDC UR4, c[0x0][0xc38] ;  /* 0x00030e0000047ab9 */ /* 0x000fe40000000800 */
[----:B-1----:R-:W-:-:S13]  /*141f0*/  ISETP.GE.AND P0, PT, R34, UR4, PT ;  /* 0x0000000422007c0c */ /* 0x002fda000bf06270 */
[----:B------:R-:W-:Y:S05]  /*14200*/  @!P0 BRA `(.L_x_1121) ;  /* 0xffffffc400188947 */ /* 0x000fea000383ffff */
.L_x_1066:
[----:B------:R-:W2:Y:S01]  /*14210*/  LDL.LU R0, [R1] ;  /* 0x0000000001007983 */ /* 0x000ea20000300800 */
[----:B------:R-:W-:Y:S01]  /*14220*/  BSSY B0, `(.L_x_1122) ;  /* 0x000000b000007945 */ /* 0x000fe20003800000 */
[----:B------:R-:W1:Y:S01]  /*14230*/  S2R R5, SR_CgaCtaId ;  /* 0x0000000000057919 */ /* 0x000e620000008800 */
[----:B--2---:R-:W-:-:S05]  /*14240*/  VIADD R0, R0, 0x1 ;  /* 0x0000000100007836 */ /* 0x004fca0000000000 */
[----:B------:R-:W-:-:S04]  /*14250*/  LEA.HI R2, R0, R0, RZ, 0x1 ;  /* 0x0000000000027211 */ /* 0x000fc800078f08ff */
[----:B------:R-:W-:Y:S02]  /*14260*/  LOP3.LUT R3, R2, 0xfffffffe, RZ, 0xc0, !PT ;  /* 0xfffffffe02037812 */ /* 0x000fe400078ec0ff */
[----:B------:R-:W-:-:S03]  /*14270*/  MOV R2, 0x400 ;  /* 0x0000040000027802 */ /* 0x000fc60000000f00 */
[----:B------:R-:W-:Y:S01]  /*14280*/  IMAD.IADD R0, R0, 0x1, -R3 ;  /* 0x0000000100007824 */ /* 0x000fe200078e0a03 */
[----:B-1----:R-:W-:-:S04]  /*14290*/  LEA R4, R5, R2, 0x18 ;  /* 0x0000000205047211 */ /* 0x002fc800078ec0ff */
[----:B------:R-:W-:-:S04]  /*142a0*/  SHF.L.U32 R0, R0, 0x1f, RZ ;  /* 0x0000001f00007819 */ /* 0x000fc800000006ff */
[----:B------:R-:W1:Y:S02]  /*142b0*/  SYNCS.PHASECHK.TRANS64.TRYWAIT P0, [R4+URZ+0x2a820], R0 ;  /* 0x02a82000040075a7 */ /* 0x000e64000800017f */
[----:B-1----:R-:W-:Y:S05]  /*142c0*/  @!P0 BRA `(.L_x_1123) ;  /* 0x0000003000708947 */ /* 0x002fea0003800000 */
.L_x_1219:
[----:B------:R-:W-:Y:S05]  /*142d0*/  BSYNC B0 ;  /* 0x0000000000007941 */ /* 0x000fea0003800000 */
.L_x_1122:
[----:B------:R-:W-:-:S03]  /*142e0*/  UMOV UR4, 0xffffffff ;  /* 0xffffffff00047882 */ /* 0x000fc60000000000 */
[----:B------:R-:W-:Y:S05]  /*142f0*/  BRA.DIV UR4, `(.L_x_1124) ;  /* 0x0000003204787947 */ /* 0x000fea000b800000 */
[----:B-1----:R-:W1:Y:S02]  /*14300*/  S2R R0, SR_TID.X ;  /* 0x0000000000007919 */ /* 0x002e640000002100 */
[----:B-1----:R-:W-:-:S04]  /*14310*/  SHF.R.U32.HI R0, RZ, 0x5, R0 ;  /* 0x00000005ff007819 */ /* 0x002fc80000011600 */
[----:B------:R-:W-:-:S05]  /*14320*/  LOP3.LUT R0, R0, 0x3, RZ, 0xc0, !PT ;  /* 0x0000000300007812 */ /* 0x000fca00078ec0ff */
[----:B------:R1:W2:Y:S02]  /*14330*/  SHFL.IDX PT, R14, R0, RZ, 0x1f ;  /* 0x00001fff000e7589 */ /* 0x0002a400000e0000 */
.L_x_1222:
[----:B--2---:R-:W-:Y:S01]  /*14340*/  ISETP.NE.AND P0, PT, R14, RZ, PT ;  /* 0x000000ff0e00720c */ /* 0x004fe20003f05270 */
[----:B------:R-:W-:-:S12]  /*14350*/  BSSY B0, `(.L_x_1125) ;  /* 0x0000026000007945 */ /* 0x000fd80003800000 */
[----:B------:R-:W-:Y:S05]  /*14360*/  @P0 BRA `(.L_x_1126) ;  /* 0x0000000000900947 */ /* 0x000fea0003800000 */
[----:B------:R-:W-:-:S03]  /*14370*/  UMOV UR4, 0xffffffff ;  /* 0xffffffff00047882 */ /* 0x000fc60000000000 */
[----:B------:R-:W-:Y:S05]  /*14380*/  BRA.DIV UR4, `(.L_x_1127) ;  /* 0x0000003204887947 */ /* 0x000fea000b800000 */
[----:B------:R-:W-:-:S13]  /*14390*/  ELECT P6, URZ, PT ;  /* 0x00000000003f782f */ /* 0x000fda00038c0000 */
.L_x_1225:
[----:B------:R-:W-:Y:S05]  /*143a0*/  @!P6 BRA `(.L_x_1126) ;  /* 0x000000000080e947 */ /* 0x000fea0003800000 */
[----:B-1----:R-:W2:Y:S02]  /*143b0*/  LDL R0, [R1+0x4] ;  /* 0x0000040001007983 */ /* 0x002ea40000100800 */
[----:B--2---:R-:W-:-:S13]  /*143c0*/  R2UR UR4, R0 ;  /* 0x00000000000472ca */ /* 0x004fda00000e0000 */
[----:B------:R-:W-:-:S06]  /*143d0*/  ULOP3.LUT UR4, UR4, 0x2, URZ, 0xfc, !UPT ;  /* 0x0000000204047892 */ /* 0x000fcc000f8efc3f */
[----:B------:R-:W-:-:S05]  /*143e0*/  IMAD.U32 R0, RZ, RZ, UR4 ;  /* 0x00000004ff007e24 */ /* 0x000fca000f8e00ff */
[----:B------:R-:W-:-:S13]  /*143f0*/  ISETP.NE.AND P0, PT, R0, 0x3, PT ;  /* 0x000000030000780c */ /* 0x000fda0003f05270 */
[----:B------:R-:W-:Y:S05]  /*14400*/  @!P0 BRA `(.L_x_1128) ;  /* 0x0000000000048947 */ /* 0x000fea0003800000 */
[----:B------:R-:W-:Y:S01]  /*14410*/  BPT.TRAP 0x1 ;  /* 0x000000040000795c */ /* 0x000fe20000300000 */
.L_x_1128:
[C---:B------:R-:W-:Y:S01]  /*14420*/  IMAD R5, R23.reuse, 0x8, R4 ;  /* 0x0000000817057824 */ /* 0x040fe200078e0204 */
[----:B------:R-:W-:Y:S01]  /*14430*/  SHF.L.U32 R0, R26, 0x1f, RZ ;  /* 0x0000001f1a007819 */ /* 0x000fe200000006ff */
[----:B------:R-:W-:-:S03]  /*14440*/  VIADD R23, R23, 0x1 ;  /* 0x0000000117177836 */ /* 0x000fc60000000000 */
[----:B------:R-:W1:Y:S02]  /*14450*/  SYNCS.PHASECHK.TRANS64.TRYWAIT P1, [R5+URZ+0x2a840], R0 ;  /* 0x02a84000050075a7 */ /* 0x000e64000802017f */
[----:B------:R-:W-:-:S04]  /*14460*/  ISETP.NE.AND P2, PT, R23, 0x2, PT ;  /* 0x000000021700780c */ /* 0x000fc80003f45270 */
[----:B------:R-:W-:Y:S01]  /*14470*/  SEL R3, RZ, 0x1, P2 ;  /* 0x00000001ff037807 */ /* 0x000fe20001000000 */
[----:B-1----:R-:W-:Y:S08]  /*14480*/  @!P1 BRA `(.L_x_1129) ;  /* 0x0000003000689947 */ /* 0x002ff00003800000 */
.L_x_1226:
[----:B------:R-:W-:Y:S02]  /*14490*/  SEL R23, R23, RZ, P2 ;  /* 0x000000ff17177207 */ /* 0x000fe40001000000 */
[----:B------:R-:W-:Y:S01]  /*144a0*/  LOP3.LUT R2, R26, R3, RZ, 0x3c, !PT ;  /* 0x000000031a027212 */ /* 0x000fe200078e3cff */
[----:B------:R-:W-:Y:S06]  /*144b0*/  @!P0 BRA `(.L_x_1130) ;  /* 0x0000000000048947 */ /* 0x000fec0003800000 */
[----:B------:R-:W-:Y:S01]  /*144c0*/  BPT.TRAP 0x1 ;  /* 0x000000040000795c */ /* 0x000fe20000300000 */
.L_x_1130:
[----:B------:R-:W-:Y:S01]  /*144d0*/  IMAD R23, R23, 0x8, R4 ;  /* 0x0000000817177824 */ /* 0x000fe200078e0204 */
[----:B------:R-:W-:-:S04]  /*144e0*/  SHF.L.U32 R2, R2, 0x1f, RZ ;  /* 0x0000001f02027819 */ /* 0x000fc800000006ff */
[----:B------:R-:W2:Y:S02]  /*144f0*/  SYNCS.PHASECHK.TRANS64.TRYWAIT P1, [R23+URZ+0x2a840], R2 ;  /* 0x02a84002170075a7 */ /* 0x000ea4000802017f */
[----:B--2---:R-:W-:Y:S05]  /*14500*/  @!P1 BRA `(.L_x_1131) ;  /* 0x00000030005c9947 */ /* 0x004fea0003800000 */
.L_x_1227:
[----:B------:R-:W-:Y:S05]  /*14510*/  @!P0 BRA `(.L_x_1132) ;  /* 0x0000000000048947 */ /* 0x000fea0003800000 */
[----:B------:R-:W-:Y:S01]  /*14520*/  BPT.TRAP 0x1 ;  /* 0x000000040000795c */ /* 0x000fe20000300000 */
.L_x_1132:
[----:B------:R-:W3:Y:S02]  /*14530*/  SYNCS.PHASECHK.TRANS64.TRYWAIT P1, [R5+URZ+0x2a860], R0 ;  /* 0x02a86000050075a7 */ /* 0x000ee4000802017f */
[----:B---3--:R-:W-:Y:S05]  /*14540*/  @!P1 BRA `(.L_x_1133) ;  /* 0x0000003000609947 */ /* 0x008fea0003800000 */
.L_x_1228:
[----:B------:R-:W-:Y:S05]  /*14550*/  @!P0 BRA `(.L_x_1134) ;  /* 0x0000000000048947 */ /* 0x000fea0003800000 */
[----:B------:R-:W-:Y:S01]  /*14560*/  BPT.TRAP 0x1 ;  /* 0x000000040000795c */ /* 0x000fe20000300000 */
.L_x_1134:
[----:B----4-:R4:W0:Y:S02]  /*14570*/  SYNCS.PHASECHK.TRANS64.TRYWAIT P0, [R23+URZ+0x2a860], R2 ;  /* 0x02a86002170075a7 */ /* 0x010824000800017f */
[----:B0-----:R-:W-:Y:S05]  /*14580*/  @!P0 NANOSLEEP.SYNCS 0x989680 ;  /* 0x009896800000895d */ /* 0x001fea0003900000 */
[----:B------:R-:W0:Y:S02]  /*14590*/  @!P0 SYNCS.PHASECHK.TRANS64 P0, [R23+URZ+0x2a860], R2 ;  /* 0x02a86002170085a7 */ /* 0x000e24000800007f */
[----:B0-----:R-:W-:Y:S05]  /*145a0*/  @!P0 BRA `(.L_x_1134) ;  /* 0xfffffffc00f08947 */ /* 0x001fea000383ffff */
.L_x_1126:
[----:B------:R-:W-:Y:S05]  /*145b0*/  BSYNC B0 ;  /* 0x0000000000007941 */ /* 0x000fea0003800000 */
.L_x_1125:
[----:B------:R-:W-:Y:S05]  /*145c0*/  EXIT ;  /* 0x000000000000794d */ /* 0x000fea0003800000 */
.L_x_971:
[----:B0-----:R-:W-:-:S04]  /*145d0*/  IMAD.U32 R3, RZ, RZ, UR40 ;  /* 0x00000028ff037e24 */ /* 0x001fc8000f8e00ff */
[----:B------:R0:W1:Y:S03]  /*145e0*/  SYNCS.PHASECHK.TRANS64.TRYWAIT P1, [R3+URZ+0x2a800], R0 ;  /* 0x02a80000030075a7 */ /* 0x000066000802017f */
[----:B-1----:R-:W-:Y:S05]  /*145f0*/  @!P1 NANOSLEEP.SYNCS 0x989680 ;  /* 0x009896800000995d */ /* 0x002fea0003900000 */
[----:B------:R-:W1:Y:S02]  /*14600*/  @!P1 SYNCS.PHASECHK.TRANS64 P1, [R3+URZ+0x2a800], R0 ;  /* 0x02a80000030095a7 */ /* 0x000e64000802007f */
[----:B-1----:R-:W-:Y:S05]  /*14610*/  @!P1 BRA `(.L_x_971) ;  /* 0xfffffffc00ec9947 */ /* 0x002fea000383ffff */
[----:B------:R-:W-:Y:S05]  /*14620*/  BRA `(.L_x_1135) ;  /* 0xfffffed000d87947 */ /* 0x000fea000383ffff */
.L_x_975:
[----:B-1----:R1:W2:Y:S02]  /*14630*/  SYNCS.PHASECHK.TRANS64.TRYWAIT P1, [R15+URZ+0x2a830], R0 ;  /* 0x02a830000f0075a7 */ /* 0x0022a4000802017f */
[----:B--2---:R-:W-:Y:S05]  /*14640*/  @!P1 NANOSLEEP.SYNCS 0x989680 ;  /* 0x009896800000995d */ /* 0x004fea0003900000 */
[----:B------:R-:W2:Y:S02]  /*14650*/  @!P1 SYNCS.PHASECHK.TRANS64 P1, [R15+URZ+0x2a830], R0 ;  /* 0x02a830000f0095a7 */ /* 0x000ea4000802007f */
[----:B--2---:R-:W-:Y:S05]  /*14660*/  @!P1 BRA `(.L_x_975) ;  /* 0xfffffffc00f09947 */ /* 0x004fea000383ffff */
[----:B------:R-:W-:Y:S05]  /*14670*/  BRA `(.L_x_974) ;  /* 0xfffffed000f47947 */ /* 0x000fea000383ffff */
.L_x_992:
[----:B-1----:R-:W-:-:S04]  /*14680*/  IMAD.U32 R14, RZ, RZ, UR7 ;  /* 0x00000007ff0e7e24 */ /* 0x002fc8000f8e00ff */
[----:B------:R1:W2:Y:S03]  /*14690*/  SYNCS.PHASECHK.TRANS64.TRYWAIT P1, [R14+URZ+0x2a830], R13 ;  /* 0x02a8300d0e0075a7 */ /* 0x0002a6000802017f */
[----:B--2---:R-:W-:Y:S05]  /*146a0*/  @!P1 NANOSLEEP.SYNCS 0x989680 ;  /* 0x009896800000995d */ /* 0x004fea0003900000 */
[----:B------:R-:W2:Y:S02]  /*146b0*/  @!P1 SYNCS.PHASECHK.TRANS64 P1, [R14+URZ+0x2a830], R13 ;  /* 0x02a8300d0e0095a7 */ /* 0x000ea4000802007f */
[----:B--2---:R-:W-:Y:S05]  /*146c0*/  @!P1 BRA `(.L_x_992) ;  /* 0xfffffffc00ec9947 */ /* 0x004fea000383ffff */
[----:B------:R-:W-:Y:S05]  /*146d0*/  BRA `(.L_x_991) ;  /* 0xffffff0400787947 */ /* 0x000fea000383ffff */
.L_x_996:
[----:B01----:R-:W-:-:S04]  /*146e0*/  IMAD.U32 R13, RZ, RZ, UR6 ;  /* 0x00000006ff0d7e24 */ /* 0x003fc8000f8e00ff */
[----:B------:R0:W1:Y:S03]  /*146f0*/  SYNCS.PHASECHK.TRANS64.TRYWAIT P1, [R13+URZ+0x2a850], R0 ;  /* 0x02a850000d0075a7 */ /* 0x000066000802017f */
[----:B-1----:R-:W-:Y:S05]  /*14700*/  @!P1 NANOSLEEP.SYNCS 0x989680 ;  /* 0x009896800000995d */ /* 0x002fea0003900000 */
[----:B------:R-:W1:Y:S02]  /*14710*/  @!P1 SYNCS.PHASECHK.TRANS64 P1, [R13+URZ+0x2a850], R0 ;  /* 0x02a850000d0095a7 */ /* 0x000e64000802007f */
[----:B-1----:R-:W-:Y:S05]  /*14720*/  @!P1 BRA `(.L_x_996) ;  /* 0xfffffffc00ec9947 */ /* 0x002fea000383ffff */
[----:B------:R-:W-:Y:S05]  /*14730*/  BRA `(.L_x_995) ;  /* 0xffffff0c00a87947 */ /* 0x000fea000383ffff */
.L_x_1015:
[----:B-1----:R-:W-:-:S04]  /*14740*/  IMAD.U32 R12, RZ, RZ, UR7 ;  /* 0x00000007ff0c7e24 */ /* 0x002fc8000f8e00ff */
[----:B------:R1:W2:Y:S03]  /*14750*/  SYNCS.PHASECHK.TRANS64.TRYWAIT P1, [R12+URZ+0x2a830], R11 ;  /* 0x02a8300b0c0075a7 */ /* 0x0002a6000802017f */
[----:B--2---:R-:W-:Y:S05]  /*14760*/  @!P1 NANOSLEEP.SYNCS 0x989680 ;  /* 0x009896800000995d */ /* 0x004fea0003900000 */
[----:B------:R-:W2:Y:S02]  /*14770*/  @!P1 SYNCS.PHASECHK.TRANS64 P1, [R12+URZ+0x2a830], R11 ;  /* 0x02a8300b0c0095a7 */ /* 0x000ea4000802007f */
[----:B--2---:R-:W-:Y:S05]  /*14780*/  @!P1 BRA `(.L_x_1015) ;  /* 0xfffffffc00ec9947 */ /* 0x004fea000383ffff */
[----:B------:R-:W-:Y:S05]  /*14790*/  BRA `(.L_x_1014) ;  /* 0xffffff3800c87947 */ /* 0x000fea000383ffff */
.L_x_1019:
[----:B01----:R-:W-:-:S04]  /*147a0*/  IMAD.U32 R11, RZ, RZ, UR6 ;  /* 0x00000006ff0b7e24 */ /* 0x003fc8000f8e00ff */
[----:B------:R0:W1:Y:S03]  /*147b0*/  SYNCS.PHASECHK.TRANS64.TRYWAIT P1, [R11+URZ+0x2a850], R0 ;  /* 0x02a850000b0075a7 */ /* 0x000066000802017f */
[----:B-1----:R-:W-:Y:S05]  /*147c0*/  @!P1 NANOSLEEP.SYNCS 0x989680 ;  /* 0x009896800000995d */ /* 0x002fea0003900000 */
[----:B------:R-:W1:Y:S02]  /*147d0*/  @!P1 SYNCS.PHASECHK.TRANS64 P1, [R11+URZ+0x2a850], R0 ;  /* 0x02a850000b0095a7 */ /* 0x000e64000802007f */
[----:B-1----:R-:W-:Y:S05]  /*147e0*/  @!P1 BRA `(.L_x_1019) ;  /* 0xfffffffc00ec9947 */ /* 0x002fea000383ffff */
[----:B------:R-:W-:Y:S05]  /*147f0*/  BRA `(.L_x_1018) ;  /* 0xffffff4000f87947 */ /* 0x000fea000383ffff */
.L_x_1027:
[----:B-1----:R-:W-:-:S04]  /*14800*/  IMAD.U32 R14, RZ, RZ, UR6 ;  /* 0x00000006ff0e7e24 */ /* 0x002fc8000f8e00ff */
[----:B------:R1:W2:Y:S03]  /*14810*/  SYNCS.PHASECHK.TRANS64.TRYWAIT P1, [R14+URZ+0x2a830], R11 ;  /* 0x02a8300b0e0075a7 */ /* 0x0002a6000802017f */
[----:B--2---:R-:W-:Y:S05]  /*14820*/  @!P1 NANOSLEEP.SYNCS 0x989680 ;  /* 0x009896800000995d */ /* 0x004fea0003900000 */
[----:B------:R-:W2:Y:S02]  /*14830*/  @!P1 SYNCS.PHASECHK.TRANS64 P1, [R14+URZ+0x2a830], R11 ;  /* 0x02a8300b0e0095a7 */ /* 0x000ea4000802007f */
[----:B--2---:R-:W-:Y:S05]  /*14840*/  @!P1 BRA `(.L_x_1027) ;  /* 0xfffffffc00ec9947 */ /* 0x004fea000383ffff */
[----:B------:R-:W-:Y:S05]  /*14850*/  BRA `(.L_x_1026) ;  /* 0xffffff5c00487947 */ /* 0x000fea000383ffff */
.L_x_1031:
[----:B01----:R-:W-:-:S04]  /*14860*/  IMAD.U32 R11, RZ, RZ, UR10 ;  /* 0x0000000aff0b7e24 */ /* 0x003fc8000f8e00ff */
[----:B------:R0:W1:Y:S03]  /*14870*/  SYNCS.PHASECHK.TRANS64.TRYWAIT P1, [R11+URZ+0x2a850], R0 ;  /* 0x02a850000b0075a7 */ /* 0x000066000802017f */
[----:B-1----:R-:W-:Y:S05]  /*14880*/  @!P1 NANOSLEEP.SYNCS 0x989680 ;  /* 0x009896800000995d */ /* 0x002fea0003900000 */
[----:B------:R-:W1:Y:S02]  /*14890*/  @!P1 SYNCS.PHASECHK.TRANS64 P1, [R11+URZ+0x2a850], R0 ;  /* 0x02a850000b0095a7 */ /* 0x000e64000802007f */
[----:B-1----:R-:W-:Y:S05]  /*148a0*/  @!P1 BRA `(.L_x_1031) ;  /* 0xfffffffc00ec9947 */ /* 0x002fea000383ffff */
[----:B------:R-:W-:Y:S05]  /*148b0*/  BRA `(.L_x_1030) ;  /* 0xffffff6400787947 */ /* 0x000fea000383ffff */
.L_x_1046:
[----:B-1----:R-:W-:-:S04]  /*148c0*/  IMAD.U32 R5, RZ, RZ, UR5 ;  /* 0x00000005ff057e24 */ /* 0x002fc8000f8e00ff */
[----:B------:R1:W2:Y:S03]  /*148d0*/  SYNCS.PHASECHK.TRANS64.TRYWAIT P1, [R5+URZ+0x2a850], R0 ;  /* 0x02a85000050075a7 */ /* 0x0002a6000802017f */
[----:B--2---:R-:W-:Y:S05]  /*148e0*/  @!P1 NANOSLEEP.SYNCS 0x989680 ;  /* 0x009896800000995d */ /* 0x004fea0003900000 */
[----:B------:R-:W2:Y:S02]  /*148f0*/  @!P1 SYNCS.PHASECHK.TRANS64 P1, [R5+URZ+0x2a850], R0 ;  /* 0x02a85000050095a7 */ /* 0x000ea4000802007f */
[----:B--2---:R-:W-:Y:S05]  /*14900*/  @!P1 BRA `(.L_x_1046) ;  /* 0xfffffffc00ec9947 */ /* 0x004fea000383ffff */
[----:B------:R-:W-:Y:S05]  /*14910*/  BRA `(.L_x_1045) ;  /* 0xffffff9000e07947 */ /* 0x000fea000383ffff */
.L_x_1083:
[----:B------:R-:W2:Y:S01]  /*14920*/  S2R R17, SR_TID.X ;  /* 0x0000000000117919 */ /* 0x000ea20000002100 */
[----:B------:R-:W-:Y:S02]  /*14930*/  IMAD.MOV.U32 R12, RZ, RZ, RZ ;  /* 0x000000ffff0c7224 */ /* 0x000fe400078e00ff */
[----:B------:R-:W-:Y:S02]  /*14940*/  IMAD.MOV.U32 R11, RZ, RZ, 0x1f ;  /* 0x0000001fff0b7424 */ /* 0x000fe400078e00ff */
[----:B------:R-:W-:Y:S01]  /*14950*/  IMAD.MOV.U32 R15, RZ, RZ, -0x1 ;  /* 0xffffffffff0f7424 */ /* 0x000fe200078e00ff */
[----:B--2---:R-:W-:-:S04]  /*14960*/  SHF.R.U32.HI R17, RZ, 0x5, R17 ;  /* 0x00000005ff117819 */ /* 0x004fc80000011611 */
[----:B------:R-:W-:-:S05]  /*14970*/  LOP3.LUT R17, R17, 0x3, RZ, 0xc0, !PT ;  /* 0x0000000311117812 */ /* 0x000fca00078ec0ff */
[----:B------:R-:W-:-:S07]  /*14980*/  IMAD.MOV.U32 R13, RZ, RZ, R17 ;  /* 0x000000ffff0d7224 */ /* 0x000fce00078e0011 */
[----:B01---5:R-:W-:Y:S05]  /*14990*/  WARPSYNC.COLLECTIVE R15, `(.L_x_1136) ;  /* 0x000000000f087348 */ /* 0x023fea0003c00000 */
[----:B------:R2:W3:Y:S02]  /*149a0*/  SHFL.IDX P6, R14, R13, R12, R11 ;  /* 0x0000000c0d0e7389 */ /* 0x0004e400000c000b */
[----:B0123-5:R-:W-:Y:S01]  /*149b0*/  ENDCOLLECTIVE ;  /* 0x000000000000791b */ /* 0x02ffe20003800000 */
.L_x_1136:
[----:B------:R-:W-:Y:S05]  /*149c0*/  BRA `(.L_x_1137) ;  /* 0xffffffc8008c7947 */ /* 0x000fea000383ffff */
.L_x_1086:
[----:B0-----:R0:W1:Y:S02]  /*149d0*/  SYNCS.PHASECHK.TRANS64.TRYWAIT P0, [R0+URZ+0x2a840], R3 ;  /* 0x02a84003000075a7 */ /* 0x001064000800017f */
[----:B-1----:R-:W-:Y:S05]  /*149e0*/  @!P0 NANOSLEEP.SYNCS 0x989680 ;  /* 0x009896800000895d */ /* 0x002fea0003900000 */
[----:B------:R-:W1:Y:S02]  /*149f0*/  @!P0 SYNCS.PHASECHK.TRANS64 P0, [R0+URZ+0x2a840], R3 ;  /* 0x02a84003000085a7 */ /* 0x000e64000800007f */
[----:B-1----:R-:W-:Y:S05]  /*14a00*/  @!P0 BRA `(.L_x_1086) ;  /* 0xfffffffc00f08947 */ /* 0x002fea000383ffff */
[----:B------:R-:W-:Y:S05]  /*14a10*/  BRA `(.L_x_1138) ;  /* 0xffffffcc00907947 */ /* 0x000fea000383ffff */
.L_x_1087:
[----:B------:R-:W-:Y:S01]  /*14a20*/  BSSY B0, `(.L_x_1139) ;  /* 0x0000008000007945 */ /* 0x000fe20003800000 */
[----:B------:R-:W-:Y:S02]  /*14a30*/  IMAD.MOV.U32 R13, RZ, RZ, R6 ;  /* 0x000000ffff0d7224 */ /* 0x000fe400078e0006 */
[----:B------:R-:W-:Y:S02]  /*14a40*/  IMAD.MOV.U32 R12, RZ, RZ, RZ ;  /* 0x000000ffff0c7224 */ /* 0x000fe400078e00ff */
[----:B------:R-:W-:Y:S02]  /*14a50*/  IMAD.MOV.U32 R11, RZ, RZ, 0x181f ;  /* 0x0000181fff0b7424 */ /* 0x000fe400078e00ff */
[----:B------:R-:W-:-:S07]  /*14a60*/  IMAD.MOV.U32 R15, RZ, RZ, -0x1 ;  /* 0xffffffffff0f7424 */ /* 0x000fce00078e00ff */
[----:B------:R-:W-:Y:S05]  /*14a70*/  WARPSYNC.COLLECTIVE R15, `(.L_x_1140) ;  /* 0x000000000f087348 */ /* 0x000fea0003c00000 */
[----:B------:R0:W1:Y:S02]  /*14a80*/  SHFL.IDX P6, R14, R13, R12, R11 ;  /* 0x0000000c0d0e7389 */ /* 0x00006400000c000b */
[----:B01----:R-:W-:Y:S01]  /*14a90*/  ENDCOLLECTIVE ;  /* 0x000000000000791b */ /* 0x003fe20003800000 */
.L_x_1140:
[----:B------:R-:W-:Y:S05]  /*14aa0*/  BSYNC B0 ;  /* 0x0000000000007941 */ /* 0x000fea0003800000 */
.L_x_1139:
[----:B------:R-:W-:Y:S02]  /*14ab0*/  IMAD.MOV.U32 R13, RZ, RZ, R4 ;  /* 0x000000ffff0d7224 */ /* 0x000fe400078e0004 */
[----:B------:R-:W-:Y:S02]  /*14ac0*/  IMAD.MOV.U32 R12, RZ, RZ, RZ ;  /* 0x000000ffff0c7224 */ /* 0x000fe400078e00ff */
[----:B------:R-:W-:Y:S02]  /*14ad0*/  IMAD.MOV.U32 R11, RZ, RZ, 0x181f ;  /* 0x0000181fff0b7424 */ /* 0x000fe400078e00ff */
[----:B------:R-:W-:Y:S02]  /*14ae0*/  IMAD.MOV.U32 R15, RZ, RZ, -0x1 ;  /* 0xffffffffff0f7424 */ /* 0x000fe400078e00ff */
[----:B------:R-:W-:Y:S02]  /*14af0*/  IMAD.MOV.U32 R2, RZ, RZ, R14 ;  /* 0x000000ffff027224 */ /* 0x000fe400078e000e */
[----:B------:R-:W-:-:S07]  /*14b00*/  @P0 IMAD R9, R5, 0x2, R16 ;  /* 0x0000000205090824 */ /* 0x000fce00078e0210 */
[----:B------:R-:W-:Y:S05]  /*14b10*/  WARPSYNC.COLLECTIVE R15, `(.L_x_1141) ;  /* 0x000000000f087348 */ /* 0x000fea0003c00000 */
[----:B------:R0:W1:Y:S02]  /*14b20*/  SHFL.IDX P6, R14, R13, R12, R11 ;  /* 0x0000000c0d0e7389 */ /* 0x00006400000c000b */
[----:B01----:R-:W-:Y:S01]  /*14b30*/  ENDCOLLECTIVE ;  /* 0x000000000000791b */ /* 0x003fe20003800000 */
.L_x_1141:
[----:B------:R-:W-:Y:S02]  /*14b40*/  IMAD.MOV.U32 R13, RZ, RZ, R6 ;  /* 0x000000ffff0d7224 */ /* 0x000fe400078e0006 */
[----:B------:R-:W-:Y:S01]  /*14b50*/  IMAD.MOV.U32 R12, RZ, RZ, 0x1 ;  /* 0x00000001ff0c7424 */ /* 0x000fe200078e00ff */
[----:B------:R-:W-:-:S05]  /*14b60*/  @P0 LEA R14, P1, R37, R14, 0x1 ;  /* 0x0000000e250e0211 */ /* 0x000fca00078208ff */
[----:B------:R-:W-:Y:S02]  /*14b70*/  @P0 IMAD.X R3, RZ, RZ, R2, P1 ;  /* 0x000000ffff030224 */ /* 0x000fe400008e0602 */
[----:B------:R-:W-:-:S07]  /*14b80*/  @P0 IMAD.MOV.U32 R2, RZ, RZ, R14 ;  /* 0x000000ffff020224 */ /* 0x000fce00078e000e */
[----:B------:R-:W-:Y:S05]  /*14b90*/  WARPSYNC.COLLECTIVE R15, `(.L_x_1142) ;  /* 0x000000000f087348 */ /* 0x000fea0003c00000 */
[----:B------:R0:W1:Y:S02]  /*14ba0*/  SHFL.IDX P6, R14, R13, R12, R11 ;  /* 0x0000000c0d0e7389 */ /* 0x00006400000c000b */
[----:B01----:R-:W-:Y:S01]  /*14bb0*/  ENDCOLLECTIVE ;  /* 0x000000000000791b */ /* 0x003fe20003800000 */
.L_x_1142:
[----:B------:R-:W-:Y:S01]  /*14bc0*/  @!PT LDS RZ, [RZ] ;  /* 0x00000000fffff984 */ /* 0x000fe20000000800 */
[----:B------:R-:W-:Y:S01]  /*14bd0*/  @!PT LDS RZ, [RZ] ;  /* 0x00000000fffff984 */ /* 0x000fe20000000800 */
[----:B------:R-:W-:Y:S01]  /*14be0*/  @!PT LDS RZ, [RZ] ;  /* 0x00000000fffff984 */ /* 0x000fe20000000800 */
[----:B------:R0:W-:Y:S04]  /*14bf0*/  @P0 LDGSTS.E.BYPASS.LTC128B.128 [R9+0x18400], desc[UR36][R2.64], !P4 ;  /* 0x1840000002090fae */ /* 0x0001e8000e101d64 */
[----:B------:R0:W-:Y:S04]  /*14c00*/  @P0 LDGSTS.E.BYPASS.LTC128B.128 [R9+0x1b400], desc[UR36][R2.64+0x80], !P3 ;  /* 0x1b40008002090fae */ /* 0x0001e8000d901d64 */
[----:B------:R0:W-:Y:S01]  /*14c10*/  @P0 LDGSTS.E.BYPASS.LTC128B.128 [R9+0x1e400], desc[UR36][R2.64+0x100], !P2 ;  /* 0x1e40010002090fae */ /* 0x0001e2000d101d64 */
[----:B------:R-:W-:Y:S01]  /*14c20*/  ISETP.GE.AND P0, PT, R7, 0x11, PT ;  /* 0x000000110700780c */ /* 0x000fe20003f06270 */
[----:B------:R-:W-:-:S02]  /*14c30*/  IMAD.MOV.U32 R13, RZ, RZ, R4 ;  /* 0x000000ffff0d7224 */ /* 0x000fc400078e0004 */
[----:B------:R-:W-:-:S10]  /*14c40*/  IMAD.MOV.U32 R8, RZ, RZ, R14 ;  /* 0x000000ffff087224 */ /* 0x000fd400078e000e */
[----:B0-----:R-:W-:Y:S05]  /*14c50*/  WARPSYNC.COLLECTIVE R15, `(.L_x_1143) ;  /* 0x000000000f087348 */ /* 0x001fea0003c00000 */
[----:B------:R1:W2:Y:S02]  /*14c60*/  SHFL.IDX P6, R14, R13, R12, R11 ;  /* 0x0000000c0d0e7389 */ /* 0x0002a400000c000b */
[----:B012---:R-:W-:Y:S01]  /*14c70*/  ENDCOLLECTIVE ;  /* 0x000000000000791b */ /* 0x007fe20003800000 */
.L_x_1143:
[----:B------:R-:W-:Y:S02]  /*14c80*/  @P0 IMAD R25, R5, 0x2, R16 ;  /* 0x0000000205190824 */ /* 0x000fe400078e0210 */
[----:B------:R-:W-:Y:S02]  /*14c90*/  IMAD.MOV.U32 R13, RZ, RZ, R6 ;  /* 0x000000ffff0d7224 */ /* 0x000fe400078e0006 */
[----:B------:R-:W-:Y:S01]  /*14ca0*/  IMAD.MOV.U32 R12, RZ, RZ, 0x2 ;  /* 0x00000002ff0c7424 */ /* 0x000fe200078e00ff */
[----:B------:R-:W-:-:S05]  /*14cb0*/  @P0 LEA R14, P1, R37, R14, 0x1 ;  /* 0x0000000e250e0211 */ /* 0x000fca00078208ff */
[----:B------:R-:W-:-:S08]  /*14cc0*/  @P0 IMAD.MOV.U32 R2, RZ, RZ, R14 ;  /* 0x000000ffff020224 */ /* 0x000fd000078e000e */
[----:B------:R-:W-:Y:S05]  /*14cd0*/  WARPSYNC.COLLECTIVE R15, `(.L_x_1144) ;  /* 0x000000000f087348 */ /* 0x000fea0003c00000 */
[----:B------:R0:W1:Y:S02]  /*14ce0*/  SHFL.IDX P6, R14, R13, R12, R11 ;  /* 0x0000000c0d0e7389 */ /* 0x00006400000c000b */
[----:B01----:R-:W-:Y:S01]  /*14cf0*/  ENDCOLLECTIVE ;  /* 0x000000000000791b */ /* 0x003fe20003800000 */
.L_x_1144:
[----:B------:R-:W-:-:S04]  /*14d00*/  @P0 IMAD.X R21, RZ, RZ, R8, P1 ;  /* 0x000000ffff150224 */ /* 0x000fc800008e0608 */
[----:B------:R-:W-:-:S05]  /*14d10*/  @P0 IMAD.MOV.U32 R3, RZ, RZ, R21 ;  /* 0x000000ffff030224 */ /* 0x000fca00078e0015 */
[----:B------:R-:W-:Y:S01]  /*14d20*/  @!PT LDS RZ, [RZ] ;  /* 0x00000000fffff984 */ /* 0x000fe20000000800 */
[----:B------:R-:W-:Y:S01]  /*14d30*/  @!PT LDS RZ, [RZ] ;  /* 0x00000000fffff984 */ /* 0x000fe20000000800 */
[----:B------:R-:W-:Y:S01]  /*14d40*/  @!PT LDS RZ, [RZ] ;  /* 0x00000000fffff984 */ /* 0x000fe20000000800 */
[----:B------:R0:W-:Y:S01]  /*14d50*/  @P0 LDGSTS.E.BYPASS.LTC128B.128 [R25+0x18c00], desc[UR36][R2.64], !P4 ;  /* 0x18c0000002190fae */ /* 0x0001e2000e101d64 */
[----:B------:R-:W-:-:S03]  /*14d60*/  IMAD.MOV.U32 R13, RZ, RZ, R4 ;  /* 0x000000ffff0d7224 */ /* 0x000fc600078e0004 */
[----:B------:R0:W-:Y:S04]  /*14d70*/  @P0 LDGSTS.E.BYPASS.LTC128B.128 [R25+0x1bc00], desc[UR36][R2.64+0x80], !P3 ;  /* 0x1bc0008002190fae */ /* 0x0001e8000d901d64 */
[----:B------:R0:W-:Y:S01]  /*14d80*/  @P0 LDGSTS.E.BYPASS.LTC128B.128 [R25+0x1ec00], desc[UR36][R2.64+0x100], !P2 ;  /* 0x1ec0010002190fae */ /* 0x0001e2000d101d64 */
[----:B------:R-:W-:Y:S01]  /*14d90*/  ISETP.GE.AND P0, PT, R7, 0x21, PT ;  /* 0x000000210700780c */ /* 0x000fe20003f06270 */
[----:B------:R-:W-:-:S12]  /*14da0*/  IMAD.MOV.U32 R8, RZ, RZ, R14 ;  /* 0x000000ffff087224 */ /* 0x000fd800078e000e */
[----:B0-----:R-:W-:Y:S05]  /*14db0*/  WARPSYNC.COLLECTIVE R15, `(.L_x_1145) ;  /* 0x000000000f087348 */ /* 0x001fea0003c00000 */
[----:B------:R1:W2:Y:S02]  /*14dc0*/  SHFL.IDX P6, R14, R13, R12, R11 ;  /* 0x0000000c0d0e7389 */ /* 0x0002a400000c000b */
[----:B012---:R-:W-:Y:S01]  /*14dd0*/  ENDCOLLECTIVE ;  /* 0x000000000000791b */ /* 0x007fe20003800000 */
.L_x_1145:
        /* <DEDUP_REMOVED lines=8> */
.L_x_1146:
        /* <DEDUP_REMOVED lines=14> */
.L_x_1147:
        /* <DEDUP_REMOVED lines=8> */
.L_x_1148:
        /* <DEDUP_REMOVED lines=14> */
.L_x_1149:
        /* <DEDUP_REMOVED lines=8> */
.L_x_1150:
        /* <DEDUP_REMOVED lines=9> */
[----:B------:R-:W-:-:S07]  /*151b0*/  IMAD.MOV.U32 R8, RZ, RZ, R14 ;  /* 0x000000ffff087224 */ /* 0x000fce00078e000e */
[----:B0-----:R-:W-:Y:S05]  /*151c0*/  WARPSYNC.COLLECTIVE R15, `(.L_x_1151) ;  /* 0x000000000f087348 */ /* 0x001fea0003c00000 */
[----:B------:R1:W2:Y:S02]  /*151d0*/  SHFL.IDX P6, R14, R13, R12, R11 ;  /* 0x0000000c0d0e7389 */ /* 0x0002a400000c000b */
[----:B012---:R-:W-:Y:S01]  /*151e0*/  ENDCOLLECTIVE ;  /* 0x000000000000791b */ /* 0x007fe20003800000 */
.L_x_1151:
[----:B------:R-:W-:Y:S05]  /*151f0*/  BRA `(.L_x_1152) ;  /* 0xffffffc800e87947 */ /* 0x000fea000383ffff */
.L_x_1092:
[----:B------:R-:W-:Y:S02]  /*15200*/  IMAD.MOV.U32 R13, RZ, RZ, R5 ;  /* 0x000000ffff0d7224 */ /* 0x000fe400078e0005 */
[----:B------:R-:W-:Y:S02]  /*15210*/  IMAD.MOV.U32 R12, RZ, RZ, RZ ;  /* 0x000000ffff0c7224 */ /* 0x000fe400078e00ff */
[----:B------:R-:W-:Y:S02]  /*15220*/  IMAD.MOV.U32 R11, RZ, RZ, 0x181f ;  /* 0x0000181fff0b7424 */ /* 0x000fe400078e00ff */
[----:B------:R-:W-:Y:S02]  /*15230*/  IMAD.MOV.U32 R15, RZ, RZ, -0x1 ;  /* 0xffffffffff0f7424 */ /* 0x000fe400078e00ff */
[----:B------:R-:W-:-:S07]  /*15240*/  VIADD R4, R36, UR44 ;  /* 0x0000002c24047c36 */ /* 0x000fce0008000000 */
[----:B------:R-:W-:Y:S05]  /*15250*/  WARPSYNC.COLLECTIVE R15, `(.L_x_1153) ;  /* 0x000000000f087348 */ /* 0x000fea0003c00000 */
[----:B------:R0:W1:Y:S02]  /*15260*/  SHFL.IDX P6, R14, R13, R12, R11 ;  /* 0x0000000c0d0e7389 */ /* 0x00006400000c000b */
[----:B01----:R-:W-:Y:S01]  /*15270*/  ENDCOLLECTIVE ;  /* 0x000000000000791b */ /* 0x003fe20003800000 */
.L_x_1153:
[C---:B------:R-:W-:Y:S01]  /*15280*/  VIADD R6, R4.reuse, 0x10 ;  /* 0x0000001004067836 */ /* 0x040fe20000000000 */
[----:B------:R-:W-:Y:S01]  /*15290*/  ISETP.GE.AND P0, PT, R4, UR39, PT ;  /* 0x0000002704007c0c */ /* 0x000fe2000bf06270 */
[----:B------:R-:W-:Y:S02]  /*152a0*/  IMAD.MOV.U32 R13, RZ, RZ, R0 ;  /* 0x000000ffff0d7224 */ /* 0x000fe400078e0000 */
[----:B------:R-:W-:-:S10]  /*152b0*/  IMAD.MOV.U32 R2, RZ, RZ, R14 ;  /* 0x000000ffff027224 */ /* 0x000fd400078e000e */
[----:B------:R-:W-:Y:S05]  /*152c0*/  WARPSYNC.COLLECTIVE R15, `(.L_x_1154) ;  /* 0x000000000f087348 */ /* 0x000fea0003c00000 */
[----:B------:R0:W1:Y:S02]  /*152d0*/  SHFL.IDX P6, R14, R13, R12, R11 ;  /* 0x0000000c0d0e7389 */ /* 0x00006400000c000b */
[----:B01----:R-:W-:Y:S01]  /*152e0*/  ENDCOLLECTIVE ;  /* 0x000000000000791b */ /* 0x003fe20003800000 */
.L_x_1154:
[----:B------:R-:W-:Y:S02]  /*152f0*/  IMAD.MOV.U32 R13, RZ, RZ, R5 ;  /* 0x000000ffff0d7224 */ /* 0x000fe400078e0005 */
[----:B------:R-:W-:Y:S01]  /*15300*/  IMAD.MOV.U32 R12, RZ, RZ, 0x1 ;  /* 0x00000001ff0c7424 */ /* 0x000fe200078e00ff */
[----:B------:R-:W-:-:S05]  /*15310*/  @!P0 LEA R14, P1, R37, R14, 0x1 ;  /* 0x0000000e250e8211 */ /* 0x000fca00078208ff */
[----:B------:R-:W-:Y:S02]  /*15320*/  @!P0 IMAD.X R3, RZ, RZ, R2, P1 ;  /* 0x000000ffff038224 */ /* 0x000fe400008e0602 */
[----:B------:R-:W-:-:S07]  /*15330*/  @!P0 IMAD.MOV.U32 R2, RZ, RZ, R14 ;  /* 0x000000ffff028224 */ /* 0x000fce00078e000e */
[----:B------:R-:W-:Y:S05]  /*15340*/  WARPSYNC.COLLECTIVE R15, `(.L_x_1155) ;  /* 0x000000000f087348 */ /* 0x000fea0003c00000 */
[----:B------:R0:W1:Y:S02]  /*15350*/  SHFL.IDX P6, R14, R13, R12, R11 ;  /* 0x0000000c0d0e7389 */ /* 0x00006400000c000b */
[----:B01----:R-:W-:Y:S01]  /*15360*/  ENDCOLLECTIVE ;  /* 0x000000000000791b */ /* 0x003fe20003800000 */
.L_x_1155:
[----:B------:R-:W-:Y:S01]  /*15370*/  @!PT LDS RZ, [RZ] ;  /* 0x00000000fffff984 */ /* 0x000fe20000000800 */
[----:B------:R-:W-:Y:S01]  /*15380*/  @!PT LDS RZ, [RZ] ;  /* 0x00000000fffff984 */ /* 0x000fe20000000800 */
[----:B------:R-:W-:Y:S01]  /*15390*/  @!PT LDS RZ, [RZ] ;  /* 0x00000000fffff984 */ /* 0x000fe20000000800 */
[----:B------:R0:W-:Y:S04]  /*153a0*/  @!P0 LDGSTS.E.BYPASS.LTC128B.128 [R31+0xc400], desc[UR36][R2.64], !P3 ;  /* 0x0c400000021f8fae */ /* 0x0001e8000d901d64 */
[----:B------:R0:W-:Y:S04]  /*153b0*/  @!P0 LDGSTS.E.BYPASS.LTC128B.128 [R31+0x10400], desc[UR36][R2.64+0x80], !P4 ;  /* 0x10400080021f8fae */ /* 0x0001e8000e101d64 */
[----:B------:R0:W-:Y:S01]  /*153c0*/  @!P0 LDGSTS.E.BYPASS.LTC128B.128 [R31+0x14400], desc[UR36][R2.64+0x100], !P5 ;  /* 0x14400100021f8fae */ /* 0x0001e2000e901d64 */
[----:B------:R-:W-:Y:S01]  /*153d0*/  ISETP.GE.AND P0, PT, R6, UR39, PT ;  /* 0x0000002706007c0c */ /* 0x000fe2000bf06270 */
[----:B------:R-:W-:-:S02]  /*153e0*/  IMAD.MOV.U32 R13, RZ, RZ, R0 ;  /* 0x000000ffff0d7224 */ /* 0x000fc400078e0000 */
[----:B------:R-:W-:-:S10]  /*153f0*/  IMAD.MOV.U32 R6, RZ, RZ, R14 ;  /* 0x000000ffff067224 */ /* 0x000fd400078e000e */
[----:B0-----:R-:W-:Y:S05]  /*15400*/  WARPSYNC.COLLECTIVE R15, `(.L_x_1156) ;  /* 0x000000000f087348 */ /* 0x001fea0003c00000 */
[----:B------:R1:W2:Y:S02]  /*15410*/  SHFL.IDX P6, R14, R13, R12, R11 ;  /* 0x0000000c0d0e7389 */ /* 0x0002a400000c000b */
[----:B012---:R-:W-:Y:S01]  /*15420*/  ENDCOLLECTIVE ;  /* 0x000000000000791b */ /* 0x007fe20003800000 */
.L_x_1156:
[----:B------:R-:W-:Y:S02]  /*15430*/  IMAD.MOV.U32 R13, RZ, RZ, R5 ;  /* 0x000000ffff0d7224 */ /* 0x000fe400078e0005 */
[----:B------:R-:W-:Y:S01]  /*15440*/  IMAD.MOV.U32 R12, RZ, RZ, 0x2 ;  /* 0x00000002ff0c7424 */ /* 0x000fe200078e00ff */
[----:B------:R-:W-:-:S05]  /*15450*/  @!P0 LEA R14, P1, R37, R14, 0x1 ;  /* 0x0000000e250e8211 */ /* 0x000fca00078208ff */
[----:B------:R-:W-:-:S08]  /*15460*/  @!P0 IMAD.MOV.U32 R2, RZ, RZ, R14 ;  /* 0x000000ffff028224 */ /* 0x000fd000078e000e */
[----:B------:R-:W-:Y:S05]  /*15470*/  WARPSYNC.COLLECTIVE R15, `(.L_x_1157) ;  /* 0x000000000f087348 */ /* 0x000fea0003c00000 */
[----:B------:R0:W1:Y:S02]  /*15480*/  SHFL.IDX P6, R14, R13, R12, R11 ;  /* 0x0000000c0d0e7389 */ /* 0x00006400000c000b */
[----:B01----:R-:W-:Y:S01]  /*15490*/  ENDCOLLECTIVE ;  /* 0x000000000000791b */ /* 0x003fe20003800000 */
.L_x_1157:
[----:B------:R-:W-:Y:S02]  /*154a0*/  @!P0 IMAD.X R7, RZ, RZ, R6, P1 ;  /* 0x000000ffff078224 */ /* 0x000fe400008e0606 */
[----:B------:R-:W-:Y:S02]  /*154b0*/  VIADD R6, R4, 0x20 ;  /* 0x0000002004067836 */ /* 0x000fe40000000000 */
[----:B------:R-:W-:-:S05]  /*154c0*/  @!P0 IMAD.MOV.U32 R3, RZ, RZ, R7 ;  /* 0x000000ffff038224 */ /* 0x000fca00078e0007 */
        /* <DEDUP_REMOVED lines=12> */
.L_x_1158:
[----:B------:R-:W-:Y:S02]  /*15590*/  IMAD.MOV.U32 R13, RZ, RZ, R5 ;  /* 0x000000ffff0d7224 */ /* 0x000fe400078e0005 */
[----:B------:R-:W-:Y:S01]  /*155a0*/  IMAD.MOV.U32 R12, RZ, RZ, 0x3 ;  /* 0x00000003ff0c7424 */ /* 0x000fe200078e00ff */
[----:B------:R-:W-:-:S05]  /*155b0*/  @!P0 LEA R14, P1, R37, R14, 0x1 ;  /* 0x0000000e250e8211 */ /* 0x000fca00078208ff */
[----:B------:R-:W-:-:S08]  /*155c0*/  @!P0 IMAD.MOV.U32 R2, RZ, RZ, R14 ;  /* 0x000000ffff028224 */ /* 0x000fd000078e000e */
[----:B------:R-:W-:Y:S05]  /*155d0*/  WARPSYNC.COLLECTIVE R15, `(.L_x_1159) ;  /* 0x000000000f087348 */ /* 0x000fea0003c00000 */
[----:B------:R0:W1:Y:S02]  /*155e0*/  SHFL.IDX P6, R14, R13, R12, R11 ;  /* 0x0000000c0d0e7389 */ /* 0x00006400000c000b */
[----:B01----:R-:W-:Y:S01]  /*155f0*/  ENDCOLLECTIVE ;  /* 0x000000000000791b */ /* 0x003fe20003800000 */
.L_x_1159:
        /* <DEDUP_REMOVED lines=15> */
.L_x_1160:
[----:B------:R-:W-:Y:S02]  /*156f0*/  IMAD.MOV.U32 R13, RZ, RZ, R5 ;  /* 0x000000ffff0d7224 */ /* 0x000fe400078e0005 */
[----:B------:R-:W-:Y:S01]  /*15700*/  IMAD.MOV.U32 R12, RZ, RZ, 0x4 ;  /* 0x00000004ff0c7424 */ /* 0x000fe200078e00ff */
[----:B------:R-:W-:-:S05]  /*15710*/  @!P0 LEA R14, P1, R37, R14, 0x1 ;  /* 0x0000000e250e8211 */ /* 0x000fca00078208ff */
[----:B------:R-:W-:-:S08]  /*15720*/  @!P0 IMAD.MOV.U32 R2, RZ, RZ, R14 ;  /* 0x000000ffff028224 */ /* 0x000fd000078e000e */
[----:B------:R-:W-:Y:S05]  /*15730*/  WARPSYNC.COLLECTIVE R15, `(.L_x_1161) ;  /* 0x000000000f087348 */ /* 0x000fea0003c00000 */
[----:B------:R0:W1:Y:S02]  /*15740*/  SHFL.IDX P6, R14, R13, R12, R11 ;  /* 0x0000000c0d0e7389 */ /* 0x00006400000c000b */
[----:B01----:R-:W-:Y:S01]  /*15750*/  ENDCOLLECTIVE ;  /* 0x000000000000791b */ /* 0x003fe20003800000 */
.L_x_1161:
        /* <DEDUP_REMOVED lines=15> */
.L_x_1162:
[----:B------:R-:W-:Y:S02]  /*15850*/  IMAD.MOV.U32 R13, RZ, RZ, R5 ;  /* 0x000000ffff0d7224 */ /* 0x000fe400078e0005 */
[----:B------:R-:W-:Y:S01]  /*15860*/  IMAD.MOV.U32 R12, RZ, RZ, 0x5 ;  /* 0x00000005ff0c7424 */ /* 0x000fe200078e00ff */
[----:B------:R-:W-:-:S05]  /*15870*/  @!P0 LEA R14, P1, R37, R14, 0x1 ;  /* 0x0000000e250e8211 */ /* 0x000fca00078208ff */
[----:B------:R-:W-:-:S08]  /*15880*/  @!P0 IMAD.MOV.U32 R2, RZ, RZ, R14 ;  /* 0x000000ffff028224 */ /* 0x000fd000078e000e */
[----:B------:R-:W-:Y:S05]  /*15890*/  WARPSYNC.COLLECTIVE R15, `(.L_x_1163) ;  /* 0x000000000f087348 */ /* 0x000fea0003c00000 */
[----:B------:R0:W1:Y:S02]  /*158a0*/  SHFL.IDX P6, R14, R13, R12, R11 ;  /* 0x0000000c0d0e7389 */ /* 0x00006400000c000b */
[----:B01----:R-:W-:Y:S01]  /*158b0*/  ENDCOLLECTIVE ;  /* 0x000000000000791b */ /* 0x003fe20003800000 */
.L_x_1163:
        /* <DEDUP_REMOVED lines=15> */
.L_x_1164:
[----:B------:R-:W-:Y:S02]  /*159b0*/  IMAD.MOV.U32 R13, RZ, RZ, R5 ;  /* 0x000000ffff0d7224 */ /* 0x000fe400078e0005 */
[----:B------:R-:W-:Y:S01]  /*159c0*/  IMAD.MOV.U32 R12, RZ, RZ, 0x6 ;  /* 0x00000006ff0c7424 */ /* 0x000fe200078e00ff */
[----:B------:R-:W-:-:S05]  /*159d0*/  @!P0 LEA R14, P1, R37, R14, 0x1 ;  /* 0x0000000e250e8211 */ /* 0x000fca00078208ff */
[----:B------:R-:W-:-:S08]  /*159e0*/  @!P0 IMAD.MOV.U32 R2, RZ, RZ, R14 ;  /* 0x000000ffff028224 */ /* 0x000fd000078e000e */
[----:B------:R-:W-:Y:S05]  /*159f0*/  WARPSYNC.COLLECTIVE R15, `(.L_x_1165) ;  /* 0x000000000f087348 */ /* 0x000fea0003c00000 */
[----:B------:R0:W1:Y:S02]  /*15a00*/  SHFL.IDX P6, R14, R13, R12, R11 ;  /* 0x0000000c0d0e7389 */ /* 0x00006400000c000b */
[----:B01----:R-:W-:Y:S01]  /*15a10*/  ENDCOLLECTIVE ;  /* 0x000000000000791b */ /* 0x003fe20003800000 */
.L_x_1165:
        /* <DEDUP_REMOVED lines=15> */
.L_x_1166:
[----:B------:R-:W-:Y:S02]  /*15b10*/  IMAD.MOV.U32 R13, RZ, RZ, R5 ;  /* 0x000000ffff0d7224 */ /* 0x000fe400078e0005 */
[----:B------:R-:W-:Y:S01]  /*15b20*/  IMAD.MOV.U32 R12, RZ, RZ, 0x7 ;  /* 0x00000007ff0c7424 */ /* 0x000fe200078e00ff */
[----:B------:R-:W-:-:S05]  /*15b30*/  @!P0 LEA R14, P1, R37, R14, 0x1 ;  /* 0x0000000e250e8211 */ /* 0x000fca00078208ff */
[----:B------:R-:W-:-:S08]  /*15b40*/  @!P0 IMAD.MOV.U32 R2, RZ, RZ, R14 ;  /* 0x000000ffff028224 */ /* 0x000fd000078e000e */
[----:B------:R-:W-:Y:S05]  /*15b50*/  WARPSYNC.COLLECTIVE R15, `(.L_x_1167) ;  /* 0x000000000f087348 */ /* 0x000fea0003c00000 */
[----:B------:R0:W1:Y:S02]  /*15b60*/  SHFL.IDX P6, R14, R13, R12, R11 ;  /* 0x0000000c0d0e7389 */ /* 0x00006400000c000b */
[----:B01----:R-:W-:Y:S01]  /*15b70*/  ENDCOLLECTIVE ;  /* 0x000000000000791b */ /* 0x003fe20003800000 */
.L_x_1167:
[----:B------:R-:W-:-:S04]  /*15b80*/  @!P0 IMAD.X R7, RZ, RZ, R6, P1 ;  /* 0x000000ffff078224 */ /* 0x000fc800008e0606 */
        /* <DEDUP_REMOVED lines=8> */
[----:B------:R-:W-:-:S07]  /*15c10*/  IMAD.MOV.U32 R6, RZ, RZ, R14 ;  /* 0x000000ffff067224 */ /* 0x000fce00078e000e */
[----:B0-----:R-:W-:Y:S05]  /*15c20*/  WARPSYNC.COLLECTIVE R15, `(.L_x_1168) ;  /* 0x000000000f087348 */ /* 0x001fea0003c00000 */
[----:B------:R1:W2:Y:S02]  /*15c30*/  SHFL.IDX P6, R14, R13, R12, R11 ;  /* 0x0000000c0d0e7389 */ /* 0x0002a400000c000b */
[----:B012---:R-:W-:Y:S01]  /*15c40*/  ENDCOLLECTIVE ;  /* 0x000000000000791b */ /* 0x007fe20003800000 */
.L_x_1168:
[----:B------:R-:W-:Y:S05]  /*15c50*/  BRA `(.L_x_1169) ;  /* 0xffffffcc00087947 */ /* 0x000fea000383ffff */
.L_x_1095:
[----:B0-----:R0:W1:Y:S02]  /*15c60*/  SYNCS.PHASECHK.TRANS64.TRYWAIT P0, [R16+URZ+0x2a820], R3 ;  /* 0x02a82003100075a7 */ /* 0x001064000800017f */
[----:B-1----:R-:W-:Y:S05]  /*15c70*/  @!P0 NANOSLEEP.SYNCS 0x989680 ;  /* 0x009896800000895d */ /* 0x002fea0003900000 */
[----:B------:R-:W1:Y:S02]  /*15c80*/  @!P0 SYNCS.PHASECHK.TRANS64 P0, [R16+URZ+0x2a820], R3 ;  /* 0x02a82003100085a7 */ /* 0x000e64000800007f */
[----:B-1----:R-:W-:Y:S05]  /*15c90*/  @!P0 BRA `(.L_x_1095) ;  /* 0xfffffffc00f08947 */ /* 0x002fea000383ffff */
[----:B------:R-:W-:Y:S05]  /*15ca0*/  BRA `(.L_x_1170) ;  /* 0xffffffcc006c7947 */ /* 0x000fea000383ffff */
.L_x_1099:
[----:B0-----:R0:W1:Y:S02]  /*15cb0*/  SYNCS.PHASECHK.TRANS64.TRYWAIT P0, [R6+URZ+0x2a840], R3 ;  /* 0x02a84003060075a7 */ /* 0x001064000800017f */
[----:B-1----:R-:W-:Y:S05]  /*15cc0*/  @!P0 NANOSLEEP.SYNCS 0x989680 ;  /* 0x009896800000895d */ /* 0x002fea0003900000 */
[----:B------:R-:W1:Y:S02]  /*15cd0*/  @!P0 SYNCS.PHASECHK.TRANS64 P0, [R6+URZ+0x2a840], R3 ;  /* 0x02a84003060085a7 */ /* 0x000e64000800007f */
[----:B-1----:R-:W-:Y:S05]  /*15ce0*/  @!P0 BRA `(.L_x_1099) ;  /* 0xfffffffc00f08947 */ /* 0x002fea000383ffff */
[----:B------:R-:W-:Y:S05]  /*15cf0*/  BRA `(.L_x_1171) ;  /* 0xffffffd0002c7947 */ /* 0x000fea000383ffff */
.L_x_1100:
        /* <DEDUP_REMOVED lines=8> */
.L_x_1173:
[----:B------:R-:W-:Y:S05]  /*15d80*/  BSYNC B1 ;  /* 0x0000000000017941 */ /* 0x000fea0003800000 */
.L_x_1172:
[----:B------:R-:W-:Y:S02]  /*15d90*/  IMAD.MOV.U32 R13, RZ, RZ, R7 ;  /* 0x000000ffff0d7224 */ /* 0x000fe400078e0007 */
[----:B------:R-:W-:Y:S02]  /*15da0*/  IMAD.MOV.U32 R12, RZ, RZ, RZ ;  /* 0x000000ffff0c7224 */ /* 0x000fe400078e00ff */
[----:B------:R-:W-:Y:S02]  /*15db0*/  IMAD.MOV.U32 R11, RZ, RZ, 0x181f ;  /* 0x0000181fff0b7424 */ /* 0x000fe400078e00ff */
[----:B------:R-:W-:Y:S02]  /*15dc0*/  IMAD.MOV.U32 R15, RZ, RZ, -0x1 ;  /* 0xffffffffff0f7424 */ /* 0x000fe400078e00ff */
[----:B------:R-:W-:Y:S02]  /*15dd0*/  IMAD.MOV.U32 R3, RZ, RZ, R14 ;  /* 0x000000ffff037224 */ /* 0x000fe400078e000e */
[----:B------:R-:W-:-:S07]  /*15de0*/  IMAD.SHL.U32 R5, R37, 0x2, RZ ;  /* 0x0000000225057824 */ /* 0x000fce00078e00ff */
[----:B------:R-:W-:Y:S05]  /*15df0*/  WARPSYNC.COLLECTIVE R15, `(.L_x_1174) ;  /* 0x000000000f087348 */ /* 0x000fea0003c00000 */
[----:B------:R0:W1:Y:S02]  /*15e00*/  SHFL.IDX P6, R14, R13, R12, R11 ;  /* 0x0000000c0d0e7389 */ /* 0x00006400000c000b */
[----:B01----:R-:W-:Y:S01]  /*15e10*/  ENDCOLLECTIVE ;  /* 0x000000000000791b */ /* 0x003fe20003800000 */
.L_x_1174:
[----:B------:R-:W-:Y:S02]  /*15e20*/  IMAD R8, R8, 0x2, R16 ;  /* 0x0000000208087824 */ /* 0x000fe400078e0210 */
[----:B------:R-:W-:Y:S02]  /*15e30*/  IMAD.MOV.U32 R13, RZ, RZ, R10 ;  /* 0x000000ffff0d7224 */ /* 0x000fe400078e000a */
[----:B------:R-:W-:Y:S01]  /*15e40*/  IMAD.MOV.U32 R12, RZ, RZ, 0x1 ;  /* 0x00000001ff0c7424 */ /* 0x000fe200078e00ff */
[----:B------:R-:W-:-:S13]  /*15e50*/  IADD3 R2, P0, R14, R5, RZ ;  /* 0x000000050e027210 */ /* 0x000fda0007f1e0ff */
[----:B------:R-:W-:Y:S05]  /*15e60*/  WARPSYNC.COLLECTIVE R15, `(.L_x_1175) ;  /* 0x000000000f087348 */ /* 0x000fea0003c00000 */
[----:B------:R0:W1:Y:S02]  /*15e70*/  SHFL.IDX P6, R14, R13, R12, R11 ;  /* 0x0000000c0d0e7389 */ /* 0x00006400000c000b */
[----:B01----:R-:W-:Y:S01]  /*15e80*/  ENDCOLLECTIVE ;  /* 0x000000000000791b */ /* 0x003fe20003800000 */
.L_x_1175:
[----:B------:R-:W-:-:S05]  /*15e90*/  IMAD.X R3, RZ, RZ, R3, P0 ;  /* 0x000000ffff037224 */ /* 0x000fca00000e0603 */
[----:B------:R-:W-:Y:S01]  /*15ea0*/  @!PT LDS RZ, [RZ] ;  /* 0x00000000fffff984 */ /* 0x000fe20000000800 */
[----:B------:R-:W-:Y:S01]  /*15eb0*/  @!PT LDS RZ, [RZ] ;  /* 0x00000000fffff984 */ /* 0x000fe20000000800 */
[----:B------:R-:W-:Y:S01]  /*15ec0*/  @!PT LDS RZ, [RZ] ;  /* 0x00000000fffff984 */ /* 0x000fe20000000800 */
[----:B------:R-:W-:Y:S04]  /*15ed0*/  LDGSTS.E.BYPASS.LTC128B.128 [R8+0x18400], desc[UR36][R2.64], !P3 ;  /* 0x1840000002087fae */ /* 0x000fe8000d901d64 */
[----:B------:R-:W-:Y:S01]  /*15ee0*/  LDGSTS.E.BYPASS.LTC128B.128 [R8+0x1b400], desc[UR36][R2.64+0x80], !P2 ;  /* 0x1b40008002087fae */ /* 0x000fe2000d101d64 */
[----:B------:R-:W-:-:S03]  /*15ef0*/  IMAD.MOV.U32 R13, RZ, RZ, R7 ;  /* 0x000000ffff0d7224 */ /* 0x000fc600078e0007 */
[----:B------:R0:W-:Y:S02]  /*15f00*/  LDGSTS.E.BYPASS.LTC128B.128 [R8+0x1e400], desc[UR36][R2.64+0x100], !P1 ;  /* 0x1e40010002087fae */ /* 0x0001e4000c901d64 */
[----:B0-----:R-:W-:-:S07]  /*15f10*/  IMAD.MOV.U32 R3, RZ, RZ, R14 ;  /* 0x000000ffff037224 */ /* 0x001fce00078e000e */
[----:B------:R-:W-:Y:S05]  /*15f20*/  WARPSYNC.COLLECTIVE R15, `(.L_x_1176) ;  /* 0x000000000f087348 */ /* 0x000fea0003c00000 */
[----:B------:R0:W1:Y:S02]  /*15f30*/  SHFL.IDX P6, R14, R13, R12, R11 ;  /* 0x0000000c0d0e7389 */ /* 0x00006400000c000b */
[----:B01----:R-:W-:Y:S01]  /*15f40*/  ENDCOLLECTIVE ;  /* 0x000000000000791b */ /* 0x003fe20003800000 */
.L_x_1176:
[----:B------:R-:W-:Y:S02]  /*15f50*/  IMAD.MOV.U32 R13, RZ, RZ, R10 ;  /* 0x000000ffff0d7224 */ /* 0x000fe400078e000a */
[----:B------:R-:W-:Y:S01]  /*15f60*/  IMAD.MOV.U32 R12, RZ, RZ, 0x2 ;  /* 0x00000002ff0c7424 */ /* 0x000fe200078e00ff */
[----:B------:R-:W-:-:S13]  /*15f70*/  IADD3 R2, P0, R14, R5, RZ ;  /* 0x000000050e027210 */ /* 0x000fda0007f1e0ff */
[----:B------:R-:W-:Y:S05]  /*15f80*/  WARPSYNC.COLLECTIVE R15, `(.L_x_1177) ;  /* 0x000000000f087348 */ /* 0x000fea0003c00000 */
[----:B------:R0:W1:Y:S02]  /*15f90*/  SHFL.IDX P6, R14, R13, R12, R11 ;  /* 0x0000000c0d0e7389 */ /* 0x00006400000c000b */
[----:B01----:R-:W-:Y:S01]  /*15fa0*/  ENDCOLLECTIVE ;  /* 0x000000000000791b */ /* 0x003fe20003800000 */
.L_x_1177:
        /* <DEDUP_REMOVED lines=12> */
.L_x_1178:
[----:B------:R-:W-:Y:S02]  /*16070*/  IMAD.MOV.U32 R13, RZ, RZ, R10 ;  /* 0x000000ffff0d7224 */ /* 0x000fe400078e000a */
[----:B------:R-:W-:Y:S01]  /*16080*/  IMAD.MOV.U32 R12, RZ, RZ, 0x3 ;  /* 0x00000003ff0c7424 */ /* 0x000fe200078e00ff */
[----:B------:R-:W-:-:S13]  /*16090*/  IADD3 R2, P0, R14, R5, RZ ;  /* 0x000000050e027210 */ /* 0x000fda0007f1e0ff */
[----:B------:R-:W-:Y:S05]  /*160a0*/  WARPSYNC.COLLECTIVE R15, `(.L_x_1179) ;  /* 0x000000000f087348 */ /* 0x000fea0003c00000 */
[----:B------:R0:W1:Y:S02]  /*160b0*/  SHFL.IDX P6, R14, R13, R12, R11 ;  /* 0x0000000c0d0e7389 */ /* 0x00006400000c000b */
[----:B01----:R-:W-:Y:S01]  /*160c0*/  ENDCOLLECTIVE ;  /* 0x000000000000791b */ /* 0x003fe20003800000 */
.L_x_1179:
        /* <DEDUP_REMOVED lines=12> */
.L_x_1180:
[----:B------:R-:W-:Y:S02]  /*16190*/  IMAD.MOV.U32 R13, RZ, RZ, R10 ;  /* 0x000000ffff0d7224 */ /* 0x000fe400078e000a */
[----:B------:R-:W-:Y:S01]  /*161a0*/  IMAD.MOV.U32 R12, RZ, RZ, 0x4 ;  /* 0x00000004ff0c7424 */ /* 0x000fe200078e00ff */
[----:B------:R-:W-:-:S13]  /*161b0*/  IADD3 R2, P0, R14, R5, RZ ;  /* 0x000000050e027210 */ /* 0x000fda0007f1e0ff */
[----:B------:R-:W-:Y:S05]  /*161c0*/  WARPSYNC.COLLECTIVE R15, `(.L_x_1181) ;  /* 0x000000000f087348 */ /* 0x000fea0003c00000 */
[----:B------:R0:W1:Y:S02]  /*161d0*/  SHFL.IDX P6, R14, R13, R12, R11 ;  /* 0x0000000c0d0e7389 */ /* 0x00006400000c000b */
[----:B01----:R-:W-:Y:S01]  /*161e0*/  ENDCOLLECTIVE ;  /* 0x000000000000791b */ /* 0x003fe20003800000 */
.L_x_1181:
        /* <DEDUP_REMOVED lines=12> */
.L_x_1182:
[----:B------:R-:W-:Y:S02]  /*162b0*/  IMAD.MOV.U32 R13, RZ, RZ, R10 ;  /* 0x000000ffff0d7224 */ /* 0x000fe400078e000a */
[----:B------:R-:W-:Y:S01]  /*162c0*/  IMAD.MOV.U32 R12, RZ, RZ, 0x5 ;  /* 0x00000005ff0c7424 */ /* 0x000fe200078e00ff */
[----:B------:R-:W-:-:S13]  /*162d0*/  IADD3 R2, P0, R14, R5, RZ ;  /* 0x000000050e027210 */ /* 0x000fda0007f1e0ff */
[----:B------:R-:W-:Y:S05]  /*162e0*/  WARPSYNC.COLLECTIVE R15, `(.L_x_1183) ;  /* 0x000000000f087348 */ /* 0x000fea0003c00000 */
[----:B------:R0:W1:Y:S02]  /*162f0*/  SHFL.IDX P6, R14, R13, R12, R11 ;  /* 0x0000000c0d0e7389 */ /* 0x00006400000c000b */
[----:B01----:R-:W-:Y:S01]  /*16300*/  ENDCOLLECTIVE ;  /* 0x000000000000791b */ /* 0x003fe20003800000 */
.L_x_1183:
        /* <DEDUP_REMOVED lines=12> */
.L_x_1184:
[----:B------:R-:W-:Y:S05]  /*163d0*/  BRA `(.L_x_1185) ;  /* 0xffffffcc007c7947 */ /* 0x000fea000383ffff */
.L_x_1105:
[----:B0-----:R0:W1:Y:S02]  /*163e0*/  SYNCS.PHASECHK.TRANS64.TRYWAIT P0, [R6+URZ+0x2a860], R3 ;  /* 0x02a86003060075a7 */ /* 0x001064000800017f */
[----:B-1----:R-:W-:Y:S05]  /*163f0*/  @!P0 NANOSLEEP.SYNCS 0x989680 ;  /* 0x009896800000895d */ /* 0x002fea0003900000 */
[----:B------:R-:W1:Y:S02]  /*16400*/  @!P0 SYNCS.PHASECHK.TRANS64 P0, [R6+URZ+0x2a860], R3 ;  /* 0x02a86003060085a7 */ /* 0x000e64000800007f */
[----:B-1----:R-:W-:Y:S05]  /*16410*/  @!P0 BRA `(.L_x_1105) ;  /* 0xfffffffc00f08947 */ /* 0x002fea000383ffff */
[----:B------:R-:W-:Y:S05]  /*16420*/  BRA `(.L_x_1186) ;  /* 0xffffffcc00d87947 */ /* 0x000fea000383ffff */
.L_x_1106:
        /* <DEDUP_REMOVED lines=8> */
.L_x_1188:
[----:B------:R-:W-:Y:S05]  /*164b0*/  BSYNC B1 ;  /* 0x0000000000017941 */ /* 0x000fea0003800000 */
.L_x_1187:
[----:B------:R-:W-:Y:S02]  /*164c0*/  IMAD.MOV.U32 R13, RZ, RZ, R17 ;  /* 0x000000ffff0d7224 */ /* 0x000fe400078e0011 */
[----:B------:R-:W-:Y:S02]  /*164d0*/  IMAD.MOV.U32 R12, RZ, RZ, RZ ;  /* 0x000000ffff0c7224 */ /* 0x000fe400078e00ff */
[----:B------:R-:W-:Y:S02]  /*164e0*/  IMAD.MOV.U32 R11, RZ, RZ, 0x181f ;  /* 0x0000181fff0b7424 */ /* 0x000fe400078e00ff */
[----:B------:R-:W-:Y:S02]  /*164f0*/  IMAD.MOV.U32 R15, RZ, RZ, -0x1 ;  /* 0xffffffffff0f7424 */ /* 0x000fe400078e00ff */
[----:B------:R-:W-:Y:S02]  /*16500*/  IMAD.MOV.U32 R3, RZ, RZ, R14 ;  /* 0x000000ffff037224 */ /* 0x000fe400078e000e */
[----:B------:R-:W-:-:S07]  /*16510*/  IMAD R7, R7, 0x2, R16 ;  /* 0x0000000207077824 */ /* 0x000fce00078e0210 */
[----:B------:R-:W-:Y:S05]  /*16520*/  WARPSYNC.COLLECTIVE R15, `(.L_x_1189) ;  /* 0x000000000f087348 */ /* 0x000fea0003c00000 */
[----:B------:R0:W1:Y:S02]  /*16530*/  SHFL.IDX P6, R14, R13, R12, R11 ;  /* 0x0000000c0d0e7389 */ /* 0x00006400000c000b */
[----:B01----:R-:W-:Y:S01]  /*16540*/  ENDCOLLECTIVE ;  /* 0x000000000000791b */ /* 0x003fe20003800000 */
.L_x_1189:
[----:B------:R-:W-:Y:S02]  /*16550*/  IMAD.MOV.U32 R13, RZ, RZ, R18 ;  /* 0x000000ffff0d7224 */ /* 0x000fe400078e0012 */
[----:B------:R-:W-:Y:S01]  /*16560*/  IMAD.MOV.U32 R12, RZ, RZ, 0x1 ;  /* 0x00000001ff0c7424 */ /* 0x000fe200078e00ff */
[----:B------:R-:W-:-:S13]  /*16570*/  IADD3 R2, P0, R14, R5, RZ ;  /* 0x000000050e027210 */ /* 0x000fda0007f1e0ff */
[----:B------:R-:W-:Y:S05]  /*16580*/  WARPSYNC.COLLECTIVE R15, `(.L_x_1190) ;  /* 0x000000000f087348 */ /* 0x000fea0003c00000 */
[----:B------:R0:W1:Y:S02]  /*16590*/  SHFL.IDX P6, R14, R13, R12, R11 ;  /* 0x0000000c0d0e7389 */ /* 0x00006400000c000b */
[----:B01----:R-:W-:Y:S01]  /*165a0*/  ENDCOLLECTIVE ;  /* 0x000000000000791b */ /* 0x003fe20003800000 */
.L_x_1190:
        /* <DEDUP_REMOVED lines=13> */
.L_x_1191:
[----:B------:R-:W-:Y:S02]  /*16680*/  IMAD.MOV.U32 R13, RZ, RZ, R18 ;  /* 0x000000ffff0d7224 */ /* 0x000fe400078e0012 */
[----:B------:R-:W-:Y:S01]  /*16690*/  IMAD.MOV.U32 R12, RZ, RZ, 0x2 ;  /* 0x00000002ff0c7424 */ /* 0x000fe200078e00ff */
[----:B------:R-:W-:-:S13]  /*166a0*/  IADD3 R2, P0, R14, R5, RZ ;  /* 0x000000050e027210 */ /* 0x000fda0007f1e0ff */
[----:B------:R-:W-:Y:S05]  /*166b0*/  WARPSYNC.COLLECTIVE R15, `(.L_x_1192) ;  /* 0x000000000f087348 */ /* 0x000fea0003c00000 */
[----:B------:R0:W1:Y:S02]  /*166c0*/  SHFL.IDX P6, R14, R13, R12, R11 ;  /* 0x0000000c0d0e7389 */ /* 0x00006400000c000b */
[----:B01----:R-:W-:Y:S01]  /*166d0*/  ENDCOLLECTIVE ;  /* 0x000000000000791b */ /* 0x003fe20003800000 */
.L_x_1192:
        /* <DEDUP_REMOVED lines=13> */
.L_x_1193:
[----:B------:R-:W-:Y:S02]  /*167b0*/  IMAD.MOV.U32 R13, RZ, RZ, R18 ;  /* 0x000000ffff0d7224 */ /* 0x000fe400078e0012 */
[----:B------:R-:W-:Y:S01]  /*167c0*/  IMAD.MOV.U32 R12, RZ, RZ, 0x3 ;  /* 0x00000003ff0c7424 */ /* 0x000fe200078e00ff */
[----:B------:R-:W-:-:S13]  /*167d0*/  IADD3 R2, P0, R14, R5, RZ ;  /* 0x000000050e027210 */ /* 0x000fda0007f1e0ff */
[----:B------:R-:W-:Y:S05]  /*167e0*/  WARPSYNC.COLLECTIVE R15, `(.L_x_1194) ;  /* 0x000000000f087348 */ /* 0x000fea0003c00000 */
[----:B------:R0:W1:Y:S02]  /*167f0*/  SHFL.IDX P6, R14, R13, R12, R11 ;  /* 0x0000000c0d0e7389 */ /* 0x00006400000c000b */
[----:B01----:R-:W-:Y:S01]  /*16800*/  ENDCOLLECTIVE ;  /* 0x000000000000791b */ /* 0x003fe20003800000 */
.L_x_1194:
        /* <DEDUP_REMOVED lines=13> */
.L_x_1195:
[----:B------:R-:W-:Y:S02]  /*168e0*/  IMAD.MOV.U32 R13, RZ, RZ, R18 ;  /* 0x000000ffff0d7224 */ /* 0x000fe400078e0012 */
[----:B------:R-:W-:Y:S01]  /*168f0*/  IMAD.MOV.U32 R12, RZ, RZ, 0x4 ;  /* 0x00000004ff0c7424 */ /* 0x000fe200078e00ff */
[----:B------:R-:W-:-:S13]  /*16900*/  IADD3 R2, P0, R14, R5, RZ ;  /* 0x000000050e027210 */ /* 0x000fda0007f1e0ff */
[----:B------:R-:W-:Y:S05]  /*16910*/  WARPSYNC.COLLECTIVE R15, `(.L_x_1196) ;  /* 0x000000000f087348 */ /* 0x000fea0003c00000 */
[----:B------:R0:W1:Y:S02]  /*16920*/  SHFL.IDX P6, R14, R13, R12, R11 ;  /* 0x0000000c0d0e7389 */ /* 0x00006400000c000b */
[----:B01----:R-:W-:Y:S01]  /*16930*/  ENDCOLLECTIVE ;  /* 0x000000000000791b */ /* 0x003fe20003800000 */
.L_x_1196:
        /* <DEDUP_REMOVED lines=13> */
.L_x_1197:
[----:B------:R-:W-:Y:S02]  /*16a10*/  IMAD.MOV.U32 R13, RZ, RZ, R18 ;  /* 0x000000ffff0d7224 */ /* 0x000fe400078e0012 */
[----:B------:R-:W-:Y:S01]  /*16a20*/  IMAD.MOV.U32 R12, RZ, RZ, 0x5 ;  /* 0x00000005ff0c7424 */ /* 0x000fe200078e00ff */
[----:B------:R-:W-:-:S13]  /*16a30*/  IADD3 R2, P0, R14, R5, RZ ;  /* 0x000000050e027210 */ /* 0x000fda0007f1e0ff */
[----:B------:R-:W-:Y:S05]  /*16a40*/  WARPSYNC.COLLECTIVE R15, `(.L_x_1198) ;  /* 0x000000000f087348 */ /* 0x000fea0003c00000 */
[----:B------:R0:W1:Y:S02]  /*16a50*/  SHFL.IDX P6, R14, R13, R12, R11 ;  /* 0x0000000c0d0e7389 */ /* 0x00006400000c000b */
[----:B01----:R-:W-:Y:S01]  /*16a60*/  ENDCOLLECTIVE ;  /* 0x000000000000791b */ /* 0x003fe20003800000 */
.L_x_1198:
        /* <DEDUP_REMOVED lines=12> */
.L_x_1199:
[----:B------:R-:W-:Y:S01]  /*16b30*/  @!PT LDS RZ, [RZ] ;  /* 0x00000000fffff984 */ /* 0x000fe20000000800 */
[----:B------:R-:W-:Y:S01]  /*16b40*/  @!PT LDS RZ, [RZ] ;  /* 0x00000000fffff984 */ /* 0x000fe20000000800 */
[----:B------:R-:W-:Y:S01]  /*16b50*/  @!PT LDS RZ, [RZ] ;  /* 0x00000000fffff984 */ /* 0x000fe20000000800 */
[----:B------:R0:W-:Y:S01]  /*16b60*/  LDGSTS.E.BYPASS.LTC128B.128 [R7+0x5400], desc[UR36][R2.64+0x80], !P0 ;  /* 0x0540008002077fae */ /* 0x0001e2000c101d64 */
[----:B------:R-:W-:Y:S05]  /*16b70*/  BRA `(.L_x_1200) ;  /* 0xffffffc800d47947 */ /* 0x000fea000383ffff */
.L_x_1114:
[----:B0-----:R0:W1:Y:S02]  /*16b80*/  SYNCS.PHASECHK.TRANS64.TRYWAIT P0, [R4+URZ+0x2a860], R3 ;  /* 0x02a86003040075a7 */ /* 0x001064000800017f */
[----:B-1----:R-:W-:Y:S05]  /*16b90*/  @!P0 NANOSLEEP.SYNCS 0x989680 ;  /* 0x009896800000895d */ /* 0x002fea0003900000 */
[----:B------:R-:W1:Y:S02]  /*16ba0*/  @!P0 SYNCS.PHASECHK.TRANS64 P0, [R4+URZ+0x2a860], R3 ;  /* 0x02a86003040085a7 */ /* 0x000e64000800007f */
[----:B-1----:R-:W-:Y:S05]  /*16bb0*/  @!P0 BRA `(.L_x_1114) ;  /* 0xfffffffc00f08947 */ /* 0x002fea000383ffff */
[----:B------:R-:W-:Y:S05]  /*16bc0*/  BRA `(.L_x_1201) ;  /* 0xffffffcc00f07947 */ /* 0x000fea000383ffff */
.L_x_1115:
[----:B------:R-:W-:Y:S01]  /*16bd0*/  BSSY B0, `(.L_x_1202) ;  /* 0x0000008000007945 */ /* 0x000fe20003800000 */
[----:B------:R-:W-:Y:S02]  /*16be0*/  IMAD.MOV.U32 R13, RZ, RZ, R18 ;  /* 0x000000ffff0d7224 */ /* 0x000fe400078e0012 */
[----:B------:R-:W-:Y:S02]  /*16bf0*/  IMAD.MOV.U32 R12, RZ, RZ, RZ ;  /* 0x000000ffff0c7224 */ /* 0x000fe400078e00ff */
[----:B------:R-:W-:Y:S02]  /*16c00*/  IMAD.MOV.U32 R11, RZ, RZ, 0x181f ;  /* 0x0000181fff0b7424 */ /* 0x000fe400078e00ff */
[----:B------:R-:W-:-:S07]  /*16c10*/  IMAD.MOV.U32 R15, RZ, RZ, -0x1 ;  /* 0xffffffffff0f7424 */ /* 0x000fce00078e00ff */
[----:B0-----:R-:W-:Y:S05]  /*16c20*/  WARPSYNC.COLLECTIVE R15, `(.L_x_1203) ;  /* 0x000000000f087348 */ /* 0x001fea0003c00000 */
[----:B------:R1:W2:Y:S02]  /*16c30*/  SHFL.IDX P6, R14, R13, R12, R11 ;  /* 0x0000000c0d0e7389 */ /* 0x0002a400000c000b */
[----:B012---:R-:W-:Y:S01]  /*16c40*/  ENDCOLLECTIVE ;  /* 0x000000000000791b */ /* 0x007fe20003800000 */
.L_x_1203:
[----:B------:R-:W-:Y:S05]  /*16c50*/  BSYNC B0 ;  /* 0x0000000000007941 */ /* 0x000fea0003800000 */
.L_x_1202:
        /* <DEDUP_REMOVED lines=9> */
.L_x_1204:
[----:B------:R-:W-:Y:S02]  /*16cf0*/  IMAD.MOV.U32 R13, RZ, RZ, R18 ;  /* 0x000000ffff0d7224 */ /* 0x000fe400078e0012 */
[----:B------:R-:W-:Y:S01]  /*16d00*/  IMAD.MOV.U32 R12, RZ, RZ, 0x1 ;  /* 0x00000001ff0c7424 */ /* 0x000fe200078e00ff */
[----:B------:R-:W-:-:S13]  /*16d10*/  IADD3 R2, P0, R14, R6, RZ ;  /* 0x000000060e027210 */ /* 0x000fda0007f1e0ff */
[----:B------:R-:W-:Y:S05]  /*16d20*/  WARPSYNC.COLLECTIVE R15, `(.L_x_1205) ;  /* 0x000000000f087348 */ /* 0x000fea0003c00000 */
[----:B------:R0:W1:Y:S02]  /*16d30*/  SHFL.IDX P6, R14, R13, R12, R11 ;  /* 0x0000000c0d0e7389 */ /* 0x00006400000c000b */
[----:B01----:R-:W-:Y:S01]  /*16d40*/  ENDCOLLECTIVE ;  /* 0x000000000000791b */ /* 0x003fe20003800000 */
.L_x_1205:
[----:B------:R-:W-:Y:S01]  /*16d50*/  IMAD.X R3, RZ, RZ, R0, P0 ;  /* 0x000000ffff037224 */ /* 0x000fe200000e0600 */
[----:B------:R-:W-:Y:S01]  /*16d60*/  ISETP.LT.OR P0, PT, R5, 0x1, P3 ;  /* 0x000000010500780c */ /* 0x000fe20001f01670 */
[----:B------:R-:W-:Y:S02]  /*16d70*/  IMAD R0, R7, 0x2, R16 ;  /* 0x0000000207007824 */ /* 0x000fe400078e0210 */
[----:B------:R-:W-:-:S10]  /*16d80*/  IMAD.MOV.U32 R13, RZ, RZ, R17 ;  /* 0x000000ffff0d7224 */ /* 0x000fd400078e0011 */
        /* <DEDUP_REMOVED lines=9> */
.L_x_1206:
        /* <DEDUP_REMOVED lines=10> */
.L_x_1207:
        /* <DEDUP_REMOVED lines=12> */
.L_x_1208:
        /* <DEDUP_REMOVED lines=10> */
.L_x_1209:
        /* <DEDUP_REMOVED lines=12> */
.L_x_1210:
        /* <DEDUP_REMOVED lines=10> */
.L_x_1211:
        /* <DEDUP_REMOVED lines=12> */
.L_x_1212:
        /* <DEDUP_REMOVED lines=10> */
.L_x_1213:
        /* <DEDUP_REMOVED lines=12> */
.L_x_1214:
[----:B------:R-:W-:Y:S01]  /*173a0*/  @!PT LDS RZ, [RZ] ;  /* 0x00000000fffff984 */ /* 0x000fe20000000800 */
[----:B------:R-:W-:Y:S01]  /*173b0*/  @!PT LDS RZ, [RZ] ;  /* 0x00000000fffff984 */ /* 0x000fe20000000800 */
[----:B------:R-:W-:Y:S01]  /*173c0*/  @!PT LDS RZ, [RZ] ;  /* 0x00000000fffff984 */ /* 0x000fe20000000800 */
[----:B------:R0:W-:Y:S01]  /*173d0*/  LDGSTS.E.BYPASS.LTC128B.128 [R0+0x5400], desc[UR36][R2.64+0x80], !P0 ;  /* 0x0540008002007fae */ /* 0x0001e2000c101d64 */
[----:B------:R-:W-:Y:S05]  /*173e0*/  BRA `(.L_x_1215) ;  /* 0xffffffc800b47947 */ /* 0x000fea000383ffff */
.L_x_1120:
[----:B------:R-:W-:Y:S01]  /*173f0*/  BSSY B0, `(.L_x_1216) ;  /* 0x0000008000007945 */ /* 0x000fe20003800000 */
[----:B------:R-:W-:Y:S02]  /*17400*/  IMAD.MOV.U32 R13, RZ, RZ, R34 ;  /* 0x000000ffff0d7224 */ /* 0x000fe400078e0022 */
[----:B------:R-:W-:Y:S02]  /*17410*/  IMAD.MOV.U32 R12, RZ, RZ, RZ ;  /* 0x000000ffff0c7224 */ /* 0x000fe400078e00ff */
[----:B------:R-:W-:Y:S02]  /*17420*/  IMAD.MOV.U32 R11, RZ, RZ, 0x1f ;  /* 0x0000001fff0b7424 */ /* 0x000fe400078e00ff */
[----:B------:R-:W-:-:S07]  /*17430*/  IMAD.MOV.U32 R15, RZ, RZ, -0x1 ;  /* 0xffffffffff0f7424 */ /* 0x000fce00078e00ff */
[----:B-----5:R-:W-:Y:S05]  /*17440*/  WARPSYNC.COLLECTIVE R15, `(.L_x_1217) ;  /* 0x000000000f087348 */ /* 0x020fea0003c00000 */
[----:B------:R0:W1:Y:S02]  /*17450*/  SHFL.IDX P6, R14, R13, R12, R11 ;  /* 0x0000000c0d0e7389 */ /* 0x00006400000c000b */
[----:B01---5:R-:W-:Y:S01]  /*17460*/  ENDCOLLECTIVE ;  /* 0x000000000000791b */ /* 0x023fe20003800000 */
.L_x_1217:
[----:B------:R-:W-:Y:S05]  /*17470*/  BSYNC B0 ;  /* 0x0000000000007941 */ /* 0x000fea0003800000 */
.L_x_1216:
[----:B------:R-:W-:Y:S05]  /*17480*/  BRA `(.L_x_1218) ;  /* 0xffffffcc00347947 */ /* 0x000fea000383ffff */
.L_x_1123:
[----:B-1----:R1:W2:Y:S02]  /*17490*/  SYNCS.PHASECHK.TRANS64.TRYWAIT P0, [R4+URZ+0x2a820], R0 ;  /* 0x02a82000040075a7 */ /* 0x0022a4000800017f */
[----:B--2---:R-:W-:Y:S05]  /*174a0*/  @!P0 NANOSLEEP.SYNCS 0x989680 ;  /* 0x009896800000895d */ /* 0x004fea0003900000 */
[----:B------:R-:W2:Y:S02]  /*174b0*/  @!P0 SYNCS.PHASECHK.TRANS64 P0, [R4+URZ+0x2a820], R0 ;  /* 0x02a82000040085a7 */ /* 0x000ea4000800007f */
[----:B--2---:R-:W-:Y:S05]  /*174c0*/  @!P0 BRA `(.L_x_1123) ;  /* 0xfffffffc00f08947 */ /* 0x004fea000383ffff */
[----:B------:R-:W-:Y:S05]  /*174d0*/  BRA `(.L_x_1219) ;  /* 0xffffffcc007c7947 */ /* 0x000fea000383ffff */
.L_x_1124:
[----:B------:R-:W2:Y:S01]  /*174e0*/  S2R R2, SR_TID.X ;  /* 0x0000000000027919 */ /* 0x000ea20000002100 */
[----:B------:R-:W-:Y:S01]  /*174f0*/  BSSY B0, `(.L_x_1220) ;  /* 0x000000a000007945 */ /* 0x000fe20003800000 */
        /* <DEDUP_REMOVED lines=9> */
.L_x_1221:
[----:B------:R-:W-:Y:S05]  /*17590*/  BSYNC B0 ;  /* 0x0000000000007941 */ /* 0x000fea0003800000 */
.L_x_1220:
[----:B------:R-:W-:Y:S05]  /*175a0*/  BRA `(.L_x_1222) ;  /* 0xffffffcc00647947 */ /* 0x000fea000383ffff */
.L_x_1127:
[----:B------:R-:W-:Y:S01]  /*175b0*/  BSSY B1, `(.L_x_1223) ;  /* 0x0000006000017945 */ /* 0x000fe20003800000 */
[----:B------:R-:W-:-:S07]  /*175c0*/  IMAD.MOV.U32 R15, RZ, RZ, -0x1 ;  /* 0xffffffffff0f7424 */ /* 0x000fce00078e00ff */
[----:B01---5:R-:W-:Y:S05]  /*175d0*/  WARPSYNC.COLLECTIVE R15, `(.L_x_1224) ;  /* 0x000000000f0c7348 */ /* 0x023fea0003c00000 */
[----:B------:R-:W-:Y:S02]  /*175e0*/  ELECT P6, UR62, PT ;  /* 0x00000000003e782f */ /* 0x000fe400038c0000 */
[----:B------:R-:W-:Y:S01]  /*175f0*/  MOV R14, UR62 ;  /* 0x0000003e000e7c02 */ /* 0x000fe20008000f00 */
[----:B01---5:R-:W-:Y:S10]  /*17600*/  ENDCOLLECTIVE ;  /* 0x000000000000791b */ /* 0x023ff40003800000 */
.L_x_1224:
[----:B------:R-:W-:Y:S05]  /*17610*/  BSYNC B1 ;  /* 0x0000000000017941 */ /* 0x000fea0003800000 */
.L_x_1223:
[----:B------:R-:W-:Y:S05]  /*17620*/  BRA `(.L_x_1225) ;  /* 0xffffffcc005c7947 */ /* 0x000fea000383ffff */
.L_x_1129:
[----:B-1----:R1:W2:Y:S02]  /*17630*/  SYNCS.PHASECHK.TRANS64.TRYWAIT P1, [R5+URZ+0x2a840], R0 ;  /* 0x02a84000050075a7 */ /* 0x0022a4000802017f */
[----:B--2---:R-:W-:Y:S05]  /*17640*/  @!P1 NANOSLEEP.SYNCS 0x989680 ;  /* 0x009896800000995d */ /* 0x004fea0003900000 */
[----:B------:R-:W2:Y:S02]  /*17650*/  @!P1 SYNCS.PHASECHK.TRANS64 P1, [R5+URZ+0x2a840], R0 ;  /* 0x02a84000050095a7 */ /* 0x000ea4000802007f */
[----:B--2---:R-:W-:Y:S05]  /*17660*/  @!P1 BRA `(.L_x_1129) ;  /* 0xfffffffc00f09947 */ /* 0x004fea000383ffff */
[----:B------:R-:W-:Y:S05]  /*17670*/  BRA `(.L_x_1226) ;  /* 0xffffffcc00847947 */ /* 0x000fea000383ffff */
.L_x_1131:
[----:B--2---:R2:W3:Y:S02]  /*17680*/  SYNCS.PHASECHK.TRANS64.TRYWAIT P1, [R23+URZ+0x2a840], R2 ;  /* 0x02a84002170075a7 */ /* 0x0044e4000802017f */
[----:B---3--:R-:W-:Y:S05]  /*17690*/  @!P1 NANOSLEEP.SYNCS 0x989680 ;  /* 0x009896800000995d */ /* 0x008fea0003900000 */
[----:B------:R-:W3:Y:S02]  /*176a0*/  @!P1 SYNCS.PHASECHK.TRANS64 P1, [R23+URZ+0x2a840], R2 ;  /* 0x02a84002170095a7 */ /* 0x000ee4000802007f */
[----:B---3--:R-:W-:Y:S05]  /*176b0*/  @!P1 BRA `(.L_x_1131) ;  /* 0xfffffffc00f09947 */ /* 0x008fea000383ffff */
[----:B------:R-:W-:Y:S05]  /*176c0*/  BRA `(.L_x_1227) ;  /* 0xffffffcc00907947 */ /* 0x000fea000383ffff */
.L_x_1133:
[----:B---3--:R3:W4:Y:S02]  /*176d0*/  SYNCS.PHASECHK.TRANS64.TRYWAIT P1, [R5+URZ+0x2a860], R0 ;  /* 0x02a86000050075a7 */ /* 0x008724000802017f */
[----:B----4-:R-:W-:Y:S05]  /*176e0*/  @!P1 NANOSLEEP.SYNCS 0x989680 ;  /* 0x009896800000995d */ /* 0x010fea0003900000 */
[----:B------:R-:W4:Y:S02]  /*176f0*/  @!P1 SYNCS.PHASECHK.TRANS64 P1, [R5+URZ+0x2a860], R0 ;  /* 0x02a86000050095a7 */ /* 0x000f24000802007f */
[----:B----4-:R-:W-:Y:S05]  /*17700*/  @!P1 BRA `(.L_x_1133) ;  /* 0xfffffffc00f09947 */ /* 0x010fea000383ffff */
[----:B------:R-:W-:Y:S05]  /*17710*/  BRA `(.L_x_1228) ;  /* 0xffffffcc008c7947 */ /* 0x000fea000383ffff */
.L_x_1229:
        /* <DEDUP_REMOVED lines=14> */
.L_x_3229:


//--------------------- .text._ZN7cutlass13device_kernelIN5flash11enable_sm90INS1_16FlashAttnFwdSm90INS1_25CollectiveMainloopFwdSm90ILi2EN4cute5tupleIJNS5_1CILi1EEES8_S8_EEENS6_IJNS7_ILi128EEENS7_ILi96EEENS7_ILi192EEEEEELi128ENS_6half_tEfNS_4arch4Sm90ELb0ELb1ELb1ELb1ELb1ELb0ELb0ELb1ELb1ELb1ELb0ELb0EEENS1_21CollectiveEpilogueFwdINS6_IJSA_SA_SB_EEES9_SE_SG_Li256ELb1ELb1ELb0ELb0EEENS1_36VarlenDynamicPersistentTileSchedulerILi128ELi96ELi256ELi128ELb0ELb1ELb1ELb1ELb0ELb1EEEEEEEEEvNT_6ParamsE --------------------------
	.section	.text._ZN7cutlass13device_kernelIN5flash11enable_sm90INS1_16FlashAttnFwdSm90INS1_25CollectiveMainloopFwdSm90ILi2EN4cute5tupleIJNS5_1CILi1EEES8_S8_EEENS6_IJNS7_ILi128EEENS7_ILi96EEENS7_ILi192EEEEEELi128ENS_6half_tEfNS_4arch4Sm90ELb0ELb1ELb1ELb1ELb1ELb0ELb0ELb1ELb1ELb1ELb0ELb0EEENS1_21CollectiveEpilogueFwdINS6_IJSA_SA_SB_EEES9_SE_SG_Li256ELb1ELb1ELb0ELb0EEENS1_36VarlenDynamicPersistentTileSchedulerILi128ELi96ELi256ELi128ELb0ELb1ELb1ELb1ELb0ELb1EEEEEEEEEvNT_6ParamsE,"ax",@progbits
	.align	128
.text._ZN7cutlass13device_kernelIN5flash11enable_sm90INS1_16FlashAttnFwdSm90INS1_25CollectiveMainloopFwdSm90ILi2EN4cute5tupleIJNS5_1CILi1EEES8_S8_EEENS6_IJNS7_ILi128EEENS7_ILi96EEENS7_ILi192EEEEEELi128ENS_6half_tEfNS_4arch4Sm90ELb0ELb1ELb1ELb1ELb1ELb0ELb0ELb1ELb1ELb1ELb0ELb0EEENS1_21CollectiveEpilogueFwdINS6_IJSA_SA_SB_EEES9_SE_SG_Li256ELb1ELb1ELb0ELb0EEENS1_36VarlenDynamicPersistentTileSchedulerILi128ELi96ELi256ELi128ELb0ELb1ELb1ELb1ELb0ELb1EEEEEEEEEvNT_6ParamsE:
        .type           _ZN7cutlass13device_kernelIN5flash11enable_sm90INS1_16FlashAttnFwdSm90INS1_25CollectiveMainloopFwdSm90ILi2EN4cute5tupleIJNS5_1CILi1EEES8_S8_EEENS6_IJNS7_ILi128EEENS7_ILi96EEENS7_ILi192EEEEEELi128ENS_6half_tEfNS_4arch4Sm90ELb0ELb1ELb1ELb1ELb1ELb0ELb0ELb1ELb1ELb1ELb0ELb0EEENS1_21CollectiveEpilogueFwdINS6_IJSA_SA_SB_EEES9_SE_SG_Li256ELb1ELb1ELb0ELb0EEENS1_36VarlenDynamicPersistentTileSchedulerILi128ELi96ELi256ELi128ELb0ELb1ELb1ELb1ELb0ELb1EEEEEEEEEvNT_6ParamsE,@function
        .size           _ZN7cutlass13device_kernelIN5flash11enable_sm90INS1_16FlashAttnFwdSm90INS1_25CollectiveMainloopFwdSm90ILi2EN4cute5tupleIJNS5_1CILi1EEES8_S8_EEENS6_IJNS7_ILi128EEENS7_ILi96EEENS7_ILi192EEEEEELi128ENS_6half_tEfNS_4arch4Sm90ELb0ELb1ELb1ELb1ELb1ELb0ELb0ELb1ELb1ELb1ELb0ELb0EEENS1_21CollectiveEpilogueFwdINS6_IJSA_SA_SB_EEES9_SE_SG_Li256ELb1ELb1ELb0ELb0EEENS1_36VarlenDynamicPersistentTileSchedulerILi128ELi96ELi256ELi128ELb0ELb1ELb1ELb1ELb0ELb1EEEEEEEEEvNT_6ParamsE,(.L_x_3230 - _ZN7cutlass13device_kernelIN5flash11enable_sm90INS1_16FlashAttnFwdSm90INS1_25CollectiveMainloopFwdSm90ILi2EN4cute5tupleIJNS5_1CILi1EEES8_S8_EEENS6_IJNS7_ILi128EEENS7_ILi96EEENS7_ILi192EEEEEELi128ENS_6half_tEfNS_4arch4Sm90ELb0ELb1ELb1ELb1ELb1ELb0ELb0ELb1ELb1ELb1ELb0ELb0EEENS1_21CollectiveEpilogueFwdINS6_IJSA_SA_SB_EEES9_SE_SG_Li256ELb1ELb1ELb0ELb0EEENS1_36VarlenDynamicPersistentTileSchedulerILi128ELi96ELi256ELi128ELb0ELb1ELb1ELb1ELb0ELb1EEEEEEEEEvNT_6ParamsE)
        .other          _ZN7cutlass13device_kernelIN5flash11enable_sm90INS1_16FlashAttnFwdSm90INS1_25CollectiveMainloopFwdSm90ILi2EN4cute5tupleIJNS5_1CILi1EEES8_S8_EEENS6_IJNS7_ILi128EEENS7_ILi96EEENS7_ILi192EEEEEELi128ENS_6half_tEfNS_4arch4Sm90ELb0ELb1ELb1ELb1ELb1ELb0ELb0ELb1ELb1ELb1ELb0ELb0EEENS1_21CollectiveEpilogueFwdINS6_IJSA_SA_SB_EEES9_SE_SG_Li256ELb1ELb1ELb0ELb0EEENS1_36VarlenDynamicPersistentTileSchedulerILi128ELi96ELi256ELi128ELb0ELb1ELb1ELb1ELb0ELb1EEEEEEEEEvNT_6ParamsE,@"STO_CUDA_ENTRY STV_DEFAULT"
_ZN7cutlass13device_kernelIN5flash11enable_sm90INS1_16FlashAttnFwdSm90INS1_25CollectiveMainloopFwdSm90ILi2EN4cute5tupleIJNS5_1CILi1EEES8_S8_EEENS6_IJNS7_ILi128EEENS7_ILi96EEENS7_ILi192EEEEEELi128ENS_6half_tEfNS_4arch4Sm90ELb0ELb1ELb1ELb1ELb1ELb0ELb0ELb1ELb1ELb1ELb0ELb0EEENS1_21CollectiveEpilogueFwdINS6_IJSA_SA_SB_EEES9_SE_SG_Li256ELb1ELb1ELb0ELb0EEENS1_36VarlenDynamicPersistentTileSchedulerILi128ELi96ELi256ELi128ELb0ELb1ELb1ELb1ELb0ELb1EEEEEEEEEvNT_6ParamsE:
        /* <DEDUP_REMOVED lines=45> */
.L_x_1230:
        /* <DEDUP_REMOVED lines=22> */
.L_x_1231:
        /* <DEDUP_REMOVED lines=18> */
.L_x_1232:
        /* <DEDUP_REMOVED lines=22> */
.L_x_1233:
        /* <DEDUP_REMOVED lines=23> */
.L_x_1234:
        /* <DEDUP_REMOVED lines=10> */
.L_x_1236:
[----:B------:R-:W-:-:S08]  /*08c0*/  NOP ;  /* 0x0000000000007918 */ /* 0x000fd00000000000 */
[----:B------:R-:W1:Y:S02]  /*08d0*/  USETMAXREG.TRY_ALLOC.CTAPOOL UP0, 0xe8 ;  /* 0x000000e8000079c8 */ /* 0x000e640008000600 */
[----:B-1----:R-:W-:-:S13]  /*08e0*/  PLOP3.LUT P0, PT, PT, PT, UP0, 0x80, 0x0 ;  /* 0x000000000000781c */ /* 0x002fda0003f0f008 */
[----:B------:R-:W-:Y:S05]  /*08f0*/  @!P0 BRA `(.L_x_1236) ;  /* 0xfffffffc00f08947 */ /* 0x000fea000383ffff */
[----:B------:R-:W1:Y:S08]  /*0900*/  S2UR UR5, SR_CgaCtaId ;  /* 0x00000000000579c3 */ /* 0x000e700000008800 */
[----:B------:R-:W-:Y:S06]  /*0910*/  BAR.ARV 0x8, 0x180 ;  /* 0x0206000000007b1d */ /* 0x000fec0000002000 */
[----:B------:R-:W-:-:S02]  /*0920*/  UMOV UR4, 0x400 ;  /* 0x0000040000047882 */ /* 0x000fc40000000000 */
[----:B------:R-:W-:Y:S01]  /*0930*/  BAR.SYNC.DEFER_BLOCKING 0x5, 0x180 ;  /* 0x0146000000007b1d */ /* 0x000fe20000010000 */
[----:B-1----:R-:W-:-:S09]  /*0940*/  ULEA UR4, UR5, UR4, 0x18 ;  /* 0x0000000405047291 */ /* 0x002fd2000f8ec03f */
[----:B------:R-:W1:Y:S01]  /*0950*/  LDS.128 R44, [UR4+0x2a8d0] ;  /* 0x02a8d004ff2c7984 */ /* 0x000e620008000c00 */
[----:B------:R-:W-:Y:S01]  /*0960*/  ULDC UR4, c[0x0][0xc3c] ;  /* 0x00030f0000047ab9 */ /* 0x000fe20000000800 */
[----:B------:R-:W-:Y:S06]  /*0970*/  BAR.ARV 0x4, 0x180 ;  /* 0x0106000000007b1d */ /* 0x000fec0000002000 */
[----:B-1----:R-:W-:-:S13]  /*0980*/  ISETP.GE.AND P0, PT, R47, UR4, PT ;  /* 0x000000042f007c0c */ /* 0x002fda000bf06270 */
[----:B------:R-:W-:Y:S05]  /*0990*/  @P0 EXIT ;  /* 0x000000000000094d */ /* 0x000fea0003800000 */
[----:B0-----:R-:W2:Y:S01]  /*09a0*/  LDL R2, [R1+0x18] ;  /* 0x0000180001027983 */ /* 0x001ea20000100800 */
[----:B------:R-:W-:Y:S01]  /*09b0*/  IMAD.MOV.U32 R166, RZ, RZ, RZ ;  /* 0x000000ffffa67224 */ /* 0x000fe200078e00ff */
[----:B------:R-:W-:Y:S01]  /*09c0*/  UMOV UR39, URZ ;  /* 0x0000003f00277c82 */ /* 0x000fe20008000000 */
[----:B------:R-:W-:Y:S01]  /*09d0*/  UMOV UR38, URZ ;  /* 0x0000003f00267c82 */ /* 0x000fe20008000000 */
[----:B------:R-:W0:Y:S02]  /*09e0*/  S2R R0, SR_TID.X ;  /* 0x0000000000007919 */ /* 0x000e240000002100 */
[----:B0-----:R-:W-:-:S05]  /*09f0*/  VIADD R174, R0, 0xffffff80 ;  /* 0xffffff8000ae7836 */ /* 0x001fca0000000000 */
[----:B------:R-:W-:-:S04]  /*0a00*/  SHF.R.S32.HI R3, RZ, 0x1f, R174 ;  /* 0x0000001fff037819 */ /* 0x000fc800000114ae */
[CC--:B------:R-:W-:Y:S02]  /*0a10*/  LEA.HI R0, R3.reuse, R174.reuse, RZ, 0x7 ;  /* 0x000000ae03007211 */ /* 0x0c0fe400078f38ff */
[CC--:B------:R-:W-:Y:S02]  /*0a20*/  LEA.HI R4, R3.reuse, R174.reuse, RZ, 0x5 ;  /* 0x000000ae03047211 */ /* 0x0c0fe400078f28ff */
[----:B------:R-:W-:Y:S02]  /*0a30*/  LOP3.LUT R167, R0, 0xffffff80, RZ, 0xc0, !PT ;  /* 0xffffff8000a77812 */ /* 0x000fe400078ec0ff */
[----:B------:R-:W-:Y:S01]  /*0a40*/  LEA.HI R11, R3, R174, RZ, 0x2 ;  /* 0x000000ae030b7211 */ /* 0x000fe200078f10ff */
[----:B------:R-:W-:Y:S01]  /*0a50*/  IMAD.SHL.U32 R4, R4, 0x20, RZ ;  /* 0x0000002004047824 */ /* 0x000fe200078e00ff */
[----:B------:R-:W-:Y:S01]  /*0a60*/  SHF.R.S32.HI R169, RZ, 0x7, R0 ;  /* 0x00000007ffa97819 */ /* 0x000fe20000011400 */
[----:B------:R-:W-:Y:S01]  /*0a70*/  IMAD.IADD R167, R174, 0x1, -R167 ;  /* 0x00000001aea77824 */ /* 0x000fe200078e0aa7 */
[----:B------:R-:W-:-:S02]  /*0a80*/  LOP3.LUT R11, R11, 0xfffffffc, RZ, 0xc0, !PT ;  /* 0xfffffffc0b0b7812 */ /* 0x000fc400078ec0ff */
[----:B------:R-:W-:Y:S02]  /*0a90*/  LOP3.LUT R4, R4, 0xfffffc00, RZ, 0xc0, !PT ;  /* 0xfffffc0004047812 */ /* 0x000fe400078ec0ff */
[----:B------:R-:W-:Y:S01]  /*0aa0*/  SHF.R.S32.HI R6, RZ, 0x1f, R167 ;  /* 0x0000001fff067819 */ /* 0x000fe200000114a7 */
[----:B------:R-:W-:Y:S01]  /*0ab0*/  IMAD.IADD R11, R174, 0x1, -R11 ;  /* 0x00000001ae0b7824 */ /* 0x000fe200078e0a0b */
[----:B------:R-:W-:Y:S02]  /*0ac0*/  LEA.HI R0, R0, R169, RZ, 0x1 ;  /* 0x000000a900007211 */ /* 0x000fe400078f08ff */
[CC--:B------:R-:W-:Y:S02]  /*0ad0*/  LEA.HI R8, R6.reuse, R167.reuse, RZ, 0x2 ;  /* 0x000000a706087211 */ /* 0x0c0fe400078f10ff */
[----:B------:R-:W-:Y:S02]  /*0ae0*/  LEA.HI R6, R6, R167, RZ, 0x5 ;  /* 0x000000a706067211 */ /* 0x000fe400078f28ff */
[----:B------:R-:W-:-:S02]  /*0af0*/  SHF.R.S32.HI R9, RZ, 0x2, R8 ;  /* 0x00000002ff097819 */ /* 0x000fc40000011408 */
[----:B------:R-:W-:Y:S02]  /*0b00*/  SHF.R.S32.HI R10, RZ, 0x1f, R8 ;  /* 0x0000001fff0a7819 */ /* 0x000fe40000011408 */
[----:B------:R-:W-:Y:S02]  /*0b10*/  SHF.R.S32.HI R6, RZ, 0x5, R6 ;  /* 0x00000005ff067819 */ /* 0x000fe40000011406 */
[----:B------:R-:W-:Y:S02]  /*0b20*/  LEA.HI R10, R10, R9, RZ, 0x3 ;  /* 0x000000090a0a7211 */ /* 0x000fe400078f18ff */
[----:B------:R-:W-:Y:S02]  /*0b30*/  LOP3.LUT R0, R0, 0x3fffffe, RZ, 0xc0, !PT ;  /* 0x03fffffe00007812 */ /* 0x000fe400078ec0ff */
[----:B------:R-:W-:Y:S02]  /*0b40*/  LOP3.LUT R10, R10, 0xfffffff8, RZ, 0xc0, !PT ;  /* 0xfffffff80a0a7812 */ /* 0x000fe400078ec0ff */
[----:B------:R-:W-:Y:S01]  /*0b50*/  LOP3.LUT R8, R8, 0x7ffffffc, RZ, 0xc0, !PT ;  /* 0x7ffffffc08087812 */ /* 0x000fe200078ec0ff */
[----:B------:R-:W-:-:S02]  /*0b60*/  IMAD.IADD R0, R169, 0x1, -R0 ;  /* 0x00000001a9007824 */ /* 0x000fc400078e0a00 */
[----:B------:R-:W-:Y:S02]  /*0b70*/  IMAD.IADD R9, R9, 0x1, -R10 ;  /* 0x0000000109097824 */ /* 0x000fe400078e0a0a */
[----:B------:R-:W-:Y:S02]  /*0b80*/  IMAD.IADD R19, R167, 0x1, -R8 ;  /* 0x00000001a7137824 */ /* 0x000fe400078e0a08 */
[----:B------:R-:W-:-:S04]  /*0b90*/  IMAD R9, R6, 0x10, R9 ;  /* 0x0000001006097824 */ /* 0x000fc800078e0209 */
[----:B------:R-:W-:Y:S01]  /*0ba0*/  IMAD R170, R0, 0x40, R9 ;  /* 0x0000004000aa7824 */ /* 0x000fe200078e0209 */
[----:B--2---:R-:W-:Y:S02]  /*0bb0*/  R2UR UR4, R2 ;  /* 0x00000000020472ca */ /* 0x004fe400000e0000 */
[CC--:B------:R-:W-:Y:S02]  /*0bc0*/  LEA.HI R2, R3.reuse, R174.reuse, RZ, 0x4 ;  /* 0x000000ae03027211 */ /* 0x0c0fe400078f20ff */
[----:B------:R-:W-:Y:S02]  /*0bd0*/  LEA.HI R3, R3, R174, RZ, 0x3 ;  /* 0x000000ae03037211 */ /* 0x000fe400078f18ff */
[----:B------:R-:W-:Y:S02]  /*0be0*/  SHF.R.S32.HI R7, RZ, 0x4, R2 ;  /* 0x00000004ff077819 */ /* 0x000fe40000011402 */
[C---:B------:R-:W-:Y:S02]  /*0bf0*/  LOP3.LUT R5, R2.reuse, 0x3fffff0, RZ, 0xc0, !PT ;  /* 0x03fffff002057812 */ /* 0x040fe400078ec0ff */
[----:B------:R-:W-:-:S02]  /*0c00*/  LEA.HI R2, R2, R7, RZ, 0x1 ;  /* 0x0000000702027211 */ /* 0x000fc400078f08ff */
[----:B------:R-:W-:Y:S01]  /*0c10*/  SHF.R.S32.HI R165, RZ, 0x3, R3 ;  /* 0x00000003ffa57819 */ /* 0x000fe20000011403 */
[----:B------:R-:W-:Y:S01]  /*0c20*/  IMAD.IADD R5, R174, 0x1, -R5 ;  /* 0x00000001ae057824 */ /* 0x000fe200078e0a05 */
[----:B------:R-:W-:Y:S01]  /*0c30*/  LOP3.LUT R2, R2, 0x1ffffffe, RZ, 0xc0, !PT ;  /* 0x1ffffffe02027812 */ /* 0x000fe200078ec0ff */
[----:B------:R-:W-:Y:S02]  /*0c40*/  ULOP3.LUT UR61, UR4, 0x1, URZ, 0xfc, !UPT ;  /* 0x00000001043d7892 */ /* 0x000fe4000f8efc3f */
[----:B------:R-:W-:Y:S01]  /*0c50*/  IMAD R5, R5, 0x40, R4 ;  /* 0x0000004005057824 */ /* 0x000fe200078e0204 */
[----:B------:R-:W-:Y:S01]  /*0c60*/  LEA.HI R4, R11, R11, RZ, 0x1 ;  /* 0x0000000b0b047211 */ /* 0x000fe200078f08ff */
[----:B------:R-:W-:Y:S01]  /*0c70*/  IMAD.IADD R2, R7, 0x1, -R2 ;  /* 0x0000000107027824 */ /* 0x000fe200078e0a02 */
[----:B------:R-:W-:Y:S02]  /*0c80*/  LOP3.LUT R7, R3, 0xfffffff8, RZ, 0xc0, !PT ;  /* 0xfffffff803077812 */ /* 0x000fe400078ec0ff */
[----:B------:R-:W-:Y:S01]  /*0c90*/  LOP3.LUT R4, R4, 0x1ffffffe, RZ, 0xc0, !PT ;  /* 0x1ffffffe04047812 */ /* 0x000fe200078ec0ff */
[----:B------:R-:W-:-:S02]  /*0ca0*/  IMAD R171, R2, 0x8, R5 ;  /* 0x0000000802ab7824 */ /* 0x000fc400078e0205 */
[----:B------:R-:W-:Y:S02]  /*0cb0*/  IMAD.IADD R162, R174, 0x1, -R7 ;  /* 0x00000001aea27824 */ /* 0x000fe400078e0a07 */
[----:B------:R-:W-:Y:S02]  /*0cc0*/  IMAD.IADD R11, R11, 0x1, -R4 ;  /* 0x000000010b0b7824 */ /* 0x000fe400078e0a04 */
[----:B------:R-:W-:Y:S02]  /*0cd0*/  IMAD.SHL.U32 R160, R162, 0x8, RZ ;  /* 0x00000008a2a07824 */ /* 0x000fe400078e00ff */
[----:B------:R-:W-:Y:S02]  /*0ce0*/  IMAD R22, R11, 0x8, R170 ;  /* 0x000000080b167824 */ /* 0x000fe400078e02aa */
[----:B------:R-:W-:Y:S01]  /*0cf0*/  VIADD R161, R160, 0x40 ;  /* 0x00000040a0a17836 */ /* 0x000fe20000000000 */
[----:B------:R-:W-:-:S04]  /*0d00*/  SHF.R.S32.HI R173, RZ, 0x1f, R160 ;  /* 0x0000001fffad7819 */ /* 0x000fc800000114a0 */
[----:B------:R-:W-:-:S07]  /*0d10*/  SHF.R.S32.HI R172, RZ, 0x1f, R161 ;  /* 0x0000001fffac7819 */ /* 0x000fce00000114a1 */
.L_x_1344:
[----:B0--34-:R-:W0:Y:S01]  /*0d20*/  LDC.64 R2, c[0x0][0xa28] ;  /* 0x00028a00ff027b82 */ /* 0x019e220000000a00 */
[----:B------:R-:W-:Y:S01]  /*0d30*/  IMAD.MOV.U32 R7, RZ, RZ, RZ ;  /* 0x000000ffff077224 */ /* 0x000fe200078e00ff */
[----:B------:R-:W-:Y:S01]  /*0d40*/  ULDC.64 UR4, c[0x0][0x418] ;  /* 0x0001060000047ab9 */ /* 0x000fe20000000a00 */
[----:B------:R-:W-:-:S05]  /*0d50*/  ULDC.64 UR6, c[0x0][0xa20] ;  /* 0x0002880000067ab9 */ /* 0x000fca0000000a00 */
[----:B--2---:R-:W1:Y:S01]  /*0d60*/  LDC.64 R4, c[0x0][0xa18] ;  /* 0x00028600ff047b82 */ /* 0x004e620000000a00 */
[----:B0-----:R-:W-:-:S04]  /*0d70*/  ISETP.NE.U32.AND P0, PT, R2, RZ, PT ;  /* 0x000000ff0200720c */ /* 0x001fc80003f05070 */
[----:B------:R-:W-:Y:S02]  /*0d80*/  ISETP.NE.AND.EX P0, PT, R3, RZ, PT, P0 ;  /* 0x000000ff0300720c */ /* 0x000fe40003f05300 */
[----:B-1----:R-:W-:-:S04]  /*0d90*/  ISETP.NE.U32.AND P1, PT, R4, RZ, PT ;  /* 0x000000ff0400720c */ /* 0x002fc80003f25070 */
[----:B------:R-:W-:-:S07]  /*0da0*/  ISETP.NE.AND.EX P1, PT, R5, RZ, PT, P1 ;  /* 0x000000ff0500720c */ /* 0x000fce0003f25310 */
[----:B------:R-:W0:Y:S08]  /*0db0*/  @P0 LDC.64 R2, c[0x0][0xa28] ;  /* 0x00028a00ff020b82 */ /* 0x000e300000000a00 */
[----:B------:R-:W1:Y:S01]  /*0dc0*/  @P1 LDC.64 R4, c[0x0][0xa18] ;  /* 0x00028600ff041b82 */ /* 0x000e620000000a00 */
[----:B0-----:R-:W-:-:S05]  /*0dd0*/  @P0 IMAD.WIDE R2, R47, 0x4, R2 ;  /* 0x000000042f020825 */ /* 0x001fca00078e0202 */
[----:B------:R0:W5:Y:S01]  /*0de0*/  @P0 LDG.E R7, desc[UR36][R2.64] ;  /* 0x0000002402070981 */ /* 0x000162000c1e1900 */
[----:B-1----:R-:W-:-:S05]  /*0df0*/  @P1 IMAD.WIDE R4, R47, 0x4, R4 ;  /* 0x000000042f041825 */ /* 0x002fca00078e0204 */
[----:B------:R0:W5:Y:S01]  /*0e00*/  @P1 LDG.E R17, desc[UR36][R4.64] ;  /* 0x0000002404111981 */ /* 0x000162000c1e1900 */
[----:B------:R-:W-:Y:S01]  /*0e10*/  UISETP.NE.U32.AND UP0, UPT, UR4, URZ, UPT ;  /* 0x0000003f0400728c */ /* 0x000fe2000bf05070 */
[----:B------:R-:W-:Y:S01]  /*0e20*/  ISETP.NE.U32.AND P2, PT, RZ, UR6, PT ;  /* 0x00000006ff007c0c */ /* 0x000fe2000bf45070 */
[----:B------:R-:W-:Y:S01]  /*0e30*/  IMAD.MOV.U32 R163, RZ, RZ, R46 ;  /* 0x000000ffffa37224 */ /* 0x000fe200078e002e */
[----:B------:R-:W-:Y:S01]  /*0e40*/  ULDC UR4, c[0x0][0x424] ;  /* 0x0001090000047ab9 */ /* 0x000fe20000000800 */
[----:B------:R-:W-:Y:S01]  /*0e50*/  UISETP.NE.AND.EX UP0, UPT, UR5, URZ, UPT, UP0 ;  /* 0x0000003f0500728c */ /* 0x000fe2000bf05300 */
[----:B------:R-:W-:Y:S02]  /*0e60*/  ISETP.NE.AND.EX P2, PT, RZ, UR7, PT, P2 ;  /* 0x00000007ff007c0c */ /* 0x000fe4000bf45320 */
[----:B------:R-:W-:Y:S01]  /*0e70*/  ULDC UR5, c[0x0][0x2f0] ;  /* 0x0000bc0000057ab9 */ /* 0x000fe20000000800 */
[----:B------:R-:W-:-:S04]  /*0e80*/  USEL UR4, UR4, 0x1, UP0 ;  /* 0x0000000104047887 */ /* 0x000fc80008000000 */
[----:B------:R-:W-:Y:S01]  /*0e90*/  UIMAD UR4, UR4, UR5, URZ ;  /* 0x00000005040472a4 */ /* 0x000fe2000f8e023f */
[----:B0-----:R-:W-:Y:S11]  /*0ea0*/  @P1 BRA `(.L_x_1237) ;  /* 0x0000000000281947 */ /* 0x001ff60003800000 */
[----:B------:R-:W-:Y:S01]  /*0eb0*/  ULDC.64 UR6, c[0x0][0xa00] ;  /* 0x0002800000067ab9 */ /* 0x000fe20000000a00 */
[----:B-----5:R-:W0:Y:S01]  /*0ec0*/  LDC R17, c[0x0][0x288] ;  /* 0x0000a200ff117b82 */ /* 0x020e220000000800 */
[----:B------:R-:W-:-:S04]  /*0ed0*/  ISETP.NE.U32.AND P0, PT, RZ, UR6, PT ;  /* 0x00000006ff007c0c */ /* 0x000fc8000bf05070 */
[----:B------:R-:W-:-:S13]  /*0ee0*/  ISETP.NE.AND.EX P0, PT, RZ, UR7, PT, P0 ;  /* 0x00000007ff007c0c */ /* 0x000fda000bf05300 */
[----:B------:R-:W-:Y:S05]  /*0ef0*/  @!P0 BRA `(.L_x_1237) ;  /* 0x0000000000148947 */ /* 0x000fea0003800000 */
[----:B------:R-:W1:Y:S02]  /*0f00*/  LDC.64 R2, c[0x0][0xa00] ;  /* 0x00028000ff027b82 */ /* 0x000e640000000a00 */
[----:B-1----:R-:W-:-:S05]  /*0f10*/  IMAD.WIDE R2, R47, 0x4, R2 ;  /* 0x000000042f027825 */ /* 0x002fca00078e0202 */
[----:B0-----:R-:W2:Y:S04]  /*0f20*/  LDG.E R17, desc[UR36][R2.64] ;  /* 0x0000002402117981 */ /* 0x001ea8000c1e1900 */
[----:B------:R-:W2:Y:S02]  /*0f30*/  LDG.E R0, desc[UR36][R2.64+0x4] ;  /* 0x0000042402007981 */ /* 0x000ea4000c1e1900 */
[----:B--2---:R-:W-:-:S07]  /*0f40*/  IMAD.IADD R17, R0, 0x1, -R17 ;  /* 0x0000000100117824 */ /* 0x004fce00078e0a11 */
.L_x_1237:
[----:B------:R-:W-:Y:S02]  /*0f50*/  IMAD.U32 R16, RZ, RZ, UR4 ;  /* 0x00000004ff107e24 */ /* 0x000fe4000f8e00ff */
[----:B------:R-:W-:Y:S01]  /*0f60*/  IMAD.MOV.U32 R164, RZ, RZ, R47 ;  /* 0x000000ffffa47224 */ /* 0x000fe200078e002f */
[----:B------:R-:W-:Y:S06]  /*0f70*/  @!P2 BRA `(.L_x_1238) ;  /* 0x000000000010a947 */ /* 0x000fec0003800000 */
[----:B------:R-:W1:Y:S02]  /*0f80*/  LDC.64 R2, c[0x0][0xa20] ;  /* 0x00028800ff027b82 */ /* 0x000e640000000a00 */
[----:B-1----:R-:W-:-:S05]  /*0f90*/  IMAD.WIDE R2, R47, 0x4, R2 ;  /* 0x000000042f027825 */ /* 0x002fca00078e0202 */
[----:B------:R1:W5:Y:S01]  /*0fa0*/  LDG.E R16, desc[UR36][R2.64] ;  /* 0x0000002402107981 */ /* 0x000362000c1e1900 */
[----:B------:R-:W-:Y:S05]  /*0fb0*/  BRA `(.L_x_1239) ;  /* 0x0000000000247947 */ /* 0x000fea0003800000 */
.L_x_1238:
[----:B------:R-:W-:Y:S02]  /*0fc0*/  ULDC.64 UR4, c[0x0][0xa08] ;  /* 0x0002820000047ab9 */ /* 0x000fe40000000a00 */
[----:B------:R-:W-:-:S04]  /*0fd0*/  ISETP.NE.U32.AND P0, PT, RZ, UR4, PT ;  /* 0x00000004ff007c0c */ /* 0x000fc8000bf05070 */
[----:B------:R-:W-:-:S13]  /*0fe0*/  ISETP.NE.AND.EX P0, PT, RZ, UR5, PT, P0 ;  /* 0x00000005ff007c0c */ /* 0x000fda000bf05300 */
[----:B------:R-:W-:Y:S05]  /*0ff0*/  @!P0 BRA `(.L_x_1239) ;  /* 0x0000000000148947 */ /* 0x000fea0003800000 */
[----:B------:R-:W1:Y:S02]  /*1000*/  LDC.64 R2, c[0x0][0xa08] ;  /* 0x00028200ff027b82 */ /* 0x000e640000000a00 */
[----:B-1----:R-:W-:-:S05]  /*1010*/  IMAD.WIDE R2, R47, 0x4, R2 ;  /* 0x000000042f027825 */ /* 0x002fca00078e0202 */
[----:B------:R-:W2:Y:S04]  /*1020*/  LDG.E R16, desc[UR36][R2.64] ;  /* 0x0000002402107981 */ /* 0x000ea8000c1e1900 */
[----:B------:R-:W2:Y:S02]  /*1030*/  LDG.E R5, desc[UR36][R2.64+0x4] ;  /* 0x0000042402057981 */ /* 0x000ea4000c1e1900 */
[----:B--2---:R-:W-:-:S07]  /*1040*/  IMAD.IADD R16, R5, 0x1, -R16 ;  /* 0x0000000105107824 */ /* 0x004fce00078e0a10 */
.L_x_1239:
[----:B------:R-:W2:Y:S01]  /*1050*/  LDL.LU R4, [R1] ;  /* 0x0000000001047983 */ /* 0x000ea20000300800 */
[----:B------:R-:W3:Y:S01]  /*1060*/  LDC R168, c[0x0][0x448] ;  /* 0x00011200ffa87b82 */ /* 0x000ee20000000800 */
[----:B------:R-:W-:Y:S02]  /*1070*/  IMAD.SHL.U32 R18, R45, 0x80, RZ ;  /* 0x000000802d127824 */ /* 0x000fe400078e00ff */
[----:B-----5:R-:W-:Y:S02]  /*1080*/  IMAD.IADD R16, R16, 0x1, -R7 ;  /* 0x0000000110107824 */ /* 0x020fe400078e0a07 */
[----:B------:R-:W-:-:S03]  /*1090*/  VIADD R0, R18, 0x7f ;  /* 0x0000007f12007836 */ /* 0x000fc60000000000 */
[----:B------:R-:W4:Y:S01]  /*10a0*/  LDC.64 R8, c[0x0][0x9e0] ;  /* 0x00027800ff087b82 */ /* 0x000f220000000a00 */
[----:B---3--:R-:W-:Y:S02]  /*10b0*/  ISETP.NE.AND P2, PT, R168, 0x1, PT ;  /* 0x00000001a800780c */ /* 0x008fe40003f45270 */
[----:B----4-:R-:W-:-:S11]  /*10c0*/  ISETP.GE.AND P1, PT, R9, 0x1, PT ;  /* 0x000000010900780c */ /* 0x010fd60003f26270 */
[----:B-1----:R-:W1:Y:S08]  /*10d0*/  @P2 LDC R3, c[0x0][0x44c] ;  /* 0x00011300ff032b82 */ /* 0x002e700000000800 */
[----:B------:R-:W3:Y:S01]  /*10e0*/  @P2 LDC R5, c[0x0][0x450] ;  /* 0x00011400ff052b82 */ /* 0x000ee20000000800 */
[----:B-1----:R-:W-:Y:S01]  /*10f0*/  @P2 IMAD.HI.U32 R2, R0, R3, RZ ;  /* 0x0000000300022227 */ /* 0x002fe200078e00ff */
[----:B0-----:R-:W-:-:S04]  /*1100*/  IADD3 R3, R16, 0x1, -R17 ;  /* 0x0000000110037810 */ /* 0x001fc80007ffe811 */
[----:B---3--:R-:W-:-:S05]  /*1110*/  @P2 SHF.R.U32.HI R0, RZ, R5, R2 ;  /* 0x00000005ff002219 */ /* 0x008fca0000011602 */
[----:B------:R-:W-:-:S04]  /*1120*/  IMAD.IADD R3, R3, 0x1, R0 ;  /* 0x0000000103037824 */ /* 0x000fc800078e0200 */
[----:B------:R-:W-:Y:S01]  /*1130*/  IMAD.IADD R0, R3, 0x1, R8 ;  /* 0x0000000103007824 */ /* 0x000fe200078e0208 */
[----:B--2---:R-:W-:-:S04]  /*1140*/  LOP3.LUT R4, R4, 0xffefffff, RZ, 0xc0, !PT ;  /* 0xffefffff04047812 */ /* 0x004fc800078ec0ff */
[----:B------:R-:W-:-:S04]  /*1150*/  @P2 LOP3.LUT R4, R4, 0x100000, RZ, 0xfc, !PT ;  /* 0x0010000004042812 */ /* 0x000fc800078efcff */
[----:B------:R-:W-:-:S04]  /*1160*/  LOP3.LUT R4, R4, 0xfff7ffff, RZ, 0xc0, !PT ;  /* 0xfff7ffff04047812 */ /* 0x000fc800078ec0ff */
[----:B------:R-:W-:-:S05]  /*1170*/  @P1 LOP3.LUT R4, R4, 0x80000, RZ, 0xfc, !PT ;  /* 0x0008000004041812 */ /* 0x000fca00078efcff */
[----:B------:R0:W-:Y:S01]  /*1180*/  STL [R1], R4 ;  /* 0x0000000401007387 */ /* 0x0001e20000100800 */
[----:B------:R-:W-:Y:S05]  /*1190*/  @!P1 BRA `(.L_x_1240) ;  /* 0x0000000000409947 */ /* 0x000fea0003800000 */
[C---:B------:R-:W-:Y:S01]  /*11a0*/  ISETP.GT.AND P0, PT, R3.reuse, RZ, PT ;  /* 0x000000ff0300720c */ /* 0x040fe20003f04270 */
[----:B------:R-:W-:-:S12]  /*11b0*/  VIADD R2, R3, 0xffffffff ;  /* 0xffffffff03027836 */ /* 0x000fd80000000000 */
[----:B------:R-:W-:Y:S05]  /*11c0*/  @P0 BRA `(.L_x_1241) ;  /* 0x00000000001c0947 */ /* 0x000fea0003800000 */
[----:B------:R-:W-:Y:S01]  /*11d0*/  ISETP.NE.AND P0, PT, R9, 0x1, PT ;  /* 0x000000010900780c */ /* 0x000fe20003f05270 */
[----:B------:R-:W-:-:S12]  /*11e0*/  IMAD.MOV R3, RZ, RZ, -R3 ;  /* 0x000000ffff037224 */ /* 0x000fd800078e0a03 */
[----:B0-----:R-:W0:Y:S02]  /*11f0*/  @P0 LDC.64 R4, c[0x0][0x9e8] ;  /* 0x00027a00ff040b82 */ /* 0x001e240000000a00 */
[----:B0-----:R-:W-:-:S05]  /*1200*/  @P0 IMAD.HI.U32 R2, R3, R4, RZ ;  /* 0x0000000403020227 */ /* 0x001fca00078e00ff */
[----:B------:R-:W-:-:S04]  /*1210*/  @P0 SHF.R.U32.HI R3, RZ, R5, R2 ;  /* 0x00000005ff030219 */ /* 0x000fc80000011602 */
[----:B------:R-:W-:Y:S01]  /*1220*/  LOP3.LUT R2, RZ, R3, RZ, 0x33, !PT ;  /* 0x00000003ff027212 */ /* 0x000fe200078e33ff */
[----:B------:R-:W-:Y:S06]  /*1230*/  BRA `(.L_x_1242) ;  /* 0x0000000000107947 */ /* 0x000fec0003800000 */
.L_x_1241:
[----:B------:R-:W-:-:S13]  /*1240*/  ISETP.NE.AND P0, PT, R9, 0x1, PT ;  /* 0x000000010900780c */ /* 0x000fda0003f05270 */
[----:B0-----:R-:W0:Y:S02]  /*1250*/  @P0 LDC.64 R4, c[0x0][0x9e8] ;  /* 0x00027a00ff040b82 */ /* 0x001e240000000a00 */
[----:B0-----:R-:W-:-:S05]  /*1260*/  @P0 IMAD.HI.U32 R4, R2, R4, RZ ;  /* 0x0000000402040227 */ /* 0x001fca00078e00ff */
[----:B------:R-:W-:-:S07]  /*1270*/  @P0 SHF.R.U32.HI R2, RZ, R5, R4 ;  /* 0x00000005ff020219 */ /* 0x000fce0000011604 */
.L_x_1242:
[----:B------:R-:W-:-:S05]  /*1280*/  IMAD R3, R2, R9, R9 ;  /* 0x0000000902037224 */ /* 0x000fca00078e0209 */
[----:B------:R-:W-:-:S07]  /*1290*/  VIMNMX R0, R0, R3, PT ;  /* 0x0000000300007248 */ /* 0x000fce0003fe0100 */
.L_x_1240:
[----:B------:R-:W1:Y:S01]  /*12a0*/  @P2 LDC R3, c[0x0][0x44c] ;  /* 0x00011300ff032b82 */ /* 0x000e620000000800 */
[----:B------:R-:W-:Y:S01]  /*12b0*/  VIADD R2, R0, 0x5f ;  /* 0x0000005f00027836 */ /* 0x000fe20000000000 */
[----:B------:R-:W-:Y:S01]  /*12c0*/  ULDC UR4, c[0x0][0x9dc] ;  /* 0x0002770000047ab9 */ /* 0x000fe20000000800 */
[----:B------:R-:W-:Y:S02]  /*12d0*/  VIADD R0, R16, 0x5f ;  /* 0x0000005f10007836 */ /* 0x000fe40000000000 */
[----:B0-----:R-:W-:Y:S02]  /*12e0*/  IMAD.MOV.U32 R4, RZ, RZ, R18 ;  /* 0x000000ffff047224 */ /* 0x001fe400078e0012 */
[----:B------:R-:W-:Y:S01]  /*12f0*/  IMAD.HI R0, R0, 0x2aaaaaab, RZ ;  /* 0x2aaaaaab00007827 */ /* 0x000fe200078e02ff */
[----:B------:R-:W0:Y:S03]  /*1300*/  @P2 LDC R6, c[0x0][0x450] ;  /* 0x00011400ff062b82 */ /* 0x000e260000000800 */
[----:B------:R-:W-:-:S04]  /*1310*/  IMAD.HI R2, R2, 0x2aaaaaab, RZ ;  /* 0x2aaaaaab02027827 */ /* 0x000fc800078e02ff */
[----:B------:R-:W-:Y:S01]  /*1320*/  IMAD.IADD R73, R16, 0x1, -R17 ;  /* 0x0000000110497824 */ /* 0x000fe200078e0a11 */
[----:B------:R-:W-:-:S04]  /*1330*/  SHF.R.U32.HI R5, RZ, 0x1f, R2 ;  /* 0x0000001fff057819 */ /* 0x000fc80000011602 */
[----:B------:R-:W-:Y:S01]  /*1340*/  LEA.HI.SX32 R72, R2, R5, 0x1c ;  /* 0x0000000502487211 */ /* 0x000fe200078fe2ff */
[----:B-1----:R-:W-:-:S05]  /*1350*/  @P2 IMAD.HI.U32 R3, R18, R3, RZ ;  /* 0x0000000312032227 */ /* 0x002fca00078e00ff */
[----:B0-----:R-:W-:Y:S02]  /*1360*/  @P2 SHF.R.U32.HI R4, RZ, R6, R3 ;  /* 0x00000006ff042219 */ /* 0x001fe40000011603 */
[----:B------:R-:W-:-:S04]  /*1370*/  SHF.R.U32.HI R3, RZ, 0x1f, R0 ;  /* 0x0000001fff037819 */ /* 0x000fc80000011600 */
[----:B------:R-:W-:Y:S01]  /*1380*/  LEA.HI.SX32 R3, R0, R3, 0x1c ;  /* 0x0000000300037211 */ /* 0x000fe200078fe2ff */
[----:B------:R-:W-:-:S03]  /*1390*/  IMAD.IADD R0, R73, 0x1, R4 ;  /* 0x0000000149007824 */ /* 0x000fc600078e0204 */
[----:B------:R-:W-:Y:S01]  /*13a0*/  VIMNMX R72, R3, R72, PT ;  /* 0x0000004803487248 */ /* 0x000fe20003fe0100 */
        /* <DEDUP_REMOVED lines=11> */
.L_x_1244:
[----:B------:R-:W-:-:S13]  /*1460*/  ISETP.NE.AND P0, PT, R9, 0x1, PT ;  /* 0x000000010900780c */ /* 0x000fda0003f05270 */
[----:B------:R-:W0:Y:S02]  /*1470*/  @P0 LDC.64 R4, c[0x0][0x9e8] ;  /* 0x00027a00ff040b82 */ /* 0x000e240000000a00 */
[----:B0-----:R-:W-:-:S05]  /*1480*/  @P0 IMAD.HI.U32 R4, R0, R4, RZ ;  /* 0x0000000400040227 */ /* 0x001fca00078e00ff */
[----:B------:R-:W-:-:S07]  /*1490*/  @P0 SHF.R.U32.HI R0, RZ, R5, R4 ;  /* 0x00000005ff000219 */ /* 0x000fce0000011604 */
.L_x_1245:
[----:B------:R-:W-:-:S05]  /*14a0*/  IMAD R3, R0, R9, RZ ;  /* 0x0000000900037224 */ /* 0x000fca00078e02ff */
[----:B------:R-:W-:-:S07]  /*14b0*/  VIMNMX R2, R2, R3, !PT ;  /* 0x0000000302027248 */ /* 0x000fce0007fe0100 */
.L_x_1243:
        /* <DEDUP_REMOVED lines=37> */
[----:B------:R-:W-:Y:S02]  /*1710*/  IMAD.MOV.U32 R8, RZ, RZ, RZ ;  /* 0x000000ffff087224 */ /* 0x000fe400078e00ff */
[----:B------:R-:W-:Y:S02]  /*1720*/  IMAD.MOV.U32 R91, RZ, RZ, RZ ;  /* 0x000000ffff5b7224 */ /* 0x000fe400078e00ff */
[----:B------:R-:W-:-:S02]  /*1730*/  IMAD.MOV.U32 R10, RZ, RZ, RZ ;  /* 0x000000ffff0a7224 */ /* 0x000fc400078e00ff */
        /* <DEDUP_REMOVED lines=35> */
.L_x_1247:
        /* <DEDUP_REMOVED lines=8> */
.L_x_1439:
[----:B------:R-:W-:Y:S05]  /*19f0*/  @!P0 BRA `(.L_x_1249) ;  /* 0x0000000000048947 */ /* 0x000fea0003800000 */
[----:B------:R-:W-:Y:S01]  /*1a00*/  BPT.TRAP 0x1 ;  /* 0x000000040000795c */ /* 0x000fe20000300000 */
.L_x_1249:
[----:B------:R-:W-:Y:S02]  /*1a10*/  IMAD.U32 R15, RZ, RZ, UR38 ;  /* 0x00000026ff0f7e24 */ /* 0x000fe4000f8e00ff */
[----:B0-----:R-:W-:-:S03]  /*1a20*/  IMAD.U32 R0, RZ, RZ, UR39 ;  /* 0x00000027ff007e24 */ /* 0x001fc6000f8e00ff */
[----:B------:R-:W-:Y:S02]  /*1a30*/  LEA R15, R15, UR40, 0x3 ;  /* 0x000000280f0f7c11 */ /* 0x000fe4000f8e18ff */
[----:B------:R-:W-:-:S04]  /*1a40*/  SHF.L.U32 R0, R0, 0x1f, RZ ;  /* 0x0000001f00007819 */ /* 0x000fc800000006ff */
[----:B------:R0:W1:Y:S01]  /*1a50*/  SYNCS.PHASECHK.TRANS64.TRYWAIT P1, [R15+URZ+0x2a830], R0 ;  /* 0x02a830000f0075a7 */ /* 0x000062000802017f */
[----:B------:R-:W-:Y:S05]  /*1a60*/  @!P0 BRA `(.L_x_1250) ;  /* 0x0000000000048947 */ /* 0x000fea0003800000 */
[----:B------:R-:W-:Y:S01]  /*1a70*/  BPT.TRAP 0x1 ;  /* 0x000000040000795c */ /* 0x000fe20000300000 */
.L_x_1250:
[----:B-1----:R-:W-:Y:S05]  /*1a80*/  @P1 BRA `(.L_x_1251) ;  /* 0x0000000000081947 */ /* 0x002fea0003800000 */
[----:B------:R-:W1:Y:S02]  /*1a90*/  SYNCS.PHASECHK.TRANS64.TRYWAIT P1, [R15+URZ+0x2a830], R0 ;  /* 0x02a830000f0075a7 */ /* 0x000e64000802017f */
[----:B-1----:R-:W-:Y:S05]  /*1aa0*/  @!P1 BRA `(.L_x_1252) ;  /* 0x0000014400f09947 */ /* 0x002fea0003800000 */
.L_x_1251:
        /* <DEDUP_REMOVED lines=99> */
.L_x_1253:
[----:B------:R-:W2:Y:S01]  /*20e0*/  LDL R90, [R1] ;  /* 0x00000000015a7983 */ /* 0x000ea20000100800 */
[----:B------:R-:W-:Y:S01]  /*20f0*/  ISETP.NE.AND P2, PT, R168, 0x1, PT ;  /* 0x00000001a800780c */ /* 0x000fe20003f45270 */
[----:B------:R-:W-:Y:S01]  /*2100*/  ULDC UR5, c[0x0][0x9d8] ;  /* 0x0002760000057ab9 */ /* 0x000fe20000000800 */
[----:B------:R-:W-:Y:S01]  /*2110*/  R2UR UR4, R15 ;  /* 0x000000000f0472ca */ /* 0x000fe200000e0000 */
[----:B------:R-:W-:Y:S01]  /*2120*/  FMUL.FTZ R3, R27, UR5 ;  /* 0x000000051b037c20 */ /* 0x000fe20008410000 */
[----:B------:R-:W-:Y:S01]  /*2130*/  FMUL.FTZ R25, R25, UR5 ;  /* 0x0000000519197c20 */ /* 0x000fe20008410000 */
[----:B------:R-:W-:Y:S01]  /*2140*/  FMUL.FTZ R9, R30, UR5 ;  /* 0x000000051e097c20 */ /* 0x000fe20008410000 */
[----:B------:R-:W-:Y:S01]  /*2150*/  FMUL.FTZ R28, R28, UR5 ;  /* 0x000000051c1c7c20 */ /* 0x000fe20008410000 */
[----:B01----:R-:W-:Y:S01]  /*2160*/  IMAD.MOV.U32 R15, RZ, RZ, -0x60 ;  /* 0xffffffa0ff0f7424 */ /* 0x003fe200078e00ff */
[----:B------:R0:W1:Y:S01]  /*2170*/  MUFU.TANH R74, R25 ;  /* 0x00000019004a7308 */ /* 0x0000620000002400 */
[----:B------:R-:W-:Y:S01]  /*2180*/  FMUL.FTZ R13, R24, UR5 ;  /* 0x00000005180d7c20 */ /* 0x000fe20008410000 */
[----:B------:R-:W-:Y:S01]  /*2190*/  FMUL.FTZ R0, R26, UR5 ;  /* 0x000000051a007c20 */ /* 0x000fe20008410000 */
[----:B------:R-:W-:Y:S01]  /*21a0*/  FMUL.FTZ R29, R29, UR5 ;  /* 0x000000051d1d7c20 */ /* 0x000fe20008410000 */
[----:B------:R-:W-:Y:S01]  /*21b0*/  FMUL.FTZ R11, R31, UR5 ;  /* 0x000000051f0b7c20 */ /* 0x000fe20008410000 */
[----:B------:R-:W3:Y:S01]  /*21c0*/  @P2 LDC R10, c[0x0][0x44c] ;  /* 0x00011300ff0a2b82 */ /* 0x000ee20000000800 */
[----:B------:R-:W-:Y:S01]  /*21d0*/  FMUL.FTZ R32, R32, UR5 ;  /* 0x0000000520207c20 */ /* 0x000fe20008410000 */
[----:B------:R-:W-:Y:S01]  /*21e0*/  UIADD3 UR4, UR4, 0x2a840, URZ ;  /* 0x0002a84004047890 */ /* 0x000fe2000fffe03f */
[----:B------:R4:W1:Y:S01]  /*21f0*/  MUFU.TANH R75, R28 ;  /* 0x0000001c004b7308 */ /* 0x0008620000002400 */
[----:B0-----:R-:W-:-:S02]  /*2200*/  IMAD.IADD R25, R22, 0x1, R18 ;  /* 0x0000000116197824 */ /* 0x001fc400078e0212 */
[----:B------:R-:W-:Y:S01]  /*2210*/  FMUL.FTZ R33, R33, UR5 ;  /* 0x0000000521217c20 */ /* 0x000fe20008410000 */
[----:B------:R-:W-:Y:S01]  /*2220*/  UPRMT UR4, UR60, 0x654, UR4 ;  /* 0x000006543c047896 */ /* 0x000fe20008000004 */
[----:B------:R-:W-:Y:S01]  /*2230*/  FMUL.FTZ R14, R34, UR5 ;  /* 0x00000005220e7c20 */ /* 0x000fe20008410000 */
[----:B------:R-:W0:Y:S01]  /*2240*/  @P2 LDC R27, c[0x0][0x450] ;  /* 0x00011400ff1b2b82 */ /* 0x000e220000000800 */
[----:B------:R-:W-:Y:S01]  /*2250*/  FMUL.FTZ R20, R35, UR5 ;  /* 0x0000000523147c20 */ /* 0x000fe20008410000 */
[----:B------:R-:W-:Y:S01]  /*2260*/  FMUL.FTZ R36, R36, UR5 ;  /* 0x0000000524247c20 */ /* 0x000fe20008410000 */
[----:B------:R-:W-:Y:S01]  /*2270*/  FMUL.FTZ R37, R37, UR5 ;  /* 0x0000000525257c20 */ /* 0x000fe20008410000 */
[----:B----4-:R-:W-:Y:S02]  /*2280*/  IMAD R28, R72, R15, 0x61 ;  /* 0x00000061481c7424 */ /* 0x010fe400078e020f */
        /* <DEDUP_REMOVED lines=30> */
[----:B------:R-:W-:Y:S01]  /*2470*/  FMUL.FTZ R63, R63, UR5 ;  /* 0x000000053f3f7c20 */ /* 0x000fe20008410000 */
[----:B------:R-:W-:Y:S01]  /*2480*/  IMAD R15, R72, -0x60, R16 ;  /* 0xffffffa0480f7824 */ /* 0x000fe200078e0210 */
[----:B------:R-:W3:Y:S01]  /*2490*/  MUFU.TANH R13, R13 ;  /* 0x0000000d000d7308 */ /* 0x000ee20000002400 */
[----:B------:R-:W-:Y:S01]  /*24a0*/  IMAD R27, R19, -0x2, R28 ;  /* 0xfffffffe131b7824 */ /* 0x000fe200078e021c */
[----:B------:R-:W-:Y:S01]  /*24b0*/  ULDC UR50, c[0x0][0x9dc] ;  /* 0x0002770000327ab9 */ /* 0x000fe20000000800 */
[----:B------:R-:W-:Y:S01]  /*24c0*/  FMUL.FTZ R43, R43, UR5 ;  /* 0x000000052b2b7c20 */ /* 0x000fe20008410000 */
[----:B------:R-:W-:Y:S01]  /*24d0*/  SYNCS.ARRIVE.TRANS64.RED.A1T0 RZ, [UR4], RZ ;  /* 0x000000ffffff79a7 */ /* 0x000fe20008100404 */
[----:B------:R-:W-:-:S02]  /*24e0*/  VIADD R26, R15, 0x60 ;  /* 0x000000600f1a7836 */ /* 0x000fc40000000000 */
[----:B------:R-:W-:Y:S01]  /*24f0*/  FMUL.FTZ R51, R51, UR5 ;  /* 0x0000000533337c20 */ /* 0x000fe20008410000 */
[----:B------:R-:W-:Y:S01]  /*2500*/  FMUL.FTZ R56, R56, UR5 ;  /* 0x0000000538387c20 */ /* 0x000fe20008410000 */
[----:B------:R-:W4:Y:S01]  /*2510*/  MUFU.TANH R0, R0 ;  /* 0x0000000000007308 */ /* 0x000f220000002400 */
[----:B------:R-:W-:Y:S01]  /*2520*/  ULOP3.LUT UR4, URZ, UR50, URZ, 0x33, !UPT ;  /* 0x000000323f047292 */ /* 0x000fe2000f8e333f */
[----:B------:R-:W-:Y:S01]  /*2530*/  IADD3 R15, -R17, R27, R16 ;  /* 0x0000001b110f7210 */ /* 0x000fe20007ffe110 */
[----:B------:R-:W-:Y:S01]  /*2540*/  FMUL.FTZ R53, R53, UR5 ;  /* 0x0000000535357c20 */ /* 0x000fe20008410000 */
[----:B------:R-:W-:Y:S01]  /*2550*/  FMUL.FTZ R59, R59, UR5 ;  /* 0x000000053b3b7c20 */ /* 0x000fe20008410000 */
[----:B------:R-:W-:Y:S01]  /*2560*/  FMUL.FTZ R60, R60, UR5 ;  /* 0x000000053c3c7c20 */ /* 0x000fe20008410000 */
[----:B------:R-:W-:Y:S02]  /*2570*/  ULDC UR5, c[0x0][0x9e0] ;  /* 0x0002780000057ab9 */ /* 0x000fe40000000800 */
        /* <DEDUP_REMOVED lines=28> */
[----:B------:R-:W0:Y:S01]  /*2740*/  MUFU.TANH R62, R62 ;  /* 0x0000003e003e7308 */ /* 0x000e220000002400 */
[----:B--2---:R-:W-:-:S07]  /*2750*/  LOP3.LUT P1, RZ, R90, 0x80000, RZ, 0xc0, !PT ;  /* 0x000800005aff7812 */ /* 0x004fce000782c0ff */
[----:B------:R-:W2:Y:S08]  /*2760*/  MUFU.TANH R81, R63 ;  /* 0x0000003f00517308 */ /* 0x000eb00000002400 */
        /* <DEDUP_REMOVED lines=10> */
[----:B------:R1:W2:Y:S01]  /*2810*/  MUFU.TANH R39, R56 ;  /* 0x0000003800277308 */ /* 0x0002a20000002400 */
[----:B-----5:R-:W-:-:S07]  /*2820*/  IMAD R51, R19, -0x2, R26 ;  /* 0xfffffffe13337824 */ /* 0x020fce00078e021a */
[----:B------:R5:W2:Y:S01]  /*2830*/  MUFU.TANH R43, R53 ;  /* 0x00000035002b7308 */ /* 0x000aa20000002400 */
[----:B-1----:R-:W-:-:S05]  /*2840*/  VIADD R56, R15, UR5 ;  /* 0x000000050f387c36 */ /* 0x002fca0008000000 */
[----:B0-----:R-:W-:Y:S02]  /*2850*/  VIADDMNMX R26, R30, R56, R51, PT ;  /* 0x000000381e1a7246 */ /* 0x001fe40003800133 */
[----:B------:R0:W1:Y:S01]  /*2860*/  MUFU.TANH R78, R59 ;  /* 0x0000003b004e7308 */ /* 0x0000620000002400 */
[----:B-----5:R-:W-:-:S07]  /*2870*/  VIADD R53, R15, UR4 ;  /* 0x000000040f357c36 */ /* 0x020fce0008000000 */
[----:B------:R5:W1:Y:S01]  /*2880*/  MUFU.TANH R35, R60 ;  /* 0x0000003c00237308 */ /* 0x000a620000002400 */
[----:B0-----:R-:W-:Y:S02]  /*2890*/  VIADD R59, R28, 0xffffffff ;  /* 0xffffffff1c3b7836 */ /* 0x001fe40000000000 */
[----:B------:R-:W-:Y:S02]  /*28a0*/  IMAD.IADD R28, R53, 0x1, R30 ;  /* 0x00000001351c7824 */ /* 0x000fe400078e021e */
[----:B-----5:R-:W-:Y:S01]  /*28b0*/  VIADD R60, R27, 0xffffffff ;  /* 0xffffffff1b3c7836 */ /* 0x020fe20000000000 */
[----:B--234-:R-:W-:Y:S06]  /*28c0*/  @!P1 BRA `(.L_x_1254) ;  /* 0x00000000005c9947 */ /* 0x01cfec0003800000 */
[----:B------:R-:W-:Y:S01]  /*28d0*/  IADD3 R15, -R17, R16, R30 ;  /* 0x00000010110f7210 */ /* 0x000fe20007ffe11e */
        /* <DEDUP_REMOVED lines=12> */
.L_x_1256:
[----:B------:R-:W-:Y:S02]  /*29a0*/  ULDC UR4, c[0x0][0x9e4] ;  /* 0x0002790000047ab9 */ /* 0x000fe40000000800 */
[----:B------:R-:W-:-:S05]  /*29b0*/  IMAD.U32 R27, RZ, RZ, UR4 ;  /* 0x00000004ff1b7e24 */ /* 0x000fca000f8e00ff */
[----:B------:R-:W-:-:S13]  /*29c0*/  ISETP.NE.AND P1, PT, R27, 0x1, PT ;  /* 0x000000011b00780c */ /* 0x000fda0003f25270 */
[----:B------:R-:W0:Y:S02]  /*29d0*/  @P1 LDC.64 R66, c[0x0][0x9e8] ;  /* 0x00027a00ff421b82 */ /* 0x000e240000000a00 */
[----:B0-----:R-:W-:-:S05]  /*29e0*/  @P1 IMAD.HI.U32 R30, R15, R66, RZ ;  /* 0x000000420f1e1227 */ /* 0x001fca00078e00ff */
[----:B------:R-:W-:-:S07]  /*29f0*/  @P1 SHF.R.U32.HI R15, RZ, R67, R30 ;  /* 0x00000043ff0f1219 */ /* 0x000fce000001161e */
.L_x_1257:
[----:B------:R-:W-:Y:S05]  /*2a00*/  BSYNC B0 ;  /* 0x0000000000007941 */ /* 0x000fea0003800000 */
.L_x_1255:
[----:B------:R-:W-:-:S05]  /*2a10*/  IMAD R15, R15, R27, R60 ;  /* 0x0000001b0f0f7224 */ /* 0x000fca00078e023c */
[----:B------:R-:W-:Y:S02]  /*2a20*/  VIADDMNMX R26, R15, R27, R26, PT ;  /* 0x0000001b0f1a7246 */ /* 0x000fe4000380011a */
[----:B------:R-:W-:-:S07]  /*2a30*/  VIMNMX R28, R28, R15, !PT ;  /* 0x0000000f1c1c7248 */ /* 0x000fce0007fe0100 */
.L_x_1254:
[C---:B------:R-:W-:Y:S01]  /*2a40*/  ISETP.GE.AND P6, PT, R59.reuse, 0x9, PT ;  /* 0x000000093b00780c */ /* 0x040fe20003fc6270 */
[----:B------:R-:W0:Y:S01]  /*2a50*/  SHFL.IDX PT, R30, R25, 0x1, 0x1c1f ;  /* 0x003c1f00191e7f89 */ /* 0x000e2200000e0000 */
[C---:B------:R-:W-:Y:S02]  /*2a60*/  ISETP.GE.AND P1, PT, R59.reuse, 0x2, PT ;  /* 0x000000023b00780c */ /* 0x040fe40003f26270 */
        /* <DEDUP_REMOVED lines=34> */
[C---:B------:R-:W-:Y:S02]  /*2c90*/  ISETP.GE.AND P3, PT, R59.reuse, 0x22, PT ;  /* 0x000000223b00780c */ /* 0x040fe40003f66270 */
        /* <DEDUP_REMOVED lines=50> */
[----:B-1----:R-:W-:Y:S02]  /*2fc0*/  FSEL R35, R35, -INF , !P2 ;  /* 0xff80000023237808 */ /* 0x002fe40005000000 */
        /* <DEDUP_REMOVED lines=24> */
[----:B------:R-:W-:Y:S01]  /*3150*/  ISETP.GT.AND P5, PT, R28, 0x59, !P5 ;  /* 0x000000591c00780c */ /* 0x000fe20006fa4270 */
[----:B0-----:R-:W-:-:S03]  /*3160*/  IMAD.IADD R28, R53, 0x1, R30 ;  /* 0x00000001351c7824 */ /* 0x001fc600078e021e */
[----:B------:R-:W-:Y:S02]  /*3170*/  ISETP.LT.OR P5, PT, R26, 0x5a, P5 ;  /* 0x0000005a1a00780c */ /* 0x000fe40002fa1670 */
[----:B------:R-:W-:Y:S02]  /*3180*/  VIADDMNMX R26, R30, R56, R51, PT ;  /* 0x000000381e1a7246 */ /* 0x000fe40003800133 */
[----:B------:R-:W-:Y:S02]  /*3190*/  FSEL R29, R69, -INF , !P5 ;  /* 0xff800000451d7808 */ /* 0x000fe40006800000 */
[----:B------:R-:W-:-:S13]  /*31a0*/  LOP3.LUT P5, RZ, R90, 0x80000, RZ, 0xc0, !PT ;  /* 0x000800005aff7812 */ /* 0x000fda00078ac0ff */
[----:B------:R-:W-:Y:S05]  /*31b0*/  @!P5 BRA `(.L_x_1258) ;  /* 0x00000000005cd947 */ /* 0x000fea0003800000 */
        /* <DEDUP_REMOVED lines=13> */
.L_x_1260:
[----:B------:R-:W-:Y:S02]  /*3290*/  ULDC UR4, c[0x0][0x9e4] ;  /* 0x0002790000047ab9 */ /* 0x000fe40000000800 */
[----:B------:R-:W-:-:S05]  /*32a0*/  IMAD.U32 R25, RZ, RZ, UR4 ;  /* 0x00000004ff197e24 */ /* 0x000fca000f8e00ff */
[----:B------:R-:W-:-:S13]  /*32b0*/  ISETP.NE.AND P5, PT, R25, 0x1, PT ;  /* 0x000000011900780c */ /* 0x000fda0003fa5270 */
[----:B------:R-:W0:Y:S02]  /*32c0*/  @P5 LDC.64 R40, c[0x0][0x9e8] ;  /* 0x00027a00ff285b82 */ /* 0x000e240000000a00 */
[----:B0-----:R-:W-:-:S05]  /*32d0*/  @P5 IMAD.HI.U32 R30, R13, R40, RZ ;  /* 0x000000280d1e5227 */ /* 0x001fca00078e00ff */
[----:B------:R-:W-:-:S07]  /*32e0*/  @P5 SHF.R.U32.HI R13, RZ, R41, R30 ;  /* 0x00000029ff0d5219 */ /* 0x000fce000001161e */
.L_x_1261:
[----:B------:R-:W-:Y:S05]  /*32f0*/  BSYNC B0 ;  /* 0x0000000000007941 */ /* 0x000fea0003800000 */
.L_x_1259:
[----:B------:R-:W-:-:S05]  /*3300*/  IMAD R13, R13, R25, R60 ;  /* 0x000000190d0d7224 */ /* 0x000fca00078e023c */
[----:B------:R-:W-:Y:S02]  /*3310*/  VIADDMNMX R26, R13, R25, R26, PT ;  /* 0x000000190d1a7246 */ /* 0x000fe4000380011a */
[----:B------:R-:W-:-:S07]  /*3320*/  VIMNMX R28, R28, R13, !PT ;  /* 0x0000000d1c1c7248 */ /* 0x000fce0007fe0100 */
.L_x_1258:
        /* <DEDUP_REMOVED lines=56> */
[----:B------:R-:W-:Y:S02]  /*36b0*/  ISETP.NE.AND P6, PT, R75, RZ, PT ;  /* 0x000000ff4b00720c */ /* 0x000fe40003fc5270 */
[----:B------:R-:W-:Y:S01]  /*36c0*/  FSEL R75, R46, -INF , !P1 ;  /* 0xff8000002e4b7808 */ /* 0x000fe20004800000 */
[----:B------:R-:W-:Y:S01]  /*36d0*/  IMAD.MOV.U32 R46, RZ, RZ, R18 ;  /* 0x000000ffff2e7224 */ /* 0x000fe200078e0012 */
        /* <DEDUP_REMOVED lines=17> */
[----:B------:R-:W-:Y:S02]  /*37f0*/  ISETP.NE.AND P1, PT, R48, RZ, PT ;  /* 0x000000ff3000720c */ /* 0x000fe40003f25270 */
        /* <DEDUP_REMOVED lines=90> */
[----:B------:R-:W-:Y:S01]  /*3da0*/  MUFU.EX2 R158, R158 ;  /* 0x0000009e009e7308 */ /* 0x000fe20000000800 */
[-CC-:B------:R-:W-:Y:S01]  /*3db0*/  FFMA.FTZ R43, R43, R14.reuse, -R30.reuse ;  /* 0x0000000e2b2b7223 */ /* 0x180fe2000001081e */
[--C-:B------:R-:W-:Y:S01]  /*3dc0*/  FFMA.FTZ R39, R39, R14, -R30.reuse ;  /* 0x0000000e27277223 */ /* 0x100fe2000001081e */
[----:B------:R-:W-:Y:S01]  /*3dd0*/  FMNMX.FTZ R20, R89, R20, !PT ;  /* 0x0000001459147209 */ /* 0x000fe20007810000 */
[-CC-:B------:R-:W-:Y:S01]  /*3de0*/  FFMA.FTZ R37, R37, R14.reuse, -R30.reuse ;  /* 0x0000000e25257223 */ /* 0x180fe2000001081e */
[-CC-:B------:R-:W-:Y:S01]  /*3df0*/  FFMA.FTZ R35, R35, R14.reuse, -R30.reuse ;  /* 0x0000000e23237223 */ /* 0x180fe2000001081e */
[-CC-:B------:R-:W-:Y:S01]  /*3e00*/  FFMA.FTZ R31, R31, R14.reuse, -R30.reuse ;  /* 0x0000000e1f1f7223 */ /* 0x180fe2000001081e */
[----:B------:R-:W-:Y:S01]  /*3e10*/  FFMA.FTZ R27, R27, R14, -R30 ;  /* 0x0000000e1b1b7223 */ /* 0x000fe2000001081e */
[----:B------:R-:W1:Y:S01]  /*3e20*/  SHFL.BFLY PT, R55, R20, 0x2, 0x1f ;  /* 0x0c401f0014377f89 */ /* 0x000e6200000e0000 */
[----:B------:R2:W-:Y:S01]  /*3e30*/  MUFU.EX2 R99, R10 ;  /* 0x0000000a00637308 */ /* 0x0005e20000000800 */
[----:B------:R-:W-:-:S07]  /*3e40*/  ISETP.NE.AND P5, PT, R168, 0x1, PT ;  /* 0x00000001a800780c */ /* 0x000fce0003fa5270 */
[----:B------:R-:W-:Y:S01]  /*3e50*/  MUFU.EX2 R32, R32 ;  /* 0x0000002000207308 */ /* 0x000fe20000000800 */
[----:B--2---:R-:W-:-:S05]  /*3e60*/  FFMA.FTZ R10, R15, R14, -R30 ;  /* 0x0000000e0f0a7223 */ /* 0x004fca000001081e */
[----:B------:R-:W2:Y:S02]  /*3e70*/  @P5 LDC R48, c[0x0][0x450] ;  /* 0x00011400ff305b82 */ /* 0x000ea40000000800 */
[----:B------:R-:W3:Y:S01]  /*3e80*/  MUFU.EX2 R93, R34 ;  /* 0x00000022005d7308 */ /* 0x000ee20000000800 */
[----:B-1----:R-:W-:-:S07]  /*3e90*/  FMNMX.FTZ R55, R20, R55, !PT ;  /* 0x0000003714377209 */ /* 0x002fce0007810000 */
[----:B------:R0:W-:Y:S01]  /*3ea0*/  MUFU.EX2 R138, R29 ;  /* 0x0000001d008a7308 */ /* 0x0001e20000000800 */
[----:B------:R-:W1:Y:S07]  /*3eb0*/  SHFL.BFLY PT, R2, R55, 0x1, 0x1f ;  /* 0x0c201f0037027f89 */ /* 0x000e6e00000e0000 */
[----:B------:R-:W-:Y:S01]  /*3ec0*/  MUFU.EX2 R36, R36 ;  /* 0x0000002400247308 */ /* 0x000fe20000000800 */
[----:B0-----:R-:W-:Y:S01]  /*3ed0*/  FADD.FTZ R29, R156, R25 ;  /* 0x000000199c1d7221 */ /* 0x001fe20000010000 */
[----:B---3--:R-:W-:-:S02]  /*3ee0*/  F2FP.F16.F32.PACK_AB R152, R93, R32 ;  /* 0x000000205d98723e */ /* 0x008fc400000000ff */
[----:B------:R-:W-:Y:S01]  /*3ef0*/  F2FP.F16.F32.PACK_AB R156, R25, R156 ;  /* 0x0000009c199c723e */ /* 0x000fe200000000ff */
[----:B------:R-:W-:Y:S01]  /*3f00*/  FADD.FTZ R38, R158, R29 ;  /* 0x0000001d9e267221 */ /* 0x000fe20000010000 */
[C---:B------:R-:W-:Y:S02]  /*3f10*/  F2FP.F16.F32.PACK_AB R158, R91.reuse, R158 ;  /* 0x0000009e5b9e723e */ /* 0x040fe400000000ff */
[----:B------:R-:W0:Y:S01]  /*3f20*/  MUFU.EX2 R95, R24 ;  /* 0x00000018005f7308 */ /* 0x000e220000000800 */
[----:B------:R-:W-:-:S04]  /*3f30*/  FADD.FTZ R29, R91, R38 ;  /* 0x000000265b1d7221 */ /* 0x000fc80000010000 */
[----:B------:R-:W-:-:S03]  /*3f40*/  FADD.FTZ R40, R32, R29 ;  /* 0x0000001d20287221 */ /* 0x000fc60000010000 */
[----:B------:R-:W3:Y:S01]  /*3f50*/  MUFU.EX2 R28, R28 ;  /* 0x0000001c001c7308 */ /* 0x000ee20000000800 */
[----:B-1----:R-:W-:-:S04]  /*3f60*/  FMNMX.FTZ R15, R55, R2, !PT ;  /* 0x00000002370f7209 */ /* 0x002fc80007810000 */
[C---:B------:R-:W-:Y:S01]  /*3f70*/  FSETP.NEU.FTZ.AND P1, PT, R15.reuse, -INF , PT ;  /* 0xff8000000f00780b */ /* 0x040fe20003f3d000 */
[----:B------:R-:W-:Y:S02]  /*3f80*/  FMUL.FTZ R2, R15, R14 ;  /* 0x0000000e0f027220 */ /* 0x000fe40000410000 */
[----:B------:R1:W-:Y:S01]  /*3f90*/  MUFU.EX2 R142, R33 ;  /* 0x00000021008e7308 */ /* 0x0003e20000000800 */
[----:B0-----:R-:W-:Y:S02]  /*3fa0*/  F2FP.F16.F32.PACK_AB R154, R95, R36 ;  /* 0x000000245f9a723e */ /* 0x001fe400000000ff */
[----:B------:R-:W-:Y:S02]  /*3fb0*/  FSEL R2, R2, RZ, P1 ;  /* 0x000000ff02027208 */ /* 0x000fe40000800000 */
[----:B---3--:R-:W-:-:S03]  /*3fc0*/  F2FP.F16.F32.PACK_AB R148, R97, R28 ;  /* 0x0000001c6194723e */ /* 0x008fc600000000ff */
        /* <DEDUP_REMOVED lines=9> */
[-C--:B------:R-:W-:Y:S01]  /*4060*/  FFMA.FTZ R67, R67, R14.reuse, -R2 ;  /* 0x0000000e43437223 */ /* 0x080fe20000010802 */
[----:B-1----:R-:W-:Y:S01]  /*4070*/  FADD.FTZ R33, R93, R40 ;  /* 0x000000285d217221 */ /* 0x002fe20000010000 */
[-CC-:B------:R-:W-:Y:S01]  /*4080*/  FFMA.FTZ R69, R69, R14.reuse, -R2.reuse ;  /* 0x0000000e45457223 */ /* 0x180fe20000010802 */
[-CC-:B------:R-:W-:Y:S01]  /*4090*/  FFMA.FTZ R71, R71, R14.reuse, -R2.reuse ;  /* 0x0000000e47477223 */ /* 0x180fe20000010802 */
[-CC-:B------:R-:W-:Y:S01]  /*40a0*/  FFMA.FTZ R75, R75, R14.reuse, -R2.reuse ;  /* 0x0000000e4b4b7223 */ /* 0x180fe20000010802 */
[----:B------:R-:W-:Y:S01]  /*40b0*/  FADD.FTZ R42, R36, R33 ;  /* 0x00000021242a7221 */ /* 0x000fe20000010000 */
[-CC-:B------:R-:W-:Y:S01]  /*40c0*/  FFMA.FTZ R21, R21, R14.reuse, -R2.reuse ;  /* 0x0000000e15157223 */ /* 0x180fe20000010802 */
[----:B------:R-:W0:Y:S01]  /*40d0*/  MUFU.EX2 R57, R57 ;  /* 0x0000003900397308 */ /* 0x000e220000000800 */
[-C--:B------:R-:W-:Y:S01]  /*40e0*/  FFMA.FTZ R77, R77, R14.reuse, -R2 ;  /* 0x0000000e4d4d7223 */ /* 0x080fe20000010802 */
[----:B------:R-:W-:Y:S01]  /*40f0*/  FADD.FTZ R33, R95, R42 ;  /* 0x0000002a5f217221 */ /* 0x000fe20000010000 */
[-CC-:B------:R-:W-:Y:S01]  /*4100*/  FFMA.FTZ R79, R79, R14.reuse, -R2.reuse ;  /* 0x0000000e4f4f7223 */ /* 0x180fe20000010802 */
[-CC-:B------:R-:W-:Y:S01]  /*4110*/  FFMA.FTZ R53, R53, R14.reuse, -R2.reuse ;  /* 0x0000000e35357223 */ /* 0x180fe20000010802 */
[-CC-:B------:R-:W-:Y:S01]  /*4120*/  FFMA.FTZ R41, R41, R14.reuse, -R2.reuse ;  /* 0x0000000e29297223 */ /* 0x180fe20000010802 */
[----:B------:R-:W-:Y:S01]  /*4130*/  FADD.FTZ R42, R28, R33 ;  /* 0x000000211c2a7221 */ /* 0x000fe20000010000 */
        /* <DEDUP_REMOVED lines=8> */
[----:B------:R-:W-:Y:S01]  /*41c0*/  FFMA.FTZ R89, R89, R14, -R2 ;  /* 0x0000000e59597223 */ /* 0x000fe20000010802 */
[----:B------:R-:W3:Y:S01]  /*41d0*/  MUFU.EX2 R12, R61 ;  /* 0x0000003d000c7308 */ /* 0x000ee20000000800 */
[----:B0-----:R-:W-:Y:S01]  /*41e0*/  FADD.FTZ R38, R0, R57 ;  /* 0x0000003900267221 */ /* 0x001fe20000010000 */
[----:B------:R-:W-:-:S02]  /*41f0*/  F2FP.F16.F32.PACK_AB R150, R99, R8 ;  /* 0x000000086396723e */ /* 0x000fc400000000ff */
[----:B------:R-:W-:-:S04]  /*4200*/  F2FP.F16.F32.PACK_AB R157, R57, R0 ;  /* 0x00000000399d723e */ /* 0x000fc800000000ff */
[----:B------:R-:W0:Y:S01]  /*4210*/  MUFU.EX2 R63, R63 ;  /* 0x0000003f003f7308 */ /* 0x000e220000000800 */
[----:B-1----:R-:W-:-:S07]  /*4220*/  FADD.FTZ R29, R59, R38 ;  /* 0x000000263b1d7221 */ /* 0x002fce0000010000 */
[----:B------:R-:W1:Y:S01]  /*4230*/  MUFU.EX2 R20, R65 ;  /* 0x0000004100147308 */ /* 0x000e620000000800 */
[C---:B---3--:R-:W-:Y:S01]  /*4240*/  FADD.FTZ R40, R12.reuse, R29 ;  /* 0x0000001d0c287221 */ /* 0x048fe20000010000 */
[----:B------:R-:W-:Y:S01]  /*4250*/  F2FP.F16.F32.PACK_AB R159, R12, R59 ;  /* 0x0000003b0c9f723e */ /* 0x000fe200000000ff */
[----:B------:R-:W-:-:S05]  /*4260*/  VIADD R12, R72, 0xfffffffe ;  /* 0xfffffffe480c7836 */ /* 0x000fca0000000000 */
[----:B------:R-:W-:Y:S01]  /*4270*/  MUFU.EX2 R51, R51 ;  /* 0x0000003300337308 */ /* 0x000fe20000000800 */
[----:B0-----:R-:W-:-:S07]  /*4280*/  FADD.FTZ R29, R63, R40 ;  /* 0x000000283f1d7221 */ /* 0x001fce0000010000 */
[----:B------:R-:W0:Y:S01]  /*4290*/  MUFU.EX2 R24, R67 ;  /* 0x0000004300187308 */ /* 0x000e220000000800 */
[C---:B-1----:R-:W-:Y:S01]  /*42a0*/  FADD.FTZ R40, R20.reuse, R29 ;  /* 0x0000001d14287221 */ /* 0x042fe20000010000 */
[----:B------:R-:W-:Y:S01]  /*42b0*/  FADD.FTZ R29, R97, R42 ;  /* 0x0000002a611d7221 */ /* 0x000fe20000010000 */
[----:B------:R-:W-:-:S03]  /*42c0*/  F2FP.F16.F32.PACK_AB R153, R20, R63 ;  /* 0x0000003f1499723e */ /* 0x000fc600000000ff */
[----:B------:R-:W-:Y:S02]  /*42d0*/  FADD.FTZ R44, R8, R29 ;  /* 0x0000001d082c7221 */ /* 0x000fe40000010000 */
[----:B------:R-:W-:Y:S02]  /*42e0*/  MUFU.EX2 R69, R69 ;  /* 0x0000004500457308 */ /* 0x000fe40000000800 */
[----:B------:R-:W-:-:S06]  /*42f0*/  FADD.FTZ R44, R99, R44 ;  /* 0x0000002c632c7221 */ /* 0x000fcc0000010000 */
[----:B------:R-:W1:Y:S01]  /*4300*/  MUFU.EX2 R49, R49 ;  /* 0x0000003100317308 */ /* 0x000e620000000800 */
[----:B0-----:R-:W-:-:S07]  /*4310*/  F2FP.F16.F32.PACK_AB R155, R24, R51 ;  /* 0x00000033189b723e */ /* 0x001fce00000000ff */
[----:B------:R-:W0:Y:S08]  /*4320*/  MUFU.EX2 R26, R71 ;  /* 0x00000047001a7308 */ /* 0x000e300000000800 */
[----:B------:R-:W3:Y:S01]  /*4330*/  MUFU.EX2 R144, R47 ;  /* 0x0000002f00907308 */ /* 0x000ee20000000800 */
[----:B-1----:R-:W-:-:S07]  /*4340*/  FADD.FTZ R29, R49, R44 ;  /* 0x0000002c311d7221 */ /* 0x002fce0000010000 */
[----:B------:R-:W-:Y:S01]  /*4350*/  MUFU.EX2 R75, R75 ;  /* 0x0000004b004b7308 */ /* 0x000fe20000000800 */
[----:B0-----:R-:W-:-:S07]  /*4360*/  F2FP.F16.F32.PACK_AB R149, R26, R69 ;  /* 0x000000451a95723e */ /* 0x001fce00000000ff */
[----:B------:R0:W-:Y:S01]  /*4370*/  MUFU.EX2 R38, R21 ;  /* 0x0000001500267308 */ /* 0x0001e20000000800 */
[C---:B---3--:R-:W-:Y:S01]  /*4380*/  FADD.FTZ R44, R144.reuse, R29 ;  /* 0x0000001d902c7221 */ /* 0x048fe20000010000 */
[----:B------:R-:W-:-:S06]  /*4390*/  F2FP.F16.F32.PACK_AB R144, R144, R49 ;  /* 0x000000319090723e */ /* 0x000fcc00000000ff */
[----:B------:R-:W1:Y:S01]  /*43a0*/  MUFU.EX2 R45, R45 ;  /* 0x0000002d002d7308 */ /* 0x000e620000000800 */
[----:B0-----:R-:W-:-:S04]  /*43b0*/  FADD.FTZ R21, R51, R40 ;  /* 0x0000002833157221 */ /* 0x001fc80000010000 */
[----:B------:R-:W-:-:S03]  /*43c0*/  FADD.FTZ R42, R24, R21 ;  /* 0x00000015182a7221 */ /* 0x000fc60000010000 */
[----:B------:R-:W0:Y:S01]  /*43d0*/  MUFU.EX2 R30, R77 ;  /* 0x0000004d001e7308 */ /* 0x000e220000000800 */
[----:B------:R-:W-:-:S04]  /*43e0*/  FADD.FTZ R21, R69, R42 ;  /* 0x0000002a45157221 */ /* 0x000fc80000010000 */
[----:B------:R-:W-:-:S03]  /*43f0*/  FADD.FTZ R42, R26, R21 ;  /* 0x000000151a2a7221 */ /* 0x000fc60000010000 */
[----:B------:R-:W3:Y:S01]  /*4400*/  MUFU.EX2 R146, R43 ;  /* 0x0000002b00927308 */ /* 0x000ee20000000800 */
[----:B-1----:R-:W-:-:S07]  /*4410*/  FADD.FTZ R21, R45, R44 ;  /* 0x0000002c2d157221 */ /* 0x002fce0000010000 */
[----:B------:R-:W-:Y:S01]  /*4420*/  MUFU.EX2 R79, R79 ;  /* 0x0000004f004f7308 */ /* 0x000fe20000000800 */
[----:B0-----:R-:W-:-:S07]  /*4430*/  F2FP.F16.F32.PACK_AB R151, R30, R75 ;  /* 0x0000004b1e97723e */ /* 0x001fce00000000ff */
[----:B------:R-:W0:Y:S01]  /*4440*/  MUFU.EX2 R39, R39 ;  /* 0x0000002700277308 */ /* 0x000e220000000800 */
[C---:B---3--:R-:W-:Y:S01]  /*4450*/  FADD.FTZ R44, R146.reuse, R21 ;  /* 0x00000015922c7221 */ /* 0x048fe20000010000 */
[----:B------:R-:W-:-:S06]  /*4460*/  F2FP.F16.F32.PACK_AB R146, R146, R45 ;  /* 0x0000002d9292723e */ /* 0x000fcc00000000ff */
[----:B------:R-:W1:Y:S08]  /*4470*/  MUFU.EX2 R34, R53 ;  /* 0x0000003500227308 */ /* 0x000e700000000800 */
[----:B------:R3:W4:Y:S01]  /*4480*/  MUFU.EX2 R140, R37 ;  /* 0x00000025008c7308 */ /* 0x0007220000000800 */
[----:B0-----:R-:W-:-:S07]  /*4490*/  FADD.FTZ R21, R39, R44 ;  /* 0x0000002c27157221 */ /* 0x001fce0000010000 */
[----:B------:R-:W0:Y:S01]  /*44a0*/  MUFU.EX2 R41, R41 ;  /* 0x0000002900297308 */ /* 0x000e220000000800 */
[----:B---3--:R-:W3:Y:S01]  /*44b0*/  @P5 LDC R37, c[0x0][0x44c] ;  /* 0x00011300ff255b82 */ /* 0x008ee20000000800 */
[----:B-1----:R-:W-:-:S06]  /*44c0*/  F2FP.F16.F32.PACK_AB R145, R34, R79 ;  /* 0x0000004f2291723e */ /* 0x002fcc00000000ff */
[----:B------:R1:W-:Y:S01]  /*44d0*/  MUFU.EX2 R40, R9 ;  /* 0x0000000900287308 */ /* 0x0003e20000000800 */
[C---:B----4-:R-:W-:Y:S01]  /*44e0*/  FADD.FTZ R44, R140.reuse, R21 ;  /* 0x000000158c2c7221 */ /* 0x050fe20000010000 */
[----:B------:R-:W-:-:S06]  /*44f0*/  F2FP.F16.F32.PACK_AB R140, R140, R39 ;  /* 0x000000278c8c723e */ /* 0x000fcc00000000ff */
[----:B------:R-:W4:Y:S01]  /*4500*/  MUFU.EX2 R35, R35 ;  /* 0x0000002300237308 */ /* 0x000f220000000800 */
[----:B-1----:R-:W-:Y:S01]  /*4510*/  FADD.FTZ R9, R75, R42 ;  /* 0x0000002a4b097221 */ /* 0x002fe20000010000 */
[----:B0-----:R-:W-:-:S03]  /*4520*/  F2FP.F16.F32.PACK_AB R147, R38, R41 ;  /* 0x000000292693723e */ /* 0x001fc600000000ff */
[----:B------:R-:W-:-:S03]  /*4530*/  FADD.FTZ R42, R30, R9 ;  /* 0x000000091e2a7221 */ /* 0x000fc60000010000 */
[----:B------:R-:W0:Y:S01]  /*4540*/  MUFU.EX2 R11, R11 ;  /* 0x0000000b000b7308 */ /* 0x000e220000000800 */
[----:B------:R-:W-:Y:S01]  /*4550*/  FADD.FTZ R9, R79, R42 ;  /* 0x0000002a4f097221 */ /* 0x000fe20000010000 */
[----:B---3--:R-:W-:-:S04]  /*4560*/  @P5 IMAD.HI.U32 R37, R18, R37, RZ ;  /* 0x0000002512255227 */ /* 0x008fc800078e00ff */
[----:B------:R-:W-:Y:S01]  /*4570*/  FADD.FTZ R42, R34, R9 ;  /* 0x00000009222a7221 */ /* 0x000fe20000010000 */
[----:B--2---:R-:W-:Y:S01]  /*4580*/  @P5 SHF.R.U32.HI R46, RZ, R48, R37 ;  /* 0x00000030ff2e5219 */ /* 0x004fe20000011625 */
[----:B------:R-:W1:Y:S02]  /*4590*/  MUFU.EX2 R31, R31 ;  /* 0x0000001f001f7308 */ /* 0x000e640000000800 */
[----:B------:R-:W-:Y:S01]  /*45a0*/  FADD.FTZ R9, R41, R42 ;  /* 0x0000002a29097221 */ /* 0x000fe20000010000 */
[----:B----4-:R-:W-:Y:S01]  /*45b0*/  FADD.FTZ R21, R35, R44 ;  /* 0x0000002c23157221 */ /* 0x010fe20000010000 */
[----:B------:R-:W-:Y:S01]  /*45c0*/  LOP3.LUT P5, RZ, R90, 0x80000, RZ, 0xc0, !PT ;  /* 0x000800005aff7812 */ /* 0x000fe200078ac0ff */
[----:B------:R-:W-:Y:S02]  /*45d0*/  IMAD.IADD R73, R73, 0x1, R46 ;  /* 0x0000000149497824 */ /* 0x000fe400078e022e */
        /* <DEDUP_REMOVED lines=15> */
[----:B-1----:R-:W-:-:S04]  /*46d0*/  FADD.FTZ R21, R27, R32 ;  /* 0x000000201b157221 */ /* 0x002fc80000010000 */
[C---:B------:R-:W-:Y:S01]  /*46e0*/  FADD.FTZ R8, R138.reuse, R21 ;  /* 0x000000158a087221 */ /* 0x040fe20000010000 */
[----:B------:R-:W-:Y:S02]  /*46f0*/  F2FP.F16.F32.PACK_AB R138, R138, R27 ;  /* 0x0000001b8a8a723e */ /* 0x000fe400000000ff */
[----:B------:R-:W1:Y:S01]  /*4700*/  MUFU.EX2 R28, R85 ;  /* 0x00000055001c7308 */ /* 0x000e620000000800 */
[C---:B--2---:R-:W-:Y:S01]  /*4710*/  FADD.FTZ R32, R2.reuse, R9 ;  /* 0x0000000902207221 */ /* 0x044fe20000010000 */
[----:B------:R-:W-:-:S06]  /*4720*/  F2FP.F16.F32.PACK_AB R143, R2, R3 ;  /* 0x00000003028f723e */ /* 0x000fcc00000000ff */
[----:B------:R-:W2:Y:S01]  /*4730*/  MUFU.EX2 R87, R87 ;  /* 0x0000005700577308 */ /* 0x000ea20000000800 */
[----:B0-----:R-:W-:-:S07]  /*4740*/  FADD.FTZ R9, R83, R32 ;  /* 0x0000002053097221 */ /* 0x001fce0000010000 */
[----:B------:R-:W0:Y:S01]  /*4750*/  MUFU.EX2 R10, R89 ;  /* 0x00000059000a7308 */ /* 0x000e220000000800 */
[C---:B-1----:R-:W-:Y:S01]  /*4760*/  FADD.FTZ R0, R28.reuse, R9 ;  /* 0x000000091c007221 */ /* 0x042fe20000010000 */
[----:B------:R-:W-:-:S03]  /*4770*/  F2FP.F16.F32.PACK_AB R137, R28, R83 ;  /* 0x000000531c89723e */ /* 0x000fc600000000ff */
[----:B--2---:R-:W-:Y:S01]  /*4780*/  FADD.FTZ R9, R87, R0 ;  /* 0x0000000057097221 */ /* 0x004fe20000010000 */
[----:B------:R-:W-:-:S03]  /*4790*/  VIADD R0, R73, UR5 ;  /* 0x0000000549007c36 */ /* 0x000fc60008000000 */
[C---:B0-----:R-:W-:Y:S01]  /*47a0*/  FADD.FTZ R3, R10.reuse, R9 ;  /* 0x000000090a037221 */ /* 0x041fe20000010000 */
        /* <DEDUP_REMOVED lines=13> */
.L_x_1263:
[----:B------:R-:W0:Y:S02]  /*4880*/  LDC R10, c[0x0][0x9e4] ;  /* 0x00027900ff0a7b82 */ /* 0x000e240000000800 */
[----:B0-----:R-:W-:-:S13]  /*4890*/  ISETP.NE.AND P1, PT, R10, 0x1, PT ;  /* 0x000000010a00780c */ /* 0x001fda0003f25270 */
[----:B------:R-:W0:Y:S02]  /*48a0*/  @P1 LDC.64 R20, c[0x0][0x9e8] ;  /* 0x00027a00ff141b82 */ /* 0x000e240000000a00 */
[----:B0-----:R-:W-:-:S05]  /*48b0*/  @P1 IMAD.HI.U32 R2, R9, R20, RZ ;  /* 0x0000001409021227 */ /* 0x001fca00078e00ff */
[----:B------:R-:W-:-:S07]  /*48c0*/  @P1 SHF.R.U32.HI R9, RZ, R21, R2 ;  /* 0x00000015ff091219 */ /* 0x000fce0000011602 */
.L_x_1264:
[----:B------:R-:W-:-:S05]  /*48d0*/  IMAD R9, R9, R10, R10 ;  /* 0x0000000a09097224 */ /* 0x000fca00078e020a */
[----:B------:R-:W-:-:S07]  /*48e0*/  VIMNMX R0, R0, R9, PT ;  /* 0x0000000900007248 */ /* 0x000fce0003fe0100 */
.L_x_1262:
        /* <DEDUP_REMOVED lines=50> */
.L_x_1284:
[----:B------:R-:W-:-:S04]  /*4c10*/  UISETP.NE.AND UP0, UPT, UR4, 0x1, UPT ;  /* 0x000000010400788c */ /* 0x000fc8000bf05270 */
[----:B------:R-:W-:-:S04]  /*4c20*/  USEL UR39, URZ, 0x1, UP0 ;  /* 0x000000013f277887 */ /* 0x000fc80008000000 */
[----:B------:R-:W-:Y:S01]  /*4c30*/  ULOP3.LUT UR39, UR41, UR39, URZ, 0x3c, !UPT ;  /* 0x0000002729277292 */ /* 0x000fe2000f8e3c3f */
[----:B------:R-:W-:Y:S11]  /*4c40*/  @!P0 BRA `(.L_x_1266) ;  /* 0x0000000000048947 */ /* 0x000ff60003800000 */
[----:B------:R-:W-:Y:S01]  /*4c50*/  BPT.TRAP 0x1 ;  /* 0x000000040000795c */ /* 0x000fe20000300000 */
.L_x_1266:
        /* <DEDUP_REMOVED lines=9> */
.L_x_1267:
[----:B-1----:R-:W-:Y:S05]  /*4cf0*/  @P1 BRA `(.L_x_1268) ;  /* 0x0000000000081947 */ /* 0x002fea0003800000 */
[----:B------:R-:W1:Y:S02]  /*4d00*/  SYNCS.PHASECHK.TRANS64.TRYWAIT P1, [UR7+0x2a830], R13 ;  /* 0x02a8300dff0075a7 */ /* 0x000e640008020147 */
[----:B-1----:R-:W-:Y:S05]  /*4d10*/  @!P1 BRA `(.L_x_1269) ;  /* 0x0000011400689947 */ /* 0x002fea0003800000 */
.L_x_1268:
        /* <DEDUP_REMOVED lines=137> */
.L_x_1270:
[----:B------:R-:W-:Y:S01]  /*55b0*/  ULEA UR6, UR4, UR40, 0x3 ;  /* 0x0000002804067291 */ /* 0x000fe2000f8e183f */
[----:B------:R-:W-:-:S05]  /*55c0*/  IMAD.U32 R0, RZ, RZ, UR41 ;  /* 0x00000029ff007e24 */ /* 0x000fca000f8e00ff */
[----:B------:R-:W-:-:S04]  /*55d0*/  SHF.L.U32 R0, R0, 0x1f, RZ ;  /* 0x0000001f00007819 */ /* 0x000fc800000006ff */
[----:B------:R2:W3:Y:S01]  /*55e0*/  SYNCS.PHASECHK.TRANS64.TRYWAIT P1, [UR6+0x2a850], R0 ;  /* 0x02a85000ff0075a7 */ /* 0x0004e20008020146 */
[----:B------:R-:W-:Y:S05]  /*55f0*/  @!P0 BRA `(.L_x_1271) ;  /* 0x0000000000048947 */ /* 0x000fea0003800000 */
[----:B------:R-:W-:Y:S01]  /*5600*/  BPT.TRAP 0x1 ;  /* 0x000000040000795c */ /* 0x000fe20000300000 */
.L_x_1271:
[----:B---3--:R-:W-:Y:S05]  /*5610*/  @P1 BRA `(.L_x_1272) ;  /* 0x0000000000081947 */ /* 0x008fea0003800000 */
[----:B------:R-:W3:Y:S02]  /*5620*/  SYNCS.PHASECHK.TRANS64.TRYWAIT P1, [UR6+0x2a850], R0 ;  /* 0x02a85000ff0075a7 */ /* 0x000ee40008020146 */
[----:B---3--:R-:W-:Y:S05]  /*5630*/  @!P1 BRA `(.L_x_1273) ;  /* 0x0000010c00389947 */ /* 0x008fea0003800000 */
.L_x_1272:
        /* <DEDUP_REMOVED lines=37> */
.L_x_1274:
[----:B------:R-:W3:Y:S01]  /*5890*/  LDL R157, [R1] ;  /* 0x00000000019d7983 */ /* 0x000ee20000100800 */
[----:B------:R-:W-:Y:S01]  /*58a0*/  ISETP.NE.AND P2, PT, R168, 0x1, PT ;  /* 0x00000001a800780c */ /* 0x000fe20003f45270 */
[----:B------:R-:W-:Y:S01]  /*58b0*/  FMUL.FTZ R153, R105, UR5 ;  /* 0x0000000569997c20 */ /* 0x000fe20008410000 */
[----:B------:R-:W-:Y:S01]  /*58c0*/  FMUL.FTZ R15, R92, UR5 ;  /* 0x000000055c0f7c20 */ /* 0x000fe20008410000 */
[----:B------:R-:W-:Y:S01]  /*58d0*/  FMUL.FTZ R92, R106, UR5 ;  /* 0x000000056a5c7c20 */ /* 0x000fe20008410000 */
[----:B------:R-:W-:Y:S01]  /*58e0*/  FMUL.FTZ R20, R94, UR5 ;  /* 0x000000055e147c20 */ /* 0x000fe20008410000 */
[----:B------:R-:W-:Y:S01]  /*58f0*/  FMUL.FTZ R94, R110, UR5 ;  /* 0x000000056e5e7c20 */ /* 0x000fe20008410000 */
[----:B------:R-:W-:Y:S01]  /*5900*/  FMUL.FTZ R110, R112, UR5 ;  /* 0x00000005706e7c20 */ /* 0x000fe20008410000 */
[----:B------:R-:W-:Y:S01]  /*5910*/  FMUL.FTZ R112, R116, UR5 ;  /* 0x0000000574707c20 */ /* 0x000fe20008410000 */
[----:B------:R-:W-:Y:S02]  /*5920*/  IMAD.IADD R116, R22, 0x1, R18 ;  /* 0x0000000116747824 */ /* 0x000fe400078e0212 */
[----:B------:R-:W-:Y:S01]  /*5930*/  FMUL.FTZ R21, R95, UR5 ;  /* 0x000000055f157c20 */ /* 0x000fe20008410000 */
[----:B------:R-:W-:Y:S01]  /*5940*/  FMUL.FTZ R95, R111, UR5 ;  /* 0x000000056f5f7c20 */ /* 0x000fe20008410000 */
[----:B------:R-:W-:Y:S01]  /*5950*/  FMUL.FTZ R111, R113, UR5 ;  /* 0x00000005716f7c20 */ /* 0x000fe20008410000 */
[----:B------:R-:W-:Y:S01]  /*5960*/  FMUL.FTZ R113, R117, UR5 ;  /* 0x0000000575717c20 */ /* 0x000fe20008410000 */
[----:B------:R-:W4:Y:S01]  /*5970*/  @P2 LDC R105, c[0x0][0x44c] ;  /* 0x00011300ff692b82 */ /* 0x000f220000000800 */
[----:B------:R-:W-:Y:S01]  /*5980*/  FMUL.FTZ R136, R93, UR5 ;  /* 0x000000055d887c20 */ /* 0x000fe20008410000 */
[----:B01----:R-:W-:Y:S01]  /*5990*/  FMUL.FTZ R13, R88, UR5 ;  /* 0x00000005580d7c20 */ /* 0x003fe20008410000 */
[----:B------:R-:W-:Y:S01]  /*59a0*/  FMUL.FTZ R14, R89, UR5 ;  /* 0x00000005590e7c20 */ /* 0x000fe20008410000 */
[----:B--2---:R-:W-:Y:S01]  /*59b0*/  FMUL.FTZ R0, R90, UR5 ;  /* 0x000000055a007c20 */ /* 0x004fe20008410000 */
[----:B------:R-:W-:Y:S01]  /*59c0*/  FMUL.FTZ R2, R91, UR5 ;  /* 0x000000055b027c20 */ /* 0x000fe20008410000 */
        /* <DEDUP_REMOVED lines=18> */
[----:B----4-:R-:W-:-:S04]  /*5af0*/  @P2 IMAD.HI.U32 R105, R116, R105, RZ ;  /* 0x0000006974692227 */ /* 0x010fc800078e00ff */
        /* <DEDUP_REMOVED lines=9> */
[----:B------:R-:W-:Y:S02]  /*5b90*/  IMAD R134, R12, -0x60, RZ ;  /* 0xffffffa00c867824 */ /* 0x000fe400078e02ff */
[----:B------:R-:W-:Y:S01]  /*5ba0*/  FMUL.FTZ R181, R130, UR5 ;  /* 0x0000000582b57c20 */ /* 0x000fe20008410000 */
[----:B------:R-:W-:Y:S01]  /*5bb0*/  FMUL.FTZ R103, R131, UR5 ;  /* 0x0000000583677c20 */ /* 0x000fe20008410000 */
[----:B------:R-:W0:Y:S01]  /*5bc0*/  SHFL.IDX PT, R117, R116, RZ, 0x1c1f ;  /* 0x001c1fff74757589 */ /* 0x000e2200000e0000 */
[----:B------:R-:W-:Y:S01]  /*5bd0*/  FMUL.FTZ R132, R132, UR5 ;  /* 0x0000000584847c20 */ /* 0x000fe20008410000 */
[----:B------:R-:W-:-:S02]  /*5be0*/  VIADD R108, R134, 0x1 ;  /* 0x00000001866c7836 */ /* 0x000fc40000000000 */
[----:B------:R-:W-:Y:S01]  /*5bf0*/  FMUL.FTZ R106, R135, UR5 ;  /* 0x00000005876a7c20 */ /* 0x000fe20008410000 */
[----:B------:R-:W-:Y:S01]  /*5c00*/  FMUL.FTZ R125, R125, UR5 ;  /* 0x000000057d7d7c20 */ /* 0x000fe20008410000 */
[----:B------:R-:W-:Y:S01]  /*5c10*/  FMUL.FTZ R129, R129, UR5 ;  /* 0x0000000581817c20 */ /* 0x000fe20008410000 */
[----:B------:R-:W-:Y:S01]  /*5c20*/  FMUL.FTZ R133, R133, UR5 ;  /* 0x0000000585857c20 */ /* 0x000fe20008410000 */
[----:B------:R-:W-:Y:S01]  /*5c30*/  UIADD3 UR7, UR7, 0x2a840, URZ ;  /* 0x0002a84007077890 */ /* 0x000fe2000fffe03f */
[----:B------:R-:W-:Y:S01]  /*5c40*/  IMAD R108, R19, -0x2, R108 ;  /* 0xfffffffe136c7824 */ /* 0x000fe200078e026c */
[----:B------:R-:W1:Y:S01]  /*5c50*/  MUFU.TANH R13, R13 ;  /* 0x0000000d000d7308 */ /* 0x000e620000002400 */
[----:B------:R-:W-:Y:S02]  /*5c60*/  ULOP3.LUT UR4, URZ, UR50, URZ, 0x33, !UPT ;  /* 0x000000323f047292 */ /* 0x000fe4000f8e333f */
[----:B------:R-:W-:Y:S01]  /*5c70*/  UPRMT UR7, UR60, 0x654, UR7 ;  /* 0x000006543c077896 */ /* 0x000fe20008000007 */
[----:B------:R-:W-:Y:S01]  /*5c80*/  IADD3 R109, -R17, R108, R16 ;  /* 0x0000006c116d7210 */ /* 0x000fe20007ffe110 */
[----:B------:R-:W-:-:S03]  /*5c90*/  VIADD R144, R108, 0xffffffff ;  /* 0xffffffff6c907836 */ /* 0x000fc60000000000 */
[----:B------:R-:W2:Y:S01]  /*5ca0*/  MUFU.TANH R14, R14 ;  /* 0x0000000e000e7308 */ /* 0x000ea20000002400 */
[C---:B------:R-:W-:Y:S02]  /*5cb0*/  VIADD R141, R109.reuse, UR51 ;  /* 0x000000336d8d7c36 */ /* 0x040fe40008000000 */
[----:B------:R-:W-:Y:S01]  /*5cc0*/  VIADD R142, R109, UR4 ;  /* 0x000000046d8e7c36 */ /* 0x000fe20008000000 */
[----:B------:R-:W-:Y:S01]  /*5cd0*/  SYNCS.ARRIVE.TRANS64.RED.A1T0 RZ, [UR7], RZ ;  /* 0x000000ffffff79a7 */ /* 0x000fe20008100407 */
[----:B0-----:R-:W-:-:S03]  /*5ce0*/  IMAD.IADD R118, R141, 0x1, R117 ;  /* 0x000000018d767824 */ /* 0x001fc600078e0275 */
[----:B------:R-:W0:Y:S01]  /*5cf0*/  MUFU.TANH R0, R0 ;  /* 0x0000000000007308 */ /* 0x000e220000002400 */
[----:B------:R-:W-:-:S07]  /*5d00*/  IMAD.IADD R120, R142, 0x1, R117 ;  /* 0x000000018e787824 */ /* 0x000fce00078e0275 */
        /* <DEDUP_REMOVED lines=27> */
[----:B---3--:R-:W-:-:S07]  /*5ec0*/  LOP3.LUT P1, RZ, R157, 0x80000, RZ, 0xc0, !PT ;  /* 0x000800009dff7812 */ /* 0x008fce000782c0ff */
[----:B------:R-:W3:Y:S08]  /*5ed0*/  MUFU.TANH R98, R98 ;  /* 0x0000006200627308 */ /* 0x000ef00000002400 */
        /* <DEDUP_REMOVED lines=18> */
[----:B------:R-:W-:Y:S01]  /*6000*/  IADD3 R117, -R17, R16, R117 ;  /* 0x0000001011757210 */ /* 0x000fe20007ffe175 */
[----:B------:R-:W-:Y:S03]  /*6010*/  BSSY B0, `(.L_x_1276) ;  /* 0x0000010000007945 */ /* 0x000fe60003800000 */
[----:B------:R-:W-:-:S13]  /*6020*/  ISETP.GT.AND P1, PT, R117, -0x1, PT ;  /* 0xffffffff7500780c */ /* 0x000fda0003f24270 */
[----:B------:R-:W-:Y:S05]  /*6030*/  @P1 BRA `(.L_x_1277) ;  /* 0x0000000000201947 */ /* 0x000fea0003800000 */
[----:B------:R-:W-:Y:S02]  /*6040*/  MOV R119, UR43 ;  /* 0x0000002b00777c02 */ /* 0x000fe40008000f00 */
[----:B------:R-:W-:Y:S02]  /*6050*/  LOP3.LUT R117, RZ, R117, RZ, 0x33, !PT ;  /* 0x00000075ff757212 */ /* 0x000fe400078e33ff */
[----:B------:R-:W-:-:S13]  /*6060*/  ISETP.NE.AND P1, PT, R119, 0x1, PT ;  /* 0x000000017700780c */ /* 0x000fda0003f25270 */
[----:B------:R-:W1:Y:S02]  /*6070*/  @P1 LDC.64 R108, c[0x0][0x9e8] ;  /* 0x00027a00ff6c1b82 */ /* 0x000e640000000a00 */
[----:B-1----:R-:W-:-:S05]  /*6080*/  @P1 IMAD.HI.U32 R108, R117, R108, RZ ;  /* 0x0000006c756c1227 */ /* 0x002fca00078e00ff */
[----:B------:R-:W-:-:S04]  /*6090*/  @P1 SHF.R.U32.HI R117, RZ, R109, R108 ;  /* 0x0000006dff751219 */ /* 0x000fc8000001166c */
[----:B------:R-:W-:Y:S01]  /*60a0*/  LOP3.LUT R117, RZ, R117, RZ, 0x33, !PT ;  /* 0x00000075ff757212 */ /* 0x000fe200078e33ff */
[----:B------:R-:W-:Y:S06]  /*60b0*/  BRA `(.L_x_1278) ;  /* 0x0000000000147947 */ /* 0x000fec0003800000 */
.L_x_1277:
[----:B------:R-:W-:-:S05]  /*60c0*/  IMAD.U32 R119, RZ, RZ, UR43 ;  /* 0x0000002bff777e24 */ /* 0x000fca000f8e00ff */
[----:B------:R-:W-:-:S13]  /*60d0*/  ISETP.NE.AND P1, PT, R119, 0x1, PT ;  /* 0x000000017700780c */ /* 0x000fda0003f25270 */
[----:B------:R-:W1:Y:S02]  /*60e0*/  @P1 LDC.64 R108, c[0x0][0x9e8] ;  /* 0x00027a00ff6c1b82 */ /* 0x000e640000000a00 */
[----:B-1----:R-:W-:-:S05]  /*60f0*/  @P1 IMAD.HI.U32 R108, R117, R108, RZ ;  /* 0x0000006c756c1227 */ /* 0x002fca00078e00ff */
[----:B------:R-:W-:-:S07]  /*6100*/  @P1 SHF.R.U32.HI R117, RZ, R109, R108 ;  /* 0x0000006dff751219 */ /* 0x000fce000001166c */
.L_x_1278:
[----:B------:R-:W-:Y:S05]  /*6110*/  BSYNC B0 ;  /* 0x0000000000007941 */ /* 0x000fea0003800000 */
.L_x_1276:
[----:B------:R-:W-:-:S05]  /*6120*/  IMAD R117, R117, R119, R144 ;  /* 0x0000007775757224 */ /* 0x000fca00078e0290 */
[----:B------:R-:W-:Y:S02]  /*6130*/  VIADDMNMX R118, R117, R119, R118, PT ;  /* 0x0000007775767246 */ /* 0x000fe40003800176 */
[----:B------:R-:W-:-:S07]  /*6140*/  VIMNMX R120, R120, R117, !PT ;  /* 0x0000007578787248 */ /* 0x000fce0007fe0100 */
.L_x_1275:
[C---:B------:R-:W-:Y:S02]  /*6150*/  ISETP.GE.AND P2, PT, R134.reuse, 0x9, PT ;  /* 0x000000098600780c */ /* 0x040fe40003f46270 */
[----:B------:R-:W-:Y:S02]  /*6160*/  ISETP.GE.AND P1, PT, R134, 0x2, PT ;  /* 0x000000028600780c */ /* 0x000fe40003f26270 */
[C---:B------:R-:W-:Y:S02]  /*6170*/  ISETP.GT.AND P3, PT, R120.reuse, 0x8, !P2 ;  /* 0x000000087800780c */ /* 0x040fe40005764270 */
[----:B------:R-:W-:Y:S02]  /*6180*/  ISETP.GT.AND P4, PT, R120, 0x1, !P1 ;  /* 0x000000017800780c */ /* 0x000fe40004f84270 */
[----:B------:R-:W-:Y:S02]  /*6190*/  ISETP.LT.OR P3, PT, R118, 0x9, P3 ;  /* 0x000000097600780c */ /* 0x000fe40001f61670 */
[----:B------:R-:W-:-:S02]  /*61a0*/  ISETP.GE.AND P5, PT, R134, 0xa, PT ;  /* 0x0000000a8600780c */ /* 0x000fc40003fa6270 */
[----:B0-----:R-:W-:Y:S02]  /*61b0*/  FSEL R187, R15, -INF , !P3 ;  /* 0xff8000000fbb7808 */ /* 0x001fe40005800000 */
        /* <DEDUP_REMOVED lines=113> */
[----:B------:R-:W-:Y:S01]  /*68d0*/  IADD3 R13, -R17, R16, R13 ;  /* 0x00000010110d7210 */ /* 0x000fe20007ffe10d */
        /* <DEDUP_REMOVED lines=11> */
.L_x_1281:
[----:B------:R-:W-:-:S05]  /*6990*/  IMAD.U32 R110, RZ, RZ, UR43 ;  /* 0x0000002bff6e7e24 */ /* 0x000fca000f8e00ff */
[----:B------:R-:W-:-:S13]  /*69a0*/  ISETP.NE.AND P6, PT, R110, 0x1, PT ;  /* 0x000000016e00780c */ /* 0x000fda0003fc5270 */
[----:B------:R-:W0:Y:S02]  /*69b0*/  @P6 LDC.64 R14, c[0x0][0x9e8] ;  /* 0x00027a00ff0e6b82 */ /* 0x000e240000000a00 */
[----:B0-----:R-:W-:-:S05]  /*69c0*/  @P6 IMAD.HI.U32 R14, R13, R14, RZ ;  /* 0x0000000e0d0e6227 */ /* 0x001fca00078e00ff */
[----:B------:R-:W-:-:S07]  /*69d0*/  @P6 SHF.R.U32.HI R13, RZ, R15, R14 ;  /* 0x0000000fff0d6219 */ /* 0x000fce000001160e */
.L_x_1282:
[----:B------:R-:W-:Y:S05]  /*69e0*/  BSYNC B0 ;  /* 0x0000000000007941 */ /* 0x000fea0003800000 */
.L_x_1280:
[----:B------:R-:W-:-:S05]  /*69f0*/  IMAD R13, R13, R110, R144 ;  /* 0x0000006e0d0d7224 */ /* 0x000fca00078e0290 */
[----:B------:R-:W-:Y:S02]  /*6a00*/  VIADDMNMX R100, R13, R110, R100, PT ;  /* 0x0000006e0d647246 */ /* 0x000fe40003800164 */
[----:B------:R-:W-:-:S07]  /*6a10*/  VIMNMX R108, R108, R13, !PT ;  /* 0x0000000d6c6c7248 */ /* 0x000fce0007fe0100 */
.L_x_1279:
        /* <DEDUP_REMOVED lines=207> */
[-C--:B------:R-:W-:Y:S01]  /*7710*/  FMUL.FTZ R93, R93, R14.reuse ;  /* 0x0000000e5d5d7220 */ /* 0x080fe20000410000 */
[-CC-:B------:R-:W-:Y:S01]  /*7720*/  FFMA.FTZ R89, R89, R14.reuse, -R94.reuse ;  /* 0x0000000e59597223 */ /* 0x180fe2000001085e */
[-CC-:B------:R-:W-:Y:S01]  /*7730*/  FFMA.FTZ R155, R145, R14.reuse, -R94.reuse ;  /* 0x0000000e919b7223 */ /* 0x180fe2000001085e */
[--C-:B------:R-:W-:Y:S01]  /*7740*/  FFMA.FTZ R145, R21, R14, -R94.reuse ;  /* 0x0000000e15917223 */ /* 0x100fe2000001085e */
[----:B-1----:R-:W-:Y:S01]  /*7750*/  FFMA.FTZ R21, R0, R8, R191 ;  /* 0x0000000800157223 */ /* 0x002fe200000100bf */
[----:B------:R-:W0:Y:S01]  /*7760*/  MUFU.EX2 R2, R93 ;  /* 0x0000005d00027308 */ /* 0x000e220000000800 */
[-CC-:B------:R-:W-:Y:S01]  /*7770*/  FFMA.FTZ R90, R147, R14.reuse, -R94.reuse ;  /* 0x0000000e935a7223 */ /* 0x180fe2000001085e */
[-CC-:B------:R-:W-:Y:S01]  /*7780*/  FFMA.FTZ R149, R149, R14.reuse, -R94.reuse ;  /* 0x0000000e95957223 */ /* 0x180fe2000001085e */
[----:B--2---:R-:W-:Y:S01]  /*7790*/  FADD.FTZ R21, R156, R21 ;  /* 0x000000159c157221 */ /* 0x004fe20000010000 */
[-CC-:B------:R-:W-:Y:S01]  /*77a0*/  FFMA.FTZ R96, R95, R14.reuse, -R94.reuse ;  /* 0x0000000e5f607223 */ /* 0x180fe2000001085e */
[-CC-:B------:R-:W-:Y:S01]  /*77b0*/  FFMA.FTZ R97, R97, R14.reuse, -R94.reuse ;  /* 0x0000000e61617223 */ /* 0x180fe2000001085e */
[-CC-:B------:R-:W-:Y:S01]  /*77c0*/  FFMA.FTZ R151, R151, R14.reuse, -R94.reuse ;  /* 0x0000000e97977223 */ /* 0x180fe2000001085e */
[----:B---3--:R-:W-:Y:S01]  /*77d0*/  FADD.FTZ R8, R158, R21 ;  /* 0x000000159e087221 */ /* 0x008fe20000010000 */
        /* <DEDUP_REMOVED lines=38> */
[----:B------:R-:W-:-:S06]  /*7a40*/  FADD.FTZ R21, R105, R8 ;  /* 0x0000000869157221 */ /* 0x000fcc0000010000 */
[----:B------:R-:W0:Y:S01]  /*7a50*/  MUFU.EX2 R145, R145 ;  /* 0x0000009100917308 */ /* 0x000e220000000800 */
[----:B-1----:R-:W-:Y:S01]  /*7a60*/  FADD.FTZ R3, R11, R98 ;  /* 0x000000620b037221 */ /* 0x002fe20000010000 */
[----:B------:R-:W-:-:S06]  /*7a70*/  FADD.FTZ R98, R144, R21 ;  /* 0x0000001590627221 */ /* 0x000fcc0000010000 */
        /* <DEDUP_REMOVED lines=46> */
.L_x_1283:
        /* <DEDUP_REMOVED lines=34> */
.L_x_1265:
[----:B------:R-:W2:Y:S01]  /*7f80*/  LDL R9, [R1] ;  /* 0x0000000001097983 */ /* 0x000ea20000100800 */
[----:B------:R-:W-:Y:S02]  /*7f90*/  ISETP.NE.AND P2, PT, R168, 0x1, PT ;  /* 0x00000001a800780c */ /* 0x000fe40003f45270 */
[----:B------:R-:W-:-:S11]  /*7fa0*/  IADD3 R20, R16, 0x1, -R17 ;  /* 0x0000000110147810 */ /* 0x000fd60007ffe811 */
[----:B------:R-:W0:Y:S08]  /*7fb0*/  @P2 LDC R10, c[0x0][0x44c] ;  /* 0x00011300ff0a2b82 */ /* 0x000e300000000800 */
[----:B------:R-:W1:Y:S01]  /*7fc0*/  @P2 LDC R11, c[0x0][0x450] ;  /* 0x00011400ff0b2b82 */ /* 0x000e620000000800 */
[----:B--2---:R-:W-:Y:S01]  /*7fd0*/  LOP3.LUT P1, RZ, R9, 0x80000, RZ, 0xc0, !PT ;  /* 0x0008000009ff7812 */ /* 0x004fe2000782c0ff */
[----:B------:R-:W-:-:S04]  /*7fe0*/  VIADD R9, R18, 0x7f ;  /* 0x0000007f12097836 */ /* 0x000fc80000000000 */
[----:B0-----:R-:W-:-:S05]  /*7ff0*/  @P2 IMAD.HI.U32 R10, R9, R10, RZ ;  /* 0x0000000a090a2227 */ /* 0x001fca00078e00ff */
        /* <DEDUP_REMOVED lines=14> */
.L_x_1286:
[----:B------:R-:W0:Y:S02]  /*80e0*/  LDC R88, c[0x0][0x9e4] ;  /* 0x00027900ff587b82 */ /* 0x000e240000000800 */
[----:B0-----:R-:W-:-:S13]  /*80f0*/  ISETP.NE.AND P1, PT, R88, 0x1, PT ;  /* 0x000000015800780c */ /* 0x001fda0003f25270 */
[----:B------:R-:W0:Y:S02]  /*8100*/  @P1 LDC.64 R20, c[0x0][0x9e8] ;  /* 0x00027a00ff141b82 */ /* 0x000e240000000a00 */
[----:B0-----:R-:W-:-:S05]  /*8110*/  @P1 IMAD.HI.U32 R20, R9, R20, RZ ;  /* 0x0000001409141227 */ /* 0x001fca00078e00ff */
[----:B------:R-:W-:-:S07]  /*8120*/  @P1 SHF.R.U32.HI R9, RZ, R21, R20 ;  /* 0x00000015ff091219 */ /* 0x000fce0000011614 */
.L_x_1287:
[----:B------:R-:W-:-:S05]  /*8130*/  IMAD R9, R9, R88, RZ ;  /* 0x0000005809097224 */ /* 0x000fca00078e02ff */
[----:B------:R-:W-:-:S07]  /*8140*/  VIMNMX R10, R10, R9, !PT ;  /* 0x000000090a0a7248 */ /* 0x000fce0007fe0100 */
.L_x_1285:
        /* <DEDUP_REMOVED lines=13> */
.L_x_1299:
[----:B------:R-:W-:-:S04]  /*8220*/  UISETP.NE.AND UP0, UPT, UR4, 0x1, UPT ;  /* 0x000000010400788c */ /* 0x000fc8000bf05270 */
[----:B------:R-:W-:-:S04]  /*8230*/  USEL UR39, URZ, 0x1, UP0 ;  /* 0x000000013f277887 */ /* 0x000fc80008000000 */
[----:B------:R-:W-:Y:S01]  /*8240*/  ULOP3.LUT UR39, UR41, UR39, URZ, 0x3c, !UPT ;  /* 0x0000002729277292 */ /* 0x000fe2000f8e3c3f */
[----:B------:R-:W-:Y:S11]  /*8250*/  @!P0 BRA `(.L_x_1289) ;  /* 0x0000000000048947 */ /* 0x000ff60003800000 */
[----:B------:R-:W-:Y:S01]  /*8260*/  BPT.TRAP 0x1 ;  /* 0x000000040000795c */ /* 0x000fe20000300000 */
.L_x_1289:
        /* <DEDUP_REMOVED lines=9> */
.L_x_1290:
[----:B-1----:R-:W-:Y:S05]  /*8300*/  @P1 BRA `(.L_x_1291) ;  /* 0x0000000000081947 */ /* 0x002fea0003800000 */
[----:B------:R-:W1:Y:S02]  /*8310*/  SYNCS.PHASECHK.TRANS64.TRYWAIT P1, [UR7+0x2a830], R11 ;  /* 0x02a8300bff0075a7 */ /* 0x000e640008020147 */
[----:B-1----:R-:W-:Y:S05]  /*8320*/  @!P1 BRA `(.L_x_1292) ;  /* 0x000000e000149947 */ /* 0x002fea0003800000 */
.L_x_1291:
        /* <DEDUP_REMOVED lines=137> */
.L_x_1293:
[----:B------:R-:W-:Y:S01]  /*8bc0*/  ULEA UR6, UR4, UR40, 0x3 ;  /* 0x0000002804067291 */ /* 0x000fe2000f8e183f */
[----:B------:R-:W-:-:S05]  /*8bd0*/  IMAD.U32 R0, RZ, RZ, UR41 ;  /* 0x00000029ff007e24 */ /* 0x000fca000f8e00ff */
[----:B------:R-:W-:-:S04]  /*8be0*/  SHF.L.U32 R0, R0, 0x1f, RZ ;  /* 0x0000001f00007819 */ /* 0x000fc800000006ff */
[----:B------:R2:W3:Y:S01]  /*8bf0*/  SYNCS.PHASECHK.TRANS64.TRYWAIT P1, [UR6+0x2a850], R0 ;  /* 0x02a85000ff0075a7 */ /* 0x0004e20008020146 */
[----:B------:R-:W-:Y:S05]  /*8c00*/  @!P0 BRA `(.L_x_1294) ;  /* 0x0000000000048947 */ /* 0x000fea0003800000 */
[----:B------:R-:W-:Y:S01]  /*8c10*/  BPT.TRAP 0x1 ;  /* 0x000000040000795c */ /* 0x000fe20000300000 */
.L_x_1294:
[----:B---3--:R-:W-:Y:S05]  /*8c20*/  @P1 BRA `(.L_x_1295) ;  /* 0x0000000000081947 */ /* 0x008fea0003800000 */
[----:B------:R-:W3:Y:S02]  /*8c30*/  SYNCS.PHASECHK.TRANS64.TRYWAIT P1, [UR6+0x2a850], R0 ;  /* 0x02a85000ff0075a7 */ /* 0x000ee40008020146 */
[----:B---3--:R-:W-:Y:S05]  /*8c40*/  @!P1 BRA `(.L_x_1296) ;  /* 0x000000d400e49947 */ /* 0x008fea0003800000 */
.L_x_1295:
        /* <DEDUP_REMOVED lines=38> */
.L_x_1297:
        /* <DEDUP_REMOVED lines=310> */
.L_x_1298:
        /* <DEDUP_REMOVED lines=35> */
.L_x_1288:
        /* <DEDUP_REMOVED lines=9> */
[----:B------:R-:W-:-:S05]  /*a4d0*/  ULDC UR50, c[0x0][0x9e0] ;  /* 0x0002780000327ab9 */ /* 0x000fca0000000800 */
.L_x_1319:
[----:B------:R-:W-:-:S04]  /*a4e0*/  UIADD3 UR38, UR4, 0x1, URZ ;  /* 0x0000000104267890 */ /* 0x000fc8000fffe03f */
[----:B------:R-:W-:-:S04]  /*a4f0*/  UISETP.NE.AND UP0, UPT, UR38, 0x2, UPT ;  /* 0x000000022600788c */ /* 0x000fc8000bf05270 */
[----:B------:R-:W-:Y:S02]  /*a500*/  USEL UR39, URZ, 0x1, UP0 ;  /* 0x000000013f277887 */ /* 0x000fe40008000000 */
[----:B------:R-:W-:Y:S02]  /*a510*/  USEL UR38, UR38, URZ, UP0 ;  /* 0x0000003f26267287 */ /* 0x000fe40008000000 */
[----:B------:R-:W-:Y:S01]  /*a520*/  ULOP3.LUT UR39, UR7, UR39, URZ, 0x3c, !UPT ;  /* 0x0000002707277292 */ /* 0x000fe2000f8e3c3f */
[----:B------:R-:W-:Y:S11]  /*a530*/  @!P0 BRA `(.L_x_1301) ;  /* 0x0000000000048947 */ /* 0x000ff60003800000 */
[----:B------:R-:W-:Y:S01]  /*a540*/  BPT.TRAP 0x1 ;  /* 0x000000040000795c */ /* 0x000fe20000300000 */
.L_x_1301:
[----:B------:R-:W-:Y:S01]  /*a550*/  ULEA UR6, UR38, UR40, 0x3 ;  /* 0x0000002826067291 */ /* 0x000fe2000f8e183f */
[----:B------:R-:W-:-:S05]  /*a560*/  IMAD.U32 R11, RZ, RZ, UR39 ;  /* 0x00000027ff0b7e24 */ /* 0x000fca000f8e00ff */
[----:B------:R-:W-:-:S04]  /*a570*/  SHF.L.U32 R11, R11, 0x1f, RZ ;  /* 0x0000001f0b0b7819 */ /* 0x000fc800000006ff */
[----:B------:R0:W1:Y:S01]  /*a580*/  SYNCS.PHASECHK.TRANS64.TRYWAIT P1, [UR6+0x2a830], R11 ;  /* 0x02a8300bff0075a7 */ /* 0x0000620008020146 */
[----:B------:R-:W-:Y:S05]  /*a590*/  @!P0 BRA `(.L_x_1302) ;  /* 0x0000000000048947 */ /* 0x000fea0003800000 */
[----:B------:R-:W-:Y:S01]  /*a5a0*/  BPT.TRAP 0x1 ;  /* 0x000000040000795c */ /* 0x000fe20000300000 */
.L_x_1302:
[----:B-1----:R-:W-:Y:S05]  /*a5b0*/  @P1 BRA `(.L_x_1303) ;  /* 0x0000000000081947 */ /* 0x002fea0003800000 */
[----:B------:R-:W1:Y:S02]  /*a5c0*/  SYNCS.PHASECHK.TRANS64.TRYWAIT P1, [UR6+0x2a830], R11 ;  /* 0x02a8300bff0075a7 */ /* 0x000e640008020146 */
[----:B-1----:R-:W-:Y:S05]  /*a5d0*/  @!P1 BRA `(.L_x_1304) ;  /* 0x000000bc00989947 */ /* 0x002fea0003800000 */
.L_x_1303:
        /* <DEDUP_REMOVED lines=137> */
.L_x_1305:
[----:B------:R-:W-:Y:S01]  /*ae70*/  ULEA UR10, UR4, UR40, 0x3 ;  /* 0x00000028040a7291 */ /* 0x000fe2000f8e183f */
[----:B------:R-:W-:-:S05]  /*ae80*/  IMAD.U32 R0, RZ, RZ, UR7 ;  /* 0x00000007ff007e24 */ /* 0x000fca000f8e00ff */
[----:B------:R-:W-:-:S04]  /*ae90*/  SHF.L.U32 R0, R0, 0x1f, RZ ;  /* 0x0000001f00007819 */ /* 0x000fc800000006ff */
[----:B------:R2:W3:Y:S01]  /*aea0*/  SYNCS.PHASECHK.TRANS64.TRYWAIT P1, [UR10+0x2a850], R0 ;  /* 0x02a85000ff0075a7 */ /* 0x0004e2000802014a */
[----:B------:R-:W-:Y:S05]  /*aeb0*/  @!P0 BRA `(.L_x_1306) ;  /* 0x0000000000048947 */ /* 0x000fea0003800000 */
[----:B------:R-:W-:Y:S01]  /*aec0*/  BPT.TRAP 0x1 ;  /* 0x000000040000795c */ /* 0x000fe20000300000 */
.L_x_1306:
[----:B---3--:R-:W-:Y:S05]  /*aed0*/  @P1 BRA `(.L_x_1307) ;  /* 0x0000000000081947 */ /* 0x008fea0003800000 */
[----:B------:R-:W3:Y:S02]  /*aee0*/  SYNCS.PHASECHK.TRANS64.TRYWAIT P1, [UR10+0x2a850], R0 ;  /* 0x02a85000ff0075a7 */ /* 0x000ee4000802014a */
[----:B---3--:R-:W-:Y:S05]  /*aef0*/  @!P1 BRA `(.L_x_1308) ;  /* 0x000000b400689947 */ /* 0x008fea0003800000 */
.L_x_1307:
        /* <DEDUP_REMOVED lines=37> */
.L_x_1309:
[----:B------:R-:W3:Y:S01]  /*b150*/  LDL R154, [R1] ;  /* 0x00000000019a7983 */ /* 0x000ee20000100800 */
        /* <DEDUP_REMOVED lines=13> */
[----:B------:R-:W4:Y:S01]  /*b230*/  @P2 LDC R101, c[0x0][0x44c] ;  /* 0x00011300ff652b82 */ /* 0x000f220000000800 */
        /* <DEDUP_REMOVED lines=45> */
[----:B------:R-:W1:Y:S01]  /*b510*/  MUFU.TANH R11, R11 ;  /* 0x0000000b000b7308 */ /* 0x000e620000002400 */
[----:B------:R-:W-:Y:S01]  /*b520*/  IMAD R104, R19, -0x2, R104 ;  /* 0xfffffffe13687824 */ /* 0x000fe200078e0268 */
[----:B------:R-:W-:Y:S01]  /*b530*/  SYNCS.ARRIVE.TRANS64.RED.A1T0 RZ, [UR4], RZ ;  /* 0x000000ffffff79a7 */ /* 0x000fe20008100404 */
[----:B------:R-:W-:Y:S01]  /*b540*/  ULOP3.LUT UR4, URZ, UR43, URZ, 0x33, !UPT ;  /* 0x0000002b3f047292 */ /* 0x000fe2000f8e333f */
[----:B------:R-:W-:Y:S01]  /*b550*/  FMUL.FTZ R120, R120, UR5 ;  /* 0x0000000578787c20 */ /* 0x000fe20008410000 */
[----:B------:R-:W-:Y:S01]  /*b560*/  VIADD R126, R104, 0xffffffff ;  /* 0xffffffff687e7836 */ /* 0x000fe20000000000 */
[----:B------:R-:W-:Y:S02]  /*b570*/  IADD3 R105, -R17, R104, R16 ;  /* 0x0000006811697210 */ /* 0x000fe40007ffe110 */
[----:B------:R-:W2:Y:S03]  /*b580*/  MUFU.TANH R136, R136 ;  /* 0x0000008800887308 */ /* 0x000ea60000002400 */
[----:B------:R-:W-:-:S04]  /*b590*/  VIADD R122, R105, UR4 ;  /* 0x00000004697a7c36 */ /* 0x000fc80008000000 */
[----:B0-----:R-:W-:Y:S01]  /*b5a0*/  IMAD.IADD R114, R122, 0x1, R111 ;  /* 0x000000017a727824 */ /* 0x001fe200078e026f */
[----:B------:R-:W0:Y:S08]  /*b5b0*/  MUFU.TANH R0, R0 ;  /* 0x0000000000007308 */ /* 0x000e300000002400 */
        /* <DEDUP_REMOVED lines=49> */
[----:B------:R-:W-:Y:S01]  /*b8d0*/  IADD3 R111, -R17, R16, R111 ;  /* 0x00000010116f7210 */ /* 0x000fe20007ffe16f */
        /* <DEDUP_REMOVED lines=11> */
.L_x_1312:
[----:B------:R-:W-:-:S05]  /*b990*/  IMAD.U32 R115, RZ, RZ, UR41 ;  /* 0x00000029ff737e24 */ /* 0x000fca000f8e00ff */
[----:B------:R-:W-:-:S13]  /*b9a0*/  ISETP.NE.AND P1, PT, R115, 0x1, PT ;  /* 0x000000017300780c */ /* 0x000fda0003f25270 */
[----:B------:R-:W1:Y:S02]  /*b9b0*/  @P1 LDC.64 R104, c[0x0][0x9e8] ;  /* 0x00027a00ff681b82 */ /* 0x000e640000000a00 */
[----:B-1----:R-:W-:-:S05]  /*b9c0*/  @P1 IMAD.HI.U32 R104, R111, R104, RZ ;  /* 0x000000686f681227 */ /* 0x002fca00078e00ff */
[----:B------:R-:W-:-:S07]  /*b9d0*/  @P1 SHF.R.U32.HI R111, RZ, R105, R104 ;  /* 0x00000069ff6f1219 */ /* 0x000fce0000011668 */
.L_x_1313:
[----:B------:R-:W-:Y:S05]  /*b9e0*/  BSYNC B0 ;  /* 0x0000000000007941 */ /* 0x000fea0003800000 */
.L_x_1311:
[----:B------:R-:W-:-:S05]  /*b9f0*/  IMAD R111, R111, R115, R126 ;  /* 0x000000736f6f7224 */ /* 0x000fca00078e027e */
[----:B------:R-:W-:Y:S02]  /*ba00*/  VIADDMNMX R112, R111, R115, R112, PT ;  /* 0x000000736f707246 */ /* 0x000fe40003800170 */
[----:B------:R-:W-:-:S07]  /*ba10*/  VIMNMX R114, R114, R111, !PT ;  /* 0x0000006f72727248 */ /* 0x000fce0007fe0100 */
.L_x_1310:
        /* <DEDUP_REMOVED lines=132> */
.L_x_1316:
[----:B------:R-:W-:-:S05]  /*c260*/  IMAD.U32 R110, RZ, RZ, UR41 ;  /* 0x00000029ff6e7e24 */ /* 0x000fca000f8e00ff */
[----:B------:R-:W-:-:S13]  /*c270*/  ISETP.NE.AND P6, PT, R110, 0x1, PT ;  /* 0x000000016e00780c */ /* 0x000fda0003fc5270 */
[----:B------:R-:W0:Y:S02]  /*c280*/  @P6 LDC.64 R96, c[0x0][0x9e8] ;  /* 0x00027a00ff606b82 */ /* 0x000e240000000a00 */
[----:B0-----:R-:W-:-:S05]  /*c290*/  @P6 IMAD.HI.U32 R96, R125, R96, RZ ;  /* 0x000000607d606227 */ /* 0x001fca00078e00ff */
[----:B------:R-:W-:-:S07]  /*c2a0*/  @P6 SHF.R.U32.HI R125, RZ, R97, R96 ;  /* 0x00000061ff7d6219 */ /* 0x000fce0000011660 */
.L_x_1317:
[----:B------:R-:W-:Y:S05]  /*c2b0*/  BSYNC B0 ;  /* 0x0000000000007941 */ /* 0x000fea0003800000 */
.L_x_1315:
[----:B------:R-:W-:-:S05]  /*c2c0*/  IMAD R125, R125, R110, R126 ;  /* 0x0000006e7d7d7224 */ /* 0x000fca00078e027e */
[----:B------:R-:W-:Y:S02]  /*c2d0*/  VIADDMNMX R104, R125, R110, R104, PT ;  /* 0x0000006e7d687246 */ /* 0x000fe40003800168 */
[----:B------:R-:W-:-:S07]  /*c2e0*/  VIMNMX R106, R106, R125, !PT ;  /* 0x0000007d6a6a7248 */ /* 0x000fce0007fe0100 */
.L_x_1314:
        /* <DEDUP_REMOVED lines=72> */
[----:B------:R-:W-:-:S02]  /*c770*/  ISETP.NE.AND P1, PT, R144, RZ, PT ;  /* 0x000000ff9000720c */ /* 0x000fc40003f25270 */
[----:B------:R-:W-:Y:S02]  /*c780*/  FMNMX.FTZ R2, R11, R2, !PT ;  /* 0x000000020b027209 */ /* 0x000fe40007810000 */
[C---:B------:R-:W-:Y:S02]  /*c790*/  ISETP.GT.AND P1, PT, R106.reuse, 0x31, !P1 ;  /* 0x000000316a00780c */ /* 0x040fe40004f24270 */
[----:B------:R-:W-:Y:S01]  /*c7a0*/  ISETP.GT.AND P3, PT, R106, 0x50, !P3 ;  /* 0x000000506a00780c */ /* 0x000fe20005f64270 */
[----:B------:R-:W1:Y:S01]  /*c7b0*/  SHFL.BFLY PT, R13, R2, 0x2, 0x1f ;  /* 0x0c401f00020d7f89 */ /* 0x000e6200000e0000 */
[C---:B------:R-:W-:Y:S02]  /*c7c0*/  ISETP.LT.OR P1, PT, R104.reuse, 0x32, P1 ;  /* 0x000000326800780c */ /* 0x040fe40000f21670 */
[----:B------:R-:W-:Y:S02]  /*c7d0*/  ISETP.LT.OR P3, PT, R104, 0x51, P3 ;  /* 0x000000516800780c */ /* 0x000fe40001f61670 */
[----:B------:R-:W-:-:S02]  /*c7e0*/  FSEL R95, R95, -INF , !P1 ;  /* 0xff8000005f5f7808 */ /* 0x000fc40004800000 */
[----:B------:R-:W-:Y:S02]  /*c7f0*/  ISETP.NE.AND P1, PT, R146, RZ, PT ;  /* 0x000000ff9200720c */ /* 0x000fe40003f25270 */
[C---:B------:R-:W-:Y:S02]  /*c800*/  ISETP.GT.AND P4, PT, R106.reuse, 0x51, !P4 ;  /* 0x000000516a00780c */ /* 0x040fe40006784270 */
[----:B------:R-:W-:Y:S02]  /*c810*/  ISETP.GT.AND P1, PT, R106, 0x38, !P1 ;  /* 0x000000386a00780c */ /* 0x000fe40004f24270 */
[----:B------:R-:W-:Y:S02]  /*c820*/  FSEL R159, R159, -INF , !P3 ;  /* 0xff8000009f9f7808 */ /* 0x000fe40005800000 */
[----:B------:R-:W-:Y:S02]  /*c830*/  ISETP.LT.OR P1, PT, R104, 0x39, P1 ;  /* 0x000000396800780c */ /* 0x000fe40000f21670 */
[----:B------:R-:W-:-:S02]  /*c840*/  ISETP.GT.AND P5, PT, R106, 0x58, !P5 ;  /* 0x000000586a00780c */ /* 0x000fc40006fa4270 */
[----:B------:R-:W-:Y:S02]  /*c850*/  FSEL R141, R98, -INF , !P1 ;  /* 0xff800000628d7808 */ /* 0x000fe40004800000 */
[----:B------:R-:W-:Y:S02]  /*c860*/  ISETP.NE.AND P1, PT, R148, RZ, PT ;  /* 0x000000ff9400720c */ /* 0x000fe40003f25270 */
[----:B------:R-:W-:Y:S02]  /*c870*/  ISETP.LT.OR P4, PT, R104, 0x52, P4 ;  /* 0x000000526800780c */ /* 0x000fe40002781670 */
[----:B------:R-:W-:Y:S02]  /*c880*/  ISETP.GT.AND P1, PT, R106, 0x39, !P1 ;  /* 0x000000396a00780c */ /* 0x000fe40004f24270 */
[----:B-1----:R-:W-:Y:S02]  /*c890*/  FMNMX.FTZ R15, R2, R13, !PT ;  /* 0x0000000d020f7209 */ /* 0x002fe40007810000 */
[----:B------:R-:W-:-:S02]  /*c8a0*/  ISETP.LT.OR P1, PT, R104, 0x3a, P1 ;  /* 0x0000003a6800780c */ /* 0x000fc40000f21670 */
[----:B------:R-:W-:Y:S01]  /*c8b0*/  ISETP.LT.OR P5, PT, R104, 0x59, P5 ;  /* 0x000000596800780c */ /* 0x000fe20002fa1670 */
[----:B------:R-:W1:Y:S01]  /*c8c0*/  SHFL.BFLY PT, R20, R15, 0x1, 0x1f ;  /* 0x0c201f000f147f89 */ /* 0x000e6200000e0000 */
[----:B------:R-:W-:Y:S02]  /*c8d0*/  FSEL R99, R99, -INF , !P1 ;  /* 0xff80000063637808 */ /* 0x000fe40004800000 */
[----:B------:R-:W-:-:S04]  /*c8e0*/  ISETP.NE.AND P1, PT, R150, RZ, PT ;  /* 0x000000ff9600720c */ /* 0x000fc80003f25270 */
[----:B------:R-:W-:-:S04]  /*c8f0*/  ISETP.GT.AND P1, PT, R106, 0x40, !P1 ;  /* 0x000000406a00780c */ /* 0x000fc80004f24270 */
[----:B------:R-:W-:-:S04]  /*c900*/  ISETP.LT.OR P1, PT, R104, 0x41, P1 ;  /* 0x000000416800780c */ /* 0x000fc80000f21670 */
[----:B------:R-:W-:Y:S02]  /*c910*/  FSEL R147, R147, -INF , !P1 ;  /* 0xff80000093937808 */ /* 0x000fe40004800000 */
[----:B------:R-:W-:-:S04]  /*c920*/  ISETP.NE.AND P1, PT, R152, RZ, PT ;  /* 0x000000ff9800720c */ /* 0x000fc80003f25270 */
[----:B------:R-:W-:Y:S02]  /*c930*/  ISETP.GT.AND P1, PT, R106, 0x41, !P1 ;  /* 0x000000416a00780c */ /* 0x000fe40004f24270 */
[----:B-1----:R-:W-:Y:S02]  /*c940*/  FMNMX.FTZ R13, R15, R20, !PT ;  /* 0x000000140f0d7209 */ /* 0x002fe40007810000 */
        /* <DEDUP_REMOVED lines=132> */
[----:B------:R-:W0:Y:S08]  /*d190*/  MUFU.EX2 R90, R90 ;  /* 0x0000005a005a7308 */ /* 0x000e300000000800 */
[----:B------:R-:W3:Y:S08]  /*d1a0*/  MUFU.EX2 R97, R97 ;  /* 0x0000006100617308 */ /* 0x000ef00000000800 */
[----:B------:R-:W4:Y:S08]  /*d1b0*/  MUFU.EX2 R92, R92 ;  /* 0x0000005c005c7308 */ /* 0x000f300000000800 */
[----:B------:R2:W-:Y:S08]  /*d1c0*/  MUFU.EX2 R10, R98 ;  /* 0x00000062000a7308 */ /* 0x0005f00000000800 */
[----:B------:R-:W5:Y:S01]  /*d1d0*/  MUFU.EX2 R105, R105 ;  /* 0x0000006900697308 */ /* 0x000f620000000800 */
[----:B--2---:R-:W-:Y:S01]  /*d1e0*/  FADD.FTZ R98, R88, R3 ;  /* 0x0000000358627221 */ /* 0x004fe20000010000 */
[----:B------:R-:W-:-:S03]  /*d1f0*/  FADD.FTZ R3, R181, R8 ;  /* 0x00000008b5037221 */ /* 0x000fc60000010000 */
[----:B-1----:R-:W-:Y:S01]  /*d200*/  FADD.FTZ R89, R93, R98 ;  /* 0x000000625d597221 */ /* 0x002fe20000010000 */
[----:B------:R-:W-:Y:S02]  /*d210*/  FADD.FTZ R8, R152, R3 ;  /* 0x0000000398087221 */ /* 0x000fe40000010000 */
[----:B------:R-:W1:Y:S01]  /*d220*/  MUFU.EX2 R94, R94 ;  /* 0x0000005e005e7308 */ /* 0x000e620000000800 */
[----:B0-----:R-:W-:Y:S01]  /*d230*/  FADD.FTZ R98, R90, R89 ;  /* 0x000000595a627221 */ /* 0x001fe20000010000 */
[----:B------:R-:W-:-:S03]  /*d240*/  FADD.FTZ R3, R177, R8 ;  /* 0x00000008b1037221 */ /* 0x000fc60000010000 */
[----:B---3--:R-:W-:Y:S01]  /*d250*/  FADD.FTZ R89, R97, R98 ;  /* 0x0000006261597221 */ /* 0x008fe20000010000 */
[----:B------:R-:W-:Y:S02]  /*d260*/  FADD.FTZ R8, R154, R3 ;  /* 0x000000039a087221 */ /* 0x000fe40000010000 */
[----:B------:R-:W0:Y:S01]  /*d270*/  MUFU.EX2 R109, R109 ;  /* 0x0000006d006d7308 */ /* 0x000e220000000800 */
[----:B----4-:R-:W-:Y:S01]  /*d280*/  FADD.FTZ R98, R92, R89 ;  /* 0x000000595c627221 */ /* 0x010fe20000010000 */
[----:B------:R-:W-:-:S03]  /*d290*/  FADD.FTZ R3, R151, R8 ;  /* 0x0000000897037221 */ /* 0x000fc60000010000 */
[----:B-----5:R-:W-:Y:S01]  /*d2a0*/  FADD.FTZ R89, R105, R98 ;  /* 0x0000006269597221 */ /* 0x020fe20000010000 */
[----:B------:R-:W-:Y:S02]  /*d2b0*/  FADD.FTZ R8, R148, R3 ;  /* 0x0000000394087221 */ /* 0x000fe40000010000 */
[----:B------:R-:W2:Y:S01]  /*d2c0*/  MUFU.EX2 R91, R91 ;  /* 0x0000005b005b7308 */ /* 0x000ea20000000800 */
[----:B-1----:R-:W-:Y:S01]  /*d2d0*/  FADD.FTZ R98, R94, R89 ;  /* 0x000000595e627221 */ /* 0x002fe20000010000 */
[----:B------:R-:W-:-:S04]  /*d2e0*/  FADD.FTZ R3, R145, R8 ;  /* 0x0000000891037221 */ /* 0x000fc80000010000 */
[----:B------:R-:W-:Y:S02]  /*d2f0*/  FADD.FTZ R8, R150, R3 ;  /* 0x0000000396087221 */ /* 0x000fe40000010000 */
[----:B------:R-:W1:Y:S01]  /*d300*/  MUFU.EX2 R21, R21 ;  /* 0x0000001500157308 */ /* 0x000e620000000800 */
[----:B0-----:R-:W-:Y:S01]  /*d310*/  FADD.FTZ R89, R109, R98 ;  /* 0x000000626d597221 */ /* 0x001fe20000010000 */
[----:B------:R-:W-:-:S03]  /*d320*/  FADD.FTZ R3, R101, R8 ;  /* 0x0000000865037221 */ /* 0x000fc60000010000 */
[----:B------:R-:W-:Y:S01]  /*d330*/  FADD.FTZ R98, R10, R89 ;  /* 0x000000590a627221 */ /* 0x000fe20000010000 */
[----:B------:R-:W-:Y:S02]  /*d340*/  FADD.FTZ R8, R144, R3 ;  /* 0x0000000390087221 */ /* 0x000fe40000010000 */
[----:B------:R-:W0:Y:S01]  /*d350*/  MUFU.EX2 R95, R95 ;  /* 0x0000005f005f7308 */ /* 0x000e220000000800 */
[----:B--2---:R-:W-:Y:S01]  /*d360*/  FADD.FTZ R98, R91, R98 ;  /* 0x000000625b627221 */ /* 0x004fe20000010000 */
[----:B------:R-:W-:-:S04]  /*d370*/  FADD.FTZ R3, R115, R8 ;  /* 0x0000000873037221 */ /* 0x000fc80000010000 */
[----:B------:R-:W-:Y:S02]  /*d380*/  FADD.FTZ R8, R146, R3 ;  /* 0x0000000392087221 */ /* 0x000fe40000010000 */
        /* <DEDUP_REMOVED lines=37> */
[----:B-1----:R-:W-:Y:S01]  /*d5e0*/  FADD.FTZ R98, R139, R98 ;  /* 0x000000628b627221 */ /* 0x002fe20000010000 */
[----:B0-----:R-:W-:-:S03]  /*d5f0*/  FADD.FTZ R8, R9, R8 ;  /* 0x0000000809087221 */ /* 0x001fc60000010000 */
[----:B--2---:R-:W-:Y:S01]  /*d600*/  FADD.FTZ R3, R96, R98 ;  /* 0x0000006260037221 */ /* 0x004fe20000010000 */
[----:B------:R-:W-:Y:S06]  /*d610*/  @!P0 BRA `(.L_x_1318) ;  /* 0x0000000000048947 */ /* 0x000fec0003800000 */
[----:B------:R-:W-:Y:S01]  /*d620*/  BPT.TRAP 0x1 ;  /* 0x000000040000795c */ /* 0x000fe20000300000 */
.L_x_1318:
        /* <DEDUP_REMOVED lines=10> */
[----:B------:R-:W-:-:S02]  /*d6d0*/  F2FP.F16.F32.PACK_AB R147, R99, R141 ;  /* 0x0000008d6393723e */ /* 0x000fc400000000ff */
[----:B------:R-:W-:Y:S01]  /*d6e0*/  SYNCS.ARRIVE.TRANS64.RED.A1T0 RZ, [UR10], RZ ;  /* 0x000000ffffff79a7 */ /* 0x000fe2000810040a */
[----:B------:R-:W-:Y:S01]  /*d6f0*/  F2FP.F16.F32.PACK_AB R138, R9, R138 ;  /* 0x0000008a098a723e */ /* 0x000fe200000000ff */
[----:B------:R-:W-:Y:S01]  /*d700*/  IMAD.MOV.U32 R9, RZ, RZ, R13 ;  /* 0x000000ffff097224 */ /* 0x000fe200078e000d */
        /* <DEDUP_REMOVED lines=20> */
.L_x_1300:
        /* <DEDUP_REMOVED lines=67> */
.L_x_1320:
[----:B------:R-:W-:Y:S01]  /*dc80*/  ULEA UR5, UR38, UR40, 0x3 ;  /* 0x0000002826057291 */ /* 0x000fe2000f8e183f */
[----:B------:R-:W-:-:S05]  /*dc90*/  IMAD.U32 R0, RZ, RZ, UR39 ;  /* 0x00000027ff007e24 */ /* 0x000fca000f8e00ff */
[----:B------:R-:W-:-:S04]  /*dca0*/  SHF.L.U32 R0, R0, 0x1f, RZ ;  /* 0x0000001f00007819 */ /* 0x000fc800000006ff */
[----:B------:R0:W1:Y:S01]  /*dcb0*/  SYNCS.PHASECHK.TRANS64.TRYWAIT P1, [UR5+0x2a850], R0 ;  /* 0x02a85000ff0075a7 */ /* 0x0000620008020145 */
[----:B------:R-:W-:Y:S05]  /*dcc0*/  @!P0 BRA `(.L_x_1321) ;  /* 0x0000000000048947 */ /* 0x000fea0003800000 */
[----:B------:R-:W-:Y:S01]  /*dcd0*/  BPT.TRAP 0x1 ;  /* 0x000000040000795c */ /* 0x000fe20000300000 */
.L_x_1321:
[----:B-1----:R-:W-:Y:S05]  /*dce0*/  @P1 BRA `(.L_x_1322) ;  /* 0x0000000000081947 */ /* 0x002fea0003800000 */
[----:B------:R-:W1:Y:S02]  /*dcf0*/  SYNCS.PHASECHK.TRANS64.TRYWAIT P1, [UR5+0x2a850], R0 ;  /* 0x02a85000ff0075a7 */ /* 0x000e640008020145 */
[----:B-1----:R-:W-:Y:S05]  /*dd00*/  @!P1 BRA `(.L_x_1323) ;  /* 0x0000008400fc9947 */ /* 0x002fea0003800000 */
.L_x_1322:
[----:B------:R-:W-:Y:S01]  /*dd10*/  UIADD3 UR40, UR40, 0x400, URZ ;  /* 0x0000040028287890 */ /* 0x000fe2000fffe03f */
[----:B------:R-:W-:Y:S01]  /*dd20*/  WARPGROUP.ARRIVE ;  /* 0x00000000000079c5 */ /* 0x000fe20000000000 */
[----:B------:R-:W-:Y:S01]  /*dd30*/  UMOV UR7, 0x40000040 ;  /* 0x4000004000077882 */ /* 0x000fe20000000000 */
[----:B-1----:R-:W1:Y:S01]  /*dd40*/  SHFL.BFLY PT, R5, R8, 0x2, 0x1f ;  /* 0x0c401f0008057f89 */ /* 0x002e6200000e0000 */
[----:B------:R-:W-:Y:S01]  /*dd50*/  USHF.R.U32.HI UR40, URZ, 0x4, UR40 ;  /* 0x000000043f287899 */ /* 0x000fe20008011628 */
[----:B------:R-:W-:Y:S02]  /*dd60*/  IMAD.MOV.U32 R9, RZ, RZ, RZ ;  /* 0x000000ffff097224 */ /* 0x000fe400078e00ff */
[----:B0-----:R-:W0:Y:S01]  /*dd70*/  SHFL.BFLY PT, R0, R3, 0x2, 0x1f ;  /* 0x0c401f0003007f89 */ /* 0x001e2200000e0000 */
[----:B------:R-:W-:-:S04]  /*dd80*/  ULOP3.LUT UR40, UR40, 0x3fff, URZ, 0xc0, !UPT ;  /* 0x00003fff28287892 */ /* 0x000fc8000f8ec03f */
[----:B------:R-:W-:-:S04]  /*dd90*/  ULOP3.LUT UR4, UR40, 0x3000000, URZ, 0xfc, !UPT ;  /* 0x0300000028047892 */ /* 0x000fc8000f8efc3f */
[----:B------:R-:W-:-:S07]  /*dda0*/  UIMAD UR4, UR38, 0x600, UR4 ;  /* 0x00000600260478a4 */ /* 0x000fce000f8e0204 */
[----:B------:R-:W-:Y:S02]  /*ddb0*/  UMOV UR6, UR4 ;  /* 0x0000000400067c82 */ /* 0x000fe40008000000 */
[----:B------:R-:W-:Y:S01]  /*ddc0*/  HGMMA.64x128x16.F32 R24, R156, gdesc[UR4].tnspB, R24, gsb0 ;  /* 0x41e000049c187df0 */ /* 0x000fe20008000818 */
[----:B------:R-:W-:Y:S01]  /*ddd0*/  UIADD3 UR6, UR4, 0x80, URZ ;  /* 0x0000008004067890 */ /* 0x000fe2000fffe03f */
[----:B-1----:R-:W-:Y:S01]  /*dde0*/  FADD.FTZ R5, R5, R8 ;  /* 0x0000000805057221 */ /* 0x002fe20000010000 */
[----:B------:R-:W-:Y:S01]  /*ddf0*/  UMOV UR7, 0x40000040 ;  /* 0x4000004000077882 */ /* 0x000fe20000000000 */
[----:B0-----:R-:W-:Y:S01]  /*de00*/  FADD.FTZ R2, R0, R3 ;  /* 0x0000000300027221 */ /* 0x001fe20000010000 */
[----:B------:R-:W-:Y:S02]  /*de10*/  IMAD.MOV.U32 R3, RZ, RZ, RZ ;  /* 0x000000ffff037224 */ /* 0x000fe400078e00ff */
[----:B------:R-:W0:Y:S04]  /*de20*/  SHFL.BFLY PT, R0, R5, 0x1, 0x1f ;  /* 0x0c201f0005007f89 */ /* 0x000e2800000e0000 */
[----:B------:R-:W1:Y:S01]  /*de30*/  SHFL.BFLY PT, R7, R2, 0x1, 0x1f ;  /* 0x0c201f0002077f89 */ /* 0x000e6200000e0000 */
[----:B0-----:R-:W-:Y:S01]  /*de40*/  FADD.FTZ R10, R5, R0 ;  /* 0x00000000050a7221 */ /* 0x001fe20000010000 */
[----:B------:R-:W-:-:S02]  /*de50*/  IMAD.MOV.U32 R0, RZ, RZ, -0x800000 ;  /* 0xff800000ff007424 */ /* 0x000fc400078e00ff */
[----:B-1----:R-:W-:Y:S02]  /*de60*/  FADD.FTZ R11, R2, R7 ;  /* 0x00000007020b7221 */ /* 0x002fe40000010000 */
[----:B------:R-:W-:Y:S01]  /*de70*/  FSETP.NE.FTZ.AND P1, PT, R10, RZ, PT ;  /* 0x000000ff0a00720b */ /* 0x000fe20003f35000 */
[----:B------:R-:W-:Y:S02]  /*de80*/  IMAD.MOV.U32 R2, RZ, RZ, -0x800000 ;  /* 0xff800000ff027424 */ /* 0x000fe400078e00ff */
        /* <DEDUP_REMOVED lines=38> */
.L_x_1324:
        /* <DEDUP_REMOVED lines=9> */
[----:B------:R-:W-:Y:S01]  /*e180*/  FMUL.FTZ R7, R31, R9 ;  /* 0x000000091f077220 */ /* 0x000fe20000410000 */
[-C--:B------:R-:W-:Y:S01]  /*e190*/  FMUL.FTZ R95, R24, R3.reuse ;  /* 0x00000003185f7220 */ /* 0x080fe20000410000 */
[-C--:B------:R-:W-:Y:S01]  /*e1a0*/  FMUL.FTZ R12, R25, R3.reuse ;  /* 0x00000003190c7220 */ /* 0x080fe20000410000 */
        /* <DEDUP_REMOVED lines=62> */
.L_x_1246:
        /* <DEDUP_REMOVED lines=9> */
[----:B------:R-:W-:Y:S02]  /*e620*/  F2FP.F16.F32.PACK_AB R7, R7, R8 ;  /* 0x000000080707723e */ /* 0x000fe400000000ff */
[----:B------:R-:W-:Y:S01]  /*e630*/  F2FP.F16.F32.PACK_AB R6, R6, R91 ;  /* 0x0000005b0606723e */ /* 0x000fe200000000ff */
[----:B------:R-:W-:Y:S01]  /*e640*/  BAR.SYNC.DEFER_BLOCKING 0x1, 0x100 ;  /* 0x0044000000007b1d */ /* 0x000fe20000010000 */
        /* <DEDUP_REMOVED lines=10> */
[----:B------:R-:W-:Y:S02]  /*e6f0*/  MOV R16, R3 ;  /* 0x0000000300107202 */ /* 0x000fe40000000f00 */
[----:B--2---:R-:W-:-:S03]  /*e700*/  MOV R17, R4 ;  /* 0x0000000400117202 */ /* 0x004fc60000000f00 */
[----:B------:R-:W-:-:S03]  /*e710*/  IMAD.WIDE R4, R171, 0x2, R16 ;  /* 0x00000002ab047825 */ /* 0x000fc600078e0210 */
[C---:B------:R-:W-:Y:S02]  /*e720*/  LOP3.LUT R9, R4.reuse, 0x380, RZ, 0xc0, !PT ;  /* 0x0000038004097812 */ /* 0x040fe400078ec0ff */
[C---:B------:R-:W-:Y:S02]  /*e730*/  IADD3 R23, P6, R4.reuse, 0x20, RZ ;  /* 0x0000002004177810 */ /* 0x040fe40007fde0ff */
[----:B------:R-:W-:Y:S02]  /*e740*/  IADD3 R97, P4, R4, 0x60, RZ ;  /* 0x0000006004617810 */ /* 0x000fe40007f9e0ff */
[----:B------:R-:W-:Y:S01]  /*e750*/  SHF.R.U64 R9, R9, 0x3, RZ ;  /* 0x0000000309097819 */ /* 0x000fe200000012ff */
[--C-:B------:R-:W-:Y:S01]  /*e760*/  IMAD.X R27, RZ, RZ, R5.reuse, P6 ;  /* 0x000000ffff1b7224 */ /* 0x100fe200030e0605 */
[----:B------:R-:W-:Y:S01]  /*e770*/  LOP3.LUT R14, R23, 0x380, RZ, 0xc0, !PT ;  /* 0x00000380170e7812 */ /* 0x000fe200078ec0ff */
[----:B------:R-:W-:Y:S01]  /*e780*/  IMAD.X R15, RZ, RZ, R5, P4 ;  /* 0x000000ffff0f7224 */ /* 0x000fe200020e0605 */
[----:B-1----:R-:W-:-:S02]  /*e790*/  LOP3.LUT R44, R97, 0x380, RZ, 0xc0, !PT ;  /* 0x00000380612c7812 */ /* 0x002fc400078ec0ff */
[C---:B------:R-:W-:Y:S02]  /*e7a0*/  IADD3 R73, P5, R4.reuse, 0x40, RZ ;  /* 0x0000004004497810 */ /* 0x040fe40007fbe0ff */
[C---:B------:R-:W-:Y:S02]  /*e7b0*/  IADD3 R99, P3, R4.reuse, 0x4000, RZ ;  /* 0x0000400004637810 */ /* 0x040fe40007f7e0ff */
[C---:B------:R-:W-:Y:S02]  /*e7c0*/  IADD3 R101, P2, R4.reuse, 0x4020, RZ ;  /* 0x0000402004657810 */ /* 0x040fe40007f5e0ff */
[C---:B------:R-:W-:Y:S01]  /*e7d0*/  IADD3 R90, P1, R4.reuse, 0x4040, RZ ;  /* 0x00004040045a7810 */ /* 0x040fe20007f3e0ff */
[--C-:B------:R-:W-:Y:S01]  /*e7e0*/  IMAD.X R21, RZ, RZ, R5.reuse, P3 ;  /* 0x000000ffff157224 */ /* 0x100fe200018e0605 */
[----:B------:R-:W-:Y:S01]  /*e7f0*/  IADD3 R103, P0, R4, 0x4060, RZ ;  /* 0x0000406004677810 */ /* 0x000fe20007f1e0ff */
[--C-:B------:R-:W-:Y:S01]  /*e800*/  IMAD.X R13, RZ, RZ, R5.reuse, P2 ;  /* 0x000000ffff0d7224 */ /* 0x100fe200010e0605 */
        /* <DEDUP_REMOVED lines=10> */
[----:B------:R-:W-:Y:S01]  /*e8b0*/  LOP3.LUT R10, R101, 0x380, RZ, 0xc0, !PT ;  /* 0x00000380650a7812 */ /* 0x000fe200078ec0ff */
[----:B------:R-:W1:Y:S01]  /*e8c0*/  LDC.64 R96, c[0x0][0xc00] ;  /* 0x00030000ff607b82 */ /* 0x000e620000000a00 */
[----:B------:R-:W-:-:S02]  /*e8d0*/  LOP3.LUT R23, R90, 0x380, RZ, 0xc0, !PT ;  /* 0x000003805a177812 */ /* 0x000fc400078ec0ff */
[----:B------:R-:W-:Y:S02]  /*e8e0*/  LOP3.LUT R44, R103, 0x380, RZ, 0xc0, !PT ;  /* 0x00000380672c7812 */ /* 0x000fe400078ec0ff */
[----:B------:R-:W-:Y:S02]  /*e8f0*/  LOP3.LUT R20, R73, 0x380, RZ, 0xc0, !PT ;  /* 0x0000038049147812 */ /* 0x000fe400078ec0ff */
[----:B------:R-:W-:Y:S02]  /*e900*/  LOP3.LUT R72, R99, 0x380, RZ, 0xc0, !PT ;  /* 0x0000038063487812 */ /* 0x000fe400078ec0ff */
[----:B------:R-:W-:Y:S02]  /*e910*/  SHF.R.U64 R10, R10, 0x3, RZ ;  /* 0x000000030a0a7819 */ /* 0x000fe400000012ff */
[----:B------:R-:W-:Y:S02]  /*e920*/  SHF.R.U64 R23, R23, 0x3, RZ ;  /* 0x0000000317177819 */ /* 0x000fe400000012ff */
[----:B------:R-:W-:-:S02]  /*e930*/  SHF.R.U64 R44, R44, 0x3, RZ ;  /* 0x000000032c2c7819 */ /* 0x000fc400000012ff */
[----:B------:R-:W-:Y:S02]  /*e940*/  SHF.R.U64 R20, R20, 0x3, RZ ;  /* 0x0000000314147819 */ /* 0x000fe400000012ff */
[----:B------:R-:W-:Y:S02]  /*e950*/  F2FP.F16.F32.PACK_AB R4, R12, R95 ;  /* 0x0000005f0c04723e */ /* 0x000fe400000000ff */
[----:B------:R-:W-:Y:S02]  /*e960*/  SHF.R.U64 R72, R72, 0x3, RZ ;  /* 0x0000000348487819 */ /* 0x000fe400000012ff */
[----:B------:R-:W-:Y:S01]  /*e970*/  LOP3.LUT R12, R10, R101, RZ, 0x3c, !PT ;  /* 0x000000650a0c7212 */ /* 0x000fe200078e3cff */
[----:B------:R2:W-:Y:S01]  /*e980*/  STSM.16.M88.4 [R94], R4 ;  /* 0x000000045e007844 */ /* 0x0005e20000000200 */
[----:B------:R-:W-:Y:S02]  /*e990*/  LOP3.LUT R10, R23, R90, RZ, 0x3c, !PT ;  /* 0x0000005a170a7212 */ /* 0x000fe400078e3cff */
[----:B------:R-:W-:-:S02]  /*e9a0*/  LOP3.LUT R8, R44, R103, RZ, 0x3c, !PT ;  /* 0x000000672c087212 */ /* 0x000fc400078e3cff */
[----:B------:R-:W-:Y:S02]  /*e9b0*/  LOP3.LUT R24, R20, R73, RZ, 0x3c, !PT ;  /* 0x0000004914187212 */ /* 0x000fe400078e3cff */
[----:B------:R-:W-:Y:S02]  /*e9c0*/  LOP3.LUT R20, R72, R99, RZ, 0x3c, !PT ;  /* 0x0000006348147212 */ /* 0x000fe400078e3cff */
[----:B------:R-:W-:Y:S02]  /*e9d0*/  MOV R72, R10 ;  /* 0x0000000a00487202 */ /* 0x000fe40000000f00 */
[----:B------:R-:W-:Y:S02]  /*e9e0*/  MOV R44, R8 ;  /* 0x00000008002c7202 */ /* 0x000fe40000000f00 */
[----:B------:R-:W-:Y:S02]  /*e9f0*/  MOV R92, R26 ;  /* 0x0000001a005c7202 */ /* 0x000fe40000000f00 */
[----:B------:R-:W-:-:S02]  /*ea00*/  F2FP.F16.F32.PACK_AB R8, R88, R89 ;  /* 0x000000595808723e */ /* 0x000fc400000000ff */
[----:B------:R-:W-:Y:S02]  /*ea10*/  F2FP.F16.F32.PACK_AB R9, R35, R34 ;  /* 0x000000222309723e */ /* 0x000fe400000000ff */
[----:B------:R-:W-:Y:S02]  /*ea20*/  F2FP.F16.F32.PACK_AB R10, R37, R36 ;  /* 0x00000024250a723e */ /* 0x000fe400000000ff */
[----:B------:R-:W-:Y:S02]  /*ea30*/  F2FP.F16.F32.PACK_AB R11, R39, R38 ;  /* 0x00000026270b723e */ /* 0x000fe400000000ff */
[----:B------:R-:W-:Y:S02]  /*ea40*/  MOV R91, R24 ;  /* 0x00000018005b7202 */ /* 0x000fe40000000f00 */
[----:B--2---:R-:W-:Y:S01]  /*ea50*/  F2FP.F16.F32.PACK_AB R4, R41, R40 ;  /* 0x000000282904723e */ /* 0x004fe200000000ff */
[----:B------:R-:W-:Y:S01]  /*ea60*/  STSM.16.M88.4 [R92], R8 ;  /* 0x000000085c007844 */ /* 0x000fe20000000200 */
[----:B------:R-:W-:-:S02]  /*ea70*/  F2FP.F16.F32.PACK_AB R5, R43, R42 ;  /* 0x0000002a2b05723e */ /* 0x000fc400000000ff */
[----:B------:R-:W-:Y:S02]  /*ea80*/  F2FP.F16.F32.PACK_AB R6, R32, R33 ;  /* 0x000000212006723e */ /* 0x000fe400000000ff */
[----:B------:R-:W-:Y:S02]  /*ea90*/  F2FP.F16.F32.PACK_AB R7, R30, R31 ;  /* 0x0000001f1e07723e */ /* 0x000fe400000000ff */
[----:B------:R-:W-:Y:S02]  /*eaa0*/  MOV R90, R14 ;  /* 0x0000000e005a7202 */ /* 0x000fe40000000f00 */
[----:B------:R-:W-:Y:S01]  /*eab0*/  MOV R73, R12 ;  /* 0x0000000c00497202 */ /* 0x000fe20000000f00 */
[----:B------:R2:W-:Y:S01]  /*eac0*/  STSM.16.M88.4 [R91], R4 ;  /* 0x000000045b007844 */ /* 0x0005e20000000200 */
[----:B------:R-:W-:Y:S02]  /*ead0*/  F2FP.F16.F32.PACK_AB R12, R49, R48 ;  /* 0x00000030310c723e */ /* 0x000fe400000000ff */
[----:B------:R-:W-:-:S02]  /*eae0*/  F2FP.F16.F32.PACK_AB R13, R51, R50 ;  /* 0x00000032330d723e */ /* 0x000fc400000000ff */
[----:B------:R-:W-:Y:S02]  /*eaf0*/  F2FP.F16.F32.PACK_AB R14, R53, R52 ;  /* 0x00000034350e723e */ /* 0x000fe400000000ff */
[----:B------:R-:W-:Y:S01]  /*eb00*/  F2FP.F16.F32.PACK_AB R15, R55, R54 ;  /* 0x00000036370f723e */ /* 0x000fe200000000ff */
[----:B------:R-:W-:Y:S01]  /*eb10*/  ULDC UR4, c[0x0][0xa88] ;  /* 0x0002a20000047ab9 */ /* 0x000fe20000000800 */
[----:B------:R-:W-:Y:S01]  /*eb20*/  MOV R23, R20 ;  /* 0x0000001400177202 */ /* 0x000fe20000000f00 */
[----:B------:R-:W3:Y:S01]  /*eb30*/  LDC R52, c[0x0][0xbe8] ;  /* 0x0002fa00ff347b82 */ /* 0x000ee20000000800 */
[----:B------:R-:W-:Y:S01]  /*eb40*/  F2FP.F16.F32.PACK_AB R24, R57, R56 ;  /* 0x000000383918723e */ /* 0x000fe200000000ff */
[----:B------:R-:W-:Y:S01]  /*eb50*/  STSM.16.M88.4 [R90], R12 ;  /* 0x0000000c5a007844 */ /* 0x000fe20000000200 */
[----:B------:R-:W-:Y:S02]  /*eb60*/  F2FP.F16.F32.PACK_AB R25, R59, R58 ;  /* 0x0000003a3b19723e */ /* 0x000fe400000000ff */
[----:B------:R-:W-:-:S02]  /*eb70*/  F2FP.F16.F32.PACK_AB R26, R61, R60 ;  /* 0x0000003c3d1a723e */ /* 0x000fc400000000ff */
[----:B------:R-:W-:Y:S01]  /*eb80*/  F2FP.F16.F32.PACK_AB R27, R63, R62 ;  /* 0x0000003e3f1b723e */ /* 0x000fe200000000ff */
[----:B--2---:R-:W2:Y:S01]  /*eb90*/  LDC.64 R4, c[0x0][0xc08] ;  /* 0x00030200ff047b82 */ /* 0x004ea20000000a00 */
[----:B------:R-:W-:Y:S02]  /*eba0*/  F2FP.F16.F32.PACK_AB R30, R77, R76 ;  /* 0x0000004c4d1e723e */ /* 0x000fe400000000ff */
[----:B------:R-:W-:Y:S01]  /*ebb0*/  F2FP.F16.F32.PACK_AB R31, R79, R78 ;  /* 0x0000004e4f1f723e */ /* 0x000fe200000000ff */
[----:B------:R4:W-:Y:S01]  /*ebc0*/  STSM.16.M88.4 [R23], R24 ;  /* 0x0000001817007844 */ /* 0x0009e20000000200 */
[----:B-1----:R-:W-:-:S03]  /*ebd0*/  ISETP.NE.U32.AND P0, PT, R96, RZ, PT ;  /* 0x000000ff6000720c */ /* 0x002fc60003f05070 */
[----:B------:R-:W1:Y:S01]  /*ebe0*/  LDC.64 R20, c[0x0][0xc00] ;  /* 0x00030000ff147b82 */ /* 0x000e620000000a00 */
[----:B------:R0:W-:Y:S01]  /*ebf0*/  STSM.16.M88.4 [R73], R64 ;  /* 0x0000004049007844 */ /* 0x0001e20000000200 */
[----:B------:R-:W-:-:S03]  /*ec00*/  ISETP.NE.AND.EX P0, PT, R97, RZ, PT, P0 ;  /* 0x000000ff6100720c */ /* 0x000fc60003f05300 */
[----:B------:R0:W-:Y:S04]  /*ec10*/  STSM.16.M88.4 [R72], R28 ;  /* 0x0000001c48007844 */ /* 0x0001e80000000200 */
[----:B------:R0:W-:Y:S01]  /*ec20*/  STSM.16.M88.4 [R44], R80 ;  /* 0x000000502c007844 */ /* 0x0001e20000000200 */
[----:B------:R-:W-:Y:S02]  /*ec30*/  IMAD.U32 R7, RZ, RZ, UR4 ;  /* 0x00000004ff077e24 */ /* 0x000fe4000f8e00ff */
[----:B----4-:R-:W-:Y:S01]  /*ec40*/  IMAD.MOV.U32 R23, RZ, RZ, RZ ;  /* 0x000000ffff177224 */ /* 0x010fe200078e00ff */
[----:B------:R-:W-:Y:S01]  /*ec50*/  BAR.SYNC.DEFER_BLOCKING 0x1, 0x100 ;  /* 0x0044000000007b1d */ /* 0x000fe20000010000 */
[----:B--2---:R-:W-:-:S04]  /*ec60*/  ISETP.NE.U32.AND P2, PT, R4, RZ, PT ;  /* 0x000000ff0400720c */ /* 0x004fc80003f45070 */
[----:B------:R-:W-:Y:S01]  /*ec70*/  ISETP.NE.AND.EX P2, PT, R5, RZ, PT, P2 ;  /* 0x000000ff0500720c */ /* 0x000fe20003f45320 */
[----:B-1----:R-:W-:-:S12]  /*ec80*/  IMAD.WIDE R20, R164, 0x4, R20 ;  /* 0x00000004a4147825 */ /* 0x002fd800078e0214 */
[----:B------:R-:W1:Y:S01]  /*ec90*/  @P2 LDC.64 R4, c[0x0][0xc08] ;  /* 0x00030200ff042b82 */ /* 0x000e620000000a00 */
[----:B------:R0:W5:Y:S01]  /*eca0*/  @P0 LDG.E R23, desc[UR36][R20.64] ;  /* 0x0000002414170981 */ /* 0x000162000c1e1900 */
[----:B---3--:R-:W-:-:S13]  /*ecb0*/  ISETP.NE.AND P1, PT, R52, 0x1, PT ;  /* 0x000000013400780c */ /* 0x008fda0003f25270 */
[----:B------:R-:W2:Y:S01]  /*ecc0*/  @P1 LDC R6, c[0x0][0xbec] ;  /* 0x0002fb00ff061b82 */ /* 0x000ea20000000800 */
[----:B-1----:R-:W-:-:S07]  /*ecd0*/  @P2 IMAD.WIDE R4, R164, 0x4, R4 ;  /* 0x00000004a4042825 */ /* 0x002fce00078e0204 */
[----:B------:R-:W1:Y:S01]  /*ece0*/  @P1 LDC R11, c[0x0][0xbf0] ;  /* 0x0002fc00ff0b1b82 */ /* 0x000e620000000800 */
[----:B------:R0:W5:Y:S01]  /*ecf0*/  @P2 LDG.E R7, desc[UR36][R4.64] ;  /* 0x0000002404072981 */ /* 0x000162000c1e1900 */
[----:B------:R-:W-:Y:S05]  /*ed00*/  @P2 BRA `(.L_x_1327) ;  /* 0x0000000000102947 */ /* 0x000fea0003800000 */
[----:B------:R-:W-:Y:S05]  /*ed10*/  @!P0 BRA `(.L_x_1327) ;  /* 0x00000000000c8947 */ /* 0x000fea0003800000 */
[----:B0-----:R-:W3:Y:S04]  /*ed20*/  LDG.E R4, desc[UR36][R20.64] ;  /* 0x0000002414047981 */ /* 0x001ee8000c1e1900 */
[----:B-----5:R-:W3:Y:S02]  /*ed30*/  LDG.E R7, desc[UR36][R20.64+0x4] ;  /* 0x0000042414077981 */ /* 0x020ee4000c1e1900 */
[----:B---3--:R-:W-:-:S07]  /*ed40*/  IMAD.IADD R7, R7, 0x1, -R4 ;  /* 0x0000000107077824 */ /* 0x008fce00078e0a04 */
.L_x_1327:
[----:B0-----:R-:W-:Y:S01]  /*ed50*/  SHF.R.S32.HI R44, RZ, 0x1f, R163 ;  /* 0x0000001fff2c7819 */ /* 0x001fe200000114a3 */
[----:B------:R-:W-:Y:S01]  /*ed60*/  IMAD.IADD R15, R22, 0x1, R18 ;  /* 0x00000001160f7824 */ /* 0x000fe200078e0212 */
[----:B------:R-:W-:Y:S01]  /*ed70*/  ULDC.64 UR4, c[0x0][0xb90] ;  /* 0x0002e40000047ab9 */ /* 0x000fe20000000a00 */
[--C-:B-----5:R-:W-:Y:S01]  /*ed80*/  SHF.R.S32.HI R21, RZ, 0x1f, R23.reuse ;  /* 0x0000001fff157819 */ /* 0x120fe20000011417 */
[----:B------:R-:W-:Y:S01]  /*ed90*/  IMAD.MOV.U32 R20, RZ, RZ, R23 ;  /* 0x000000ffff147224 */ /* 0x000fe200078e0017 */
[----:B------:R-:W-:Y:S01]  /*eda0*/  SHF.R.S32.HI R8, RZ, 0x1f, R164 ;  /* 0x0000001fff087819 */ /* 0x000fe200000114a4 */
[----:B------:R-:W-:Y:S01]  /*edb0*/  IMAD R4, R44, UR4, RZ ;  /* 0x000000042c047c24 */ /* 0x000fe2000f8e02ff */
[----:B------:R-:W-:Y:S01]  /*edc0*/  SEL R53, R164, RZ, !P0 ;  /* 0x000000ffa4357207 */ /* 0x000fe20004000000 */
[----:B--2---:R-:W-:-:S04]  /*edd0*/  @P1 IMAD.HI.U32 R6, R15, R6, RZ ;  /* 0x000000060f061227 */ /* 0x004fc800078e00ff */
[----:B------:R-:W-:Y:S01]  /*ede0*/  IMAD.MOV.U32 R9, RZ, RZ, R15 ;  /* 0x000000ffff097224 */ /* 0x000fe200078e000f */
[----:B-1----:R-:W-:Y:S01]  /*edf0*/  @P1 SHF.R.U32.HI R9, RZ, R11, R6 ;  /* 0x0000000bff091219 */ /* 0x002fe20000011606 */
[C---:B------:R-:W-:Y:S02]  /*ee00*/  IMAD R13, R163.reuse, UR5, R4 ;  /* 0x00000005a30d7c24 */ /* 0x040fe4000f8e0204 */
[----:B------:R-:W-:Y:S01]  /*ee10*/  IMAD.WIDE.U32 R4, R163, UR4, R20 ;  /* 0x00000004a3047c25 */ /* 0x000fe2000f8e0014 */
[----:B------:R-:W-:Y:S01]  /*ee20*/  SEL R20, R8, RZ, !P0 ;  /* 0x000000ff08147207 */ /* 0x000fe20004000000 */
[----:B------:R-:W-:Y:S02]  /*ee30*/  ULDC.64 UR4, c[0x0][0xb98] ;  /* 0x0002e60000047ab9 */ /* 0x000fe40000000a00 */
[----:B------:R-:W-:Y:S02]  /*ee40*/  IMAD R11, R165, 0x40, R160 ;  /* 0x00000040a50b7824 */ /* 0x000fe400078e02a0 */
[----:B------:R-:W-:-:S02]  /*ee50*/  IMAD.IADD R5, R5, 0x1, R13 ;  /* 0x0000000105057824 */ /* 0x000fc400078e020d */
[----:B------:R-:W-:Y:S02]  /*ee60*/  IMAD.MOV R13, RZ, RZ, -R9 ;  /* 0x000000ffff0d7224 */ /* 0x000fe400078e0a09 */
[----:B------:R-:W-:-:S04]  /*ee70*/  IMAD.WIDE R16, R11, 0x2, R16 ;  /* 0x000000020b107825 */ /* 0x000fc800078e0210 */
[----:B------:R-:W-:Y:S01]  /*ee80*/  IMAD R6, R20, UR4, RZ ;  /* 0x0000000414067c24 */ /* 0x000fe2000f8e02ff */
[C---:B------:R-:W-:Y:S01]  /*ee90*/  IADD3 R41, P6, R16.reuse, 0x4000, RZ ;  /* 0x0000400010297810 */ /* 0x040fe20007fde0ff */
[----:B------:R-:W-:Y:S01]  /*eea0*/  IMAD.WIDE.U32 R4, R53, UR4, R4 ;  /* 0x0000000435047c25 */ /* 0x000fe2000f8e0004 */
[----:B------:R-:W-:Y:S02]  /*eeb0*/  IADD3 R37, P5, R16, 0x5000, RZ ;  /* 0x0000500010257810 */ /* 0x000fe40007fbe0ff */
[----:B------:R-:W-:Y:S01]  /*eec0*/  LOP3.LUT R40, R41, 0x380, RZ, 0xc0, !PT ;  /* 0x0000038029287812 */ /* 0x000fe200078ec0ff */
[----:B------:R-:W-:Y:S01]  /*eed0*/  IMAD R11, R52, R13, R15 ;  /* 0x0000000d340b7224 */ /* 0x000fe200078e020f */
[----:B------:R-:W-:Y:S01]  /*eee0*/  SHF.R.S32.HI R13, RZ, 0x1f, R9 ;  /* 0x0000001fff0d7819 */ /* 0x000fe20000011409 */
[----:B------:R-:W-:Y:S01]  /*eef0*/  IMAD R8, R53, UR5, R6 ;  /* 0x0000000535087c24 */ /* 0x000fe2000f8e0206 */
[----:B------:R-:W-:Y:S01]  /*ef00*/  IADD3 R4, P2, R9, R4, RZ ;  /* 0x0000000409047210 */ /* 0x000fe20007f5e0ff */
[----:B------:R-:W-:Y:S01]  /*ef10*/  ULDC.64 UR4, c[0x0][0xb88] ;  /* 0x0002e20000047ab9 */ /* 0x000fe20000000a00 */
[----:B------:R-:W-:Y:S01]  /*ef20*/  SHF.R.S32.HI R6, RZ, 0x1f, R11 ;  /* 0x0000001fff067819 */ /* 0x000fe2000001140b */
[----:B------:R-:W-:Y:S01]  /*ef30*/  IMAD.IADD R24, R170, 0x1, R18 ;  /* 0x00000001aa187824 */ /* 0x000fe200078e0212 */
[----:B------:R-:W-:Y:S01]  /*ef40*/  IADD3.X R5, R13, R5, R8, P2, !PT ;  /* 0x000000050d057210 */ /* 0x000fe200017fe408 */
[----:B------:R-:W-:Y:S01]  /*ef50*/  IMAD R55, R7, R52, RZ ;  /* 0x0000003407377224 */ /* 0x000fe200078e02ff */
[----:B------:R-:W-:Y:S01]  /*ef60*/  IADD3 R9, P3, R16, 0x2000, RZ ;  /* 0x0000200010097810 */ /* 0x000fe20007f7e0ff */
[----:B------:R-:W-:Y:S01]  /*ef70*/  IMAD R10, R6, UR4, RZ ;  /* 0x00000004060a7c24 */ /* 0x000fe2000f8e02ff */
[----:B------:R-:W-:Y:S01]  /*ef80*/  IADD3 R15, P0, R16, 0x1000, RZ ;  /* 0x00001000100f7810 */ /* 0x000fe20007f1e0ff */
[----:B------:R-:W-:Y:S01]  /*ef90*/  IMAD.WIDE.U32 R4, R11, UR4, R4 ;  /* 0x000000040b047c25 */ /* 0x000fe2000f8e0004 */
[----:B------:R-:W-:-:S02]  /*efa0*/  LOP3.LUT R8, R9, 0x380, RZ, 0xc0, !PT ;  /* 0x0000038009087812 */ /* 0x000fc400078ec0ff */
[----:B------:R-:W-:Y:S01]  /*efb0*/  LOP3.LUT R36, R37, 0x380, RZ, 0xc0, !PT ;  /* 0x0000038025247812 */ /* 0x000fe200078ec0ff */
[----:B------:R-:W-:Y:S01]  /*efc0*/  IMAD R13, R11, UR5, R10 ;  /* 0x000000050b0d7c24 */ /* 0x000fe2000f8e020a */
[----:B------:R-:W-:Y:S01]  /*efd0*/  ULDC.64 UR4, c[0x0][0xb50] ;  /* 0x0002d40000047ab9 */ /* 0x000fe20000000a00 */
[----:B------:R-:W-:Y:S01]  /*efe0*/  SHF.R.U64 R6, R8, 0x3, RZ ;  /* 0x0000000308067819 */ /* 0x000fe200000012ff */
[----:B------:R-:W-:Y:S01]  /*eff0*/  IMAD.X R7, RZ, RZ, R17, P3 ;  /* 0x000000ffff077224 */ /* 0x000fe200018e0611 */
[----:B------:R-:W-:Y:S01]  /*f000*/  LEA R10, P4, R4, UR4, 0x2 ;  /* 0x00000004040a7c11 */ /* 0x000fe2000f8810ff */
[----:B------:R-:W-:Y:S01]  /*f010*/  IMAD.IADD R5, R5, 0x1, R13 ;  /* 0x0000000105057824 */ /* 0x000fe200078e020d */
[----:B------:R-:W-:Y:S01]  /*f020*/  LOP3.LUT R6, R6, R9, RZ, 0x3c, !PT ;  /* 0x0000000906067212 */ /* 0x000fe200078e3cff */
[----:B------:R-:W-:Y:S01]  /*f030*/  IMAD.X R13, RZ, RZ, R17, P0 ;  /* 0x000000ffff0d7224 */ /* 0x000fe200000e0611 */
[----:B------:R-:W-:Y:S01]  /*f040*/  IADD3 R9, P2, R16, 0x3000, RZ ;  /* 0x0000300010097810 */ /* 0x000fe20007f5e0ff */
[----:B------:R-:W-:Y:S01]  /*f050*/  SHFL.IDX PT, R48, R10, RZ, 0x1c1f ;  /* 0x001c1fff0a307589 */ /* 0x000fe200000e0000 */
[----:B------:R-:W-:Y:S01]  /*f060*/  LEA.HI.X R14, R4, UR5, R5, 0x2, P4 ;  /* 0x00000005040e7c11 */ /* 0x000fe2000a0f1405 */
[----:B------:R-:W-:Y:S01]  /*f070*/  VIADD R4, R24, 0x8 ;  /* 0x0000000818047836 */ /* 0x000fe20000000000 */
[----:B------:R-:W-:Y:S01]  /*f080*/  LOP3.LUT R8, R9, 0x380, RZ, 0xc0, !PT ;  /* 0x0000038009087812 */ /* 0x000fe200078ec0ff */
[----:B------:R-:W-:Y:S01]  /*f090*/  SHFL.IDX PT, R50, R10, 0x1, 0x1c1f ;  /* 0x003c1f000a327f89 */ /* 0x000fe200000e0000 */
[----:B------:R-:W-:Y:S01]  /*f0a0*/  LOP3.LUT P0, RZ, R167, 0x3, RZ, 0xc0, !PT ;  /* 0x00000003a7ff7812 */ /* 0x000fe2000780c0ff */
[----:B------:R-:W-:Y:S01]  /*f0b0*/  ULDC.64 UR4, c[0x0][0xaa0] ;  /* 0x0002a80000047ab9 */ /* 0x000fe20000000a00 */
[----:B------:R-:W-:Y:S01]  /*f0c0*/  SHF.R.U64 R8, R8, 0x3, RZ ;  /* 0x0000000308087819 */ /* 0x000fe200000012ff */
[----:B------:R-:W0:Y:S01]  /*f0d0*/  SHFL.IDX PT, R49, R14, RZ, 0x1c1f ;  /* 0x001c1fff0e317589 */ /* 0x000e2200000e0000 */
[----:B------:R-:W-:-:S02]  /*f0e0*/  IADD3 R33, P4, R16, 0x6000, RZ ;  /* 0x0000600010217810 */ /* 0x000fc40007f9e0ff */
[----:B------:R-:W-:Y:S01]  /*f0f0*/  LOP3.LUT R8, R8, R9, RZ, 0x3c, !PT ;  /* 0x0000000908087212 */ /* 0x000fe200078e3cff */
[----:B------:R-:W1:Y:S01]  /*f100*/  SHFL.IDX PT, R51, R14, 0x1, 0x1c1f ;  /* 0x003c1f000e337f89 */ /* 0x000e6200000e0000 */
[----:B------:R-:W-:Y:S01]  /*f110*/  IMAD.X R9, RZ, RZ, R17, P2 ;  /* 0x000000ffff097224 */ /* 0x000fe200010e0611 */
[-C--:B------:R-:W-:Y:S02]  /*f120*/  ISETP.GE.OR P2, PT, R24, R55.reuse, P0 ;  /* 0x000000371800720c */ /* 0x080fe40000746670 */
[----:B------:R-:W-:Y:S02]  /*f130*/  ISETP.GE.OR P0, PT, R4, R55, P0 ;  /* 0x000000370400720c */ /* 0x000fe40000706670 */
[----:B------:R-:W-:Y:S02]  /*f140*/  LOP3.LUT R11, R16, 0x380, RZ, 0xc0, !PT ;  /* 0x00000380100b7812 */ /* 0x000fe400078ec0ff */
[----:B------:R-:W-:Y:S02]  /*f150*/  LOP3.LUT R32, R33, 0x380, RZ, 0xc0, !PT ;  /* 0x0000038021207812 */ /* 0x000fe400078ec0ff */
[----:B------:R-:W-:-:S02]  /*f160*/  SHF.R.U64 R11, R11, 0x3, RZ ;  /* 0x000000030b0b7819 */ /* 0x000fc400000012ff */
[----:B------:R-:W-:Y:S02]  /*f170*/  IADD3 R5, P3, R16, 0x7000, RZ ;  /* 0x0000700010057810 */ /* 0x000fe40007f7e0ff */
[----:B------:R-:W-:Y:S02]  /*f180*/  SHF.R.U64 R40, R40, 0x3, RZ ;  /* 0x0000000328287819 */ /* 0x000fe400000012ff */
[----:B------:R-:W-:Y:S01]  /*f190*/  SHF.R.U64 R36, R36, 0x3, RZ ;  /* 0x0000000324247819 */ /* 0x000fe200000012ff */
[--C-:B------:R-:W-:Y:S01]  /*f1a0*/  IMAD.X R29, RZ, RZ, R17.reuse, P3 ;  /* 0x000000ffff1d7224 */ /* 0x100fe200018e0611 */
[----:B------:R-:W-:Y:S02]  /*f1b0*/  SHF.R.U64 R32, R32, 0x3, RZ ;  /* 0x0000000320207819 */ /* 0x000fe400000012ff */
[----:B------:R-:W-:Y:S01]  /*f1c0*/  LOP3.LUT R16, R11, R16, RZ, 0x3c, !PT ;  /* 0x000000100b107212 */ /* 0x000fe200078e3cff */
[----:B0-----:R0:W-:Y:S01]  /*f1d0*/  @!P2 ST.E desc[UR36][R48.64], R2 ;  /* 0x000000023000a985 */ /* 0x0011e2000c101924 */
[----:B------:R-:W-:Y:S01]  /*f1e0*/  LOP3.LUT R40, R40, R41, RZ, 0x3c, !PT ;  /* 0x0000002928287212 */ /* 0x000fe200078e3cff */
[--C-:B------:R-:W-:Y:S01]  /*f1f0*/  IMAD.X R41, RZ, RZ, R17.reuse, P6 ;  /* 0x000000ffff297224 */ /* 0x100fe200030e0611 */
[----:B------:R-:W-:Y:S01]  /*f200*/  LOP3.LUT R36, R36, R37, RZ, 0x3c, !PT ;  /* 0x0000002524247212 */ /* 0x000fe200078e3cff */
[----:B-1----:R1:W-:Y:S01]  /*f210*/  @!P0 ST.E desc[UR36][R50.64], R0 ;  /* 0x0000000032008985 */ /* 0x0023e2000c101924 */
[----:B------:R-:W-:Y:S01]  /*f220*/  LOP3.LUT R32, R32, R33, RZ, 0x3c, !PT ;  /* 0x0000002120207212 */ /* 0x000fe200078e3cff */
[--C-:B------:R-:W-:Y:S01]  /*f230*/  IMAD.X R37, RZ, RZ, R17.reuse, P5 ;  /* 0x000000ffff257224 */ /* 0x100fe200028e0611 */
[----:B------:R-:W-:Y:S01]  /*f240*/  LOP3.LUT R12, R15, 0x380, RZ, 0xc0, !PT ;  /* 0x000003800f0c7812 */ /* 0x000fe200078ec0ff */
[----:B------:R-:W-:Y:S01]  /*f250*/  IMAD.X R33, RZ, RZ, R17, P4 ;  /* 0x000000ffff217224 */ /* 0x000fe200020e0611 */
[----:B------:R2:W5:Y:S01]  /*f260*/  LD.E.128 R24, desc[UR36][R16.64] ;  /* 0x0000002410187980 */ /* 0x000562000c101d00 */
[----:B------:R-:W-:Y:S01]  /*f270*/  LOP3.LUT R4, R5, 0x380, RZ, 0xc0, !PT ;  /* 0x0000038005047812 */ /* 0x000fe200078ec0ff */
[----:B0-----:R-:W0:Y:S01]  /*f280*/  @P1 LDC R49, c[0x0][0xbec] ;  /* 0x0002fb00ff311b82 */ /* 0x001e220000000800 */
[----:B------:R-:W-:Y:S01]  /*f290*/  SHF.R.U64 R12, R12, 0x3, RZ ;  /* 0x000000030c0c7819 */ /* 0x000fe200000012ff */
[----:B------:R-:W5:Y:S01]  /*f2a0*/  LD.E.128 R8, desc[UR36][R8.64] ;  /* 0x0000002408087980 */ /* 0x000f62000c101d00 */
[----:B------:R-:W-:Y:S01]  /*f2b0*/  SHF.R.U64 R4, R4, 0x3, RZ ;  /* 0x0000000304047819 */ /* 0x000fe200000012ff */
[----:B-1----:R-:W-:Y:S01]  /*f2c0*/  IMAD R0, R21, UR4, RZ ;  /* 0x0000000415007c24 */ /* 0x002fe2000f8e02ff */
[----:B------:R-:W-:Y:S01]  /*f2d0*/  LOP3.LUT R12, R12, R15, RZ, 0x3c, !PT ;  /* 0x0000000f0c0c7212 */ /* 0x000fe200078e3cff */
[----:B------:R-:W5:Y:S01]  /*f2e0*/  LD.E.128 R40, desc[UR36][R40.64] ;  /* 0x0000002428287980 */ /* 0x000f62000c101d00 */
[----:B--2---:R-:W-:Y:S01]  /*f2f0*/  IMAD.WIDE.U32 R16, R23, UR4, RZ ;  /* 0x0000000417107c25 */ /* 0x004fe2000f8e00ff */
[----:B------:R-:W-:-:S02]  /*f300*/  LOP3.LUT R28, R4, R5, RZ, 0x3c, !PT ;  /* 0x00000005041c7212 */ /* 0x000fc400078e3cff */
[----:B------:R-:W5:Y:S01]  /*f310*/  LD.E.128 R4, desc[UR36][R6.64] ;  /* 0x0000002406047980 */ /* 0x000f62000c101d00 */
[----:B------:R-:W-:Y:S01]  /*f320*/  IMAD R21, R23, UR5, R0 ;  /* 0x0000000517157c24 */ /* 0x000fe2000f8e0200 */
[----:B------:R-:W-:Y:S01]  /*f330*/  ULDC.64 UR4, c[0x0][0xae8] ;  /* 0x0002ba0000047ab9 */ /* 0x000fe20000000a00 */
[----:B------:R-:W1:Y:S01]  /*f340*/  @P1 LDC R23, c[0x0][0xbf0] ;  /* 0x0002fc00ff171b82 */ /* 0x000e620000000800 */
[----:B------:R-:W5:Y:S01]  /*f350*/  LD.E.128 R12, desc[UR36][R12.64] ;  /* 0x000000240c0c7980 */ /* 0x000f62000c101d00 */
[----:B------:R-:W-:Y:S02]  /*f360*/  IMAD.IADD R17, R17, 0x1, R21 ;  /* 0x0000000111117824 */ /* 0x000fe400078e0215 */
[----:B------:R-:W-:Y:S01]  /*f370*/  IMAD R21, R162, 0x20, R165 ;  /* 0x00000020a2157824 */ /* 0x000fe200078e02a5 */
[----:B------:R-:W5:Y:S01]  /*f380*/  LD.E.128 R36, desc[UR36][R36.64] ;  /* 0x0000002424247980 */ /* 0x000f62000c101d00 */
[----:B------:R-:W-:Y:S02]  /*f390*/  IMAD R0, R44, UR4, RZ ;  /* 0x000000042c007c24 */ /* 0x000fe4000f8e02ff */
[----:B------:R-:W-:Y:S01]  /*f3a0*/  IMAD.IADD R44, R18, 0x1, R21 ;  /* 0x00000001122c7824 */ /* 0x000fe200078e0215 */
[----:B------:R-:W5:Y:S01]  /*f3b0*/  LD.E.128 R32, desc[UR36][R32.64] ;  /* 0x0000002420207980 */ /* 0x000f62000c101d00 */
[----:B------:R-:W-:-:S02]  /*f3c0*/  IMAD R21, R163, UR5, R0 ;  /* 0x00000005a3157c24 */ /* 0x000fc4000f8e0200 */
[----:B------:R-:W-:Y:S01]  /*f3d0*/  IMAD.WIDE.U32 R16, R163, UR4, R16 ;  /* 0x00000004a3107c25 */ /* 0x000fe2000f8e0010 */
[----:B------:R-:W-:Y:S01]  /*f3e0*/  ULDC.64 UR4, c[0x0][0xaf0] ;  /* 0x0002bc0000047ab9 */ /* 0x000fe20000000a00 */
[----:B------:R-:W5:Y:S02]  /*f3f0*/  LD.E.128 R28, desc[UR36][R28.64] ;  /* 0x000000241c1c7980 */ /* 0x000f64000c101d00 */
[----:B0-----:R-:W-:Y:S01]  /*f400*/  @P1 IMAD.HI.U32 R0, R44, R49, RZ ;  /* 0x000000312c001227 */ /* 0x001fe200078e00ff */
[----:B------:R-:W-:Y:S01]  /*f410*/  @!PT LDS RZ, [RZ] ;  /* 0x00000000fffff984 */ /* 0x000fe20000000800 */
[----:B------:R-:W-:Y:S01]  /*f420*/  @!PT LDS RZ, [RZ] ;  /* 0x00000000fffff984 */ /* 0x000fe20000000800 */
[----:B------:R-:W-:Y:S01]  /*f430*/  @!PT LDS RZ, [RZ] ;  /* 0x00000000fffff984 */ /* 0x000fe20000000800 */
[----:B------:R-:W-:Y:S01]  /*f440*/  @!PT LDS RZ, [RZ] ;  /* 0x00000000fffff984 */ /* 0x000fe20000000800 */
[----:B------:R0:W-:Y:S06]  /*f450*/  MEMBAR.ALL.CTA ;  /* 0x0000000000007992 */ /* 0x0001ec0000008000 */
[----:B0-----:R-:W0:Y:S01]  /*f460*/  FENCE.VIEW.ASYNC.S ;  /* 0x00000000000073c6 */ /* 0x001e220000000000 */
[----:B------:R-:W-:-:S02]  /*f470*/  IMAD.IADD R17, R17, 0x1, R21 ;  /* 0x0000000111117824 */ /* 0x000fc400078e0215 */
[----:B------:R-:W-:Y:S02]  /*f480*/  IMAD.MOV.U32 R21, RZ, RZ, R44 ;  /* 0x000000ffff157224 */ /* 0x000fe400078e002c */
[----:B------:R-:W-:Y:S01]  /*f490*/  IMAD R2, R20, UR4, RZ ;  /* 0x0000000414027c24 */ /* 0x000fe2000f8e02ff */
[----:B-1----:R-:W-:Y:S01]  /*f4a0*/  @P1 SHF.R.U32.HI R21, RZ, R23, R0 ;  /* 0x00000017ff151219 */ /* 0x002fe20000011600 */
[----:B------:R-:W-:-:S03]  /*f4b0*/  IMAD.WIDE.U32 R16, R53, UR4, R16 ;  /* 0x0000000435107c25 */ /* 0x000fc6000f8e0010 */
[--C-:B------:R-:W-:Y:S01]  /*f4c0*/  SHF.R.S32.HI R0, RZ, 0x1f, R21.reuse ;  /* 0x0000001fff007819 */ /* 0x100fe20000011415 */
[----:B------:R-:W-:Y:S01]  /*f4d0*/  IMAD R23, R53, UR5, R2 ;  /* 0x0000000535177c24 */ /* 0x000fe2000f8e0202 */
[----:B------:R-:W-:Y:S01]  /*f4e0*/  ULDC.64 UR4, c[0x0][0xae0] ;  /* 0x0002b80000047ab9 */ /* 0x000fe20000000a00 */
[----:B------:R-:W-:Y:S02]  /*f4f0*/  IMAD.MOV R49, RZ, RZ, -R21 ;  /* 0x000000ffff317224 */ /* 0x000fe400078e0a15 */
[----:B------:R-:W-:Y:S02]  /*f500*/  IMAD.IADD R17, R17, 0x1, R23 ;  /* 0x0000000111117824 */ /* 0x000fe400078e0217 */
[----:B------:R-:W-:Y:S02]  /*f510*/  IMAD R0, R0, UR4, RZ ;  /* 0x0000000400007c24 */ /* 0x000fe4000f8e02ff */
[----:B------:R-:W-:Y:S02]  /*f520*/  IMAD R23, R52, R49, R44 ;  /* 0x0000003134177224 */ /* 0x000fe400078e022c */
[----:B------:R-:W-:-:S02]  /*f530*/  IMAD R49, R21, UR5, R0 ;  /* 0x0000000515317c24 */ /* 0x000fc4000f8e0200 */
[----:B------:R-:W-:Y:S01]  /*f540*/  IMAD.WIDE.U32 R16, R21, UR4, R16 ;  /* 0x0000000415107c25 */ /* 0x000fe2000f8e0010 */
[----:B------:R-:W-:Y:S01]  /*f550*/  SHF.R.S32.HI R0, RZ, 0x1f, R23 ;  /* 0x0000001fff007819 */ /* 0x000fe20000011417 */
[----:B------:R-:W-:Y:S02]  /*f560*/  ULDC.64 UR4, c[0x0][0xad8] ;  /* 0x0002b60000047ab9 */ /* 0x000fe40000000a00 */
[----:B------:R-:W-:Y:S02]  /*f570*/  IMAD.IADD R17, R17, 0x1, R49 ;  /* 0x0000000111117824 */ /* 0x000fe400078e0231 */
[----:B------:R-:W-:Y:S02]  /*f580*/  IMAD R2, R0, UR4, RZ ;  /* 0x0000000400027c24 */ /* 0x000fe4000f8e02ff */
[----:B------:R-:W-:Y:S02]  /*f590*/  IMAD.IADD R44, R165, 0x1, R18 ;  /* 0x00000001a52c7824 */ /* 0x000fe400078e0212 */
[----:B------:R-:W-:-:S02]  /*f5a0*/  IMAD R21, R23, UR5, R2 ;  /* 0x0000000517157c24 */ /* 0x000fc4000f8e0202 */
[----:B------:R-:W-:Y:S01]  /*f5b0*/  IMAD.WIDE.U32 R16, R23, UR4, R16 ;  /* 0x0000000417107c25 */ /* 0x000fe2000f8e0010 */
[CC--:B------:R-:W-:Y:S01]  /*f5c0*/  ISETP.GE.AND P2, PT, R44.reuse, R55.reuse, PT ;  /* 0x000000372c00720c */ /* 0x0c0fe20003f46270 */
[----:B------:R-:W-:Y:S02]  /*f5d0*/  ULDC.64 UR4, c[0x0][0xa80] ;  /* 0x0002a00000047ab9 */ /* 0x000fe40000000a00 */
[----:B------:R-:W-:Y:S01]  /*f5e0*/  VIADD R0, R44, 0x20 ;  /* 0x000000202c007836 */ /* 0x000fe20000000000 */
[----:B------:R-:W-:Y:S01]  /*f5f0*/  LEA R18, P3, R16, UR4, 0x1 ;  /* 0x0000000410127c11 */ /* 0x000fe2000f8608ff */
[----:B------:R-:W-:Y:S02]  /*f600*/  IMAD.IADD R17, R17, 0x1, R21 ;  /* 0x0000000111117824 */ /* 0x000fe400078e0215 */
[----:B------:R-:W-:Y:S01]  /*f610*/  VIADD R3, R3, 0x2a820 ;  /* 0x0002a82003037836 */ /* 0x000fe20000000000 */
[----:B------:R-:W-:Y:S01]  /*f620*/  ISETP.GE.AND P0, PT, R0, R55, PT ;  /* 0x000000370000720c */ /* 0x000fe20003f06270 */
[----:B------:R-:W-:Y:S01]  /*f630*/  VIADD R0, R44, 0x40 ;  /* 0x000000402c007836 */ /* 0x000fe20000000000 */
[----:B------:R-:W-:-:S02]  /*f640*/  LEA.HI.X R20, R16, UR5, R17, 0x1, P3 ;  /* 0x0000000510147c11 */ /* 0x000fc400098f0c11 */
[----:B------:R-:W-:Y:S01]  /*f650*/  PRMT R3, RZ, 0x654, R3 ;  /* 0x00000654ff037816 */ /* 0x000fe20000000003 */
[----:B0-----:R0:W1:Y:S01]  /*f660*/  SHFL.IDX PT, R16, R18, RZ, 0x181f ;  /* 0x00181fff12107589 */ /* 0x00106200000e0000 */
        /* <DEDUP_REMOVED lines=10> */
[-C--:B0-2---:R-:W-:Y:S02]  /*f710*/  @!P2 LEA.HI.X R3, R160, R0.reuse, R173, 0x1, P4 ;  /* 0x00000000a003a211 */ /* 0x085fe400020f0cad */
[----:B------:R-:W-:-:S03]  /*f720*/  @!P3 LEA.HI.X R17, R161, R0, R172, 0x1, P5 ;  /* 0x00000000a111b211 */ /* 0x000fc600028f0cac */
[----:B-----5:R3:W-:Y:S04]  /*f730*/  @!P2 ST.E.128 desc[UR36][R2.64], R24 ;  /* 0x000000180200a985 */ /* 0x0207e8000c101d24 */
[----:B------:R3:W-:Y:S02]  /*f740*/  @!P3 ST.E.128 desc[UR36][R16.64], R40 ;  /* 0x000000281000b985 */ /* 0x0007e4000c101d24 */
.L_x_1329:
[----:B------:R-:W-:Y:S05]  /*f750*/  BSYNC B1 ;  /* 0x0000000000017941 */ /* 0x000fea0003800000 */
.L_x_1328:
        /* <DEDUP_REMOVED lines=9> */
[-C--:B0---4-:R-:W-:Y:S02]  /*f7f0*/  @!P3 LEA.HI.X R3, R160, R0.reuse, R173, 0x1, P0 ;  /* 0x00000000a003b211 */ /* 0x091fe400000f0cad */
[----:B------:R-:W-:-:S03]  /*f800*/  @!P4 LEA.HI.X R17, R161, R0, R172, 0x1, P2 ;  /* 0x00000000a111c211 */ /* 0x000fc600010f0cac */
[----:B-----5:R3:W-:Y:S04]  /*f810*/  @!P3 ST.E.128 desc[UR36][R2.64], R12 ;  /* 0x0000000c0200b985 */ /* 0x0207e8000c101d24 */
[----:B------:R3:W-:Y:S02]  /*f820*/  @!P4 ST.E.128 desc[UR36][R16.64], R36 ;  /* 0x000000241000c985 */ /* 0x0007e4000c101d24 */
.L_x_1331:
[----:B------:R-:W-:Y:S05]  /*f830*/  BSYNC B1 ;  /* 0x0000000000017941 */ /* 0x000fea0003800000 */
.L_x_1330:
        /* <DEDUP_REMOVED lines=13> */
.L_x_1333:
[----:B------:R-:W-:Y:S05]  /*f910*/  BSYNC B1 ;  /* 0x0000000000017941 */ /* 0x000fea0003800000 */
.L_x_1332:
        /* <DEDUP_REMOVED lines=16> */
.L_x_1326:
[----:B------:R-:W2:Y:S08]  /*fa20*/  LDC.64 R4, c[0x0][0xc00] ;  /* 0x00030000ff047b82 */ /* 0x000eb00000000a00 */
[----:B0-----:R-:W0:Y:S01]  /*fa30*/  LDC.64 R2, c[0x0][0xc00] ;  /* 0x00030000ff027b82 */ /* 0x001e220000000a00 */
[----:B------:R-:W-:Y:S01]  /*fa40*/  ULDC UR4, c[0x0][0xa88] ;  /* 0x0002a20000047ab9 */ /* 0x000fe20000000800 */
[----:B------:R-:W-:-:S06]  /*fa50*/  IMAD.MOV.U32 R6, RZ, RZ, RZ ;  /* 0x000000ffff067224 */ /* 0x000fcc00078e00ff */
[----:B------:R-:W3:Y:S01]  /*fa60*/  LDC R17, c[0x0][0xbe8] ;  /* 0x0002fa00ff117b82 */ /* 0x000ee20000000800 */
[----:B--2---:R-:W-:-:S04]  /*fa70*/  ISETP.NE.U32.AND P0, PT, R4, RZ, PT ;  /* 0x000000ff0400720c */ /* 0x004fc80003f05070 */
[----:B------:R-:W-:-:S03]  /*fa80*/  ISETP.NE.AND.EX P0, PT, R5, RZ, PT, P0 ;  /* 0x000000ff0500720c */ /* 0x000fc60003f05300 */
[----:B------:R-:W2:Y:S01]  /*fa90*/  LDC.64 R4, c[0x0][0xc08] ;  /* 0x00030200ff047b82 */ /* 0x000ea20000000a00 */
[----:B0-----:R-:W-:-:S04]  /*faa0*/  IMAD.WIDE R2, R164, 0x4, R2 ;  /* 0x00000004a4027825 */ /* 0x001fc800078e0202 */
[----:B------:R-:W-:-:S05]  /*fab0*/  IMAD.U32 R0, RZ, RZ, UR4 ;  /* 0x00000004ff007e24 */ /* 0x000fca000f8e00ff */
[----:B------:R0:W5:Y:S01]  /*fac0*/  @P0 LDG.E R6, desc[UR36][R2.64] ;  /* 0x0000002402060981 */ /* 0x000162000c1e1900 */
[----:B--2---:R-:W-:-:S04]  /*fad0*/  ISETP.NE.U32.AND P1, PT, R4, RZ, PT ;  /* 0x000000ff0400720c */ /* 0x004fc80003f25070 */
[----:B------:R-:W-:-:S13]  /*fae0*/  ISETP.NE.AND.EX P1, PT, R5, RZ, PT, P1 ;  /* 0x000000ff0500720c */ /* 0x000fda0003f25310 */
[----:B------:R-:W2:Y:S02]  /*faf0*/  @P1 LDC.64 R4, c[0x0][0xc08] ;  /* 0x00030200ff041b82 */ /* 0x000ea40000000a00 */
[----:B--2---:R-:W-:-:S05]  /*fb00*/  @P1 IMAD.WIDE R4, R164, 0x4, R4 ;  /* 0x00000004a4041825 */ /* 0x004fca00078e0204 */
[----:B------:R0:W5:Y:S01]  /*fb10*/  @P1 LDG.E R0, desc[UR36][R4.64] ;  /* 0x0000002404001981 */ /* 0x000162000c1e1900 */
[----:B---3--:R-:W-:Y:S02]  /*fb20*/  ISETP.NE.AND P2, PT, R17, 0x1, PT ;  /* 0x000000011100780c */ /* 0x008fe40003f45270 */
[----:B------:R-:W-:Y:S02]  /*fb30*/  ISETP.GE.AND P3, PT, R174, 0x80, PT ;  /* 0x00000080ae00780c */ /* 0x000fe40003f66270 */
[----:B------:R-:W-:-:S09]  /*fb40*/  SHF.R.S32.HI R7, RZ, 0x1f, R164 ;  /* 0x0000001fff077819 */ /* 0x000fd200000114a4 */
[----:B------:R-:W2:Y:S08]  /*fb50*/  @P2 LDC R16, c[0x0][0xbec] ;  /* 0x0002fb00ff102b82 */ /* 0x000eb00000000800 */
[----:B------:R-:W3:Y:S01]  /*fb60*/  @P2 LDC R21, c[0x0][0xbf0] ;  /* 0x0002fc00ff152b82 */ /* 0x000ee20000000800 */
[----:B0-----:R-:W-:Y:S05]  /*fb70*/  @P1 BRA `(.L_x_1335) ;  /* 0x0000000000101947 */ /* 0x001fea0003800000 */
[----:B------:R-:W-:Y:S05]  /*fb80*/  @!P0 BRA `(.L_x_1335) ;  /* 0x00000000000c8947 */ /* 0x000fea0003800000 */
[----:B------:R-:W4:Y:S04]  /*fb90*/  LDG.E R5, desc[UR36][R2.64] ;  /* 0x0000002402057981 */ /* 0x000f28000c1e1900 */
[----:B-----5:R-:W4:Y:S02]  /*fba0*/  LDG.E R0, desc[UR36][R2.64+0x4] ;  /* 0x0000042402007981 */ /* 0x020f24000c1e1900 */
[----:B----4-:R-:W-:-:S07]  /*fbb0*/  IMAD.IADD R0, R0, 0x1, -R5 ;  /* 0x0000000100007824 */ /* 0x010fce00078e0a05 */
.L_x_1335:
[----:B------:R-:W-:Y:S01]  /*fbc0*/  BSSY B1, `(.L_x_1336) ;  /* 0x000002d000017945 */ /* 0x000fe20003800000 */
[----:B------:R-:W-:Y:S02]  /*fbd0*/  SHF.R.S32.HI R10, RZ, 0x1f, R163 ;  /* 0x0000001fff0a7819 */ /* 0x000fe400000114a3 */
[----:B------:R-:W-:Y:S02]  /*fbe0*/  SEL R13, R164, RZ, !P0 ;  /* 0x000000ffa40d7207 */ /* 0x000fe40004000000 */
[----:B------:R-:W-:Y:S02]  /*fbf0*/  SEL R12, R7, RZ, !P0 ;  /* 0x000000ff070c7207 */ /* 0x000fe40004000000 */
[----:B-----5:R-:W-:Y:S01]  /*fc00*/  SHF.R.S32.HI R11, RZ, 0x1f, R6 ;  /* 0x0000001fff0b7819 */ /* 0x020fe20000011406 */
[----:B------:R-:W-:Y:S06]  /*fc10*/  @P3 BRA `(.L_x_1337) ;  /* 0x00000000009c3947 */ /* 0x000fec0003800000 */
[----:B------:R-:W0:Y:S01]  /*fc20*/  S2R R3, SR_TID.X ;  /* 0x0000000000037919 */ /* 0x000e220000002100 */
[----:B------:R-:W4:Y:S02]  /*fc30*/  LDC R14, c[0x0][0xbe8] ;  /* 0x0002fa00ff0e7b82 */ /* 0x000f240000000800 */
[----:B----4-:R-:W-:Y:S01]  /*fc40*/  IMAD R2, R0, R14, RZ ;  /* 0x0000000e00027224 */ /* 0x010fe200078e02ff */
[----:B0-----:R-:W-:-:S04]  /*fc50*/  IADD3 R9, R18, -0x80, R3 ;  /* 0xffffff8012097810 */ /* 0x001fc80007ffe003 */
[----:B------:R-:W-:-:S13]  /*fc60*/  ISETP.GE.AND P0, PT, R9, R2, PT ;  /* 0x000000020900720c */ /* 0x000fda0003f06270 */
[----:B------:R-:W-:Y:S05]  /*fc70*/  @P0 BRA `(.L_x_1337) ;  /* 0x0000000000840947 */ /* 0x000fea0003800000 */
[----:B------:R-:W-:Y:S01]  /*fc80*/  ISETP.NE.AND P0, PT, R14, 0x1, PT ;  /* 0x000000010e00780c */ /* 0x000fe20003f05270 */
[----:B------:R-:W-:Y:S01]  /*fc90*/  ULDC.64 UR4, c[0x0][0xb90] ;  /* 0x0002e40000047ab9 */ /* 0x000fe20000000a00 */
[----:B------:R-:W-:Y:S02]  /*fca0*/  IMAD.MOV.U32 R2, RZ, RZ, R6 ;  /* 0x000000ffff027224 */ /* 0x000fe400078e0006 */
[----:B------:R-:W-:Y:S02]  /*fcb0*/  IMAD R8, R10, UR4, RZ ;  /* 0x000000040a087c24 */ /* 0x000fe4000f8e02ff */
[----:B------:R-:W-:Y:S02]  /*fcc0*/  IMAD.MOV.U32 R3, RZ, RZ, R11 ;  /* 0x000000ffff037224 */ /* 0x000fe400078e000b */
[----:B------:R-:W-:Y:S02]  /*fcd0*/  IMAD.MOV.U32 R5, RZ, RZ, R9 ;  /* 0x000000ffff057224 */ /* 0x000fe400078e0009 */
[----:B------:R-:W-:-:S03]  /*fce0*/  IMAD.WIDE.U32 R2, R163, UR4, R2 ;  /* 0x00000004a3027c25 */ /* 0x000fc6000f8e0002 */
[----:B------:R-:W0:Y:S01]  /*fcf0*/  @P0 LDC R4, c[0x0][0xbec] ;  /* 0x0002fb00ff040b82 */ /* 0x000e220000000800 */
[----:B------:R-:W-:Y:S01]  /*fd00*/  IMAD R7, R163, UR5, R8 ;  /* 0x00000005a3077c24 */ /* 0x000fe2000f8e0208 */
[----:B------:R-:W-:-:S03]  /*fd10*/  ULDC.64 UR4, c[0x0][0xb98] ;  /* 0x0002e60000047ab9 */ /* 0x000fc60000000a00 */
[----:B------:R-:W-:-:S03]  /*fd20*/  IMAD.IADD R3, R3, 0x1, R7 ;  /* 0x0000000103037824 */ /* 0x000fc600078e0207 */
[----:B------:R-:W4:Y:S01]  /*fd30*/  @P0 LDC R15, c[0x0][0xbf0] ;  /* 0x0002fc00ff0f0b82 */ /* 0x000f220000000800 */
[----:B------:R-:W-:-:S04]  /*fd40*/  IMAD.WIDE.U32 R2, R13, UR4, R2 ;  /* 0x000000040d027c25 */ /* 0x000fc8000f8e0002 */
[----:B0-----:R-:W-:-:S05]  /*fd50*/  @P0 IMAD.HI.U32 R4, R9, R4, RZ ;  /* 0x0000000409040227 */ /* 0x001fca00078e00ff */
[----:B----4-:R-:W-:Y:S01]  /*fd60*/  @P0 SHF.R.U32.HI R5, RZ, R15, R4 ;  /* 0x0000000fff050219 */ /* 0x010fe20000011604 */
[----:B------:R-:W-:-:S03]  /*fd70*/  IMAD R4, R12, UR4, RZ ;  /* 0x000000040c047c24 */ /* 0x000fc6000f8e02ff */
[----:B------:R-:W-:Y:S01]  /*fd80*/  IADD3 R2, P0, R5, R2, RZ ;  /* 0x0000000205027210 */ /* 0x000fe20007f1e0ff */
[----:B------:R-:W-:Y:S02]  /*fd90*/  IMAD.MOV R7, RZ, RZ, -R5 ;  /* 0x000000ffff077224 */ /* 0x000fe400078e0a05 */
[----:B------:R-:W-:Y:S01]  /*fda0*/  IMAD R8, R13, UR5, R4 ;  /* 0x000000050d087c24 */ /* 0x000fe2000f8e0204 */
[----:B------:R-:W-:Y:S01]  /*fdb0*/  ULDC.64 UR4, c[0x0][0xb88] ;  /* 0x0002e20000047ab9 */ /* 0x000fe20000000a00 */
[----:B------:R-:W-:Y:S01]  /*fdc0*/  IMAD R7, R14, R7, R9 ;  /* 0x000000070e077224 */ /* 0x000fe200078e0209 */
[----:B------:R-:W-:-:S04]  /*fdd0*/  SHF.R.S32.HI R9, RZ, 0x1f, R5 ;  /* 0x0000001fff097819 */ /* 0x000fc80000011405 */
        /* <DEDUP_REMOVED lines=11> */
.L_x_1337:
[----:B------:R-:W-:Y:S05]  /*fe90*/  BSYNC B1 ;  /* 0x0000000000017941 */ /* 0x000fea0003800000 */
.L_x_1336:
[----:B------:R-:W-:Y:S01]  /*fea0*/  ULDC.64 UR4, c[0x0][0xaa0] ;  /* 0x0002a80000047ab9 */ /* 0x000fe20000000a00 */
[----:B------:R-:W-:Y:S01]  /*feb0*/  LEA R7, R162, R165, 0x5 ;  /* 0x000000a5a2077211 */ /* 0x000fe200078e28ff */
[----:B0-----:R-:W-:Y:S01]  /*fec0*/  IMAD R3, R11, UR4, RZ ;  /* 0x000000040b037c24 */ /* 0x001fe2000f8e02ff */
[----:B------:R-:W-:Y:S03]  /*fed0*/  BSSY B1, `(.L_x_1338) ;  /* 0x0000036000017945 */ /* 0x000fe60003800000 */
[C---:B------:R-:W-:Y:S02]  /*fee0*/  IMAD R5, R6.reuse, UR5, R3 ;  /* 0x0000000506057c24 */ /* 0x040fe4000f8e0203 */
[----:B------:R-:W-:Y:S01]  /*fef0*/  IMAD.WIDE.U32 R2, R6, UR4, RZ ;  /* 0x0000000406027c25 */ /* 0x000fe2000f8e00ff */
[----:B------:R-:W-:-:S03]  /*ff00*/  ULDC.64 UR4, c[0x0][0xae8] ;  /* 0x0002ba0000047ab9 */ /* 0x000fc60000000a00 */
[----:B------:R-:W-:Y:S02]  /*ff10*/  IMAD.IADD R9, R18, 0x1, R7 ;  /* 0x0000000112097824 */ /* 0x000fe400078e0207 */
[----:B------:R-:W-:Y:S02]  /*ff20*/  IMAD.IADD R3, R3, 0x1, R5 ;  /* 0x0000000103037824 */ /* 0x000fe400078e0205 */
[----:B------:R-:W-:Y:S02]  /*ff30*/  IMAD R6, R10, UR4, RZ ;  /* 0x000000040a067c24 */ /* 0x000fe4000f8e02ff */
[----:B--2---:R-:W-:-:S04]  /*ff40*/  @P2 IMAD.HI.U32 R4, R9, R16, RZ ;  /* 0x0000001009042227 */ /* 0x004fc800078e00ff */
[C---:B------:R-:W-:Y:S02]  /*ff50*/  IMAD R7, R163.reuse, UR5, R6 ;  /* 0x00000005a3077c24 */ /* 0x040fe4000f8e0206 */
[----:B------:R-:W-:Y:S01]  /*ff60*/  IMAD.WIDE.U32 R2, R163, UR4, R2 ;  /* 0x00000004a3027c25 */ /* 0x000fe2000f8e0002 */
[----:B------:R-:W-:-:S03]  /*ff70*/  ULDC.64 UR4, c[0x0][0xaf0] ;  /* 0x0002bc0000047ab9 */ /* 0x000fc60000000a00 */
[----:B------:R-:W-:Y:S01]  /*ff80*/  IMAD.MOV.U32 R5, RZ, RZ, R9 ;  /* 0x000000ffff057224 */ /* 0x000fe200078e0009 */
[----:B---3--:R-:W-:Y:S01]  /*ff90*/  @P2 SHF.R.U32.HI R5, RZ, R21, R4 ;  /* 0x00000015ff052219 */ /* 0x008fe20000011604 */
[----:B------:R-:W-:Y:S02]  /*ffa0*/  IMAD R6, R12, UR4, RZ ;  /* 0x000000040c067c24 */ /* 0x000fe4000f8e02ff */
[----:B------:R-:W-:Y:S01]  /*ffb0*/  IMAD.IADD R3, R3, 0x1, R7 ;  /* 0x0000000103037824 */ /* 0x000fe200078e0207 */
[----:B------:R-:W-:Y:S01]  /*ffc0*/  SHF.R.S32.HI R4, RZ, 0x1f, R5 ;  /* 0x0000001fff047819 */ /* 0x000fe20000011405 */
[C---:B------:R-:W-:Y:S02]  /*ffd0*/  IMAD R7, R13.reuse, UR5, R6 ;  /* 0x000000050d077c24 */ /* 0x040fe4000f8e0206 */
[----:B------:R-:W-:Y:S01]  /*ffe0*/  IMAD.WIDE.U32 R2, R13, UR4, R2 ;  /* 0x000000040d027c25 */ /* 0x000fe2000f8e0002 */
[----:B------:R-:W-:-:S03]  /*fff0*/  ULDC.64 UR4, c[0x0][0xae0] ;  /* 0x0002b80000047ab9 */ /* 0x000fc60000000a00 */
[----:B------:R-:W-:Y:S02]  /*10000*/  IMAD.MOV R6, RZ, RZ, -R5 ;  /* 0x000000ffff067224 */ /* 0x000fe400078e0a05 */
        /* <DEDUP_REMOVED lines=9> */
[----:B------:R-:W-:Y:S02]  /*100a0*/  IMAD.IADD R18, R165, 0x1, R18 ;  /* 0x00000001a5127824 */ /* 0x000fe400078e0212 */
        /* <DEDUP_REMOVED lines=11> */
[----:B------:R0:W2:Y:S02]  /*10160*/  SHFL.IDX PT, R2, R4, RZ, 0x181f ;  /* 0x00181fff04027589 */ /* 0x0000a400000e0000 */
[----:B------:R-:W-:Y:S02]  /*10170*/  ISETP.GE.AND P0, PT, R0, R17, PT ;  /* 0x000000110000720c */ /* 0x000fe40003f06270 */
[----:B------:R0:W3:Y:S01]  /*10180*/  SHFL.IDX PT, R0, R5, RZ, 0x181f ;  /* 0x00181fff05007589 */ /* 0x0000e200000e0000 */
[----:B------:R-:W-:Y:S10]  /*10190*/  @P2 BRA `(.L_x_1339) ;  /* 0x0000000000242947 */ /* 0x000ff40003800000 */
        /* <DEDUP_REMOVED lines=9> */
.L_x_1339:
[----:B------:R-:W-:Y:S05]  /*10230*/  BSYNC B1 ;  /* 0x0000000000017941 */ /* 0x000fea0003800000 */
.L_x_1338:
[----:B---3--:R3:W0:Y:S01]  /*10240*/  SHFL.IDX PT, R0, R5, 0x1, 0x181f ;  /* 0x00381f0005007f89 */ /* 0x00862200000e0000 */
[----:B------:R-:W-:Y:S03]  /*10250*/  BSSY B1, `(.L_x_1340) ;  /* 0x000000c000017945 */ /* 0x000fe60003800000 */
[----:B--2-4-:R3:W2:Y:S01]  /*10260*/  SHFL.IDX PT, R2, R4, 0x1, 0x181f ;  /* 0x00381f0004027f89 */ /* 0x0146a200000e0000 */
        /* <DEDUP_REMOVED lines=10> */
.L_x_1341:
[----:B------:R-:W-:Y:S05]  /*10310*/  BSYNC B1 ;  /* 0x0000000000017941 */ /* 0x000fea0003800000 */
.L_x_1340:
[----:B0-----:R0:W0:Y:S01]  /*10320*/  SHFL.IDX PT, R0, R5, 0x2, 0x181f ;  /* 0x00581f0005007f89 */ /* 0x00102200000e0000 */
[----:B------:R-:W-:Y:S03]  /*10330*/  BSSY B1, `(.L_x_1342) ;  /* 0x000000c000017945 */ /* 0x000fe60003800000 */
[----:B--2-4-:R2:W4:Y:S01]  /*10340*/  SHFL.IDX PT, R2, R4, 0x2, 0x181f ;  /* 0x00581f0004027f89 */ /* 0x01452200000e0000 */
        /* <DEDUP_REMOVED lines=10> */
.L_x_1343:
[----:B------:R-:W-:Y:S05]  /*103f0*/  BSYNC B1 ;  /* 0x0000000000017941 */ /* 0x000fea0003800000 */
.L_x_1342:
[----:B0-----:R-:W-:Y:S01]  /*10400*/  VIADD R0, R18, 0x60 ;  /* 0x0000006012007836 */ /* 0x001fe20000000000 */
[----:B---3--:R-:W0:Y:S04]  /*10410*/  SHFL.IDX PT, R5, R5, 0x3, 0x181f ;  /* 0x00781f0005057f89 */ /* 0x008e2800000e0000 */
[----:B------:R-:W-:Y:S01]  /*10420*/  ISETP.GE.AND P0, PT, R0, R17, PT ;  /* 0x000000110000720c */ /* 0x000fe20003f06270 */
[----:B----4-:R3:W4:-:S12]  /*10430*/  SHFL.IDX PT, R2, R4, 0x3, 0x181f ;  /* 0x00781f0004027f89 */ /* 0x01071800000e0000 */
[----:B---3--:R-:W-:Y:S05]  /*10440*/  @P0 BRA `(.L_x_1334) ;  /* 0x0000000000240947 */ /* 0x008fea0003800000 */
        /* <DEDUP_REMOVED lines=9> */
.L_x_1334:
[----:B------:R-:W-:Y:S05]  /*104e0*/  BSYNC B0 ;  /* 0x0000000000007941 */ /* 0x000fea0003800000 */
.L_x_1325:
[----:B------:R-:W-:Y:S02]  /*104f0*/  ULDC UR4, c[0x0][0xc3c] ;  /* 0x00030f0000047ab9 */ /* 0x000fe40000000800 */
[----:B-1----:R-:W-:-:S13]  /*10500*/  ISETP.GE.AND P0, PT, R47, UR4, PT ;  /* 0x000000042f007c0c */ /* 0x002fda000bf06270 */
[----:B------:R-:W-:Y:S05]  /*10510*/  @!P0 BRA `(.L_x_1344) ;  /* 0xffffff0800008947 */ /* 0x000fea000383ffff */
[----:B------:R-:W-:Y:S05]  /*10520*/  EXIT ;  /* 0x000000000000794d */ /* 0x000fea0003800000 */
.L_x_1235:
[----:B------:R-:W-:-:S08]  /*10530*/  NOP ;  /* 0x0000000000007918 */ /* 0x000fd00000000000 */
[----:B0-----:R-:W0:-:S00]  /*10540*/  USETMAXREG.DEALLOC.CTAPOOL 0x28 ;  /* 0x00000028000079c8 */ /* 0x001e0000080e0500 */
[----:B0-----:R-:W2:Y:S01]  /*10550*/  LDL.LU R2, [R1] ;  /* 0x0000000001027983 */ /* 0x001ea20000300800 */
[----:B------:R-:W-:-:S06]  /*10560*/  LOP3.LUT R0, R0, 0x3, RZ, 0xc0, !PT ;  /* 0x0000000300007812 */ /* 0x000fcc00078ec0ff */
[----:B------:R-:W0:Y:S02]  /*10570*/  SHFL.IDX PT, R0, R0, RZ, 0x1f ;  /* 0x00001fff00007589 */ /* 0x000e2400000e0000 */
[----:B0-----:R-:W-:Y:S01]  /*10580*/  ISETP.NE.AND P0, PT, R0, RZ, PT ;  /* 0x000000ff0000720c */ /* 0x001fe20003f05270 */
[----:B------:R-:W-:Y:S01]  /*10590*/  IMAD.MOV.U32 R0, RZ, RZ, RZ ;  /* 0x000000ffff007224 */ /* 0x000fe200078e00ff */
[----:B--2---:R-:W-:-:S11]  /*105a0*/  LOP3.LUT R2, R2, 0xfffffeff, RZ, 0xc0, !PT ;  /* 0xfffffeff02027812 */ /* 0x004fd600078ec0ff */
[----:B------:R-:W-:-:S05]  /*105b0*/  @P0 LOP3.LUT R2, R2, 0x100, RZ, 0xfc, !PT ;  /* 0x0000010002020812 */ /* 0x000fca00078efcff */
[----:B------:R0:W-:Y:S01]  /*105c0*/  STL [R1], R2 ;  /* 0x0000000201007387 */ /* 0x0001e20000100800 */
[----:B------:R-:W-:Y:S05]  /*105d0*/  @!P0 BRA `(.L_x_1345) ;  /* 0x00000000001c8947 */ /* 0x000fea0003800000 */
[----:B------:R-:W1:Y:S08]  /*105e0*/  S2UR UR5, SR_CgaCtaId ;  /* 0x00000000000579c3 */ /* 0x000e700000008800 */
[----:B------:R-:W-:Y:S06]  /*105f0*/  BAR.SYNC.DEFER_BLOCKING 0x5, 0x180 ;  /* 0x0146000000007b1d */ /* 0x000fec0000010000 */
[----:B------:R-:W-:-:S02]  /*10600*/  UMOV UR4, 0x400 ;  /* 0x0000040000047882 */ /* 0x000fc40000000000 */
[----:B-1----:R-:W-:-:S09]  /*10610*/  ULEA UR4, UR5, UR4, 0x18 ;  /* 0x0000000405047291 */ /* 0x002fd2000f8ec03f */
[----:B------:R-:W1:Y:S01]  /*10620*/  LDS.128 R16, [UR4+0x2a8d0] ;  /* 0x02a8d004ff107984 */ /* 0x000e620008000c00 */
[----:B------:R-:W-:Y:S06]  /*10630*/  BAR.ARV 0x4, 0x180 ;  /* 0x0106000000007b1d */ /* 0x000fec0000002000 */
[----:B------:R-:W-:Y:S05]  /*10640*/  BRA `(.L_x_1346) ;  /* 0x00000008008c7947 */ /* 0x000fea0003800000 */
.L_x_1345:
[----:B0-----:R-:W0:Y:S01]  /*10650*/  S2R R2, SR_TID.X ;  /* 0x0000000000027919 */ /* 0x001e220000002100 */
        /* <DEDUP_REMOVED lines=36> */
[----:B------:R-:W-:Y:S01]  /*108a0*/  IMAD.MOV.U32 R4, RZ, RZ, R3 ;  /* 0x000000ffff047224 */ /* 0x000fe200078e0003 */
[----:B------:R-:W-:Y:S01]  /*108b0*/  UMOV UR4, URZ ;  /* 0x0000003f00047c82 */ /* 0x000fe20008000000 */
[----:B------:R-:W-:-:S05]  /*108c0*/  ULDC UR5, c[0x0][0xc38] ;  /* 0x00030e0000057ab9 */ /* 0x000fca0000000800 */
.L_x_1351:
        /* <DEDUP_REMOVED lines=12> */
.L_x_1350:
[----:B------:R-:W-:Y:S05]  /*10990*/  BSYNC B0 ;  /* 0x0000000000007941 */ /* 0x000fea0003800000 */
.L_x_1349:
[----:B0----5:R-:W0:Y:S02]  /*109a0*/  SHFL.UP PT, R2, R0, 0x1, RZ ;  /* 0x0420000000027989 */ /* 0x021e2400000e00ff */
        /* <DEDUP_REMOVED lines=16> */
[----:B------:R-:W-:-:S05]  /*10ab0*/  IMAD.IADD R4, R3, 0x1, R4 ;  /* 0x0000000103047824 */ /* 0x000fca00078e0204 */
[----:B------:R-:W-:-:S13]  /*10ac0*/  ISETP.GT.AND P6, PT, R4, UR6, PT ;  /* 0x0000000604007c0c */ /* 0x000fda000bfc4270 */
[----:B------:R-:W-:Y:S05]  /*10ad0*/  @!P6 BRA `(.L_x_1351) ;  /* 0xfffffffc007ce947 */ /* 0x000fea000383ffff */
.L_x_1347:
[----:B------:R-:W-:-:S04]  /*10ae0*/  IMAD.IADD R11, R4, 0x1, -R3 ;  /* 0x00000001040b7824 */ /* 0x000fc800078e0a03 */
[----:B------:R-:W-:-:S05]  /*10af0*/  IMAD R2, R6, UR5, R11 ;  /* 0x0000000506027c24 */ /* 0x000fca000f8e020b */
[----:B------:R-:W-:Y:S02]  /*10b00*/  ISETP.GT.AND P0, PT, R2, UR6, PT ;  /* 0x0000000602007c0c */ /* 0x000fe4000bf04270 */
[----:B------:R-:W0:Y:S11]  /*10b10*/  LDC.64 R2, c[0x0][0xc90] ;  /* 0x00032400ff027b82 */ /* 0x000e360000000a00 */
[----:B------:R-:W-:-:S04]  /*10b20*/  VOTE.ANY R8, PT, !P0 ;  /* 0x0000000000087806 */ /* 0x000fc800040e0100 */
[----:B------:R-:W1:Y:S02]  /*10b30*/  POPC R13, R8 ;  /* 0x00000008000d7309 */ /* 0x000e640000000000 */
[----:B-1----:R-:W-:-:S04]  /*10b40*/  VIADD R19, R13, UR4 ;  /* 0x000000040d137c36 */ /* 0x002fc80008000000 */
[----:B0-----:R-:W-:-:S05]  /*10b50*/  IMAD.WIDE R2, R19, 0x4, R2 ;  /* 0x0000000413027825 */ /* 0x001fca00078e0202 */
[----:B------:R-:W2:Y:S01]  /*10b60*/  LDG.E R7, desc[UR36][R2.64] ;  /* 0x0000002402077981 */ /* 0x000ea2000c1e1900 */
[----:B------:R-:W-:-:S03]  /*10b70*/  ISETP.NE.AND P0, PT, R8, RZ, PT ;  /* 0x000000ff0800720c */ /* 0x000fc60003f05270 */
[----:B------:R-:W2:Y:S02]  /*10b80*/  SHFL.IDX PT, R0, R0, R13, 0x1f ;  /* 0x00001f0d00007589 */ /* 0x000ea400000e0000 */
[----:B--2---:R-:W-:-:S05]  /*10b90*/  IMAD R4, R0, R7, RZ ;  /* 0x0000000700047224 */ /* 0x004fca00078e02ff */
[----:B------:R-:W-:-:S04]  /*10ba0*/  IABS R12, R4 ;  /* 0x00000004000c7213 */ /* 0x000fc80000000000 */
[----:B------:R-:W0:Y:S08]  /*10bb0*/  I2F.RP R9, R12 ;  /* 0x0000000c00097306 */ /* 0x000e300000209400 */
[----:B0-----:R-:W0:Y:S02]  /*10bc0*/  MUFU.RCP R9, R9 ;  /* 0x0000000900097308 */ /* 0x001e240000001000 */
[----:B0-----:R-:W-:-:S06]  /*10bd0*/  VIADD R10, R9, 0xffffffe ;  /* 0x0ffffffe090a7836 */ /* 0x001fcc0000000000 */
[----:B------:R0:W1:Y:S01]  /*10be0*/  F2I.FTZ.U32.TRUNC.NTZ R3, R10 ;  /* 0x0000000a00037305 */ /* 0x000062000021f000 */
[----:B------:R-:W-:Y:S05]  /*10bf0*/  @!P0 BRA `(.L_x_1352) ;  /* 0x0000000000088947 */ /* 0x000fea0003800000 */
[----:B------:R-:W-:-:S05]  /*10c00*/  VIADD R9, R13, 0xffffffff ;  /* 0xffffffff0d097836 */ /* 0x000fca0000000000 */
[----:B------:R2:W3:Y:S02]  /*10c10*/  SHFL.IDX PT, R16, R6, R9, 0x1f ;  /* 0x00001f0906107589 */ /* 0x0004e400000e0000 */
.L_x_1352:
[----:B-1----:R-:W-:Y:S02]  /*10c20*/  IMAD.MOV R2, RZ, RZ, -R3 ;  /* 0x000000ffff027224 */ /* 0x002fe400078e0a03 */
[----:B---3--:R-:W-:Y:S02]  /*10c30*/  IMAD R16, R16, UR5, R11 ;  /* 0x0000000510107c24 */ /* 0x008fe4000f8e020b */
[----:B------:R-:W-:Y:S01]  /*10c40*/  IMAD.MOV.U32 R11, RZ, RZ, R2 ;  /* 0x000000ffff0b7224 */ /* 0x000fe200078e0002 */
[----:B------:R-:W-:Y:S02]  /*10c50*/  IABS R2, R4 ;  /* 0x0000000400027213 */ /* 0x000fe40000000000 */
[----:B--2---:R-:W-:Y:S01]  /*10c60*/  IADD3 R9, -R16, UR6, RZ ;  /* 0x0000000610097c10 */ /* 0x004fe2000fffe1ff */
[----:B------:R-:W-:Y:S02]  /*10c70*/  IMAD R11, R11, R12, RZ ;  /* 0x0000000c0b0b7224 */ /* 0x000fe400078e02ff */
[----:B------:R-:W-:Y:S01]  /*10c80*/  IMAD.MOV R8, RZ, RZ, -R2 ;  /* 0x000000ffff087224 */ /* 0x000fe200078e0a02 */
[----:B------:R-:W-:Y:S01]  /*10c90*/  IABS R6, R9 ;  /* 0x0000000900067213 */ /* 0x000fe20000000000 */
[----:B------:R-:W-:-:S04]  /*10ca0*/  IMAD.MOV.U32 R2, RZ, RZ, RZ ;  /* 0x000000ffff027224 */ /* 0x000fc800078e00ff */
[----:B------:R-:W-:-:S04]  /*10cb0*/  IMAD.HI.U32 R2, R3, R11, R2 ;  /* 0x0000000b03027227 */ /* 0x000fc800078e0002 */
[----:B------:R-:W-:Y:S02]  /*10cc0*/  IMAD.MOV.U32 R3, RZ, RZ, R6 ;  /* 0x000000ffff037224 */ /* 0x000fe400078e0006 */
        /* <DEDUP_REMOVED lines=10> */
[----:B------:R-:W-:-:S06]  /*10d70*/  @P0 VIADD R2, R2, 0x1 ;  /* 0x0000000102020836 */ /* 0x000fcc0000000000 */
[----:B------:R-:W-:Y:S01]  /*10d80*/  @!P2 IMAD.MOV R2, RZ, RZ, -R2 ;  /* 0x000000ffff02a224 */ /* 0x000fe200078e0a02 */
[----:B------:R-:W-:-:S05]  /*10d90*/  @!P1 LOP3.LUT R2, RZ, R4, RZ, 0x33, !PT ;  /* 0x00000004ff029212 */ /* 0x000fca00078e33ff */
[----:B------:R-:W-:Y:S02]  /*10da0*/  IMAD R11, R7, R2, RZ ;  /* 0x00000002070b7224 */ /* 0x000fe400078e02ff */
[----:B------:R-:W-:Y:S02]  /*10db0*/  IMAD.MOV R2, RZ, RZ, -R2 ;  /* 0x000000ffff027224 */ /* 0x000fe400078e0a02 */
[----:B------:R-:W-:Y:S02]  /*10dc0*/  IMAD.MOV R6, RZ, RZ, -R11 ;  /* 0x000000ffff067224 */ /* 0x000fe400078e0a0b */
[----:B------:R-:W-:Y:S02]  /*10dd0*/  IMAD R4, R4, R2, R9 ;  /* 0x0000000204047224 */ /* 0x000fe400078e0209 */
[----:B------:R-:W-:Y:S01]  /*10de0*/  IMAD.MOV.U32 R2, RZ, RZ, RZ ;  /* 0x000000ffff027224 */ /* 0x000fe200078e00ff */
[----:B------:R-:W-:Y:S02]  /*10df0*/  VIADDMNMX R13, R6, UR5, R7, PT ;  /* 0x00000005060d7c46 */ /* 0x000fe4000b800107 */
[----:B------:R-:W-:-:S02]  /*10e00*/  IABS R9, R4 ;  /* 0x0000000400097213 */ /* 0x000fc40000000000 */
[-C--:B------:R-:W-:Y:S01]  /*10e10*/  IABS R8, R13.reuse ;  /* 0x0000000d00087213 */ /* 0x080fe20000000000 */
[----:B------:R-:W-:Y:S01]  /*10e20*/  IMAD.MOV R18, RZ, RZ, -R13 ;  /* 0x000000ffff127224 */ /* 0x000fe200078e0a0d */
[----:B0-----:R-:W-:Y:S02]  /*10e30*/  IABS R10, R13 ;  /* 0x0000000d000a7213 */ /* 0x001fe40000000000 */
[----:B------:R-:W0:Y:S08]  /*10e40*/  I2F.RP R6, R8 ;  /* 0x0000000800067306 */ /* 0x000e300000209400 */
[----:B0-----:R-:W0:Y:S02]  /*10e50*/  MUFU.RCP R6, R6 ;  /* 0x0000000600067308 */ /* 0x001e240000001000 */
[----:B0-----:R-:W-:-:S06]  /*10e60*/  VIADD R3, R6, 0xffffffe ;  /* 0x0ffffffe06037836 */ /* 0x001fcc0000000000 */
[----:B------:R-:W0:Y:S02]  /*10e70*/  F2I.FTZ.U32.TRUNC.NTZ R3, R3 ;  /* 0x0000000300037305 */ /* 0x000e24000021f000 */
[----:B0-----:R-:W-:-:S04]  /*10e80*/  IMAD.MOV R7, RZ, RZ, -R3 ;  /* 0x000000ffff077224 */ /* 0x001fc800078e0a03 */
[----:B------:R-:W-:-:S04]  /*10e90*/  IMAD R7, R7, R8, RZ ;  /* 0x0000000807077224 */ /* 0x000fc800078e02ff */
[----:B------:R-:W-:Y:S01]  /*10ea0*/  IMAD.HI.U32 R2, R3, R7, R2 ;  /* 0x0000000703027227 */ /* 0x000fe200078e0002 */
[----:B------:R-:W-:-:S05]  /*10eb0*/  IADD3 R3, RZ, -R10, RZ ;  /* 0x8000000aff037210 */ /* 0x000fca0007ffe0ff */
        /* <DEDUP_REMOVED lines=8> */
[----:B------:R-:W-:Y:S01]  /*10f40*/  ISETP.GE.AND P2, PT, R3, RZ, PT ;  /* 0x000000ff0300720c */ /* 0x000fe20003f46270 */
[----:B------:R-:W-:-:S06]  /*10f50*/  IMAD.IADD R3, R4, 0x1, R11 ;  /* 0x0000000104037824 */ /* 0x000fcc00078e020b */
[----:B------:R-:W-:-:S06]  /*10f60*/  @P0 VIADD R2, R2, 0x1 ;  /* 0x0000000102020836 */ /* 0x000fcc0000000000 */
[----:B------:R-:W-:Y:S01]  /*10f70*/  @!P2 IMAD.MOV R2, RZ, RZ, -R2 ;  /* 0x000000ffff02a224 */ /* 0x000fe200078e0a02 */
[----:B------:R-:W-:-:S04]  /*10f80*/  @!P1 LOP3.LUT R2, RZ, R13, RZ, 0x33, !PT ;  /* 0x0000000dff029212 */ /* 0x000fc800078e33ff */
[----:B------:R-:W-:Y:S01]  /*10f90*/  LOP3.LUT R17, RZ, R2, RZ, 0x33, !PT ;  /* 0x00000002ff117212 */ /* 0x000fe200078e33ff */
[----:B------:R-:W-:-:S04]  /*10fa0*/  IMAD R18, R2, R18, R3 ;  /* 0x0000001202127224 */ /* 0x000fc800078e0203 */
[----:B------:R-:W-:Y:S01]  /*10fb0*/  IMAD.IADD R17, R0, 0x1, R17 ;  /* 0x0000000100117824 */ /* 0x000fe200078e0211 */
[----:B------:R-:W-:Y:S06]  /*10fc0*/  BRA `(.L_x_1353) ;  /* 0x0000000000147947 */ /* 0x000fec0003800000 */
.L_x_1348:
[----:B------:R-:W-:Y:S01]  /*10fd0*/  ULDC UR4, c[0x0][0xc3c] ;  /* 0x00030f0000047ab9 */ /* 0x000fe20000000800 */
[----:B------:R-:W-:Y:S02]  /*10fe0*/  IMAD.MOV.U32 R17, RZ, RZ, RZ ;  /* 0x000000ffff117224 */ /* 0x000fe400078e00ff */
[----:B------:R-:W-:Y:S02]  /*10ff0*/  IMAD.U32 R16, RZ, RZ, UR6 ;  /* 0x00000006ff107e24 */ /* 0x000fe4000f8e00ff */
[----:B------:R-:W-:Y:S02]  /*11000*/  IMAD.MOV.U32 R18, RZ, RZ, RZ ;  /* 0x000000ffff127224 */ /* 0x000fe400078e00ff */
[----:B------:R-:W-:-:S07]  /*11010*/  IMAD.U32 R19, RZ, RZ, UR4 ;  /* 0x00000004ff137e24 */ /* 0x000fce000f8e00ff */
.L_x_1353:
[----:B------:R-:W-:-:S13]  /*11020*/  ISETP.NE.AND P0, PT, R5, RZ, PT ;  /* 0x000000ff0500720c */ /* 0x000fda0003f05270 */
[----:B------:R-:W0:Y:S01]  /*11030*/  @!P0 S2R R3, SR_CgaCtaId ;  /* 0x0000000000038919 */ /* 0x000e220000008800 */
[----:B------:R-:W-:-:S04]  /*11040*/  @!P0 MOV R0, 0x400 ;  /* 0x0000040000008802 */ /* 0x000fc80000000f00 */
[----:B0-----:R-:W-:-:S05]  /*11050*/  @!P0 LEA R0, R3, R0, 0x18 ;  /* 0x0000000003008211 */ /* 0x001fca00078ec0ff */
[----:B------:R2:W-:Y:S01]  /*11060*/  @!P0 STS.128 [R0+0x2a8d0], R16 ;  /* 0x02a8d01000008388 */ /* 0x0005e20000000c00 */
[----:B------:R-:W-:Y:S06]  /*11070*/  BAR.ARV 0x5, 0x180 ;  /* 0x0146000000007b1d */ /* 0x000fec0000002000 */
.L_x_1346:
[----:B------:R3:W-:Y:S01]  /*11080*/  STL [R1+0x14], RZ ;  /* 0x000014ff01007387 */ /* 0x0007e20000100800 */
[----:B------:R-:W-:Y:S01]  /*11090*/  ULDC UR4, c[0x0][0xc3c] ;  /* 0x00030f0000047ab9 */ /* 0x000fe20000000800 */
[----:B------:R-:W-:Y:S01]  /*110a0*/  IMAD.MOV.U32 R27, RZ, RZ, 0x1 ;  /* 0x00000001ff1b7424 */ /* 0x000fe200078e00ff */
[----:B-1----:R-:W-:Y:S01]  /*110b0*/  ISETP.GE.AND P0, PT, R19, UR4, PT ;  /* 0x0000000413007c0c */ /* 0x002fe2000bf06270 */
[----:B------:R-:W-:-:S12]  /*110c0*/  IMAD.MOV.U32 R25, RZ, RZ, RZ ;  /* 0x000000ffff197224 */ /* 0x000fd800078e00ff */
[----:B---3--:R-:W-:Y:S05]  /*110d0*/  @P0 BRA `(.L_x_1354) ;  /* 0x0000004c005c0947 */ /* 0x008fea0003800000 */
[----:B--2---:R-:W2:Y:S01]  /*110e0*/  LDL R0, [R1+0x18] ;  /* 0x0000180001007983 */ /* 0x004ea20000100800 */
[----:B------:R-:W1:Y:S01]  /*110f0*/  S2UR UR5, SR_CgaCtaId ;  /* 0x00000000000579c3 */ /* 0x000e620000008800 */
[----:B------:R-:W-:Y:S01]  /*11100*/  BSSY B8, `(.L_x_1354) ;  /* 0x00004d4000087945 */ /* 0x000fe20003800000 */
[----:B------:R-:W-:Y:S01]  /*11110*/  IMAD.MOV.U32 R27, RZ, RZ, 0x1 ;  /* 0x00000001ff1b7424 */ /* 0x000fe200078e00ff */
[----:B------:R-:W3:Y:S01]  /*11120*/  S2R R5, SR_TID.X ;  /* 0x0000000000057919 */ /* 0x000ee20000002100 */
[----:B------:R-:W-:Y:S01]  /*11130*/  IMAD.MOV.U32 R25, RZ, RZ, RZ ;  /* 0x000000ffff197224 */ /* 0x000fe200078e00ff */
[----:B------:R-:W-:Y:S01]  /*11140*/  ULDC UR39, c[0x0][0xc] ;  /* 0x0000030000277ab9 */ /* 0x000fe20000000800 */
[----:B------:R4:W-:Y:S01]  /*11150*/  STL [R1+0x14], RZ ;  /* 0x000014ff01007387 */ /* 0x0009e20000100800 */
[C---:B---3--:R-:W-:Y:S02]  /*11160*/  LOP3.LUT R4, R5.reuse, 0x7f, RZ, 0xc0, !PT ;  /* 0x0000007f05047812 */ /* 0x048fe400078ec0ff */
[----:B--2---:R-:W-:Y:S01]  /*11170*/  R2UR UR4, R0 ;  /* 0x00000000000472ca */ /* 0x004fe200000e0000 */
[----:B------:R-:W-:-:S05]  /*11180*/  IMAD.SHL.U32 R0, R5, 0x8, RZ ;  /* 0x0000000805007824 */ /* 0x000fca00078e00ff */
[----:B0-----:R-:W-:-:S04]  /*11190*/  LOP3.LUT R2, R0, 0x1f8, RZ, 0xc0, !PT ;  /* 0x000001f800027812 */ /* 0x001fc800078ec0ff */
[----:B------:R-:W-:Y:S01]  /*111a0*/  LOP3.LUT R3, R2, 0x38, R5, 0x78, !PT ;  /* 0x0000003802037812 */ /* 0x000fe200078e7805 */
[----:B------:R-:W-:Y:S01]  /*111b0*/  IMAD.SHL.U32 R2, R5, 0x10, RZ ;  /* 0x0000001005027824 */ /* 0x000fe200078e00ff */
[----:B------:R-:W-:Y:S01]  /*111c0*/  SHF.R.U32.HI R5, RZ, 0x3, R4 ;  /* 0x00000003ff057819 */ /* 0x000fe20000011604 */
[----:B------:R-:W-:Y:S01]  /*111d0*/  ULOP3.LUT UR38, UR4, 0x2, URZ, 0xfc, !UPT ;  /* 0x0000000204267892 */ /* 0x000fe2000f8efc3f */
[----:B------:R-:W-:Y:S02]  /*111e0*/  LOP3.LUT R32, R3, 0x200, R0, 0xf8, !PT ;  /* 0x0000020003207812 */ /* 0x000fe400078ef800 */
[----:B------:R-:W-:Y:S01]  /*111f0*/  UMOV UR4, 0x400 ;  /* 0x0000040000047882 */ /* 0x000fe20000000000 */
[----:B------:R-:W-:Y:S01]  /*11200*/  LOP3.LUT R4, R0, 0x38, RZ, 0xc0, !PT ;  /* 0x0000003800047812 */ /* 0x000fe200078ec0ff */
[----:B-1----:R-:W-:Y:S01]  /*11210*/  ULEA UR4, UR5, UR4, 0x18 ;  /* 0x0000000405047291 */ /* 0x002fe2000f8ec03f */
[----:B------:R-:W-:Y:S02]  /*11220*/  LOP3.LUT R3, R5, 0x70, R2, 0xf8, !PT ;  /* 0x0000007005037812 */ /* 0x000fe400078ef802 */
[----:B------:R-:W-:-:S02]  /*11230*/  LOP3.LUT R2, R4, 0x40, RZ, 0xfc, !PT ;  /* 0x0000004004027812 */ /* 0x000fc400078efcff */
[----:B------:R-:W-:Y:S01]  /*11240*/  LOP3.LUT R0, R4, 0x80, RZ, 0xfc, !PT ;  /* 0x0000008004007812 */ /* 0x000fe200078efcff */
[----:B------:R-:W-:-:S04]  /*11250*/  IMAD.U32 R22, RZ, RZ, UR4 ;  /* 0x00000004ff167e24 */ /* 0x000fc8000f8e00ff */
[----:B----4-:R-:W-:-:S07]  /*11260*/  IMAD R33, R32, 0x2, R22 ;  /* 0x0000000220217824 */ /* 0x010fce00078e0216 */
.L_x_1425:
[----:B------:R-:W-:Y:S05]  /*11270*/  YIELD ;  /* 0x0000000000007946 */ /* 0x000fea0003800000 */
[----:B------:R-:W-:Y:S01]  /*11280*/  ULDC.64 UR4, c[0x0][0xa28] ;  /* 0x00028a0000047ab9 */ /* 0x000fe20000000a00 */
[----:B-12---:R-:W2:Y:S01]  /*11290*/  LDL.LU R6, [R1] ;  /* 0x0000000001067983 */ /* 0x006ea20000300800 */
[----:B------:R-:W-:Y:S01]  /*112a0*/  ISETP.NE.U32.AND P0, PT, RZ, UR4, PT ;  /* 0x00000004ff007c0c */ /* 0x000fe2000bf05070 */
[----:B------:R-:W-:-:S03]  /*112b0*/  IMAD.MOV.U32 R36, RZ, RZ, RZ ;  /* 0x000000ffff247224 */ /* 0x000fc600078e00ff */
[----:B------:R-:W-:Y:S01]  /*112c0*/  ISETP.NE.AND.EX P0, PT, RZ, UR5, PT, P0 ;  /* 0x00000005ff007c0c */ /* 0x000fe2000bf05300 */
[----:B------:R-:W-:-:S12]  /*112d0*/  ULDC.64 UR4, c[0x0][0xa18] ;  /* 0x0002860000047ab9 */ /* 0x000fd80000000a00 */
[----:B0-----:R-:W0:Y:S02]  /*112e0*/  @P0 LDC.64 R2, c[0x0][0xa28] ;  /* 0x00028a00ff020b82 */ /* 0x001e240000000a00 */
[----:B0-----:R-:W-:-:S05]  /*112f0*/  @P0 IMAD.WIDE R2, R19, 0x4, R2 ;  /* 0x0000000413020825 */ /* 0x001fca00078e0202 */
[----:B------:R0:W5:Y:S01]  /*11300*/  @P0 LDG.E R36, desc[UR36][R2.64] ;  /* 0x0000002402240981 */ /* 0x000162000c1e1900 */
[----:B------:R-:W-:Y:S01]  /*11310*/  ISETP.NE.U32.AND P0, PT, RZ, UR4, PT ;  /* 0x00000004ff007c0c */ /* 0x000fe2000bf05070 */
[----:B------:R-:W-:-:S03]  /*11320*/  IMAD.MOV.U32 R34, RZ, RZ, RZ ;  /* 0x000000ffff227224 */ /* 0x000fc600078e00ff */
[----:B------:R-:W-:Y:S01]  /*11330*/  ISETP.NE.AND.EX P1, PT, RZ, UR5, PT, P0 ;  /* 0x00000005ff007c0c */ /* 0x000fe2000bf25300 */
[----:B------:R-:W-:Y:S02]  /*11340*/  ULDC.64 UR4, c[0x0][0xa00] ;  /* 0x0002800000047ab9 */ /* 0x000fe40000000a00 */
[----:B------:R-:W-:Y:S01]  /*11350*/  ISETP.NE.U32.AND P0, PT, RZ, UR4, PT ;  /* 0x00000004ff007c0c */ /* 0x000fe2000bf05070 */
[----:B0-----:R-:W0:Y:S03]  /*11360*/  LDC.64 R2, c[0x0][0xa00] ;  /* 0x00028000ff027b82 */ /* 0x001e260000000a00 */
[----:B------:R-:W-:Y:S01]  /*11370*/  ISETP.NE.AND.EX P2, PT, RZ, UR5, PT, P0 ;  /* 0x00000005ff007c0c */ /* 0x000fe2000bf45300 */
[----:B------:R-:W-:-:S05]  /*11380*/  ULDC.64 UR4, c[0x0][0x418] ;  /* 0x0001060000047ab9 */ /* 0x000fca0000000a00 */
[----:B------:R-:W1:Y:S01]  /*11390*/  @P1 LDC.64 R4, c[0x0][0xa18] ;  /* 0x00028600ff041b82 */ /* 0x000e620000000a00 */
[----:B0-----:R-:W-:-:S06]  /*113a0*/  IMAD.WIDE R2, R19, 0x4, R2 ;  /* 0x0000000413027825 */ /* 0x001fcc00078e0202 */
[----:B------:R0:W5:Y:S01]  /*113b0*/  @P2 LDG.E R34, desc[UR36][R2.64] ;  /* 0x0000002402222981 */ /* 0x000162000c1e1900 */
[----:B-1----:R-:W-:-:S05]  /*113c0*/  @P1 IMAD.WIDE R4, R19, 0x4, R4 ;  /* 0x0000000413041825 */ /* 0x002fca00078e0204 */
[----:B------:R0:W5:Y:S01]  /*113d0*/  @P1 LDG.E R29, desc[UR36][R4.64] ;  /* 0x00000024041d1981 */ /* 0x000162000c1e1900 */
[----:B------:R-:W-:-:S03]  /*113e0*/  UISETP.NE.U32.AND UP0, UPT, UR4, URZ, UPT ;  /* 0x0000003f0400728c */ /* 0x000fc6000bf05070 */
[----:B------:R-:W-:Y:S01]  /*113f0*/  ULDC UR4, c[0x0][0x424] ;  /* 0x0001090000047ab9 */ /* 0x000fe20000000800 */
[----:B------:R-:W-:-:S03]  /*11400*/  UISETP.NE.AND.EX UP0, UPT, UR5, URZ, UPT, UP0 ;  /* 0x0000003f0500728c */ /* 0x000fc6000bf05300 */
[----:B------:R-:W-:Y:S01]  /*11410*/  ULDC UR5, c[0x0][0x2f0] ;  /* 0x0000bc0000057ab9 */ /* 0x000fe20000000800 */
[----:B------:R-:W-:-:S04]  /*11420*/  USEL UR4, UR4, 0x1, UP0 ;  /* 0x0000000104047887 */ /* 0x000fc80008000000 */
[----:B------:R-:W-:-:S06]  /*11430*/  UIMAD UR4, UR4, UR5, URZ ;  /* 0x00000005040472a4 */ /* 0x000fcc000f8e023f */
[----:B------:R-:W-:Y:S01]  /*11440*/  IMAD.U32 R35, RZ, RZ, UR4 ;  /* 0x00000004ff237e24 */ /* 0x000fe2000f8e00ff */
[----:B--2---:R-:W-:-:S04]  /*11450*/  LOP3.LUT R6, R6, 0xffffff7f, RZ, 0xc0, !PT ;  /* 0xffffff7f06067812 */ /* 0x004fc800078ec0ff */
[----:B------:R-:W-:-:S05]  /*11460*/  @P2 LOP3.LUT R6, R6, 0x80, RZ, 0xfc, !PT ;  /* 0x0000008006062812 */ /* 0x000fca00078efcff */
[----:B------:R0:W-:Y:S01]  /*11470*/  STL [R1], R6 ;  /* 0x0000000601007387 */ /* 0x0001e20000100800 */
[----:B---3--:R-:W-:Y:S05]  /*11480*/  @P1 BRA `(.L_x_1355) ;  /* 0x0000000000181947 */ /* 0x008fea0003800000 */
[----:B------:R-:W-:Y:S02]  /*11490*/  ULDC UR4, c[0x0][0x288] ;  /* 0x0000a20000047ab9 */ /* 0x000fe40000000800 */
[----:B-----5:R-:W-:Y:S01]  /*114a0*/  IMAD.U32 R29, RZ, RZ, UR4 ;  /* 0x00000004ff1d7e24 */ /* 0x020fe2000f8e00ff */
[----:B------:R-:W-:Y:S06]  /*114b0*/  @!P2 BRA `(.L_x_1355) ;  /* 0x00000000000ca947 */ /* 0x000fec0003800000 */
[----:B------:R-:W2:Y:S04]  /*114c0*/  LDG.E R0, desc[UR36][R2.64] ;  /* 0x0000002402007981 */ /* 0x000ea8000c1e1900 */
[----:B------:R-:W2:Y:S02]  /*114d0*/  LDG.E R29, desc[UR36][R2.64+0x4] ;  /* 0x00000424021d7981 */ /* 0x000ea4000c1e1900 */
[----:B--2---:R-:W-:-:S07]  /*114e0*/  IMAD.IADD R29, R29, 0x1, -R0 ;  /* 0x000000011d1d7824 */ /* 0x004fce00078e0a00 */
.L_x_1355:
[----:B------:R-:W-:Y:S02]  /*114f0*/  ULDC.64 UR4, c[0x0][0xa20] ;  /* 0x0002880000047ab9 */ /* 0x000fe40000000a00 */
[----:B------:R-:W-:-:S04]  /*11500*/  ISETP.NE.U32.AND P0, PT, RZ, UR4, PT ;  /* 0x00000004ff007c0c */ /* 0x000fc8000bf05070 */
[----:B------:R-:W-:-:S13]  /*11510*/  ISETP.NE.AND.EX P0, PT, RZ, UR5, PT, P0 ;  /* 0x00000005ff007c0c */ /* 0x000fda000bf05300 */
[----:B------:R-:W-:Y:S05]  /*11520*/  @!P0 BRA `(.L_x_1356) ;  /* 0x0000000000108947 */ /* 0x000fea0003800000 */
[----:B0-----:R-:W0:Y:S02]  /*11530*/  LDC.64 R2, c[0x0][0xa20] ;  /* 0x00028800ff027b82 */ /* 0x001e240000000a00 */
[----:B0-----:R-:W-:-:S05]  /*11540*/  IMAD.WIDE R2, R19, 0x4, R2 ;  /* 0x0000000413027825 */ /* 0x001fca00078e0202 */
[----:B------:R1:W5:Y:S01]  /*11550*/  LDG.E R35, desc[UR36][R2.64] ;  /* 0x0000002402237981 */ /* 0x000362000c1e1900 */
[----:B------:R-:W-:Y:S05]  /*11560*/  BRA `(.L_x_1357) ;  /* 0x0000000000247947 */ /* 0x000fea0003800000 */
.L_x_1356:
        /* <DEDUP_REMOVED lines=8> */
[----:B--2---:R-:W-:-:S07]  /*115f0*/  IMAD.IADD R35, R0, 0x1, -R35 ;  /* 0x0000000100237824 */ /* 0x004fce00078e0a23 */
.L_x_1357:
[----:B------:R-:W2:Y:S01]  /*11600*/  LDC R0, c[0x0][0x448] ;  /* 0x00011200ff007b82 */ /* 0x000ea20000000800 */
[----:B------:R-:W-:Y:S02]  /*11610*/  IMAD.MOV.U32 R24, RZ, RZ, R6 ;  /* 0x000000ffff187224 */ /* 0x000fe400078e0006 */
[----:B------:R-:W-:Y:S02]  /*11620*/  IMAD.SHL.U32 R26, R17, 0x80, RZ ;  /* 0x00000080111a7824 */ /* 0x000fe400078e00ff */
[----:B-----5:R-:W-:Y:S01]  /*11630*/  IMAD.IADD R35, R35, 0x1, -R36 ;  /* 0x0000000123237824 */ /* 0x020fe200078e0a24 */
[----:B------:R-:W-:Y:S02]  /*11640*/  LOP3.LUT R24, R24, 0xffffffbf, RZ, 0xc0, !PT ;  /* 0xffffffbf18187812 */ /* 0x000fe400078ec0ff */
[----:B01----:R-:W0:Y:S01]  /*11650*/  LDC.64 R2, c[0x0][0x9e0] ;  /* 0x00027800ff027b82 */ /* 0x003e220000000a00 */
[----:B--2---:R-:W-:Y:S01]  /*11660*/  ISETP.NE.AND P2, PT, R0, 0x1, PT ;  /* 0x000000010000780c */ /* 0x004fe20003f45270 */
[----:B------:R-:W-:Y:S01]  /*11670*/  VIADD R0, R26, 0x7f ;  /* 0x0000007f1a007836 */ /* 0x000fe20000000000 */
[----:B0-----:R-:W-:-:S11]  /*11680*/  ISETP.GE.AND P1, PT, R3, 0x1, PT ;  /* 0x000000010300780c */ /* 0x001fd60003f26270 */
[----:B------:R-:W0:Y:S01]  /*11690*/  @P2 LDC R5, c[0x0][0x44c] ;  /* 0x00011300ff052b82 */ /* 0x000e220000000800 */
[----:B------:R-:W-:-:S05]  /*116a0*/  @P2 LOP3.LUT R24, R24, 0x40, RZ, 0xfc, !PT ;  /* 0x0000004018182812 */ /* 0x000fca00078efcff */
[----:B------:R1:W-:Y:S02]  /*116b0*/  STL [R1], R24 ;  /* 0x0000001801007387 */ /* 0x0003e40000100800 */
[----:B------:R-:W2:Y:S01]  /*116c0*/  @P2 LDC R7, c[0x0][0x450] ;  /* 0x00011400ff072b82 */ /* 0x000ea20000000800 */
[----:B0-----:R-:W-:Y:S01]  /*116d0*/  @P2 IMAD.HI.U32 R4, R0, R5, RZ ;  /* 0x0000000500042227 */ /* 0x001fe200078e00ff */
[----:B------:R-:W-:-:S04]  /*116e0*/  IADD3 R5, R35, 0x1, -R29 ;  /* 0x0000000123057810 */ /* 0x000fc80007ffe81d */
[----:B--2---:R-:W-:-:S05]  /*116f0*/  @P2 SHF.R.U32.HI R0, RZ, R7, R4 ;  /* 0x00000007ff002219 */ /* 0x004fca0000011604 */
[----:B------:R-:W-:-:S04]  /*11700*/  IMAD.IADD R7, R5, 0x1, R0 ;  /* 0x0000000105077824 */ /* 0x000fc800078e0200 */
[----:B------:R-:W-:Y:S01]  /*11710*/  IMAD.IADD R2, R7, 0x1, R2 ;  /* 0x0000000107027824 */ /* 0x000fe200078e0202 */
[----:B-1----:R-:W-:Y:S06]  /*11720*/  @!P1 BRA `(.L_x_1358) ;  /* 0x0000000000489947 */ /* 0x002fec0003800000 */
[C---:B------:R-:W-:Y:S01]  /*11730*/  ISETP.GT.AND P0, PT, R7.reuse, RZ, PT ;  /* 0x000000ff0700720c */ /* 0x040fe20003f04270 */
[----:B------:R-:W-:Y:S01]  /*11740*/  BSSY B0, `(.L_x_1359) ;  /* 0x000000e000007945 */ /* 0x000fe20003800000 */
[----:B------:R-:W-:-:S11]  /*11750*/  VIADD R0, R7, 0xffffffff ;  /* 0xffffffff07007836 */ /* 0x000fd60000000000 */
        /* <DEDUP_REMOVED lines=8> */
.L_x_1360:
[----:B------:R-:W-:-:S13]  /*117e0*/  ISETP.NE.AND P0, PT, R3, 0x1, PT ;  /* 0x000000010300780c */ /* 0x000fda0003f05270 */
[----:B------:R-:W0:Y:S02]  /*117f0*/  @P0 LDC.64 R4, c[0x0][0x9e8] ;  /* 0x00027a00ff040b82 */ /* 0x000e240000000a00 */
[----:B0-----:R-:W-:-:S05]  /*11800*/  @P0 IMAD.HI.U32 R4, R0, R4, RZ ;  /* 0x0000000400040227 */ /* 0x001fca00078e00ff */
[----:B------:R-:W-:-:S07]  /*11810*/  @P0 SHF.R.U32.HI R0, RZ, R5, R4 ;  /* 0x00000005ff000219 */ /* 0x000fce0000011604 */
.L_x_1361:
[----:B------:R-:W-:Y:S05]  /*11820*/  BSYNC B0 ;  /* 0x0000000000007941 */ /* 0x000fea0003800000 */
.L_x_1359:
[----:B------:R-:W-:-:S05]  /*11830*/  IMAD R5, R0, R3, R3 ;  /* 0x0000000300057224 */ /* 0x000fca00078e0203 */
[----:B------:R-:W-:-:S07]  /*11840*/  VIMNMX R2, R2, R5, PT ;  /* 0x0000000502027248 */ /* 0x000fce0003fe0100 */
.L_x_1358:
[----:B------:R-:W0:Y:S01]  /*11850*/  @P2 LDC R5, c[0x0][0x44c] ;  /* 0x00011300ff052b82 */ /* 0x000e220000000800 */
[----:B------:R-:W-:Y:S01]  /*11860*/  VIADD R2, R2, 0x5f ;  /* 0x0000005f02027836 */ /* 0x000fe20000000000 */
[----:B------:R-:W-:Y:S01]  /*11870*/  ULDC UR4, c[0x0][0x9dc] ;  /* 0x0002770000047ab9 */ /* 0x000fe20000000800 */
[----:B------:R-:W-:-:S05]  /*11880*/  IMAD.MOV.U32 R0, RZ, RZ, R26 ;  /* 0x000000ffff007224 */ /* 0x000fca00078e001a */
[----:B------:R-:W1:Y:S01]  /*11890*/  @P2 LDC R7, c[0x0][0x450] ;  /* 0x00011400ff072b82 */ /* 0x000e620000000800 */
[----:B0-----:R-:W-:-:S05]  /*118a0*/  @P2 IMAD.HI.U32 R4, R26, R5, RZ ;  /* 0x000000051a042227 */ /* 0x001fca00078e00ff */
[----:B-1----:R-:W-:Y:S01]  /*118b0*/  @P2 SHF.R.U32.HI R0, RZ, R7, R4 ;  /* 0x00000007ff002219 */ /* 0x002fe20000011604 */
[----:B------:R-:W-:-:S04]  /*118c0*/  IMAD.HI R4, R2, 0x2aaaaaab, RZ ;  /* 0x2aaaaaab02047827 */ /* 0x000fc800078e02ff */
[----:B------:R-:W-:Y:S01]  /*118d0*/  VIADD R2, R35, 0x5f ;  /* 0x0000005f23027836 */ /* 0x000fe20000000000 */
[----:B------:R-:W-:-:S03]  /*118e0*/  SHF.R.U32.HI R5, RZ, 0x1f, R4 ;  /* 0x0000001fff057819 */ /* 0x000fc60000011604 */
[----:B------:R-:W-:Y:S01]  /*118f0*/  IMAD.HI R2, R2, 0x2aaaaaab, RZ ;  /* 0x2aaaaaab02027827 */ /* 0x000fe200078e02ff */
[----:B------:R-:W-:-:S04]  /*11900*/  LEA.HI.SX32 R4, R4, R5, 0x1c ;  /* 0x0000000504047211 */ /* 0x000fc800078fe2ff */
[----:B------:R-:W-:-:S04]  /*11910*/  SHF.R.U32.HI R5, RZ, 0x1f, R2 ;  /* 0x0000001fff057819 */ /* 0x000fc80000011602 */
[----:B------:R-:W-:Y:S02]  /*11920*/  LEA.HI.SX32 R5, R2, R5, 0x1c ;  /* 0x0000000502057211 */ /* 0x000fe400078fe2ff */
[----:B------:R-:W-:Y:S02]  /*11930*/  IADD3 R2, R0, R35, -R29 ;  /* 0x0000002300027210 */ /* 0x000fe40007ffe81d */
[----:B------:R-:W-:-:S03]  /*11940*/  VIMNMX R23, R5, R4, PT ;  /* 0x0000000405177248 */ /* 0x000fc60003fe0100 */
[----:B------:R-:W-:Y:S02]  /*11950*/  VIADD R0, R2, -UR4 ;  /* 0x8000000402007c36 */ /* 0x000fe40008000000 */
[----:B------:R0:W-:Y:S01]  /*11960*/  STL [R1+0x10], R23 ;  /* 0x0000101701007387 */ /* 0x0001e20000100800 */
[----:B------:R-:W-:Y:S05]  /*11970*/  @!P1 BRA `(.L_x_1362) ;  /* 0x0000000000449947 */ /* 0x000fea0003800000 */
[----:B------:R-:W-:Y:S01]  /*11980*/  ISETP.GT.AND P0, PT, R2, -0x1, PT ;  /* 0xffffffff0200780c */ /* 0x000fe20003f04270 */
[----:B------:R-:W-:-:S12]  /*11990*/  BSSY B0, `(.L_x_1363) ;  /* 0x000000d000007945 */ /* 0x000fd80003800000 */
[----:B------:R-:W-:Y:S05]  /*119a0*/  @P0 BRA `(.L_x_1364) ;  /* 0x00000000001c0947 */ /* 0x000fea0003800000 */
[----:B------:R-:W-:Y:S02]  /*119b0*/  ISETP.NE.AND P0, PT, R3, 0x1, PT ;  /* 0x000000010300780c */ /* 0x000fe40003f05270 */
[----:B------:R-:W-:-:S11]  /*119c0*/  LOP3.LUT R7, RZ, R2, RZ, 0x33, !PT ;  /* 0x00000002ff077212 */ /* 0x000fd600078e33ff */
[----:B------:R-:W1:Y:S02]  /*119d0*/  @P0 LDC.64 R4, c[0x0][0x9e8] ;  /* 0x00027a00ff040b82 */ /* 0x000e640000000a00 */
[----:B-1----:R-:W-:-:S05]  /*119e0*/  @P0 IMAD.HI.U32 R4, R7, R4, RZ ;  /* 0x0000000407040227 */ /* 0x002fca00078e00ff */
[----:B------:R-:W-:-:S04]  /*119f0*/  @P0 SHF.R.U32.HI R7, RZ, R5, R4 ;  /* 0x00000005ff070219 */ /* 0x000fc80000011604 */
[----:B------:R-:W-:Y:S01]  /*11a00*/  LOP3.LUT R2, RZ, R7, RZ, 0x33, !PT ;  /* 0x00000007ff027212 */ /* 0x000fe200078e33ff */
[----:B------:R-:W-:Y:S06]  /*11a10*/  BRA `(.L_x_1365) ;  /* 0x0000000000107947 */ /* 0x000fec0003800000 */
.L_x_1364:
[----:B------:R-:W-:-:S13]  /*11a20*/  ISETP.NE.AND P0, PT, R3, 0x1, PT ;  /* 0x000000010300780c */ /* 0x000fda0003f05270 */
[----:B------:R-:W1:Y:S02]  /*11a30*/  @P0 LDC.64 R4, c[0x0][0x9e8] ;  /* 0x00027a00ff040b82 */ /* 0x000e640000000a00 */
[----:B-1----:R-:W-:-:S05]  /*11a40*/  @P0 IMAD.HI.U32 R4, R2, R4, RZ ;  /* 0x0000000402040227 */ /* 0x002fca00078e00ff */
[----:B------:R-:W-:-:S07]  /*11a50*/  @P0 SHF.R.U32.HI R2, RZ, R5, R4 ;  /* 0x00000005ff020219 */ /* 0x000fce0000011604 */
.L_x_1365:
[----:B------:R-:W-:Y:S05]  /*11a60*/  BSYNC B0 ;  /* 0x0000000000007941 */ /* 0x000fea0003800000 */
.L_x_1363:
[----:B------:R-:W-:-:S05]  /*11a70*/  IMAD R3, R2, R3, RZ ;  /* 0x0000000302037224 */ /* 0x000fca00078e02ff */
[----:B------:R-:W-:-:S07]  /*11a80*/  VIMNMX R0, R0, R3, !PT ;  /* 0x0000000300007248 */ /* 0x000fce0007fe0100 */
.L_x_1362:
[----:B------:R-:W-:Y:S01]  /*11a90*/  IMAD.HI R0, R0, 0x2aaaaaab, RZ ;  /* 0x2aaaaaab00007827 */ /* 0x000fe200078e02ff */
[----:B------:R-:W-:Y:S04]  /*11aa0*/  BSSY B7, `(.L_x_1366) ;  /* 0x0000377000077945 */ /* 0x000fe80003800000 */
[----:B------:R-:W-:-:S04]  /*11ab0*/  SHF.R.U32.HI R3, RZ, 0x1f, R0 ;  /* 0x0000001fff037819 */ /* 0x000fc80000011600 */
[----:B------:R-:W-:-:S04]  /*11ac0*/  LEA.HI.SX32 R3, R0, R3, 0x1c ;  /* 0x0000000300037211 */ /* 0x000fc800078fe2ff */
[----:B------:R-:W-:-:S04]  /*11ad0*/  VIMNMX R37, RZ, R3, !PT ;  /* 0x00000003ff257248 */ /* 0x000fc80007fe0100 */
[----:B------:R-:W-:-:S13]  /*11ae0*/  ISETP.GT.AND P0, PT, R23, R37, PT ;  /* 0x000000251700720c */ /* 0x000fda0003f04270 */
        /* <DEDUP_REMOVED lines=8> */
[----:B------:R-:W1:Y:S08]  /*11b70*/  FLO.U32 R0, UR4 ;  /* 0x0000000400007d00 */ /* 0x000e7000080e0000 */
[----:B------:R-:W2:Y:S01]  /*11b80*/  POPC R5, UR4 ;  /* 0x0000000400057d09 */ /* 0x000ea20008000000 */
[----:B-1----:R-:W-:-:S13]  /*11b90*/  ISETP.EQ.U32.AND P0, PT, R0, R7, PT ;  /* 0x000000070000720c */ /* 0x002fda0003f02070 */
[----:B--2---:R-:W2:Y:S01]  /*11ba0*/  @P0 ATOMG.E.ADD.STRONG.GPU PT, R3, desc[UR36][R2.64], R5 ;  /* 0x00000005020309a8 */ /* 0x004ea200081ee1e4 */
[----:B------:R-:W1:Y:S02]  /*11bb0*/  S2R R4, SR_LTMASK ;  /* 0x0000000000047919 */ /* 0x000e640000003900 */
[----:B-1----:R-:W-:-:S04]  /*11bc0*/  LOP3.LUT R4, R4, UR4, RZ, 0xc0, !PT ;  /* 0x0000000404047c12 */ /* 0x002fc8000f8ec0ff */
[----:B------:R-:W1:Y:S01]  /*11bd0*/  POPC R7, R4 ;  /* 0x0000000400077309 */ /* 0x000e620000000000 */
[----:B--2---:R-:W1:Y:S02]  /*11be0*/  SHFL.IDX PT, R0, R3, R0, 0x1f ;  /* 0x00001f0003007589 */ /* 0x004e6400000e0000 */
[----:B-1----:R-:W-:Y:S01]  /*11bf0*/  IADD3 R16, R0, UR39, R7 ;  /* 0x0000002700107c10 */ /* 0x002fe2000fffe007 */
[----:B------:R-:W-:Y:S06]  /*11c00*/  BRA `(.L_x_1368) ;  /* 0x0000003400807947 */ /* 0x000fec0003800000 */
.L_x_1367:
        /* <DEDUP_REMOVED lines=8> */
[----:B------:R-:W-:Y:S02]  /*11c90*/  IMAD.U32 R4, RZ, RZ, UR6 ;  /* 0x00000006ff047e24 */ /* 0x000fe4000f8e00ff */
[----:B------:R-:W1:Y:S01]  /*11ca0*/  LDC.64 R2, c[0x4][R2] ;  /* 0x0100000002027b82 */ /* 0x000e620000000a00 */
        /* <DEDUP_REMOVED lines=9> */
[----:B01----:R-:W-:Y:S05]  /*11d40*/  CALL.ABS.NOINC R2 ;  /* 0x0000000002007343 */ /* 0x003fea0003c00000 */
.L_x_1370:
[----:B------:R-:W-:Y:S05]  /*11d50*/  BSYNC B6 ;  /* 0x0000000000067941 */ /* 0x000fea0003800000 */
.L_x_1369:
        /* <DEDUP_REMOVED lines=9> */
[----:B------:R-:W-:Y:S01]  /*11df0*/  MOV R4, UR6 ;  /* 0x0000000600047c02 */ /* 0x000fe20008000f00 */
[----:B------:R-:W-:Y:S02]  /*11e00*/  IMAD.U32 R5, RZ, RZ, UR7 ;  /* 0x00000007ff057e24 */ /* 0x000fe4000f8e00ff */
[----:B------:R-:W-:Y:S02]  /*11e10*/  IMAD.U32 R6, RZ, RZ, UR8 ;  /* 0x00000008ff067e24 */ /* 0x000fe4000f8e00ff */
[----:B------:R-:W-:-:S02]  /*11e20*/  IMAD.U32 R7, RZ, RZ, UR9 ;  /* 0x00000009ff077e24 */ /* 0x000fc4000f8e00ff */
[----:B------:R-:W-:Y:S02]  /*11e30*/  IMAD.U32 R10, RZ, RZ, UR4 ;  /* 0x00000004ff0a7e24 */ /* 0x000fe4000f8e00ff */
[----:B------:R-:W-:Y:S02]  /*11e40*/  IMAD.U32 R11, RZ, RZ, UR5 ;  /* 0x00000005ff0b7e24 */ /* 0x000fe4000f8e00ff */
[----:B------:R-:W-:Y:S02]  /*11e50*/  IMAD.MOV.U32 R8, RZ, RZ, 0x70 ;  /* 0x00000070ff087424 */ /* 0x000fe400078e00ff */
[----:B------:R-:W-:Y:S02]  /*11e60*/  IMAD.MOV.U32 R12, RZ, RZ, 0x1 ;  /* 0x00000001ff0c7424 */ /* 0x000fe400078e00ff */
[----:B-1----:R-:W-:-:S07]  /*11e70*/  IMAD.MOV.U32 R13, RZ, RZ, RZ ;  /* 0x000000ffff0d7224 */ /* 0x002fce00078e00ff */
[----:B------:R-:W-:-:S07]  /*11e80*/  LEPC R20, `(.L_x_1373) ;  /* 0x000000001014794e */ /* 0x000fce0000000000 */
[----:B0-2---:R-:W-:Y:S05]  /*11e90*/  CALL.ABS.NOINC R2 ;  /* 0x0000000002007343 */ /* 0x005fea0003c00000 */
.L_x_1373:
[----:B------:R0:W1:Y:S01]  /*11ea0*/  LDC.64 R2, c[0x4][R17] ;  /* 0x0100000011027b82 */ /* 0x0000620000000a00 */
[----:B------:R-:W-:Y:S01]  /*11eb0*/  ULDC.64 UR6, c[0x4][0x90] ;  /* 0x0100240000067ab9 */ /* 0x000fe20000000a00 */
[----:B------:R-:W-:Y:S01]  /*11ec0*/  ULDC.64 UR8, c[0x4][0x98] ;  /* 0x0100260000087ab9 */ /* 0x000fe20000000a00 */
[----:B------:R-:W-:Y:S01]  /*11ed0*/  ULDC.64 UR4, c[0x4][0x18] ;  /* 0x0100060000047ab9 */ /* 0x000fe20000000a00 */
[----:B------:R-:W-:Y:S02]  /*11ee0*/  IMAD.U32 R4, RZ, RZ, UR6 ;  /* 0x00000006ff047e24 */ /* 0x000fe4000f8e00ff */
[----:B------:R-:W-:Y:S02]  /*11ef0*/  IMAD.U32 R5, RZ, RZ, UR7 ;  /* 0x00000007ff057e24 */ /* 0x000fe4000f8e00ff */
[----:B------:R-:W-:Y:S02]  /*11f00*/  IMAD.U32 R6, RZ, RZ, UR8 ;  /* 0x00000008ff067e24 */ /* 0x000fe4000f8e00ff */
[----:B------:R-:W-:-:S02]  /*11f10*/  IMAD.U32 R7, RZ, RZ, UR9 ;  /* 0x00000009ff077e24 */ /* 0x000fc4000f8e00ff */
[----:B------:R-:W-:Y:S02]  /*11f20*/  IMAD.U32 R10, RZ, RZ, UR4 ;  /* 0x00000004ff0a7e24 */ /* 0x000fe4000f8e00ff */
[----:B------:R-:W-:Y:S02]  /*11f30*/  IMAD.U32 R11, RZ, RZ, UR5 ;  /* 0x00000005ff0b7e24 */ /* 0x000fe4000f8e00ff */
[----:B------:R-:W-:Y:S02]  /*11f40*/  IMAD.MOV.U32 R8, RZ, RZ, 0x70 ;  /* 0x00000070ff087424 */ /* 0x000fe400078e00ff */
[----:B------:R-:W-:Y:S02]  /*11f50*/  IMAD.MOV.U32 R12, RZ, RZ, 0x1 ;  /* 0x00000001ff0c7424 */ /* 0x000fe400078e00ff */
[----:B0-----:R-:W-:-:S07]  /*11f60*/  IMAD.MOV.U32 R13, RZ, RZ, RZ ;  /* 0x000000ffff0d7224 */ /* 0x001fce00078e00ff */
[----:B------:R-:W-:-:S07]  /*11f70*/  LEPC R20, `(.L_x_1372) ;  /* 0x000000001014794e */ /* 0x000fce0000000000 */
[----:B-1----:R-:W-:Y:S05]  /*11f80*/  CALL.ABS.NOINC R2 ;  /* 0x0000000002007343 */ /* 0x002fea0003c00000 */
.L_x_1372:
[----:B------:R-:W-:Y:S05]  /*11f90*/  BSYNC B6 ;  /* 0x0000000000067941 */ /* 0x000fea0003800000 */
.L_x_1371:
[----:B------:R-:W1:Y:S01]  /*11fa0*/  S2R R2, SR_TID.X ;  /* 0x0000000000027919 */ /* 0x000e620000002100 */
[----:B------:R-:W-:Y:S01]  /*11fb0*/  ULDC.64 UR4, c[0x0][0x9f8] ;  /* 0x00027e0000047ab9 */ /* 0x000fe20000000a00 */
[----:B------:R-:W-:Y:S01]  /*11fc0*/  IMAD.MOV.U32 R31, RZ, RZ, R19 ;  /* 0x000000ffff1f7224 */ /* 0x000fe200078e0013 */
[----:B------:R-:W-:Y:S01]  /*11fd0*/  ISETP.NE.U32.AND P0, PT, RZ, UR4, PT ;  /* 0x00000004ff007c0c */ /* 0x000fe2000bf05070 */
[----:B------:R-:W2:Y:S01]  /*11fe0*/  S2R R21, SR_TID.X ;  /* 0x0000000000157919 */ /* 0x000ea20000002100 */
[----:B------:R-:W3:Y:S01]  /*11ff0*/  LDC R8, c[0x0][0x430] ;  /* 0x00010c00ff087b82 */ /* 0x000ee20000000800 */
[----:B------:R-:W-:Y:S01]  /*12000*/  IMAD.MOV.U32 R20, RZ, RZ, R24 ;  /* 0x000000ffff147224 */ /* 0x000fe200078e0018 */
[----:B------:R-:W-:Y:S01]  /*12010*/  ISETP.NE.AND.EX P0, PT, RZ, UR5, PT, P0 ;  /* 0x00000005ff007c0c */ /* 0x000fe2000bf05300 */
[----:B------:R-:W-:Y:S01]  /*12020*/  ULDC UR4, c[0x0][0x320] ;  /* 0x0000c80000047ab9 */ /* 0x000fe20000000800 */
[----:B-1----:R-:W-:-:S11]  /*12030*/  LOP3.LUT R17, R2, 0x7f, RZ, 0xc0, !PT ;  /* 0x0000007f02117812 */ /* 0x002fd600078ec0ff */
[----:B------:R-:W1:Y:S01]  /*12040*/  @P0 LDC.64 R2, c[0x0][0x9f8] ;  /* 0x00027e00ff020b82 */ /* 0x000e620000000a00 */
[----:B---3--:R-:W-:Y:S02]  /*12050*/  ISETP.NE.AND P1, PT, R8, 0x1, PT ;  /* 0x000000010800780c */ /* 0x008fe40003f25270 */
[----:B------:R-:W-:Y:S01]  /*12060*/  SHF.R.U32.HI R24, RZ, 0x3, R17 ;  /* 0x00000003ff187819 */ /* 0x000fe20000011611 */
[----:B-1----:R-:W-:-:S10]  /*12070*/  @P0 IMAD.WIDE R2, R19, 0x4, R2 ;  /* 0x0000000413020825 */ /* 0x002fd400078e0202 */
[----:B------:R-:W1:Y:S01]  /*12080*/  @P1 LDC R7, c[0x0][0x434] ;  /* 0x00010d00ff071b82 */ /* 0x000e620000000800 */
[----:B------:R3:W4:Y:S01]  /*12090*/  @P0 LDG.E R31, desc[UR36][R2.64] ;  /* 0x00000024021f0981 */ /* 0x000722000c1e1900 */
[----:B--2---:R-:W-:Y:S01]  /*120a0*/  IMAD.SHL.U32 R17, R21, 0x10, RZ ;  /* 0x0000001015117824 */ /* 0x004fe200078e00ff */
[----:B------:R-:W-:-:S05]  /*120b0*/  LOP3.LUT R20, R20, 0xffffffdf, RZ, 0xc0, !PT ;  /* 0xffffffdf14147812 */ /* 0x000fca00078ec0ff */
[----:B------:R-:W2:Y:S01]  /*120c0*/  @P1 LDC R5, c[0x0][0x438] ;  /* 0x00010e00ff051b82 */ /* 0x000ea20000000800 */
[----:B------:R-:W-:Y:S01]  /*120d0*/  LOP3.LUT R17, R24, 0x70, R17, 0xf8, !PT ;  /* 0x0000007018117812 */ /* 0x000fe200078ef811 */
[----:B------:R-:W-:Y:S01]  /*120e0*/  VIADD R24, R23, 0xffffffff ;  /* 0xffffffff17187836 */ /* 0x000fe20000000000 */
[----:B------:R-:W-:Y:S01]  /*120f0*/  @P1 LOP3.LUT R20, R20, 0x20, RZ, 0xfc, !PT ;  /* 0x0000002014141812 */ /* 0x000fe200078efcff */
[----:B0-----:R-:W0:Y:S02]  /*12100*/  S2R R23, SR_TID.X ;  /* 0x0000000000177919 */ /* 0x001e240000002100 */
[----:B------:R-:W-:-:S05]  /*12110*/  IMAD R0, R24, 0x60, R17 ;  /* 0x0000006018007824 */ /* 0x000fca00078e0211 */
[C---:B------:R-:W-:Y:S01]  /*12120*/  ISETP.GE.AND P0, PT, R0.reuse, R35, PT ;  /* 0x000000230000720c */ /* 0x040fe20003f06270 */
[----:B------:R-:W-:-:S03]  /*12130*/  IMAD.IADD R0, R0, 0x1, R36 ;  /* 0x0000000100007824 */ /* 0x000fc600078e0224 */
[----:B------:R-:W-:Y:S01]  /*12140*/  ISETP.GT.U32.OR P0, PT, R17, 0x5f, P0 ;  /* 0x0000005f1100780c */ /* 0x000fe20000704470 */
[----:B-1----:R-:W-:-:S04]  /*12150*/  @P1 IMAD.HI.U32 R6, R0, R7, RZ ;  /* 0x0000000700061227 */ /* 0x002fc800078e00ff */
[----:B------:R-:W-:Y:S01]  /*12160*/  IMAD.MOV.U32 R4, RZ, RZ, R0 ;  /* 0x000000ffff047224 */ /* 0x000fe200078e0000 */
[----:B--2---:R-:W-:-:S07]  /*12170*/  @P1 SHF.R.U32.HI R4, RZ, R5, R6 ;  /* 0x00000005ff041219 */ /* 0x004fce0000011606 */
[----:B---3--:R-:W1:Y:S01]  /*12180*/  @!P0 LDC.64 R2, c[0x0][0x428] ;  /* 0x00010a00ff028b82 */ /* 0x008e620000000a00 */
[----:B------:R-:W-:-:S04]  /*12190*/  IMAD.MOV R5, RZ, RZ, -R4 ;  /* 0x000000ffff057224 */ /* 0x000fc800078e0a04 */
[----:B------:R-:W-:Y:S01]  /*121a0*/  IMAD R0, R8, R5, R0 ;  /* 0x0000000508007224 */ /* 0x000fe200078e0200 */
[----:B------:R-:W-:Y:S01]  /*121b0*/  @!P0 SHF.R.S32.HI R5, RZ, 0x1f, R4 ;  /* 0x0000001fff058819 */ /* 0x000fe20000011404 */
[----:B0-----:R-:W-:-:S05]  /*121c0*/  IMAD.SHL.U32 R23, R23, 0x8, RZ ;  /* 0x0000000817177824 */ /* 0x001fca00078e00ff */
[----:B------:R-:W-:-:S04]  /*121d0*/  LOP3.LUT R23, R23, 0x38, RZ, 0xc0, !PT ;  /* 0x0000003817177812 */ /* 0x000fc800078ec0ff */
[C---:B------:R-:W-:Y:S02]  /*121e0*/  LOP3.LUT R9, R23.reuse, 0x40, RZ, 0xfc, !PT ;  /* 0x0000004017097812 */ /* 0x040fe400078efcff */
[----:B------:R-:W-:Y:S02]  /*121f0*/  ISETP.GE.AND P1, PT, R23, UR4, PT ;  /* 0x0000000417007c0c */ /* 0x000fe4000bf26270 */
[----:B------:R-:W-:Y:S01]  /*12200*/  ISETP.GE.AND P2, PT, R9, UR4, PT ;  /* 0x0000000409007c0c */ /* 0x000fe2000bf46270 */
[----:B------:R-:W-:Y:S01]  /*12210*/  ULDC UR4, c[0x0][0x2f4] ;  /* 0x0000bd0000047ab9 */ /* 0x000fe20000000800 */
[----:B------:R-:W-:Y:S02]  /*12220*/  SEL R28, RZ, 0x1, P1 ;  /* 0x00000001ff1c7807 */ /* 0x000fe40000800000 */
[----:B------:R-:W-:Y:S02]  /*12230*/  LOP3.LUT R20, R20, 0xfffffffb, RZ, 0xc0, !PT ;  /* 0xfffffffb14147812 */ /* 0x000fe400078ec0ff */
[----:B------:R-:W-:Y:S01]  /*12240*/  LOP3.LUT R8, R23, 0x80, RZ, 0xfc, !PT ;  /* 0x0000008017087812 */ /* 0x000fe200078efcff */
[----:B------:R-:W-:Y:S01]  /*12250*/  UMOV UR5, 0xffffffff ;  /* 0xffffffff00057882 */ /* 0x000fe20000000000 */
[----:B----4-:R-:W-:Y:S01]  /*12260*/  SHF.R.S32.HI R6, RZ, 0x1f, R31 ;  /* 0x0000001fff067819 */ /* 0x010fe2000001141f */
[----:B-1----:R-:W-:-:S04]  /*12270*/  @!P0 IMAD.WIDE.U32 R4, R31, R2, R4 ;  /* 0x000000021f048225 */ /* 0x002fc800078e0004 */
[----:B------:R0:W-:Y:S02]  /*12280*/  STL [R1+0x4], R6 ;  /* 0x0000040601007387 */ /* 0x0001e40000100800 */
[----:B0-----:R-:W-:Y:S01]  /*12290*/  @!P0 IMAD R6, R6, R2, RZ ;  /* 0x0000000206068224 */ /* 0x001fe200078e02ff */
[----:B------:R-:W-:-:S03]  /*122a0*/  SEL R2, RZ, 0xffffffff, P2 ;  /* 0xffffffffff027807 */ /* 0x000fc60001000000 */
[----:B------:R-:W-:Y:S02]  /*122b0*/  @!P0 IMAD R6, R31, R3, R6 ;  /* 0x000000031f068224 */ /* 0x000fe400078e0206 */
[----:B------:R-:W-:Y:S01]  /*122c0*/  IMAD.SHL.U32 R3, R2, 0x2, RZ ;  /* 0x0000000202037824 */ /* 0x000fe200078e00ff */
[----:B------:R-:W-:Y:S01]  /*122d0*/  ISETP.GE.AND P2, PT, R23, UR4, PT ;  /* 0x0000000417007c0c */ /* 0x000fe2000bf46270 */
[----:B------:R-:W-:-:S03]  /*122e0*/  @!P0 IMAD.IADD R6, R5, 0x1, R6 ;  /* 0x0000000105068824 */ /* 0x000fc600078e0206 */
[----:B------:R-:W-:Y:S02]  /*122f0*/  LOP3.LUT R28, R3, 0x2, R28, 0xe2, !PT ;  /* 0x00000002031c7812 */ /* 0x000fe400078ee21c */
[----:B------:R-:W0:Y:S07]  /*12300*/  @!P0 LDC.64 R2, c[0x0][0x418] ;  /* 0x00010600ff028b82 */ /* 0x000e2e0000000a00 */
[----:B------:R-:W-:Y:S02]  /*12310*/  @P2 LOP3.LUT R20, R20, 0x4, RZ, 0xfc, !PT ;  /* 0x0000000414142812 */ /* 0x000fe400078efcff */
[----:B0-----:R-:W-:-:S04]  /*12320*/  @!P0 LEA R2, P1, R4, R2, 0x2 ;  /* 0x0000000204028211 */ /* 0x001fc800078210ff */
[----:B------:R-:W-:Y:S01]  /*12330*/  @!P0 LEA.HI.X R3, R4, R3, R6, 0x2, P1 ;  /* 0x0000000304038211 */ /* 0x000fe200008f1406 */
[----:B------:R-:W-:Y:S01]  /*12340*/  IMAD.MOV.U32 R4, RZ, RZ, RZ ;  /* 0x000000ffff047224 */ /* 0x000fe200078e00ff */
[----:B------:R-:W-:Y:S02]  /*12350*/  ISETP.GE.AND P1, PT, R9, UR4, PT ;  /* 0x0000000409007c0c */ /* 0x000fe4000bf26270 */
[----:B------:R-:W-:-:S03]  /*12360*/  LOP3.LUT R20, R20, 0xfffffffd, RZ, 0xc0, !PT ;  /* 0xfffffffd14147812 */ /* 0x000fc600078ec0ff */
[----:B------:R0:W5:Y:S01]  /*12370*/  @!P0 LDG.E R4, desc[UR36][R2.64] ;  /* 0x0000002402048981 */ /* 0x000162000c1e1900 */
[----:B------:R-:W-:-:S07]  /*12380*/  ISETP.GE.AND P0, PT, R8, UR4, PT ;  /* 0x0000000408007c0c */ /* 0x000fce000bf06270 */
[----:B------:R-:W-:Y:S01]  /*12390*/  @P1 LOP3.LUT R20, R20, 0x2, RZ, 0xfc, !PT ;  /* 0x0000000214141812 */ /* 0x000fe200078efcff */
[----:B0-----:R-:W-:-:S03]  /*123a0*/  IMAD.U32 R2, RZ, RZ, UR38 ;  /* 0x00000026ff027e24 */ /* 0x001fc6000f8e00ff */
[----:B------:R-:W-:-:S04]  /*123b0*/  LOP3.LUT R20, R20, 0xfffffffe, RZ, 0xc0, !PT ;  /* 0xfffffffe14147812 */ /* 0x000fc800078ec0ff */
[----:B------:R-:W-:-:S05]  /*123c0*/  @P0 LOP3.LUT R20, R20, 0x1, RZ, 0xfc, !PT ;  /* 0x0000000114140812 */ /* 0x000fca00078efcff */
[----:B------:R0:W-:Y:S01]  /*123d0*/  STL [R1], R20 ;  /* 0x0000001401007387 */ /* 0x0001e20000100800 */
[----:B------:R-:W-:Y:S05]  /*123e0*/  BRA.DIV UR5, `(.L_x_1374) ;  /* 0x00000042055c7947 */ /* 0x000fea000b800000 */
.L_x_1442:
[----:B------:R-:W-:Y:S01]  /*123f0*/  ISETP.NE.AND P0, PT, R2, 0x3, PT ;  /* 0x000000030200780c */ /* 0x000fe20003f05270 */
[----:B------:R-:W-:Y:S01]  /*12400*/  IMAD.MOV.U32 R3, RZ, RZ, R20 ;  /* 0x000000ffff037224 */ /* 0x000fe200078e0014 */
[----:B------:R-:W-:Y:S02]  /*12410*/  ISETP.GT.U32.AND P1, PT, R17, 0x5f, PT ;  /* 0x0000005f1100780c */ /* 0x000fe40003f24070 */
[----:B------:R-:W-:Y:S02]  /*12420*/  SHF.R.S32.HI R30, RZ, 0x1f, R18 ;  /* 0x0000001fff1e7819 */ /* 0x000fe40000011412 */
[----:B------:R-:W-:-:S07]  /*12430*/  LOP3.LUT R3, R3, 0xffffffef, RZ, 0xc0, !PT ;  /* 0xffffffef03037812 */ /* 0x000fce00078ec0ff */
[----:B------:R-:W-:-:S04]  /*12440*/  @P0 LOP3.LUT R3, R3, 0x10, RZ, 0xfc, !PT ;  /* 0x0000001003030812 */ /* 0x000fc800078efcff */
[----:B------:R-:W-:-:S04]  /*12450*/  LOP3.LUT R3, R3, 0xfffffff7, RZ, 0xc0, !PT ;  /* 0xfffffff703037812 */ /* 0x000fc800078ec0ff */
[----:B------:R-:W-:-:S05]  /*12460*/  @P1 LOP3.LUT R3, R3, 0x8, RZ, 0xfc, !PT ;  /* 0x0000000803031812 */ /* 0x000fca00078efcff */
[----:B------:R1:W-:Y:S01]  /*12470*/  STL [R1], R3 ;  /* 0x0000000301007387 */ /* 0x0003e20000100800 */
[----:B------:R-:W-:Y:S05]  /*12480*/  @!P0 BRA `(.L_x_1375) ;  /* 0x0000000000048947 */ /* 0x000fea0003800000 */
[----:B------:R-:W-:Y:S01]  /*12490*/  BPT.TRAP 0x1 ;  /* 0x000000040000795c */ /* 0x000fe20000300000 */
.L_x_1375:
[----:B------:R-:W-:Y:S01]  /*124a0*/  SHF.R.S32.HI R5, RZ, 0x1f, R0 ;  /* 0x0000001fff057819 */ /* 0x000fe20000011400 */
[----:B------:R-:W-:Y:S01]  /*124b0*/  ULDC.64 UR4, c[0x0][0x328] ;  /* 0x0000ca0000047ab9 */ /* 0x000fe20000000a00 */
[----:B------:R-:W-:Y:S03]  /*124c0*/  BSSY B0, `(.L_x_1376) ;  /* 0x0000017000007945 */ /* 0x000fe60003800000 */
[----:B-1----:R-:W-:-:S04]  /*124d0*/  IMAD R3, R5, UR4, RZ ;  /* 0x0000000405037c24 */ /* 0x002fc8000f8e02ff */
[C---:B------:R-:W-:Y:S02]  /*124e0*/  IMAD R6, R0.reuse, UR5, R3 ;  /* 0x0000000500067c24 */ /* 0x040fe4000f8e0203 */
[----:B------:R-:W-:Y:S01]  /*124f0*/  IMAD.WIDE.U32 R2, R0, UR4, RZ ;  /* 0x0000000400027c25 */ /* 0x000fe2000f8e00ff */
        /* <DEDUP_REMOVED lines=14> */
[----:B------:R-:W-:Y:S01]  /*125e0*/  LEA.HI.X R23, R2, UR5, R7, 0x1, P0 ;  /* 0x0000000502177c11 */ /* 0x000fe200080f0c07 */
[----:B------:R-:W-:Y:S01]  /*125f0*/  IMAD R7, R25, 0x8, R22 ;  /* 0x0000000819077824 */ /* 0x000fe200078e0216 */
[----:B------:R-:W-:-:S04]  /*12600*/  SHF.L.U32 R2, R27, 0x1f, RZ ;  /* 0x0000001f1b027819 */ /* 0x000fc800000006ff */
[----:B------:R-:W1:Y:S02]  /*12610*/  SYNCS.PHASECHK.TRANS64.TRYWAIT P0, [R7+URZ+0x2a840], R2 ;  /* 0x02a84002070075a7 */ /* 0x000e64000800017f */
[----:B-1----:R-:W-:Y:S05]  /*12620*/  @!P0 BRA `(.L_x_1377) ;  /* 0x0000003c00fc8947 */ /* 0x002fea0003800000 */
.L_x_1443:
[----:B------:R-:W-:Y:S05]  /*12630*/  BSYNC B0 ;  /* 0x0000000000007941 */ /* 0x000fea0003800000 */
.L_x_1376:
[----:B------:R-:W2:Y:S01]  /*12640*/  LDL R3, [R1] ;  /* 0x0000000001037983 */ /* 0x000ea20000100800 */
[----:B------:R-:W-:Y:S02]  /*12650*/  ULDC.64 UR4, c[0x0][0x300] ;  /* 0x0000c00000047ab9 */ /* 0x000fe40000000a00 */
[----:B------:R-:W-:Y:S01]  /*12660*/  IMAD R5, R5, UR4, RZ ;  /* 0x0000000405057c24 */ /* 0x000fe2000f8e02ff */
[----:B------:R-:W3:Y:S03]  /*12670*/  S2R R8, SR_TID.X ;  /* 0x0000000000087919 */ /* 0x000ee60000002100 */
[----:B------:R-:W-:Y:S01]  /*12680*/  IMAD R5, R0, UR5, R5 ;  /* 0x0000000500057c24 */ /* 0x000fe2000f8e0205 */
[----:B---3--:R-:W-:-:S04]  /*12690*/  LOP3.LUT R8, R8, 0x7f, RZ, 0xc0, !PT ;  /* 0x0000007f08087812 */ /* 0x008fc800078ec0ff */
[----:B------:R-:W-:Y:S02]  /*126a0*/  SHF.R.U32.HI R9, RZ, 0x3, R8 ;  /* 0x00000003ff097819 */ /* 0x000fe40000011608 */
[----:B------:R-:W3:Y:S01]  /*126b0*/  S2R R8, SR_TID.X ;  /* 0x0000000000087919 */ /* 0x000ee20000002100 */
[C---:B--2---:R-:W-:Y:S02]  /*126c0*/  LOP3.LUT P4, RZ, R3.reuse, 0x4, RZ, 0xc0, !PT ;  /* 0x0000000403ff7812 */ /* 0x044fe4000788c0ff */
[C---:B------:R-:W-:Y:S02]  /*126d0*/  LOP3.LUT P3, RZ, R3.reuse, 0x2, RZ, 0xc0, !PT ;  /* 0x0000000203ff7812 */ /* 0x040fe4000786c0ff */
[----:B------:R-:W-:Y:S01]  /*126e0*/  LOP3.LUT P2, RZ, R3, 0x1, RZ, 0xc0, !PT ;  /* 0x0000000103ff7812 */ /* 0x000fe2000784c0ff */
[----:B-1----:R-:W-:Y:S01]  /*126f0*/  IMAD.WIDE.U32 R2, R0, UR4, RZ ;  /* 0x0000000400027c25 */ /* 0x002fe2000f8e00ff */
[----:B------:R-:W-:-:S03]  /*12700*/  ULDC.64 UR4, c[0x0][0x310] ;  /* 0x0000c40000047ab9 */ /* 0x000fc60000000a00 */
[----:B------:R-:W-:Y:S02]  /*12710*/  IMAD.IADD R3, R3, 0x1, R5 ;  /* 0x0000000103037824 */ /* 0x000fe400078e0205 */
[----:B------:R-:W-:Y:S02]  /*12720*/  IMAD R6, R6, UR4, RZ ;  /* 0x0000000406067c24 */ /* 0x000fe4000f8e02ff */
[----:B------:R-:W-:-:S04]  /*12730*/  IMAD.WIDE.U32 R2, R4, UR4, R2 ;  /* 0x0000000404027c25 */ /* 0x000fc8000f8e0002 */
[----:B------:R-:W-:Y:S01]  /*12740*/  IMAD R6, R4, UR5, R6 ;  /* 0x0000000504067c24 */ /* 0x000fe2000f8e0206 */
[----:B------:R-:W-:Y:S01]  /*12750*/  ULDC.64 UR4, c[0x0][0x308] ;  /* 0x0000c20000047ab9 */ /* 0x000fe20000000a00 */
[----:B------:R-:W-:Y:S02]  /*12760*/  IMAD R5, R25, 0x4800, R32 ;  /* 0x0000480019057824 */ /* 0x000fe400078e0220 */
[----:B------:R-:W-:Y:S02]  /*12770*/  IMAD.IADD R3, R3, 0x1, R6 ;  /* 0x0000000103037824 */ /* 0x000fe400078e0206 */
[----:B------:R-:W-:Y:S02]  /*12780*/  IMAD R0, R30, UR4, RZ ;  /* 0x000000041e007c24 */ /* 0x000fe4000f8e02ff */
[----:B------:R-:W-:-:S04]  /*12790*/  IMAD.WIDE.U32 R2, R18, UR4, R2 ;  /* 0x0000000412027c25 */ /* 0x000fc8000f8e0002 */
[----:B------:R-:W-:Y:S01]  /*127a0*/  IMAD R0, R18, UR5, R0 ;  /* 0x0000000512007c24 */ /* 0x000fe2000f8e0200 */
[----:B------:R-:W-:Y:S01]  /*127b0*/  ULDC.64 UR4, c[0x0][0x2e8] ;  /* 0x0000ba0000047ab9 */ /* 0x000fe20000000a00 */
[----:B------:R-:W-:Y:S01]  /*127c0*/  IMAD R6, R24, -0x60, R35 ;  /* 0xffffffa018067824 */ /* 0x000fe200078e0223 */
[----:B------:R-:W-:Y:S01]  /*127d0*/  LEA R4, P0, R2, UR4, 0x1 ;  /* 0x0000000402047c11 */ /* 0x000fe2000f8008ff */
[----:B------:R-:W-:Y:S01]  /*127e0*/  IMAD.IADD R0, R3, 0x1, R0 ;  /* 0x0000000103007824 */ /* 0x000fe200078e0200 */
[----:B------:R-:W-:Y:S01]  /*127f0*/  UMOV UR4, 0xffffffff ;  /* 0xffffffff00047882 */ /* 0x000fe20000000000 */
[----:B------:R-:W-:Y:S02]  /*12800*/  IMAD.IADD R6, R6, 0x1, -R9 ;  /* 0x0000000106067824 */ /* 0x000fe400078e0a09 */
[----:B---3--:R-:W-:Y:S01]  /*12810*/  IMAD.SHL.U32 R9, R8, 0x8, RZ ;  /* 0x0000000808097824 */ /* 0x008fe200078e00ff */
[----:B------:R-:W-:Y:S02]  /*12820*/  LEA.HI.X R0, R2, UR5, R0, 0x1, P0 ;  /* 0x0000000502007c11 */ /* 0x000fe400080f0c00 */
[----:B------:R-:W-:-:S02]  /*12830*/  ISETP.GE.AND P0, PT, R6, 0x1, PT ;  /* 0x000000010600780c */ /* 0x000fc40003f06270 */
[----:B------:R-:W-:Y:S01]  /*12840*/  LOP3.LUT R9, R9, 0x38, RZ, 0xc0, !PT ;  /* 0x0000003809097812 */ /* 0x000fe200078ec0ff */
[----:B------:R-:W-:Y:S10]  /*12850*/  BRA.DIV UR4, `(.L_x_1378) ;  /* 0x0000003e04847947 */ /* 0x000ff4000b800000 */
[----:B------:R-:W1:Y:S01]  /*12860*/  SHFL.IDX PT, R3, R4, RZ, 0x181f ;  /* 0x00181fff04037589 */ /* 0x000e6200000e0000 */
[----:B------:R-:W-:-:S03]  /*12870*/  @P0 IMAD R8, R5, 0x2, R22 ;  /* 0x0000000205080824 */ /* 0x000fc600078e0216 */
[----:B------:R-:W2:Y:S01]  /*12880*/  SHFL.IDX PT, R2, R0, RZ, 0x181f ;  /* 0x00181fff00027589 */ /* 0x000ea200000e0000 */
[----:B-1----:R-:W-:-:S05]  /*12890*/  @P0 LEA R3, P1, R9, R3, 0x1 ;  /* 0x0000000309030211 */ /* 0x002fca00078208ff */
[----:B--2---:R-:W-:Y:S01]  /*128a0*/  @P0 IMAD.X R2, RZ, RZ, R2, P1 ;  /* 0x000000ffff020224 */ /* 0x004fe200008e0602 */
        /* <DEDUP_REMOVED lines=8> */
[----:B-1----:R-:W1:Y:S01]  /*12930*/  SHFL.IDX PT, R3, R4, 0x1, 0x181f ;  /* 0x00381f0004037f89 */ /* 0x002e6200000e0000 */
[----:B------:R-:W-:-:S03]  /*12940*/  @P1 IMAD R8, R5, 0x2, R22 ;  /* 0x0000000205081824 */ /* 0x000fc600078e0216 */
[----:B------:R-:W2:Y:S01]  /*12950*/  SHFL.IDX PT, R2, R0, 0x1, 0x181f ;  /* 0x00381f0000027f89 */ /* 0x000ea200000e0000 */
[----:B-1----:R-:W-:-:S05]  /*12960*/  @P1 LEA R3, P0, R9, R3, 0x1 ;  /* 0x0000000309031211 */ /* 0x002fca00078008ff */
[----:B--2---:R-:W-:-:S05]  /*12970*/  @P1 IMAD.X R2, RZ, RZ, R2, P0 ;  /* 0x000000ffff021224 */ /* 0x004fca00000e0602 */
[----:B------:R-:W-:-:S04]  /*12980*/  @P1 LOP3.LUT R3, R3, R2, RZ, 0x3c, !PT ;  /* 0x0000000203031212 */ /* 0x000fc800078e3cff */
[----:B------:R-:W-:-:S04]  /*12990*/  @P1 LOP3.LUT R2, R3, R2, RZ, 0x3c, !PT ;  /* 0x0000000203021212 */ /* 0x000fc800078e3cff */
[----:B------:R-:W-:-:S05]  /*129a0*/  @P1 LOP3.LUT R3, R3, R2, RZ, 0x3c, !PT ;  /* 0x0000000203031212 */ /* 0x000fca00078e3cff */
[----:B------:R-:W-:Y:S04]  /*129b0*/  @P1 LDGSTS.E.BYPASS.LTC128B.128 [R8+0x18c00], desc[UR36][R2.64], !P4 ;  /* 0x18c0000002081fae */ /* 0x000fe8000e101d64 */
[----:B------:R-:W-:Y:S04]  /*129c0*/  @P1 LDGSTS.E.BYPASS.LTC128B.128 [R8+0x1bc00], desc[UR36][R2.64+0x80], !P3 ;  /* 0x1bc0008002081fae */ /* 0x000fe8000d901d64 */
[----:B------:R1:W-:Y:S01]  /*129d0*/  @P1 LDGSTS.E.BYPASS.LTC128B.128 [R8+0x1ec00], desc[UR36][R2.64+0x100], !P2 ;  /* 0x1ec0010002081fae */ /* 0x0003e2000d101d64 */
[----:B------:R-:W-:-:S03]  /*129e0*/  ISETP.GE.AND P1, PT, R6, 0x21, PT ;  /* 0x000000210600780c */ /* 0x000fc60003f26270 */
[----:B-1----:R-:W1:Y:S10]  /*129f0*/  SHFL.IDX PT, R3, R4, 0x2, 0x181f ;  /* 0x00581f0004037f89 */ /* 0x002e7400000e0000 */
[----:B------:R-:W-:Y:S01]  /*12a00*/  @P1 IMAD R8, R5, 0x2, R22 ;  /* 0x0000000205081824 */ /* 0x000fe200078e0216 */
        /* <DEDUP_REMOVED lines=23> */
[----:B------:R-:W-:Y:S01]  /*12b80*/  @P1 LEA R8, R5, R22, 0x1 ;  /* 0x0000001605081211 */ /* 0x000fe200078e08ff */
[----:B------:R-:W2:Y:S04]  /*12b90*/  SHFL.IDX PT, R2, R0, 0x4, 0x181f ;  /* 0x00981f0000027f89 */ /* 0x000ea800000e0000 */
[----:B------:R-:W3:Y:S01]  /*12ba0*/  SHFL.IDX PT, R0, R0, 0x5, 0x181f ;  /* 0x00b81f0000007f89 */ /* 0x000ee200000e0000 */
[----:B-1----:R-:W-:-:S05]  /*12bb0*/  @P1 LEA R3, P0, R9, R3, 0x1 ;  /* 0x0000000309031211 */ /* 0x002fca00078008ff */
[----:B--2---:R-:W-:-:S05]  /*12bc0*/  @P1 IMAD.X R2, RZ, RZ, R2, P0 ;  /* 0x000000ffff021224 */ /* 0x004fca00000e0602 */
[----:B------:R-:W-:-:S04]  /*12bd0*/  @P1 LOP3.LUT R3, R3, R2, RZ, 0x3c, !PT ;  /* 0x0000000203031212 */ /* 0x000fc800078e3cff */
[----:B------:R-:W-:-:S04]  /*12be0*/  @P1 LOP3.LUT R2, R3, R2, RZ, 0x3c, !PT ;  /* 0x0000000203021212 */ /* 0x000fc800078e3cff */
[----:B------:R-:W-:-:S05]  /*12bf0*/  @P1 LOP3.LUT R3, R3, R2, RZ, 0x3c, !PT ;  /* 0x0000000203031212 */ /* 0x000fca00078e3cff */
[----:B------:R-:W-:Y:S04]  /*12c00*/  @P1 LDGSTS.E.BYPASS.LTC128B.128 [R8+0x1a400], desc[UR36][R2.64], !P4 ;  /* 0x1a40000002081fae */ /* 0x000fe8000e101d64 */
[----:B------:R-:W-:Y:S04]  /*12c10*/  @P1 LDGSTS.E.BYPASS.LTC128B.128 [R8+0x1d400], desc[UR36][R2.64+0x80], !P3 ;  /* 0x1d40008002081fae */ /* 0x000fe8000d901d64 */
[----:B------:R1:W-:Y:S04]  /*12c20*/  @P1 LDGSTS.E.BYPASS.LTC128B.128 [R8+0x20400], desc[UR36][R2.64+0x100], !P2 ;  /* 0x2040010002081fae */ /* 0x0003e8000d101d64 */
[----:B-1-3--:R1:W2:Y:S02]  /*12c30*/  SHFL.IDX PT, R2, R4, 0x5, 0x181f ;  /* 0x00b81f0004027f89 */ /* 0x00a2a400000e0000 */
.L_x_1457:
[----:B------:R-:W-:-:S13]  /*12c40*/  ISETP.GE.AND P0, PT, R6, 0x51, PT ;  /* 0x000000510600780c */ /* 0x000fda0003f06270 */
[----:B--2---:R-:W-:Y:S01]  /*12c50*/  @P0 LEA R2, P1, R9, R2, 0x1 ;  /* 0x0000000209020211 */ /* 0x004fe200078208ff */
[----:B------:R-:W-:-:S04]  /*12c60*/  @P0 IMAD R5, R5, 0x2, R22 ;  /* 0x0000000205050824 */ /* 0x000fc800078e0216 */
        /* <DEDUP_REMOVED lines=9> */
.L_x_1379:
[----:B------:R-:W-:Y:S02]  /*12d00*/  PLOP3.LUT P1, PT, P1, P0, PT, 0xa2, 0x0 ;  /* 0x000000000000781c */ /* 0x000fe40000f21472 */
[----:B------:R-:W-:-:S08]  /*12d10*/  @P0 R2UR P1, UR4, R7 ;  /* 0x00000000070402ca */ /* 0x000fd00000020000 */
[----:B------:R-:W-:-:S05]  /*12d20*/  @P0 PLOP3.LUT P0, PT, P1, PT, PT, 0x80, 0x0 ;  /* 0x000000000000081c */ /* 0x000fca0000f0f070 */
[----:B------:R-:W-:Y:S01]  /*12d30*/  @!P1 SYNCS.ARRIVE.TRANS64.RED.A0T1 RZ, [UR4+0x2a830], RZ ;  /* 0x02a830ffffff99a7 */ /* 0x000fe20008200404 */
[----:B------:R-:W-:Y:S07]  /*12d40*/  @!P1 ARRIVES.LDGSTSBAR.64.TRANSCNT [UR4+0x2a830] ;  /* 0x02a83000ff0099b0 */ /* 0x000fee0008000a84 */
[----:B------:R-:W-:Y:S05]  /*12d50*/  @P0 BRA.U.ANY `(.L_x_1379) ;  /* 0xfffffffd00e80947 */ /* 0x000fea000393ffff */
[----:B------:R-:W-:Y:S01]  /*12d60*/  NOP ;  /* 0x0000000000007918 */ /* 0x000fe20000000000 */
[----:B------:R-:W3:Y:S02]  /*12d70*/  LDL R0, [R1] ;  /* 0x0000000001007983 */ /* 0x000ee40000100800 */
[----:B---3--:R-:W-:-:S13]  /*12d80*/  LOP3.LUT P2, RZ, R0, 0x10, RZ, 0xc0, !PT ;  /* 0x0000001000ff7812 */ /* 0x008fda000784c0ff */
[----:B------:R-:W-:Y:S05]  /*12d90*/  @!P2 BRA `(.L_x_1380) ;  /* 0x000000000004a947 */ /* 0x000fea0003800000 */
[----:B------:R-:W-:Y:S01]  /*12da0*/  BPT.TRAP 0x1 ;  /* 0x000000040000795c */ /* 0x000fe20000300000 */
.L_x_1380:
[----:B------:R3:W-:Y:S02]  /*12db0*/  SYNCS.ARRIVE.TRANS64.A1T0 RZ, [R7+URZ+0x2a830], RZ ;  /* 0x02a830ff07ff79a7 */ /* 0x0007e4000810003f */
[----:B------:R-:W-:Y:S05]  /*12dc0*/  WARPSYNC.ALL ;  /* 0x0000000000007948 */ /* 0x000fea0003800000 */
[----:B------:R-:W-:Y:S01]  /*12dd0*/  ULDC.64 UR4, c[0x0][0x298] ;  /* 0x0000a60000047ab9 */ /* 0x000fe20000000a00 */
[----:B--2---:R-:W-:Y:S01]  /*12de0*/  VIADD R2, R22, 0xc400 ;  /* 0x0000c40016027836 */ /* 0x004fe20000000000 */
[----:B------:R-:W-:Y:S01]  /*12df0*/  SHF.R.S32.HI R0, RZ, 0x1f, R34 ;  /* 0x0000001fff007819 */ /* 0x000fe20000011422 */
[----:B-1----:R-:W-:Y:S01]  /*12e00*/  IMAD.WIDE.U32 R4, R34, UR4, RZ ;  /* 0x0000000422047c25 */ /* 0x002fe2000f8e00ff */
[----:B------:R-:W-:Y:S01]  /*12e10*/  BSSY B6, `(.L_x_1381) ;  /* 0x0000018000067945 */ /* 0x000fe20003800000 */
[----:B------:R-:W-:Y:S01]  /*12e20*/  BAR.SYNC.DEFER_BLOCKING 0x8, 0x180 ;  /* 0x0206000000007b1d */ /* 0x000fe20000010000 */
[----:B------:R-:W-:Y:S01]  /*12e30*/  LOP3.LUT P0, RZ, R2, 0x3ff, RZ, 0xc0, !PT ;  /* 0x000003ff02ff7812 */ /* 0x000fe2000780c0ff */
[----:B------:R-:W-:-:S04]  /*12e40*/  IMAD R3, R0, UR4, RZ ;  /* 0x0000000400037c24 */ /* 0x000fc8000f8e02ff */
[----:B------:R-:W-:Y:S01]  /*12e50*/  IMAD R0, R34, UR5, R3 ;  /* 0x0000000522007c24 */ /* 0x000fe2000f8e0203 */
[----:B------:R1:W-:Y:S03]  /*12e60*/  STL.64 [R1+0x8], R4 ;  /* 0x0000080401007387 */ /* 0x0003e60000100a00 */
[----:B------:R-:W-:-:S04]  /*12e70*/  IMAD.IADD R34, R5, 0x1, R0 ;  /* 0x0000000105227824 */ /* 0x000fc800078e0200 */
[----:B------:R-:W-:Y:S05]  /*12e80*/  @!P0 BRA `(.L_x_1382) ;  /* 0x0000000000408947 */ /* 0x000fea0003800000 */
[----:B------:R-:W-:Y:S01]  /*12e90*/  MOV R2, 0x0 ;  /* 0x0000000000027802 */ /* 0x000fe20000000f00 */
[----:B------:R-:W-:Y:S01]  /*12ea0*/  ULDC.64 UR6, c[0x4][0x90] ;  /* 0x0100240000067ab9 */ /* 0x000fe20000000a00 */
[----:B------:R-:W-:Y:S01]  /*12eb0*/  ULDC.64 UR8, c[0x4][0x98] ;  /* 0x0100260000087ab9 */ /* 0x000fe20000000a00 */
[----:B------:R-:W-:Y:S01]  /*12ec0*/  ULDC.64 UR4, c[0x4][0x20] ;  /* 0x0100080000047ab9 */ /* 0x000fe20000000a00 */
[----:B-1----:R-:W-:Y:S02]  /*12ed0*/  IMAD.U32 R4, RZ, RZ, UR6 ;  /* 0x00000006ff047e24 */ /* 0x002fe4000f8e00ff */
[----:B------:R-:W1:Y:S01]  /*12ee0*/  LDC.64 R2, c[0x4][R2] ;  /* 0x0100000002027b82 */ /* 0x000e620000000a00 */
[----:B------:R-:W-:Y:S02]  /*12ef0*/  IMAD.U32 R5, RZ, RZ, UR7 ;  /* 0x00000007ff057e24 */ /* 0x000fe4000f8e00ff */
[----:B------:R-:W-:Y:S02]  /*12f00*/  IMAD.U32 R6, RZ, RZ, UR8 ;  /* 0x00000008ff067e24 */ /* 0x000fe4000f8e00ff */
[----:B---3--:R-:W-:-:S02]  /*12f10*/  IMAD.U32 R7, RZ, RZ, UR9 ;  /* 0x00000009ff077e24 */ /* 0x008fc4000f8e00ff */
[----:B------:R-:W-:Y:S02]  /*12f20*/  IMAD.U32 R10, RZ, RZ, UR4 ;  /* 0x00000004ff0a7e24 */ /* 0x000fe4000f8e00ff */
[----:B------:R-:W-:Y:S02]  /*12f30*/  IMAD.U32 R11, RZ, RZ, UR5 ;  /* 0x00000005ff0b7e24 */ /* 0x000fe4000f8e00ff */
[----:B------:R-:W-:Y:S02]  /*12f40*/  IMAD.MOV.U32 R8, RZ, RZ, 0x70 ;  /* 0x00000070ff087424 */ /* 0x000fe400078e00ff */
[----:B------:R-:W-:Y:S02]  /*12f50*/  IMAD.MOV.U32 R12, RZ, RZ, 0x1 ;  /* 0x00000001ff0c7424 */ /* 0x000fe400078e00ff */
[----:B------:R-:W-:-:S07]  /*12f60*/  IMAD.MOV.U32 R13, RZ, RZ, RZ ;  /* 0x000000ffff0d7224 */ /* 0x000fce00078e00ff */
[----:B0-----:R-:W-:-:S07]  /*12f70*/  LEPC R20, `(.L_x_1382) ;  /* 0x000000001014794e */ /* 0x001fce0000000000 */
[----:B-1----:R-:W-:Y:S05]  /*12f80*/  CALL.ABS.NOINC R2 ;  /* 0x0000000002007343 */ /* 0x002fea0003c00000 */
.L_x_1382:
[----:B------:R-:W-:Y:S05]  /*12f90*/  BSYNC B6 ;  /* 0x0000000000067941 */ /* 0x000fea0003800000 */
.L_x_1381:
[----:B0-----:R-:W2:Y:S01]  /*12fa0*/  LDL.LU.64 R20, [R1+0x8] ;  /* 0x0000080001147983 */ /* 0x001ea20000300a00 */
[----:B------:R-:W-:-:S03]  /*12fb0*/  ULDC.64 UR4, c[0x0][0x2d8] ;  /* 0x0000b60000047ab9 */ /* 0x000fc60000000a00 */
[----:B------:R-:W4:Y:S01]  /*12fc0*/  LDL R2, [R1] ;  /* 0x0000000001027983 */ /* 0x000f220000100800 */
[----:B------:R-:W-:Y:S02]  /*12fd0*/  IMAD R0, R30, UR4, RZ ;  /* 0x000000041e007c24 */ /* 0x000fe4000f8e02ff */
[----:B------:R-:W-:Y:S01]  /*12fe0*/  IMAD.MOV.U32 R3, RZ, RZ, R34 ;  /* 0x000000ffff037224 */ /* 0x000fe200078e0022 */
[----:B------:R-:W3:Y:S01]  /*12ff0*/  S2R R9, SR_TID.X ;  /* 0x0000000000097919 */ /* 0x000ee20000002100 */
[----:B-1----:R-:W-:Y:S01]  /*13000*/  IMAD R5, R18, UR5, R0 ;  /* 0x0000000512057c24 */ /* 0x002fe2000f8e0200 */
[----:B------:R-:W-:Y:S01]  /*13010*/  SHF.R.S32.HI R0, RZ, 0x1f, R19 ;  /* 0x0000001fff007819 */ /* 0x000fe20000011413 */
[----:B---3--:R-:W-:-:S05]  /*13020*/  IMAD.SHL.U32 R7, R9, 0x8, RZ ;  /* 0x0000000809077824 */ /* 0x008fca00078e00ff */
[----:B------:R-:W-:Y:S01]  /*13030*/  LOP3.LUT R7, R7, 0x38, RZ, 0xc0, !PT ;  /* 0x0000003807077812 */ /* 0x000fe200078ec0ff */
[----:B--2---:R-:W0:Y:S01]  /*13040*/  S2R R21, SR_TID.X ;  /* 0x0000000000157919 */ /* 0x004e220000002100 */
[----:B----4-:R-:W-:Y:S01]  /*13050*/  LOP3.LUT P6, RZ, R2, 0x80, RZ, 0xc0, !PT ;  /* 0x0000008002ff7812 */ /* 0x010fe200078cc0ff */
[----:B------:R-:W-:Y:S02]  /*13060*/  IMAD.MOV.U32 R2, RZ, RZ, R20 ;  /* 0x000000ffff027224 */ /* 0x000fe400078e0014 */
[----:B------:R-:W1:Y:S01]  /*13070*/  LDC R20, c[0x0][0x448] ;  /* 0x00011200ff147b82 */ /* 0x000e620000000800 */
[----:B------:R-:W-:Y:S01]  /*13080*/  SEL R0, R0, RZ, !P6 ;  /* 0x000000ff00007207 */ /* 0x000fe20007000000 */
[----:B------:R-:W-:Y:S01]  /*13090*/  IMAD.WIDE.U32 R2, R18, UR4, R2 ;  /* 0x0000000412027c25 */ /* 0x000fe2000f8e0002 */
[----:B------:R-:W-:Y:S01]  /*130a0*/  SEL R4, R19, RZ, !P6 ;  /* 0x000000ff13047207 */ /* 0x000fe20007000000 */
[----:B------:R-:W-:Y:S02]  /*130b0*/  ULDC.64 UR4, c[0x0][0x2e0] ;  /* 0x0000b80000047ab9 */ /* 0x000fe40000000a00 */
[----:B------:R-:W-:-:S02]  /*130c0*/  IMAD.IADD R3, R3, 0x1, R5 ;  /* 0x0000000103037824 */ /* 0x000fc400078e0205 */
[----:B------:R-:W-:Y:S02]  /*130d0*/  IMAD R0, R0, UR4, RZ ;  /* 0x0000000400007c24 */ /* 0x000fe4000f8e02ff */
[----:B------:R-:W-:-:S04]  /*130e0*/  IMAD.WIDE.U32 R2, R4, UR4, R2 ;  /* 0x0000000404027c25 */ /* 0x000fc8000f8e0002 */
[----:B------:R-:W-:Y:S01]  /*130f0*/  IMAD R0, R4, UR5, R0 ;  /* 0x0000000504007c24 */ /* 0x000fe2000f8e0200 */
[----:B------:R-:W-:-:S03]  /*13100*/  ULDC.64 UR4, c[0x0][0x2d0] ;  /* 0x0000b40000047ab9 */ /* 0x000fc60000000a00 */
[----:B------:R-:W-:Y:S01]  /*13110*/  IMAD.IADD R3, R3, 0x1, R0 ;  /* 0x0000000103037824 */ /* 0x000fe200078e0200 */
[----:B-1----:R-:W-:Y:S02]  /*13120*/  ISETP.NE.AND P6, PT, R20, 0x1, PT ;  /* 0x000000011400780c */ /* 0x002fe40003fc5270 */
[----:B------:R-:W1:Y:S01]  /*13130*/  S2R R20, SR_TID.X ;  /* 0x0000000000147919 */ /* 0x000e620000002100 */
[----:B0-----:R-:W-:-:S04]  /*13140*/  LOP3.LUT R21, R21, 0x7f, RZ, 0xc0, !PT ;  /* 0x0000007f15157812 */ /* 0x001fc800078ec0ff */
[----:B------:R-:W-:-:S06]  /*13150*/  SHF.R.U32.HI R21, RZ, 0x3, R21 ;  /* 0x00000003ff157819 */ /* 0x000fcc0000011615 */
[----:B------:R-:W0:Y:S08]  /*13160*/  @P6 LDC R6, c[0x0][0x44c] ;  /* 0x00011300ff066b82 */ /* 0x000e300000000800 */
[----:B------:R-:W2:Y:S01]  /*13170*/  @P6 LDC R5, c[0x0][0x450] ;  /* 0x00011400ff056b82 */ /* 0x000ea20000000800 */
[----:B-1----:R-:W-:-:S05]  /*13180*/  IMAD.SHL.U32 R20, R20, 0x10, RZ ;  /* 0x0000001014147824 */ /* 0x002fca00078e00ff */
[----:B------:R-:W-:Y:S01]  /*13190*/  LOP3.LUT R20, R21, 0x70, R20, 0xf8, !PT ;  /* 0x0000007015147812 */ /* 0x000fe200078ef814 */
[----:B------:R-:W-:-:S04]  /*131a0*/  IMAD.SHL.U32 R21, R9, 0x8, RZ ;  /* 0x0000000809157824 */ /* 0x000fc800078e00ff */
[----:B------:R-:W-:Y:S01]  /*131b0*/  IMAD.IADD R0, R20, 0x1, R26 ;  /* 0x0000000114007824 */ /* 0x000fe200078e021a */
[----:B------:R-:W-:Y:S02]  /*131c0*/  LOP3.LUT R21, R21, 0x38, RZ, 0xc0, !PT ;  /* 0x0000003815157812 */ /* 0x000fe400078ec0ff */
[----:B------:R-:W-:Y:S01]  /*131d0*/  LOP3.LUT R20, R9, 0x7f, RZ, 0xc0, !PT ;  /* 0x0000007f09147812 */ /* 0x000fe200078ec0ff */
[----:B0-----:R-:W-:Y:S01]  /*131e0*/  @P6 IMAD.HI.U32 R6, R0, R6, RZ ;  /* 0x0000000600066227 */ /* 0x001fe200078e00ff */
[C---:B------:R-:W-:Y:S02]  /*131f0*/  LOP3.LUT R8, R21.reuse, 0x40, RZ, 0xfc, !PT ;  /* 0x0000004015087812 */ /* 0x040fe400078efcff */
[----:B------:R-:W-:Y:S01]  /*13200*/  LOP3.LUT R9, R21, 0x80, RZ, 0xfc, !PT ;  /* 0x0000008015097812 */ /* 0x000fe200078efcff */
[----:B------:R-:W-:Y:S01]  /*13210*/  IMAD.MOV.U32 R4, RZ, RZ, R0 ;  /* 0x000000ffff047224 */ /* 0x000fe200078e0000 */
[----:B--2---:R-:W-:Y:S02]  /*13220*/  @P6 SHF.R.U32.HI R4, RZ, R5, R6 ;  /* 0x00000005ff046219 */ /* 0x004fe40000011606 */
[----:B------:R-:W0:Y:S03]  /*13230*/  LDC R6, c[0x0][0x448] ;  /* 0x00011200ff067b82 */ /* 0x000e260000000800 */
[----:B------:R-:W-:-:S02]  /*13240*/  IMAD.MOV R5, RZ, RZ, -R4 ;  /* 0x000000ffff057224 */ /* 0x000fc400078e0a04 */
[----:B------:R-:W-:-:S04]  /*13250*/  IMAD.WIDE.U32 R2, R4, UR4, R2 ;  /* 0x0000000404027c25 */ /* 0x000fc8000f8e0002 */
[----:B0-----:R-:W-:Y:S01]  /*13260*/  IMAD R0, R6, R5, R0 ;  /* 0x0000000506007224 */ /* 0x001fe200078e0200 */
[----:B------:R-:W-:-:S05]  /*13270*/  SHF.R.S32.HI R5, RZ, 0x1f, R4 ;  /* 0x0000001fff057819 */ /* 0x000fca0000011404 */
[----:B------:R-:W-:-:S04]  /*13280*/  IMAD R5, R5, UR4, RZ ;  /* 0x0000000405057c24 */ /* 0x000fc8000f8e02ff */
[----:B------:R-:W-:Y:S01]  /*13290*/  IMAD R5, R4, UR5, R5 ;  /* 0x0000000504057c24 */ /* 0x000fe2000f8e0205 */
[----:B------:R-:W-:Y:S01]  /*132a0*/  SHF.R.S32.HI R4, RZ, 0x1f, R0 ;  /* 0x0000001fff047819 */ /* 0x000fe20000011400 */
[----:B------:R-:W-:Y:S02]  /*132b0*/  ULDC.64 UR4, c[0x0][0x2c8] ;  /* 0x0000b20000047ab9 */ /* 0x000fe40000000a00 */
[----:B------:R-:W-:Y:S02]  /*132c0*/  IMAD.IADD R3, R3, 0x1, R5 ;  /* 0x0000000103037824 */ /* 0x000fe400078e0205 */
[----:B------:R-:W-:Y:S02]  /*132d0*/  IMAD R4, R4, UR4, RZ ;  /* 0x0000000404047c24 */ /* 0x000fe4000f8e02ff */
[----:B------:R-:W-:-:S04]  /*132e0*/  IMAD.WIDE.U32 R2, R0, UR4, R2 ;  /* 0x0000000400027c25 */ /* 0x000fc8000f8e0002 */
[----:B------:R-:W-:Y:S01]  /*132f0*/  IMAD R5, R0, UR5, R4 ;  /* 0x0000000500057c24 */ /* 0x000fe2000f8e0204 */
[----:B------:R-:W-:Y:S02]  /*13300*/  ULDC.64 UR4, c[0x0][0x280] ;  /* 0x0000a00000047ab9 */ /* 0x000fe40000000a00 */
[C---:B------:R-:W-:Y:S01]  /*13310*/  LEA R0, P0, R2.reuse, UR4, 0x1 ;  /* 0x0000000402007c11 */ /* 0x040fe2000f8008ff */
[----:B------:R-:W-:Y:S01]  /*13320*/  IMAD.IADD R4, R3, 0x1, R5 ;  /* 0x0000000103047824 */ /* 0x000fe200078e0205 */
[----:B------:R-:W-:Y:S02]  /*13330*/  ULDC UR4, c[0x0][0x2b8] ;  /* 0x0000ae0000047ab9 */ /* 0x000fe40000000800 */
[----:B------:R-:W-:Y:S02]  /*13340*/  ISETP.GE.AND P3, PT, R7, UR4, PT ;  /* 0x0000000407007c0c */ /* 0x000fe4000bf66270 */
[----:B------:R-:W-:Y:S01]  /*13350*/  LEA.HI.X R4, R2, UR5, R4, 0x1, P0 ;  /* 0x0000000502047c11 */ /* 0x000fe200080f0c04 */
[----:B------:R-:W-:Y:S01]  /*13360*/  UMOV UR5, 0xffffffff ;  /* 0xffffffff00057882 */ /* 0x000fe20000000000 */
[----:B------:R-:W-:-:S02]  /*13370*/  ISETP.GE.AND P2, PT, R8, UR4, PT ;  /* 0x0000000408007c0c */ /* 0x000fc4000bf46270 */
[----:B------:R-:W-:Y:S02]  /*13380*/  ISETP.GE.AND P0, PT, R9, UR4, PT ;  /* 0x0000000409007c0c */ /* 0x000fe4000bf06270 */
[----:B------:R-:W-:Y:S01]  /*13390*/  SHF.R.U32.HI R8, RZ, 0x3, R20 ;  /* 0x00000003ff087819 */ /* 0x000fe20000011614 */
[----:B------:R-:W-:Y:S10]  /*133a0*/  BRA.DIV UR5, `(.L_x_1383) ;  /* 0x0000003a05d87947 */ /* 0x000ff4000b800000 */
[----:B------:R-:W0:Y:S01]  /*133b0*/  SHFL.IDX PT, R3, R0, RZ, 0x181f ;  /* 0x00181fff00037589 */ /* 0x000e2200000e0000 */
[----:B------:R-:W-:Y:S02]  /*133c0*/  IMAD R29, R29, R6, RZ ;  /* 0x000000061d1d7224 */ /* 0x000fe400078e02ff */
[----:B------:R-:W-:Y:S01]  /*133d0*/  IMAD.IADD R26, R8, 0x1, R26 ;  /* 0x00000001081a7824 */ /* 0x000fe200078e021a */
[----:B------:R-:W1:Y:S04]  /*133e0*/  SHFL.IDX PT, R2, R4, RZ, 0x181f ;  /* 0x00181fff04027589 */ /* 0x000e6800000e0000 */
[----:B------:R-:W-:Y:S01]  /*133f0*/  ISETP.GE.AND P1, PT, R26, R29, PT ;  /* 0x0000001d1a00720c */ /* 0x000fe20003f26270 */
[----:B------:R-:W-:-:S12]  /*13400*/  SHFL.IDX PT, R14, R0, 0x7, 0x181f ;  /* 0x00f81f00000e7f89 */ /* 0x000fd800000e0000 */
[----:B0-----:R-:W-:-:S05]  /*13410*/  @!P1 LEA R5, P4, R7, R3, 0x1 ;  /* 0x0000000307059211 */ /* 0x001fca00078808ff */
[----:B-1----:R-:W-:Y:S02]  /*13420*/  @!P1 IMAD.X R3, RZ, RZ, R2, P4 ;  /* 0x000000ffff039224 */ /* 0x002fe400020e0602 */
[----:B------:R-:W-:Y:S02]  /*13430*/  @!P1 IMAD.MOV.U32 R2, RZ, RZ, R5 ;  /* 0x000000ffff029224 */ /* 0x000fe400078e0005 */
[----:B------:R-:W-:-:S03]  /*13440*/  VIADD R5, R26, 0x10 ;  /* 0x000000101a057836 */ /* 0x000fc60000000000 */
        /* <DEDUP_REMOVED lines=8> */
[----:B------:R-:W-:Y:S02]  /*134d0*/  @!P1 IMAD.MOV.U32 R2, RZ, RZ, R5 ;  /* 0x000000ffff029224 */ /* 0x000fe400078e0005 */
        /* <DEDUP_REMOVED lines=60> */
.L_x_1474:
[----:B------:R-:W-:Y:S01]  /*138a0*/  VIADD R26, R26, 0x70 ;  /* 0x000000701a1a7836 */ /* 0x000fe20000000000 */
[----:B------:R-:W-:Y:S04]  /*138b0*/  BSSY B0, `(.L_x_1384) ;  /* 0x000000b000007945 */ /* 0x000fe80003800000 */
[----:B------:R-:W-:-:S13]  /*138c0*/  ISETP.GE.AND P1, PT, R26, R29, PT ;  /* 0x0000001d1a00720c */ /* 0x000fda0003f26270 */
[----:B------:R-:W-:Y:S05]  /*138d0*/  @P1 BRA `(.L_x_1385) ;  /* 0x0000000000201947 */ /* 0x000fea0003800000 */
[----:B0-----:R-:W-:-:S05]  /*138e0*/  LEA R2, P1, R7, R14, 0x1 ;  /* 0x0000000e07027211 */ /* 0x001fca00078208ff */
[----:B------:R-:W-:-:S05]  /*138f0*/  IMAD.X R3, RZ, RZ, R4, P1 ;  /* 0x000000ffff037224 */ /* 0x000fca00008e0604 */
[----:B------:R-:W-:Y:S01]  /*13900*/  @!PT LDS RZ, [RZ] ;  /* 0x00000000fffff984 */ /* 0x000fe20000000800 */
[----:B------:R-:W-:Y:S01]  /*13910*/  @!PT LDS RZ, [RZ] ;  /* 0x00000000fffff984 */ /* 0x000fe20000000800 */
[----:B------:R-:W-:Y:S01]  /*13920*/  @!PT LDS RZ, [RZ] ;  /* 0x00000000fffff984 */ /* 0x000fe20000000800 */
[----:B------:R1:W-:Y:S04]  /*13930*/  LDGSTS.E.BYPASS.LTC128B.128 [R33+0xfc00], desc[UR36][R2.64], !P3 ;  /* 0x0fc0000002217fae */ /* 0x0003e8000d901d64 */
[----:B------:R1:W-:Y:S04]  /*13940*/  LDGSTS.E.BYPASS.LTC128B.128 [R33+0x13c00], desc[UR36][R2.64+0x80], !P2 ;  /* 0x13c0008002217fae */ /* 0x0003e8000d101d64 */
[----:B------:R1:W-:Y:S02]  /*13950*/  LDGSTS.E.BYPASS.LTC128B.128 [R33+0x17c00], desc[UR36][R2.64+0x100], !P0 ;  /* 0x17c0010002217fae */ /* 0x0003e4000c101d64 */
.L_x_1385:
[----:B------:R-:W-:Y:S05]  /*13960*/  BSYNC B0 ;  /* 0x0000000000007941 */ /* 0x000fea0003800000 */
.L_x_1384:
[----:B------:R-:W-:Y:S01]  /*13970*/  NOP ;  /* 0x0000000000007918 */ /* 0x000fe20000000000 */
[----:B------:R-:W-:-:S13]  /*13980*/  PLOP3.LUT P0, PT, PT, PT, PT, 0x80, 0x0 ;  /* 0x000000000000781c */ /* 0x000fda0003f0f070 */
.L_x_1386:
[----:B------:R-:W-:Y:S02]  /*13990*/  PLOP3.LUT P1, PT, P1, P0, PT, 0xa2, 0x0 ;  /* 0x000000000000781c */ /* 0x000fe40000f21472 */
[----:B------:R-:W-:-:S08]  /*139a0*/  @P0 R2UR P1, UR4, R22 ;  /* 0x00000000160402ca */ /* 0x000fd00000020000 */
[----:B------:R-:W-:-:S05]  /*139b0*/  @P0 PLOP3.LUT P0, PT, P1, PT, PT, 0x80, 0x0 ;  /* 0x000000000000081c */ /* 0x000fca0000f0f070 */
[----:B------:R-:W-:Y:S01]  /*139c0*/  @!P1 SYNCS.ARRIVE.TRANS64.RED.A0T1 RZ, [UR4+0x2a800], RZ ;  /* 0x02a800ffffff99a7 */ /* 0x000fe20008200404 */
[----:B------:R-:W-:Y:S07]  /*139d0*/  @!P1 ARRIVES.LDGSTSBAR.64.TRANSCNT [UR4+0x2a800] ;  /* 0x02a80000ff0099b0 */ /* 0x000fee0008000a84 */
[----:B------:R-:W-:Y:S05]  /*139e0*/  @P0 BRA.U.ANY `(.L_x_1386) ;  /* 0xfffffffd00e80947 */ /* 0x000fea000393ffff */
[----:B01----:R-:W2:Y:S04]  /*139f0*/  LDL.LU R3, [R1+0x14] ;  /* 0x0000140001037983 */ /* 0x003ea80000300800 */
[----:B------:R-:W3:Y:S01]  /*13a00*/  LDL.LU R2, [R1+0x10] ;  /* 0x0000100001027983 */ /* 0x000ee20000300800 */
[----:B--2---:R-:W-:-:S05]  /*13a10*/  VIADD R3, R3, 0x1 ;  /* 0x0000000103037836 */ /* 0x004fca0000000000 */
[----:B------:R-:W-:Y:S01]  /*13a20*/  LEA.HI R0, R3, R3, RZ, 0x1 ;  /* 0x0000000303007211 */ /* 0x000fe200078f08ff */
[----:B------:R0:W-:Y:S03]  /*13a30*/  STL [R1+0x14], R3 ;  /* 0x0000140301007387 */ /* 0x0001e60000100800 */
[----:B------:R-:W-:-:S05]  /*13a40*/  LOP3.LUT R0, R0, 0xfffffffe, RZ, 0xc0, !PT ;  /* 0xfffffffe00007812 */ /* 0x000fca00078ec0ff */
[----:B0-----:R-:W-:Y:S02]  /*13a50*/  IMAD.IADD R3, R3, 0x1, -R0 ;  /* 0x0000000103037824 */ /* 0x001fe400078e0a00 */
[----:B---3--:R-:W-:-:S03]  /*13a60*/  VIADD R0, R2, 0xfffffffe ;  /* 0xfffffffe02007836 */ /* 0x008fc60000000000 */
[----:B------:R-:W-:Y:S01]  /*13a70*/  SHF.L.U32 R3, R3, 0x1f, RZ ;  /* 0x0000001f03037819 */ /* 0x000fe200000006ff */
[----:B------:R-:W-:Y:S01]  /*13a80*/  NOP ;  /* 0x0000000000007918 */ /* 0x000fe20000000000 */
[----:B------:R0:W-:Y:S01]  /*13a90*/  SYNCS.ARRIVE.TRANS64.A1T0 RZ, [R22+URZ+0x2a800], RZ ;  /* 0x02a800ff16ff79a7 */ /* 0x0001e2000810003f */
[----:B------:R-:W-:Y:S01]  /*13aa0*/  BSSY B0, `(.L_x_1387) ;  /* 0x0000003000007945 */ /* 0x000fe20003800000 */
[----:B------:R-:W1:Y:S03]  /*13ab0*/  SYNCS.PHASECHK.TRANS64.TRYWAIT P0, [R22+URZ+0x2a820], R3 ;  /* 0x02a82003160075a7 */ /* 0x000e66000800017f */
[----:B01----:R-:W-:Y:S05]  /*13ac0*/  @!P0 BRA `(.L_x_1388) ;  /* 0x0000003c00c88947 */ /* 0x003fea0003800000 */
.L_x_1475:
[----:B------:R-:W-:Y:S05]  /*13ad0*/  BSYNC B0 ;  /* 0x0000000000007941 */ /* 0x000fea0003800000 */
.L_x_1387:
[----:B------:R-:W-:Y:S01]  /*13ae0*/  ISETP.GE.AND P0, PT, R0, R37, PT ;  /* 0x000000250000720c */ /* 0x000fe20003f06270 */
[----:B------:R-:W-:-:S12]  /*13af0*/  BSSY B0, `(.L_x_1389) ;  /* 0x00000ff000007945 */ /* 0x000fd80003800000 */
[----:B------:R-:W-:Y:S05]  /*13b00*/  @!P0 BRA `(.L_x_1390) ;  /* 0x0000000c00f48947 */ /* 0x000fea0003800000 */
[----:B------:R-:W-:Y:S02]  /*13b10*/  IMAD.MOV.U32 R10, RZ, RZ, R25 ;  /* 0x000000ffff0a7224 */ /* 0x000fe400078e0019 */
[----:B------:R-:W-:Y:S02]  /*13b20*/  IMAD.MOV.U32 R20, RZ, RZ, R27 ;  /* 0x000000ffff147224 */ /* 0x000fe400078e001b */
[----:B------:R-:W-:-:S07]  /*13b30*/  IMAD.MOV.U32 R29, RZ, RZ, R24 ;  /* 0x000000ffff1d7224 */ /* 0x000fce00078e0018 */
.L_x_1403:
[----:B------:R-:W1:Y:S01]  /*13b40*/  S2R R2, SR_TID.X ;  /* 0x0000000000027919 */ /* 0x000e620000002100 */
[----:B0-----:R-:W0:Y:S01]  /*13b50*/  LDC R3, c[0x0][0x430] ;  /* 0x00010c00ff037b82 */ /* 0x001e220000000800 */
[----:B------:R-:W2:Y:S01]  /*13b60*/  LDL R7, [R1+0x4] ;  /* 0x0000040001077983 */ /* 0x000ea20000100800 */
[----:B------:R-:W3:Y:S01]  /*13b70*/  S2R R5, SR_TID.X ;  /* 0x0000000000057919 */ /* 0x000ee20000002100 */
[----:B-1----:R-:W-:-:S04]  /*13b80*/  LOP3.LUT R2, R2, 0x7f, RZ, 0xc0, !PT ;  /* 0x0000007f02027812 */ /* 0x002fc800078ec0ff */
[----:B------:R-:W-:Y:S02]  /*13b90*/  SHF.R.U32.HI R4, RZ, 0x3, R2 ;  /* 0x00000003ff047819 */ /* 0x000fe40000011602 */
[----:B------:R-:W4:Y:S01]  /*13ba0*/  LDL R2, [R1] ;  /* 0x0000000001027983 */ /* 0x000f220000100800 */
[----:B0-----:R-:W-:Y:S01]  /*13bb0*/  ISETP.NE.AND P0, PT, R3, 0x1, PT ;  /* 0x000000010300780c */ /* 0x001fe20003f05270 */
[----:B---3--:R-:W-:-:S05]  /*13bc0*/  IMAD.SHL.U32 R6, R5, 0x10, RZ ;  /* 0x0000001005067824 */ /* 0x008fca00078e00ff */
[----:B------:R-:W-:-:S04]  /*13bd0*/  LOP3.LUT R6, R4, 0x70, R6, 0xf8, !PT ;  /* 0x0000007004067812 */ /* 0x000fc800078ef806 */
[----:B------:R-:W-:-:S03]  /*13be0*/  ISETP.GT.U32.AND P2, PT, R6, 0x5f, PT ;  /* 0x0000005f0600780c */ /* 0x000fc60003f44070 */
[----:B------:R-:W0:Y:S01]  /*13bf0*/  @P0 LDC R3, c[0x0][0x434] ;  /* 0x00010d00ff030b82 */ /* 0x000e220000000800 */
[----:B------:R-:W-:-:S09]  /*13c00*/  IMAD R8, R0, 0x60, R36 ;  /* 0x0000006000087824 */ /* 0x000fd200078e0224 */
[----:B------:R-:W1:Y:S01]  /*13c10*/  @!P2 LDC.64 R4, c[0x0][0x428] ;  /* 0x00010a00ff04ab82 */ /* 0x000e620000000a00 */
[----:B------:R-:W-:-:S04]  /*13c20*/  IMAD.IADD R8, R6, 0x1, R8 ;  /* 0x0000000106087824 */ /* 0x000fc800078e0208 */
[----:B------:R-:W-:Y:S02]  /*13c30*/  IMAD.MOV.U32 R6, RZ, RZ, R8 ;  /* 0x000000ffff067224 */ /* 0x000fe400078e0008 */
[----:B0-----:R-:W-:Y:S01]  /*13c40*/  @P0 IMAD.HI.U32 R3, R8, R3, RZ ;  /* 0x0000000308030227 */ /* 0x001fe200078e00ff */
[----:B----4-:R-:W-:Y:S02]  /*13c50*/  LOP3.LUT P1, RZ, R2, 0x10, RZ, 0xc0, !PT ;  /* 0x0000001002ff7812 */ /* 0x010fe4000782c0ff */
[----:B------:R-:W0:Y:S02]  /*13c60*/  @P0 LDC R2, c[0x0][0x438] ;  /* 0x00010e00ff020b82 */ /* 0x000e240000000800 */
[----:B0-----:R-:W-:-:S04]  /*13c70*/  @P0 SHF.R.U32.HI R6, RZ, R2, R3 ;  /* 0x00000002ff060219 */ /* 0x001fc80000011603 */
[--C-:B------:R-:W-:Y:S01]  /*13c80*/  @!P2 SHF.R.S32.HI R3, RZ, 0x1f, R6.reuse ;  /* 0x0000001fff03a819 */ /* 0x100fe20000011406 */
[----:B------:R-:W-:-:S04]  /*13c90*/  @!P2 IMAD.MOV.U32 R2, RZ, RZ, R6 ;  /* 0x000000ffff02a224 */ /* 0x000fc800078e0006 */
[----:B-1----:R-:W-:-:S04]  /*13ca0*/  @!P2 IMAD.WIDE.U32 R2, R31, R4, R2 ;  /* 0x000000041f02a225 */ /* 0x002fc800078e0002 */
[----:B--2---:R-:W-:-:S04]  /*13cb0*/  @!P2 IMAD R4, R7, R4, RZ ;  /* 0x000000040704a224 */ /* 0x004fc800078e02ff */
[----:B------:R-:W-:Y:S02]  /*13cc0*/  @!P2 IMAD R7, R31, R5, R4 ;  /* 0x000000051f07a224 */ /* 0x000fe400078e0204 */
[----:B------:R-:W0:Y:S02]  /*13cd0*/  @!P2 LDC.64 R4, c[0x0][0x418] ;  /* 0x00010600ff04ab82 */ /* 0x000e240000000a00 */
[----:B------:R-:W-:Y:S02]  /*13ce0*/  @!P2 IMAD.IADD R3, R7, 0x1, R3 ;  /* 0x000000010703a824 */ /* 0x000fe400078e0203 */
[----:B------:R-:W-:Y:S01]  /*13cf0*/  IMAD.MOV.U32 R7, RZ, RZ, RZ ;  /* 0x000000ffff077224 */ /* 0x000fe200078e00ff */
[----:B0-----:R-:W-:-:S04]  /*13d00*/  @!P2 LEA R4, P0, R2, R4, 0x2 ;  /* 0x000000040204a211 */ /* 0x001fc800078010ff */
[----:B------:R-:W-:-:S05]  /*13d10*/  @!P2 LEA.HI.X R5, R2, R5, R3, 0x2, P0 ;  /* 0x000000050205a211 */ /* 0x000fca00000f1403 */
[----:B------:R0:W5:Y:S01]  /*13d20*/  @!P2 LDG.E R7, desc[UR36][R4.64] ;  /* 0x000000240407a981 */ /* 0x000162000c1e1900 */
[----:B------:R-:W-:Y:S01]  /*13d30*/  VIADD R25, R10, 0x1 ;  /* 0x000000010a197836 */ /* 0x000fe20000000000 */
[----:B------:R-:W-:Y:S05]  /*13d40*/  YIELD ;  /* 0x0000000000007946 */ /* 0x000fea0003800000 */
[----:B------:R-:W-:Y:S01]  /*13d50*/  ISETP.NE.AND P0, PT, R25, 0x2, PT ;  /* 0x000000021900780c */ /* 0x000fe20003f05270 */
[----:B------:R-:W-:Y:S01]  /*13d60*/  IMAD.MOV R3, RZ, RZ, -R6 ;  /* 0x000000ffff037224 */ /* 0x000fe200078e0a06 */
[----:B------:R-:W-:Y:S02]  /*13d70*/  ULDC UR4, c[0x0][0x430] ;  /* 0x00010c0000047ab9 */ /* 0x000fe40000000800 */
[----:B------:R-:W-:Y:S01]  /*13d80*/  SEL R27, RZ, 0x1, P0 ;  /* 0x00000001ff1b7807 */ /* 0x000fe20000000000 */
[----:B------:R-:W-:Y:S01]  /*13d90*/  IMAD R8, R3, UR4, R8 ;  /* 0x0000000403087c24 */ /* 0x000fe2000f8e0208 */
[----:B------:R-:W-:Y:S01]  /*13da0*/  SEL R25, R25, RZ, P0 ;  /* 0x000000ff19197207 */ /* 0x000fe20000000000 */
[----:B------:R-:W-:Y:S01]  /*13db0*/  IMAD.MOV.U32 R24, RZ, RZ, R0 ;  /* 0x000000ffff187224 */ /* 0x000fe200078e0000 */
[----:B------:R-:W-:Y:S01]  /*13dc0*/  LOP3.LUT R27, R20, R27, RZ, 0x3c, !PT ;  /* 0x0000001b141b7212 */ /* 0x000fe200078e3cff */
[----:B0-----:R-:W-:Y:S06]  /*13dd0*/  @!P1 BRA `(.L_x_1391) ;  /* 0x0000000000049947 */ /* 0x001fec0003800000 */
[----:B------:R-:W-:Y:S01]  /*13de0*/  BPT.TRAP 0x1 ;  /* 0x000000040000795c */ /* 0x000fe20000300000 */
.L_x_1391:
[----:B------:R-:W-:Y:S01]  /*13df0*/  IMAD R6, R25, 0x8, R22 ;  /* 0x0000000819067824 */ /* 0x000fe200078e0216 */
[----:B------:R-:W-:Y:S01]  /*13e00*/  SHF.L.U32 R3, R27, 0x1f, RZ ;  /* 0x0000001f1b037819 */ /* 0x000fe200000006ff */
[----:B------:R-:W-:Y:S03]  /*13e10*/  BSSY B1, `(.L_x_1392) ;  /* 0x0000003000017945 */ /* 0x000fe60003800000 */
[----:B------:R-:W0:Y:S02]  /*13e20*/  SYNCS.PHASECHK.TRANS64.TRYWAIT P0, [R6+URZ+0x2a840], R3 ;  /* 0x02a84003060075a7 */ /* 0x000e24000800017f */
[----:B0-----:R-:W-:Y:S05]  /*13e30*/  @!P0 BRA `(.L_x_1393) ;  /* 0x0000003c00008947 */ /* 0x001fea0003800000 */
.L_x_1476:
[----:B------:R-:W-:Y:S05]  /*13e40*/  BSYNC B1 ;  /* 0x0000000000017941 */ /* 0x000fea0003800000 */
.L_x_1392:
[----:B------:R-:W2:Y:S01]  /*13e50*/  LDL R0, [R1] ;  /* 0x0000000001007983 */ /* 0x000ea20000100800 */
[----:B------:R-:W-:Y:S01]  /*13e60*/  SHF.R.S32.HI R21, RZ, 0x1f, R8 ;  /* 0x0000001fff157819 */ /* 0x000fe20000011408 */
[----:B------:R-:W-:Y:S01]  /*13e70*/  ULDC.64 UR4, c[0x0][0x300] ;  /* 0x0000c00000047ab9 */ /* 0x000fe20000000a00 */
[----:B-----5:R-:W-:Y:S01]  /*13e80*/  SHF.R.S32.HI R26, RZ, 0x1f, R7 ;  /* 0x0000001fff1a7819 */ /* 0x020fe20000011407 */
[----:B0-----:R-:W-:-:S04]  /*13e90*/  IMAD.WIDE.U32 R2, R8, UR4, RZ ;  /* 0x0000000408027c25 */ /* 0x001fc8000f8e00ff */
[----:B------:R-:W-:Y:S01]  /*13ea0*/  IMAD R4, R25, 0x4800, R32 ;  /* 0x0000480019047824 */ /* 0x000fe200078e0220 */
[C---:B--2---:R-:W-:Y:S02]  /*13eb0*/  LOP3.LUT P3, RZ, R0.reuse, 0x4, RZ, 0xc0, !PT ;  /* 0x0000000400ff7812 */ /* 0x044fe4000786c0ff */
[C---:B------:R-:W-:Y:S02]  /*13ec0*/  LOP3.LUT P2, RZ, R0.reuse, 0x2, RZ, 0xc0, !PT ;  /* 0x0000000200ff7812 */ /* 0x040fe4000784c0ff */
[----:B------:R-:W-:Y:S01]  /*13ed0*/  LOP3.LUT P1, RZ, R0, 0x1, RZ, 0xc0, !PT ;  /* 0x0000000100ff7812 */ /* 0x000fe2000782c0ff */
[----:B------:R-:W-:-:S04]  /*13ee0*/  IMAD R0, R21, UR4, RZ ;  /* 0x0000000415007c24 */ /* 0x000fc8000f8e02ff */
        /* <DEDUP_REMOVED lines=17> */
[----:B------:R-:W0:Y:S01]  /*14000*/  S2R R3, SR_TID.X ;  /* 0x0000000000037919 */ /* 0x000e220000002100 */
[----:B------:R-:W-:Y:S01]  /*14010*/  IMAD R4, R4, 0x2, R22 ;  /* 0x0000000204047824 */ /* 0x000fe200078e0216 */
        /* <DEDUP_REMOVED lines=40> */
.L_x_1490:
        /* <DEDUP_REMOVED lines=10> */
.L_x_1395:
[----:B------:R-:W-:Y:S02]  /*14340*/  PLOP3.LUT P1, PT, P1, P0, PT, 0xa2, 0x0 ;  /* 0x000000000000781c */ /* 0x000fe40000f21472 */
[----:B------:R-:W-:-:S08]  /*14350*/  @P0 R2UR P1, UR4, R6 ;  /* 0x00000000060402ca */ /* 0x000fd00000020000 */
[----:B------:R-:W-:-:S05]  /*14360*/  @P0 PLOP3.LUT P0, PT, P1, PT, PT, 0x80, 0x0 ;  /* 0x000000000000081c */ /* 0x000fca0000f0f070 */
[----:B------:R-:W-:Y:S01]  /*14370*/  @!P1 SYNCS.ARRIVE.TRANS64.RED.A0T1 RZ, [UR4+0x2a830], RZ ;  /* 0x02a830ffffff99a7 */ /* 0x000fe20008200404 */
[----:B------:R-:W-:Y:S07]  /*14380*/  @!P1 ARRIVES.LDGSTSBAR.64.TRANSCNT [UR4+0x2a830] ;  /* 0x02a83000ff0099b0 */ /* 0x000fee0008000a84 */
[----:B------:R-:W-:Y:S05]  /*14390*/  @P0 BRA.U.ANY `(.L_x_1395) ;  /* 0xfffffffd00e80947 */ /* 0x000fea000393ffff */
[----:B------:R-:W-:Y:S01]  /*143a0*/  NOP ;  /* 0x0000000000007918 */ /* 0x000fe20000000000 */
[----:B-1----:R-:W2:Y:S02]  /*143b0*/  LDL R2, [R1] ;  /* 0x0000000001027983 */ /* 0x002ea40000100800 */
[----:B--2---:R-:W-:-:S13]  /*143c0*/  LOP3.LUT P2, RZ, R2, 0x10, RZ, 0xc0, !PT ;  /* 0x0000001002ff7812 */ /* 0x004fda000784c0ff */
[----:B------:R-:W-:Y:S05]  /*143d0*/  @!P2 BRA `(.L_x_1396) ;  /* 0x000000000004a947 */ /* 0x000fea0003800000 */
[----:B------:R-:W-:Y:S01]  /*143e0*/  BPT.TRAP 0x1 ;  /* 0x000000040000795c */ /* 0x000fe20000300000 */
.L_x_1396:
[----:B------:R1:W-:Y:S01]  /*143f0*/  SYNCS.ARRIVE.TRANS64.A1T0 RZ, [R6+URZ+0x2a830], RZ ;  /* 0x02a830ff06ff79a7 */ /* 0x0003e2000810003f */
[----:B------:R-:W-:Y:S05]  /*14400*/  @!P2 BRA `(.L_x_1397) ;  /* 0x000000000004a947 */ /* 0x000fea0003800000 */
[----:B------:R-:W-:Y:S01]  /*14410*/  BPT.TRAP 0x1 ;  /* 0x000000040000795c */ /* 0x000fe20000300000 */
.L_x_1397:
[----:B------:R-:W-:Y:S01]  /*14420*/  SHF.L.U32 R2, R20, 0x1f, RZ ;  /* 0x0000001f14027819 */ /* 0x000fe200000006ff */
[----:B0-----:R-:W-:Y:S01]  /*14430*/  IMAD R5, R10, 0x8, R22 ;  /* 0x000000080a057824 */ /* 0x001fe200078e0216 */
[----:B------:R-:W-:Y:S03]  /*14440*/  BSSY B1, `(.L_x_1398) ;  /* 0x0000003000017945 */ /* 0x000fe60003800000 */
[----:B------:R-:W0:Y:S02]  /*14450*/  SYNCS.PHASECHK.TRANS64.TRYWAIT P0, [R5+URZ+0x2a860], R2 ;  /* 0x02a86002050075a7 */ /* 0x000e24000800017f */
[----:B0-----:R-:W-:Y:S05]  /*14460*/  @!P0 BRA `(.L_x_1399) ;  /* 0x0000003c00648947 */ /* 0x001fea0003800000 */
.L_x_1491:
[----:B------:R-:W-:Y:S05]  /*14470*/  BSYNC B1 ;  /* 0x0000000000017941 */ /* 0x000fea0003800000 */
.L_x_1398:
[----:B------:R-:W2:Y:S01]  /*14480*/  S2R R3, SR_TID.X ;  /* 0x0000000000037919 */ /* 0x000ea20000002100 */
[----:B------:R-:W-:Y:S01]  /*14490*/  UMOV UR4, 0xffffffff ;  /* 0xffffffff00047882 */ /* 0x000fe20000000000 */
[----:B-1----:R-:W-:Y:S01]  /*144a0*/  IMAD R6, R29, -0x60, R35 ;  /* 0xffffffa01d067824 */ /* 0x002fe200078e0223 */
[----:B------:R-:W-:Y:S01]  /*144b0*/  LOP3.LUT P0, RZ, R28, 0x2, RZ, 0xc0, !PT ;  /* 0x000000021cff7812 */ /* 0x000fe2000780c0ff */
[----:B------:R-:W-:Y:S01]  /*144c0*/  IMAD R4, R10, 0x3000, R32 ;  /* 0x000030000a047824 */ /* 0x000fe200078e0220 */
[----:B--2---:R-:W-:-:S04]  /*144d0*/  LOP3.LUT R3, R3, 0x7f, RZ, 0xc0, !PT ;  /* 0x0000007f03037812 */ /* 0x004fc800078ec0ff */
[----:B------:R-:W-:-:S05]  /*144e0*/  SHF.R.U32.HI R3, RZ, 0x3, R3 ;  /* 0x00000003ff037819 */ /* 0x000fca0000011603 */
[----:B------:R-:W-:Y:S01]  /*144f0*/  IMAD.IADD R6, R6, 0x1, -R3 ;  /* 0x0000000106067824 */ /* 0x000fe200078e0a03 */
[----:B------:R-:W-:Y:S06]  /*14500*/  BRA.DIV UR4, `(.L_x_1400) ;  /* 0x0000003e04507947 */ /* 0x000fec000b800000 */
[----:B0-----:R-:W0:Y:S01]  /*14510*/  SHFL.IDX PT, R2, R17, RZ, 0x181f ;  /* 0x00181fff11027589 */ /* 0x001e2200000e0000 */
[----:B------:R-:W-:-:S03]  /*14520*/  IMAD R4, R4, 0x2, R22 ;  /* 0x0000000204047824 */ /* 0x000fc600078e0216 */
        /* <DEDUP_REMOVED lines=43> */
.L_x_1505:
        /* <DEDUP_REMOVED lines=19> */
[----:B------:R-:W-:-:S04]  /*14910*/  IMAD R9, R7, UR5, R26 ;  /* 0x0000000507097c24 */ /* 0x000fc8000f8e021a */
[----:B------:R-:W-:-:S07]  /*14920*/  IMAD.IADD R9, R3, 0x1, R9 ;  /* 0x0000000103097824 */ /* 0x000fce00078e0209 */
.L_x_1401:
[----:B------:R-:W-:Y:S02]  /*14930*/  PLOP3.LUT P1, PT, P1, P0, PT, 0xa2, 0x0 ;  /* 0x000000000000781c */ /* 0x000fe40000f21472 */
[----:B------:R-:W-:-:S08]  /*14940*/  @P0 R2UR P1, UR4, R5 ;  /* 0x00000000050402ca */ /* 0x000fd00000020000 */
[----:B------:R-:W-:-:S05]  /*14950*/  @P0 PLOP3.LUT P0, PT, P1, PT, PT, 0x80, 0x0 ;  /* 0x000000000000081c */ /* 0x000fca0000f0f070 */
[----:B------:R-:W-:Y:S01]  /*14960*/  @!P1 SYNCS.ARRIVE.TRANS64.RED.A0T1 RZ, [UR4+0x2a850], RZ ;  /* 0x02a850ffffff99a7 */ /* 0x000fe20008200404 */
[----:B------:R-:W-:Y:S07]  /*14970*/  @!P1 ARRIVES.LDGSTSBAR.64.TRANSCNT [UR4+0x2a850] ;  /* 0x02a85000ff0099b0 */ /* 0x000fee0008000a84 */
[----:B------:R-:W-:Y:S05]  /*14980*/  @P0 BRA.U.ANY `(.L_x_1401) ;  /* 0xfffffffd00e80947 */ /* 0x000fea000393ffff */
[----:B------:R-:W-:Y:S01]  /*14990*/  NOP ;  /* 0x0000000000007918 */ /* 0x000fe20000000000 */
[----:B------:R-:W2:Y:S02]  /*149a0*/  LDL R0, [R1] ;  /* 0x0000000001007983 */ /* 0x000ea40000100800 */
[----:B--2---:R-:W-:-:S13]  /*149b0*/  LOP3.LUT P2, RZ, R0, 0x10, RZ, 0xc0, !PT ;  /* 0x0000001000ff7812 */ /* 0x004fda000784c0ff */
[----:B------:R-:W-:Y:S05]  /*149c0*/  @!P2 BRA `(.L_x_1402) ;  /* 0x000000000004a947 */ /* 0x000fea0003800000 */
[----:B------:R-:W-:Y:S01]  /*149d0*/  BPT.TRAP 0x1 ;  /* 0x000000040000795c */ /* 0x000fe20000300000 */
.L_x_1402:
        /* <DEDUP_REMOVED lines=14> */
[----:B------:R-:W-:-:S13]  /*14ac0*/  ISETP.GT.AND P0, PT, R24, R37, PT ;  /* 0x000000251800720c */ /* 0x000fda0003f04270 */
[----:B-1----:R-:W-:Y:S05]  /*14ad0*/  @P0 BRA `(.L_x_1403) ;  /* 0xfffffff000180947 */ /* 0x002fea000383ffff */
.L_x_1390:
[----:B------:R-:W-:Y:S05]  /*14ae0*/  BSYNC B0 ;  /* 0x0000000000007941 */ /* 0x000fea0003800000 */
.L_x_1389:
        /* <DEDUP_REMOVED lines=17> */
.L_x_1405:
[----:B------:R-:W-:Y:S05]  /*14c00*/  BSYNC B0 ;  /* 0x0000000000007941 */ /* 0x000fea0003800000 */
.L_x_1404:
[----:B------:R-:W2:Y:S02]  /*14c10*/  LDL R0, [R1] ;  /* 0x0000000001007983 */ /* 0x000ea40000100800 */
[----:B--2---:R-:W-:-:S13]  /*14c20*/  LOP3.LUT P0, RZ, R0, 0x10, RZ, 0xc0, !PT ;  /* 0x0000001000ff7812 */ /* 0x004fda000780c0ff */
[----:B------:R-:W-:Y:S05]  /*14c30*/  @!P0 BRA `(.L_x_1406) ;  /* 0x0000000000048947 */ /* 0x000fea0003800000 */
[----:B------:R-:W-:Y:S01]  /*14c40*/  BPT.TRAP 0x1 ;  /* 0x000000040000795c */ /* 0x000fe20000300000 */
.L_x_1406:
[----:B------:R-:W-:Y:S01]  /*14c50*/  IMAD R0, R25, 0x8, R22 ;  /* 0x0000000819007824 */ /* 0x000fe200078e0216 */
[----:B0-----:R-:W-:Y:S01]  /*14c60*/  SHF.L.U32 R3, R27, 0x1f, RZ ;  /* 0x0000001f1b037819 */ /* 0x001fe200000006ff */
[----:B------:R-:W-:Y:S01]  /*14c70*/  BSSY B0, `(.L_x_1407) ;  /* 0x0000004000007945 */ /* 0x000fe20003800000 */
[----:B------:R-:W-:Y:S02]  /*14c80*/  IMAD R6, R24, -0x60, R35 ;  /* 0xffffffa018067824 */ /* 0x000fe400078e0223 */
[----:B------:R-:W0:Y:S02]  /*14c90*/  SYNCS.PHASECHK.TRANS64.TRYWAIT P0, [R0+URZ+0x2a860], R3 ;  /* 0x02a86003000075a7 */ /* 0x000e24000800017f */
[----:B0-----:R-:W-:Y:S05]  /*14ca0*/  @!P0 BRA `(.L_x_1408) ;  /* 0x0000003c00588947 */ /* 0x001fea0003800000 */
.L_x_1506:
[----:B------:R-:W-:Y:S05]  /*14cb0*/  BSYNC B0 ;  /* 0x0000000000007941 */ /* 0x000fea0003800000 */
.L_x_1407:
        /* <DEDUP_REMOVED lines=8> */
[----:B------:R-:W-:Y:S01]  /*14d40*/  LOP3.LUT P0, RZ, R28, 0x2, RZ, 0xc0, !PT ;  /* 0x000000021cff7812 */ /* 0x000fe2000780c0ff */
[----:B------:R-:W-:Y:S01]  /*14d50*/  IMAD R4, R7, 0x2, R22 ;  /* 0x0000000207047824 */ /* 0x000fe200078e0216 */
[----:B------:R-:W2:Y:S02]  /*14d60*/  SHFL.IDX PT, R14, R17, RZ, 0x181f ;  /* 0x00181fff110e7589 */ /* 0x000ea400000e0000 */
[----:B------:R-:W-:Y:S02]  /*14d70*/  ISETP.LT.OR P3, PT, R6, 0x1, !P0 ;  /* 0x000000010600780c */ /* 0x000fe40004761670 */
        /* <DEDUP_REMOVED lines=16> */
[----:B------:R-:W-:Y:S02]  /*14e80*/  ISETP.LT.OR P3, PT, R6, 0x11, !P0 ;  /* 0x000000110600780c */ /* 0x000fe40004761670 */
        /* <DEDUP_REMOVED lines=28> */
.L_x_1520:
        /* <DEDUP_REMOVED lines=11> */
.L_x_1410:
[----:B------:R-:W-:Y:S02]  /*15100*/  PLOP3.LUT P1, PT, P1, P0, PT, 0xa2, 0x0 ;  /* 0x000000000000781c */ /* 0x000fe40000f21472 */
[----:B------:R-:W-:-:S08]  /*15110*/  @P0 R2UR P1, UR4, R0 ;  /* 0x00000000000402ca */ /* 0x000fd00000020000 */
[----:B------:R-:W-:-:S05]  /*15120*/  @P0 PLOP3.LUT P0, PT, P1, PT, PT, 0x80, 0x0 ;  /* 0x000000000000081c */ /* 0x000fca0000f0f070 */
[----:B------:R-:W-:Y:S01]  /*15130*/  @!P1 SYNCS.ARRIVE.TRANS64.RED.A0T1 RZ, [UR4+0x2a850], RZ ;  /* 0x02a850ffffff99a7 */ /* 0x000fe20008200404 */
[----:B------:R-:W-:Y:S07]  /*15140*/  @!P1 ARRIVES.LDGSTSBAR.64.TRANSCNT [UR4+0x2a850] ;  /* 0x02a85000ff0099b0 */ /* 0x000fee0008000a84 */
[----:B------:R-:W-:Y:S05]  /*15150*/  @P0 BRA.U.ANY `(.L_x_1410) ;  /* 0xfffffffd00e80947 */ /* 0x000fea000393ffff */
[----:B------:R-:W-:Y:S01]  /*15160*/  NOP ;  /* 0x0000000000007918 */ /* 0x000fe20000000000 */
[----:B0-----:R-:W2:Y:S02]  /*15170*/  LDL R2, [R1] ;  /* 0x0000000001027983 */ /* 0x001ea40000100800 */
[----:B--2---:R-:W-:-:S13]  /*15180*/  LOP3.LUT P2, RZ, R2, 0x10, RZ, 0xc0, !PT ;  /* 0x0000001002ff7812 */ /* 0x004fda000784c0ff */
[----:B------:R-:W-:Y:S05]  /*15190*/  @!P2 BRA `(.L_x_1411) ;  /* 0x000000000004a947 */ /* 0x000fea0003800000 */
[----:B------:R-:W-:Y:S01]  /*151a0*/  BPT.TRAP 0x1 ;  /* 0x000000040000795c */ /* 0x000fe20000300000 */
.L_x_1411:
[----:B------:R-:W-:Y:S01]  /*151b0*/  VIADD R25, R25, 0x1 ;  /* 0x0000000119197836 */ /* 0x000fe20000000000 */
[----:B------:R0:W-:Y:S04]  /*151c0*/  SYNCS.ARRIVE.TRANS64.A1T0 RZ, [R0+URZ+0x2a850], RZ ;  /* 0x02a850ff00ff79a7 */ /* 0x0001e8000810003f */
[----:B------:R-:W-:-:S04]  /*151d0*/  ISETP.NE.AND P0, PT, R25, 0x2, PT ;  /* 0x000000021900780c */ /* 0x000fc80003f05270 */
[----:B0-----:R-:W-:Y:S02]  /*151e0*/  SEL R0, RZ, 0x1, P0 ;  /* 0x00000001ff007807 */ /* 0x001fe40000000000 */
[----:B------:R-:W-:Y:S02]  /*151f0*/  SEL R25, R25, RZ, P0 ;  /* 0x000000ff19197207 */ /* 0x000fe40000000000 */
[----:B------:R-:W-:-:S07]  /*15200*/  LOP3.LUT R27, R27, R0, RZ, 0x3c, !PT ;  /* 0x000000001b1b7212 */ /* 0x000fce00078e3cff */
.L_x_1368:
[----:B------:R-:W-:Y:S05]  /*15210*/  BSYNC B7 ;  /* 0x0000000000077941 */ /* 0x000fea0003800000 */
.L_x_1366:
[----:B------:R-:W2:Y:S02]  /*15220*/  LDL R0, [R1] ;  /* 0x0000000001007983 */ /* 0x000ea40000100800 */
[----:B--2---:R-:W-:-:S13]  /*15230*/  LOP3.LUT P0, RZ, R0, 0x100, RZ, 0xc0, !PT ;  /* 0x0000010000ff7812 */ /* 0x004fda000780c0ff */
[----:B------:R-:W-:Y:S05]  /*15240*/  @!P0 BRA `(.L_x_1412) ;  /* 0x0000000000248947 */ /* 0x000fea0003800000 */
[----:B------:R-:W-:Y:S05]  /*15250*/  WARPSYNC.ALL ;  /* 0x0000000000007948 */ /* 0x000fea0003800000 */
[----:B------:R-:W1:Y:S08]  /*15260*/  S2UR UR5, SR_CgaCtaId ;  /* 0x00000000000579c3 */ /* 0x000e700000008800 */
[----:B------:R-:W-:Y:S06]  /*15270*/  BAR.SYNC.DEFER_BLOCKING 0x5, 0x180 ;  /* 0x0146000000007b1d */ /* 0x000fec0000010000 */
[----:B------:R-:W-:-:S02]  /*15280*/  UMOV UR4, 0x400 ;  /* 0x0000040000047882 */ /* 0x000fc40000000000 */
[----:B-1----:R-:W-:-:S06]  /*15290*/  ULEA UR4, UR5, UR4, 0x18 ;  /* 0x0000000405047291 */ /* 0x002fcc000f8ec03f */
[----:B------:R-:W-:-:S05]  /*152a0*/  IMAD.U32 R22, RZ, RZ, UR4 ;  /* 0x00000004ff167e24 */ /* 0x000fca000f8e00ff */
[----:B------:R3:W4:Y:S01]  /*152b0*/  LDS.128 R16, [R22+0x2a8d0] ;  /* 0x02a8d00016107984 */ /* 0x0007220000000c00 */
[----:B------:R-:W-:Y:S06]  /*152c0*/  BAR.ARV 0x4, 0x180 ;  /* 0x0106000000007b1d */ /* 0x000fec0000002000 */
[----:B------:R-:W-:Y:S05]  /*152d0*/  BRA `(.L_x_1413) ;  /* 0x0000000800cc7947 */ /* 0x000fea0003800000 */
.L_x_1412:
        /* <DEDUP_REMOVED lines=8> */
[----:B------:R-:W1:Y:S02]  /*15360*/  @!P1 LDC.64 R2, c[0x0][0xc80] ;  /* 0x00032000ff029b82 */ /* 0x000e640000000a00 */
[----:B-1----:R-:W-:-:S06]  /*15370*/  @!P1 IMAD.WIDE R2, R5, 0x4, R2 ;  /* 0x0000000405029825 */ /* 0x002fcc00078e0202 */
[----:B------:R-:W2:Y:S01]  /*15380*/  @!P1 LDG.E R2, desc[UR36][R2.64] ;  /* 0x0000002402029981 */ /* 0x000ea2000c1e1900 */
[----:B------:R-:W-:Y:S01]  /*15390*/  IMAD.MOV.U32 R5, RZ, RZ, RZ ;  /* 0x000000ffff057224 */ /* 0x000fe200078e00ff */
[C---:B------:R-:W-:Y:S02]  /*153a0*/  ISETP.GE.U32.AND P2, PT, R8.reuse, 0x2, PT ;  /* 0x000000020800780c */ /* 0x040fe40003f46070 */
[C---:B------:R-:W-:Y:S01]  /*153b0*/  ISETP.GE.U32.AND P3, PT, R8.reuse, 0x4, PT ;  /* 0x000000040800780c */ /* 0x040fe20003f66070 */
[----:B------:R-:W-:Y:S01]  /*153c0*/  SHFL.IDX PT, R0, R16, RZ, 0x1f ;  /* 0x00001fff10007589 */ /* 0x000fe200000e0000 */
[C---:B------:R-:W-:Y:S02]  /*153d0*/  ISETP.GE.U32.AND P4, PT, R8.reuse, 0x8, PT ;  /* 0x000000080800780c */ /* 0x040fe40003f86070 */
[C---:B------:R-:W-:Y:S01]  /*153e0*/  ISETP.GE.U32.AND P5, PT, R8.reuse, 0x10, PT ;  /* 0x000000100800780c */ /* 0x040fe20003fa6070 */
[----:B------:R-:W-:Y:S01]  /*153f0*/  SHFL.IDX PT, R4, R16, 0x1, 0x1f ;  /* 0x00201f0010047f89 */ /* 0x000fe200000e0000 */
[----:B--2---:R-:W-:Y:S01]  /*15400*/  @!P1 IMAD.MOV.U32 R5, RZ, RZ, R2 ;  /* 0x000000ffff059224 */ /* 0x004fe200078e0002 */
[----:B------:R-:W-:-:S04]  /*15410*/  ISETP.NE.AND P1, PT, R8, RZ, PT ;  /* 0x000000ff0800720c */ /* 0x000fc80003f25270 */
        /* <DEDUP_REMOVED lines=16> */
.L_x_1530:
[----:B------:R-:W-:Y:S02]  /*15520*/  ULDC UR4, c[0x0][0xc38] ;  /* 0x00030e0000047ab9 */ /* 0x000fe40000000800 */
[----:B------:R-:W-:-:S04]  /*15530*/  IMAD.U32 R7, RZ, RZ, UR4 ;  /* 0x00000004ff077e24 */ /* 0x000fc8000f8e00ff */
[----:B--2---:R-:W-:-:S04]  /*15540*/  IMAD R14, R14, R7, RZ ;  /* 0x000000070e0e7224 */ /* 0x004fc800078e02ff */
[----:B------:R-:W-:-:S05]  /*15550*/  IMAD.IADD R9, R4, 0x1, R14 ;  /* 0x0000000104097824 */ /* 0x000fca00078e020e */
[----:B------:R-:W-:-:S13]  /*15560*/  ISETP.GT.AND P6, PT, R9, R0, PT ;  /* 0x000000000900720c */ /* 0x000fda0003fc4270 */
[----:B------:R-:W-:Y:S05]  /*15570*/  @P6 BRA `(.L_x_1415) ;  /* 0x00000000009c6947 */ /* 0x000fea0003800000 */
.L_x_1420:
[----:B------:R-:W2:Y:S01]  /*15580*/  LDC R2, c[0x0][0xc3c] ;  /* 0x00030f00ff027b82 */ /* 0x000ea20000000800 */
[----:B------:R-:W-:-:S05]  /*15590*/  VIADD R19, R19, 0x1f ;  /* 0x0000001f13137836 */ /* 0x000fca0000000000 */
[----:B--2---:R-:W-:-:S13]  /*155a0*/  ISETP.GE.AND P6, PT, R19, R2, PT ;  /* 0x000000021300720c */ /* 0x004fda0003fc6270 */
[----:B------:R-:W-:Y:S05]  /*155b0*/  @P6 BRA `(.L_x_1416) ;  /* 0x0000000400d06947 */ /* 0x000fea0003800000 */
[----:B------:R-:W2:Y:S01]  /*155c0*/  S2R R3, SR_TID.X ;  /* 0x0000000000037919 */ /* 0x000ea20000002100 */
[----:B------:R-:W-:Y:S01]  /*155d0*/  BSSY B0, `(.L_x_1417) ;  /* 0x0000009000007945 */ /* 0x000fe20003800000 */
[----:B------:R-:W-:Y:S01]  /*155e0*/  IMAD.MOV.U32 R5, RZ, RZ, RZ ;  /* 0x000000ffff057224 */ /* 0x000fe200078e00ff */
[----:B--2---:R-:W-:-:S05]  /*155f0*/  LOP3.LUT R3, R3, 0x1f, RZ, 0xc0, !PT ;  /* 0x0000001f03037812 */ /* 0x004fca00078ec0ff */
[----:B------:R-:W-:-:S05]  /*15600*/  IMAD.IADD R7, R19, 0x1, R3 ;  /* 0x0000000113077824 */ /* 0x000fca00078e0203 */
[----:B------:R-:W-:-:S13]  /*15610*/  ISETP.GE.OR P6, PT, R7, R2, !P0 ;  /* 0x000000020700720c */ /* 0x000fda00047c6670 */
[----:B------:R-:W-:Y:S05]  /*15620*/  @P6 BRA `(.L_x_1418) ;  /* 0x00000000000c6947 */ /* 0x000fea0003800000 */
[----:B------:R-:W2:Y:S02]  /*15630*/  LDC.64 R2, c[0x0][0xc80] ;  /* 0x00032000ff027b82 */ /* 0x000ea40000000a00 */
[----:B--2---:R-:W-:-:S05]  /*15640*/  IMAD.WIDE R2, R7, 0x4, R2 ;  /* 0x0000000407027825 */ /* 0x004fca00078e0202 */
[----:B------:R2:W5:Y:S02]  /*15650*/  LDG.E R5, desc[UR36][R2.64] ;  /* 0x0000002402057981 */ /* 0x000564000c1e1900 */
.L_x_1418:
[----:B------:R-:W-:Y:S05]  /*15660*/  BSYNC B0 ;  /* 0x0000000000007941 */ /* 0x000fea0003800000 */
.L_x_1417:
[----:B------:R-:W-:-:S03]  /*15670*/  UMOV UR4, 0xffffffff ;  /* 0xffffffff00047882 */ /* 0x000fc60000000000 */
[----:B------:R-:W-:Y:S05]  /*15680*/  BRA.DIV UR4, `(.L_x_1419) ;  /* 0x0000004204047947 */ /* 0x000fea000b800000 */
[----:B-----5:R-:W3:Y:S02]  /*15690*/  SHFL.UP PT, R14, R5, 0x1, RZ ;  /* 0x04200000050e7989 */ /* 0x020ee400000e00ff */
[----:B---3--:R-:W-:-:S05]  /*156a0*/  SEL R14, R14, RZ, P1 ;  /* 0x000000ff0e0e7207 */ /* 0x008fca0000800000 */
[----:B------:R-:W-:-:S05]  /*156b0*/  IMAD.IADD R13, R5, 0x1, R14 ;  /* 0x00000001050d7824 */ /* 0x000fca00078e020e */
[----:B------:R-:W2:Y:S02]  /*156c0*/  SHFL.UP PT, R14, R13, 0x2, RZ ;  /* 0x044000000d0e7989 */ /* 0x000ea400000e00ff */
[----:B--2---:R-:W-:-:S05]  /*156d0*/  SEL R2, R14, RZ, P2 ;  /* 0x000000ff0e027207 */ /* 0x004fca0001000000 */
        /* <DEDUP_REMOVED lines=9> */
[----:B-1----:R-:W-:-:S05]  /*15770*/  IMAD.IADD R6, R4, 0x1, R7 ;  /* 0x0000000104067824 */ /* 0x002fca00078e0207 */
[----:B------:R1:W2:Y:S02]  /*15780*/  SHFL.IDX PT, R14, R6, 0x1f, 0x1f ;  /* 0x03e01f00060e7f89 */ /* 0x0002a400000e0000 */
.L_x_1538:
[----:B------:R-:W-:Y:S02]  /*15790*/  ULDC UR4, c[0x0][0xc38] ;  /* 0x00030e0000047ab9 */ /* 0x000fe40000000800 */
[----:B------:R-:W-:-:S04]  /*157a0*/  IMAD.U32 R7, RZ, RZ, UR4 ;  /* 0x00000004ff077e24 */ /* 0x000fc8000f8e00ff */
[----:B--2---:R-:W-:-:S04]  /*157b0*/  IMAD R14, R14, R7, RZ ;  /* 0x000000070e0e7224 */ /* 0x004fc800078e02ff */
[----:B------:R-:W-:-:S05]  /*157c0*/  IMAD.IADD R9, R14, 0x1, R9 ;  /* 0x000000010e097824 */ /* 0x000fca00078e0209 */
[----:B------:R-:W-:-:S13]  /*157d0*/  ISETP.GT.AND P6, PT, R9, R0, PT ;  /* 0x000000000900720c */ /* 0x000fda0003fc4270 */
[----:B------:R-:W-:Y:S05]  /*157e0*/  @!P6 BRA `(.L_x_1420) ;  /* 0xfffffffc0064e947 */ /* 0x000fea000383ffff */
.L_x_1415:
[----:B------:R-:W-:Y:S01]  /*157f0*/  IMAD.IADD R16, R9, 0x1, -R14 ;  /* 0x0000000109107824 */ /* 0x000fe200078e0a0e */
[----:B------:R-:W-:-:S03]  /*15800*/  UMOV UR4, 0xffffffff ;  /* 0xffffffff00047882 */ /* 0x000fc60000000000 */
[----:B------:R-:W-:-:S05]  /*15810*/  IMAD R3, R6, R7, R16 ;  /* 0x0000000706037224 */ /* 0x000fca00078e0210 */
[----:B------:R-:W-:Y:S01]  /*15820*/  ISETP.GT.AND P6, PT, R3, R0, PT ;  /* 0x000000000300720c */ /* 0x000fe20003fc4270 */
[----:B------:R-:W-:-:S12]  /*15830*/  BRA.DIV UR4, `(.L_x_1421) ;  /* 0x0000004204547947 */ /* 0x000fd8000b800000 */
[----:B------:R-:W-:-:S04]  /*15840*/  VOTE.ANY R2, PT, !P6 ;  /* 0x0000000000027806 */ /* 0x000fc800070e0100 */
[----:B------:R-:W2:Y:S02]  /*15850*/  POPC R4, R2 ;  /* 0x0000000200047309 */ /* 0x000ea40000000000 */
[----:B--2---:R2:W3:Y:S02]  /*15860*/  SHFL.IDX PT, R5, R5, R4, 0x1f ;  /* 0x00001f0405057589 */ /* 0x0044e400000e0000 */
.L_x_1542:
[----:B------:R-:W-:Y:S01]  /*15870*/  ISETP.NE.AND P0, PT, R2, RZ, PT ;  /* 0x000000ff0200720c */ /* 0x000fe20003f05270 */
[----:B------:R-:W-:-:S12]  /*15880*/  IMAD.MOV.U32 R14, RZ, RZ, RZ ;  /* 0x000000ffff0e7224 */ /* 0x000fd800078e00ff */
[----:B------:R-:W-:Y:S05]  /*15890*/  @!P0 BRA `(.L_x_1422) ;  /* 0x0000000000108947 */ /* 0x000fea0003800000 */
[----:B------:R-:W-:Y:S01]  /*158a0*/  UMOV UR4, 0xffffffff ;  /* 0xffffffff00047882 */ /* 0x000fe20000000000 */
[----:B------:R-:W-:Y:S02]  /*158b0*/  VIADD R12, R4, 0xffffffff ;  /* 0xffffffff040c7836 */ /* 0x000fe40000000000 */
[----:B------:R-:W-:Y:S05]  /*158c0*/  BRA.DIV UR4, `(.L_x_1423) ;  /* 0x0000004204787947 */ /* 0x000fea000b800000 */
[----:B------:R4:W0:Y:S02]  /*158d0*/  SHFL.IDX PT, R14, R6, R12, 0x1f ;  /* 0x00001f0c060e7589 */ /* 0x00082400000e0000 */
.L_x_1422:
[----:B------:R-:W5:Y:S01]  /*158e0*/  LDC.64 R2, c[0x0][0xc90] ;  /* 0x00032400ff027b82 */ /* 0x000f620000000a00 */
[----:B------:R-:W-:-:S04]  /*158f0*/  IMAD.IADD R19, R4, 0x1, R19 ;  /* 0x0000000104137824 */ /* 0x000fc800078e0213 */
[----:B-----5:R-:W-:-:S05]  /*15900*/  IMAD.WIDE R2, R19, 0x4, R2 ;  /* 0x0000000413027825 */ /* 0x020fca00078e0202 */
[----:B-1--4-:R1:W2:Y:S01]  /*15910*/  LDG.E R6, desc[UR36][R2.64] ;  /* 0x0000002402067981 */ /* 0x0122a2000c1e1900 */
[----:B0-----:R-:W-:Y:S02]  /*15920*/  IMAD R16, R14, R7, R16 ;  /* 0x000000070e107224 */ /* 0x001fe400078e0210 */
[----:B-1----:R-:W-:Y:S02]  /*15930*/  IMAD.MOV.U32 R2, RZ, RZ, RZ ;  /* 0x000000ffff027224 */ /* 0x002fe400078e00ff */
[----:B--23--:R-:W-:-:S05]  /*15940*/  IMAD R4, R5, R6, RZ ;  /* 0x0000000605047224 */ /* 0x00cfca00078e02ff */
[----:B------:R-:W-:-:S04]  /*15950*/  IABS R8, R4 ;  /* 0x0000000400087213 */ /* 0x000fc80000000000 */
[----:B------:R-:W0:Y:S08]  /*15960*/  I2F.RP R10, R8 ;  /* 0x00000008000a7306 */ /* 0x000e300000209400 */
[----:B0-----:R-:W0:Y:S02]  /*15970*/  MUFU.RCP R10, R10 ;  /* 0x0000000a000a7308 */ /* 0x001e240000001000 */
[----:B0-----:R-:W-:-:S06]  /*15980*/  VIADD R11, R10, 0xffffffe ;  /* 0x0ffffffe0a0b7836 */ /* 0x001fcc0000000000 */
[----:B------:R-:W0:Y:S02]  /*15990*/  F2I.FTZ.U32.TRUNC.NTZ R3, R11 ;  /* 0x0000000b00037305 */ /* 0x000e24000021f000 */
[----:B0-----:R-:W-:-:S04]  /*159a0*/  IMAD.MOV R9, RZ, RZ, -R3 ;  /* 0x000000ffff097224 */ /* 0x001fc800078e0a03 */
        /* <DEDUP_REMOVED lines=11> */
[----:B------:R-:W-:Y:S02]  /*15a60*/  @!P1 IMAD.IADD R3, R3, 0x1, -R8 ;  /* 0x0000000103039824 */ /* 0x000fe400078e0a08 */
[----:B------:R-:W-:Y:S01]  /*15a70*/  @!P1 VIADD R2, R2, 0x1 ;  /* 0x0000000102029836 */ /* 0x000fe20000000000 */
[----:B------:R-:W-:Y:S02]  /*15a80*/  ISETP.NE.AND P1, PT, R4, RZ, PT ;  /* 0x000000ff0400720c */ /* 0x000fe40003f25270 */
[----:B------:R-:W-:-:S13]  /*15a90*/  ISETP.GE.U32.AND P0, PT, R3, R8, PT ;  /* 0x000000080300720c */ /* 0x000fda0003f06070 */
[----:B------:R-:W-:-:S04]  /*15aa0*/  @P0 VIADD R2, R2, 0x1 ;  /* 0x0000000102020836 */ /* 0x000fc80000000000 */
[----:B------:R-:W-:Y:S01]  /*15ab0*/  @!P2 IMAD.MOV R2, RZ, RZ, -R2 ;  /* 0x000000ffff02a224 */ /* 0x000fe200078e0a02 */
[----:B------:R-:W-:-:S05]  /*15ac0*/  @!P1 LOP3.LUT R2, RZ, R4, RZ, 0x33, !PT ;  /* 0x00000004ff029212 */ /* 0x000fca00078e33ff */
[----:B------:R-:W-:Y:S02]  /*15ad0*/  IMAD R0, R6, R2, RZ ;  /* 0x0000000206007224 */ /* 0x000fe400078e02ff */
[----:B------:R-:W-:Y:S02]  /*15ae0*/  IMAD.MOV R2, RZ, RZ, -R2 ;  /* 0x000000ffff027224 */ /* 0x000fe400078e0a02 */
[----:B------:R-:W-:Y:S02]  /*15af0*/  IMAD.MOV R3, RZ, RZ, -R0 ;  /* 0x000000ffff037224 */ /* 0x000fe400078e0a00 */
[----:B------:R-:W-:-:S03]  /*15b00*/  IMAD R9, R4, R2, R9 ;  /* 0x0000000204097224 */ /* 0x000fc600078e0209 */
[----:B------:R-:W-:-:S04]  /*15b10*/  VIADDMNMX R6, R3, R7, R6, PT ;  /* 0x0000000703067246 */ /* 0x000fc80003800106 */
[-C--:B------:R-:W-:Y:S02]  /*15b20*/  IABS R7, R6.reuse ;  /* 0x0000000600077213 */ /* 0x080fe40000000000 */
[----:B------:R-:W-:Y:S02]  /*15b30*/  IABS R4, R6 ;  /* 0x0000000600047213 */ /* 0x000fe40000000000 */
[----:B------:R-:W0:Y:S03]  /*15b40*/  I2F.RP R8, R7 ;  /* 0x0000000700087306 */ /* 0x000e260000209400 */
[----:B------:R-:W-:-:S05]  /*15b50*/  IMAD.MOV R4, RZ, RZ, -R4 ;  /* 0x000000ffff047224 */ /* 0x000fca00078e0a04 */
[----:B0-----:R-:W0:Y:S02]  /*15b60*/  MUFU.RCP R8, R8 ;  /* 0x0000000800087308 */ /* 0x001e240000001000 */
[----:B0-----:R-:W-:-:S06]  /*15b70*/  IADD3 R3, R8, 0xffffffe, RZ ;  /* 0x0ffffffe08037810 */ /* 0x001fcc0007ffe0ff */
[----:B------:R-:W0:Y:S02]  /*15b80*/  F2I.FTZ.U32.TRUNC.NTZ R3, R3 ;  /* 0x0000000300037305 */ /* 0x000e24000021f000 */
[----:B0-----:R-:W-:-:S04]  /*15b90*/  IMAD.MOV R2, RZ, RZ, -R3 ;  /* 0x000000ffff027224 */ /* 0x001fc800078e0a03 */
[----:B------:R-:W-:Y:S02]  /*15ba0*/  IMAD R11, R2, R7, RZ ;  /* 0x00000007020b7224 */ /* 0x000fe400078e02ff */
[----:B------:R-:W-:-:S04]  /*15bb0*/  IMAD.MOV.U32 R2, RZ, RZ, RZ ;  /* 0x000000ffff027224 */ /* 0x000fc800078e00ff */
[----:B------:R-:W-:Y:S01]  /*15bc0*/  IMAD.HI.U32 R2, R3, R11, R2 ;  /* 0x0000000b03027227 */ /* 0x000fe200078e0002 */
[----:B------:R-:W-:Y:S02]  /*15bd0*/  IABS R11, R9 ;  /* 0x00000009000b7213 */ /* 0x000fe40000000000 */
[C---:B------:R-:W-:Y:S01]  /*15be0*/  LOP3.LUT R3, R9.reuse, R6, RZ, 0x3c, !PT ;  /* 0x0000000609037212 */ /* 0x040fe200078e3cff */
[----:B------:R-:W-:Y:S02]  /*15bf0*/  IMAD.IADD R9, R9, 0x1, R0 ;  /* 0x0000000109097824 */ /* 0x000fe400078e0200 */
[----:B------:R-:W-:Y:S01]  /*15c00*/  IMAD.HI.U32 R2, R2, R11, RZ ;  /* 0x0000000b02027227 */ /* 0x000fe200078e00ff */
[----:B------:R-:W-:-:S03]  /*15c10*/  ISETP.GE.AND P2, PT, R3, RZ, PT ;  /* 0x000000ff0300720c */ /* 0x000fc60003f46270 */
[----:B------:R-:W-:-:S05]  /*15c20*/  IMAD R4, R2, R4, R11 ;  /* 0x0000000402047224 */ /* 0x000fca00078e020b */
[----:B------:R-:W-:-:S13]  /*15c30*/  ISETP.GT.U32.AND P1, PT, R7, R4, PT ;  /* 0x000000040700720c */ /* 0x000fda0003f24070 */
[----:B------:R-:W-:Y:S02]  /*15c40*/  @!P1 IMAD.IADD R4, R4, 0x1, -R7 ;  /* 0x0000000104049824 */ /* 0x000fe400078e0a07 */
[----:B------:R-:W-:Y:S01]  /*15c50*/  @!P1 VIADD R2, R2, 0x1 ;  /* 0x0000000102029836 */ /* 0x000fe20000000000 */
[----:B------:R-:W-:Y:S02]  /*15c60*/  ISETP.NE.AND P1, PT, R6, RZ, PT ;  /* 0x000000ff0600720c */ /* 0x000fe40003f25270 */
[----:B------:R-:W-:-:S13]  /*15c70*/  ISETP.GE.U32.AND P0, PT, R4, R7, PT ;  /* 0x000000070400720c */ /* 0x000fda0003f06070 */
[----:B------:R-:W-:-:S04]  /*15c80*/  @P0 VIADD R2, R2, 0x1 ;  /* 0x0000000102020836 */ /* 0x000fc80000000000 */
[----:B------:R-:W-:Y:S01]  /*15c90*/  @!P2 IMAD.MOV R2, RZ, RZ, -R2 ;  /* 0x000000ffff02a224 */ /* 0x000fe200078e0a02 */
[----:B------:R-:W-:Y:S01]  /*15ca0*/  @!P1 LOP3.LUT R2, RZ, R6, RZ, 0x33, !PT ;  /* 0x00000006ff029212 */ /* 0x000fe200078e33ff */
[----:B------:R-:W-:-:S04]  /*15cb0*/  IMAD.MOV R6, RZ, RZ, -R6 ;  /* 0x000000ffff067224 */ /* 0x000fc800078e0a06 */
[----:B------:R-:W-:Y:S01]  /*15cc0*/  IMAD R18, R2, R6, R9 ;  /* 0x0000000602127224 */ /* 0x000fe200078e0209 */
[----:B------:R-:W-:-:S05]  /*15cd0*/  LOP3.LUT R2, RZ, R2, RZ, 0x33, !PT ;  /* 0x00000002ff027212 */ /* 0x000fca00078e33ff */
[----:B------:R-:W-:Y:S01]  /*15ce0*/  IMAD.IADD R17, R5, 0x1, R2 ;  /* 0x0000000105117824 */ /* 0x000fe200078e0202 */
[----:B------:R-:W-:Y:S06]  /*15cf0*/  BRA `(.L_x_1424) ;  /* 0x00000000001c7947 */ /* 0x000fec0003800000 */
.L_x_1416:
[----:B------:R-:W-:Y:S01]  /*15d00*/  UMOV UR4, URZ ;  /* 0x0000003f00047c82 */ /* 0x000fe20008000000 */
[----:B------:R-:W-:Y:S01]  /*15d10*/  UMOV UR5, URZ ;  /* 0x0000003f00057c82 */ /* 0x000fe20008000000 */
[----:B------:R-:W-:Y:S01]  /*15d20*/  ULDC UR6, c[0x0][0xc3c] ;  /* 0x00030f0000067ab9 */ /* 0x000fe20000000800 */
[----:B------:R-:W-:Y:S02]  /*15d30*/  IMAD.MOV.U32 R16, RZ, RZ, R0 ;  /* 0x000000ffff107224 */ /* 0x000fe400078e0000 */
[----:B------:R-:W-:Y:S02]  /*15d40*/  IMAD.U32 R17, RZ, RZ, UR4 ;  /* 0x00000004ff117e24 */ /* 0x000fe4000f8e00ff */
[----:B------:R-:W-:Y:S02]  /*15d50*/  IMAD.U32 R18, RZ, RZ, UR5 ;  /* 0x00000005ff127e24 */ /* 0x000fe4000f8e00ff */
[----:B------:R-:W-:-:S07]  /*15d60*/  IMAD.U32 R19, RZ, RZ, UR6 ;  /* 0x00000006ff137e24 */ /* 0x000fce000f8e00ff */
.L_x_1424:
[----:B------:R-:W2:Y:S01]  /*15d70*/  S2R R0, SR_TID.X ;  /* 0x0000000000007919 */ /* 0x000ea20000002100 */
        /* <DEDUP_REMOVED lines=9> */
.L_x_1413:
[----:B------:R-:W-:Y:S02]  /*15e10*/  ULDC UR4, c[0x0][0xc3c] ;  /* 0x00030f0000047ab9 */ /* 0x000fe40000000800 */
[----:B----4-:R-:W-:-:S13]  /*15e20*/  ISETP.GE.AND P0, PT, R19, UR4, PT ;  /* 0x0000000413007c0c */ /* 0x010fda000bf06270 */
[----:B------:R-:W-:Y:S05]  /*15e30*/  @!P0 BRA `(.L_x_1425) ;  /* 0xffffffb4000c8947 */ /* 0x000fea000383ffff */
[----:B------:R-:W-:Y:S05]  /*15e40*/  BSYNC B8 ;  /* 0x0000000000087941 */ /* 0x000fea0003800000 */
.L_x_1354:
[----:B--2---:R-:W2:Y:S01]  /*15e50*/  LDL.LU R0, [R1+0x14] ;  /* 0x0000140001007983 */ /* 0x004ea20000300800 */
[----:B------:R-:W-:Y:S01]  /*15e60*/  BSSY B0, `(.L_x_1426) ;  /* 0x000000b000007945 */ /* 0x000fe20003800000 */
[----:B------:R-:W4:Y:S01]  /*15e70*/  S2R R5, SR_CgaCtaId ;  /* 0x0000000000057919 */ /* 0x000f220000008800 */
[----:B--2---:R-:W-:-:S05]  /*15e80*/  VIADD R0, R0, 0x1 ;  /* 0x0000000100007836 */ /* 0x004fca0000000000 */
[----:B0-----:R-:W-:-:S04]  /*15e90*/  LEA.HI R2, R0, R0, RZ, 0x1 ;  /* 0x0000000000027211 */ /* 0x001fc800078f08ff */
[----:B------:R-:W-:Y:S02]  /*15ea0*/  LOP3.LUT R3, R2, 0xfffffffe, RZ, 0xc0, !PT ;  /* 0xfffffffe02037812 */ /* 0x000fe400078ec0ff */
[----:B------:R-:W-:-:S03]  /*15eb0*/  MOV R2, 0x400 ;  /* 0x0000040000027802 */ /* 0x000fc60000000f00 */
[----:B------:R-:W-:Y:S01]  /*15ec0*/  IMAD.IADD R0, R0, 0x1, -R3 ;  /* 0x0000000100007824 */ /* 0x000fe200078e0a03 */
[----:B----4-:R-:W-:-:S04]  /*15ed0*/  LEA R5, R5, R2, 0x18 ;  /* 0x0000000205057211 */ /* 0x010fc800078ec0ff */
[----:B------:R-:W-:-:S04]  /*15ee0*/  SHF.L.U32 R0, R0, 0x1f, RZ ;  /* 0x0000001f00007819 */ /* 0x000fc800000006ff */
[----:B------:R-:W0:Y:S02]  /*15ef0*/  SYNCS.PHASECHK.TRANS64.TRYWAIT P0, [R5+URZ+0x2a820], R0 ;  /* 0x02a82000050075a7 */ /* 0x000e24000800017f */
[----:B0-----:R-:W-:Y:S05]  /*15f00*/  @!P0 BRA `(.L_x_1427) ;  /* 0x0000003c000c8947 */ /* 0x001fea0003800000 */
.L_x_1545:
[----:B------:R-:W-:Y:S05]  /*15f10*/  BSYNC B0 ;  /* 0x0000000000007941 */ /* 0x000fea0003800000 */
.L_x_1426:
[----:B------:R-:W-:-:S03]  /*15f20*/  UMOV UR4, 0xffffffff ;  /* 0xffffffff00047882 */ /* 0x000fc60000000000 */
[----:B------:R-:W-:Y:S05]  /*15f30*/  BRA.DIV UR4, `(.L_x_1428) ;  /* 0x0000003e04147947 */ /* 0x000fea000b800000 */
[----:B0-----:R-:W0:Y:S02]  /*15f40*/  S2R R0, SR_TID.X ;  /* 0x0000000000007919 */ /* 0x001e240000002100 */
[----:B0-----:R-:W-:-:S04]  /*15f50*/  SHF.R.U32.HI R0, RZ, 0x5, R0 ;  /* 0x00000005ff007819 */ /* 0x001fc80000011600 */
[----:B------:R-:W-:-:S05]  /*15f60*/  LOP3.LUT R0, R0, 0x3, RZ, 0xc0, !PT ;  /* 0x0000000300007812 */ /* 0x000fca00078ec0ff */
[----:B------:R0:W2:Y:S02]  /*15f70*/  SHFL.IDX PT, R14, R0, RZ, 0x1f ;  /* 0x00001fff000e7589 */ /* 0x0000a400000e0000 */
.L_x_1548:
[----:B--2---:R-:W-:Y:S01]  /*15f80*/  ISETP.NE.AND P0, PT, R14, RZ, PT ;  /* 0x000000ff0e00720c */ /* 0x004fe20003f05270 */
[----:B------:R-:W-:-:S12]  /*15f90*/  BSSY B0, `(.L_x_1429) ;  /* 0x0000026000007945 */ /* 0x000fd80003800000 */
[----:B------:R-:W-:Y:S05]  /*15fa0*/  @P0 BRA `(.L_x_1430) ;  /* 0x0000000000900947 */ /* 0x000fea0003800000 */
[----:B------:R-:W-:-:S03]  /*15fb0*/  UMOV UR4, 0xffffffff ;  /* 0xffffffff00047882 */ /* 0x000fc60000000000 */
[----:B------:R-:W-:Y:S05]  /*15fc0*/  BRA.DIV UR4, `(.L_x_1431) ;  /* 0x0000003e04247947 */ /* 0x000fea000b800000 */
[----:B------:R-:W-:-:S13]  /*15fd0*/  ELECT P6, URZ, PT ;  /* 0x00000000003f782f */ /* 0x000fda00038c0000 */
.L_x_1551:
        /* <DEDUP_REMOVED lines=8> */
.L_x_1432:
[----:B------:R-:W-:Y:S01]  /*16060*/  IMAD R3, R25, 0x8, R5 ;  /* 0x0000000819037824 */ /* 0x000fe200078e0205 */
[----:B------:R-:W-:Y:S01]  /*16070*/  SHF.L.U32 R2, R27, 0x1f, RZ ;  /* 0x0000001f1b027819 */ /* 0x000fe200000006ff */
[----:B------:R-:W-:-:S03]  /*16080*/  VIADD R25, R25, 0x1 ;  /* 0x0000000119197836 */ /* 0x000fc60000000000 */
[----:B------:R-:W0:Y:S02]  /*16090*/  SYNCS.PHASECHK.TRANS64.TRYWAIT P1, [R3+URZ+0x2a840], R2 ;  /* 0x02a84002030075a7 */ /* 0x000e24000802017f */
[----:B------:R-:W-:-:S04]  /*160a0*/  ISETP.NE.AND P2, PT, R25, 0x2, PT ;  /* 0x000000021900780c */ /* 0x000fc80003f45270 */
[----:B------:R-:W-:Y:S01]  /*160b0*/  SEL R0, RZ, 0x1, P2 ;  /* 0x00000001ff007807 */ /* 0x000fe20001000000 */
[----:B0-----:R-:W-:Y:S08]  /*160c0*/  @!P1 BRA `(.L_x_1433) ;  /* 0x0000003c00049947 */ /* 0x001ff00003800000 */
.L_x_1552:
[----:B------:R-:W-:Y:S02]  /*160d0*/  SEL R25, R25, RZ, P2 ;  /* 0x000000ff19197207 */ /* 0x000fe40001000000 */
[----:B------:R-:W-:Y:S01]  /*160e0*/  LOP3.LUT R0, R27, R0, RZ, 0x3c, !PT ;  /* 0x000000001b007212 */ /* 0x000fe200078e3cff */
[----:B------:R-:W-:Y:S06]  /*160f0*/  @!P0 BRA `(.L_x_1434) ;  /* 0x0000000000048947 */ /* 0x000fec0003800000 */
[----:B------:R-:W-:Y:S01]  /*16100*/  BPT.TRAP 0x1 ;  /* 0x000000040000795c */ /* 0x000fe20000300000 */
.L_x_1434:
[----:B------:R-:W-:Y:S01]  /*16110*/  IMAD R25, R25, 0x8, R5 ;  /* 0x0000000819197824 */ /* 0x000fe200078e0205 */
[----:B------:R-:W-:-:S04]  /*16120*/  SHF.L.U32 R0, R0, 0x1f, RZ ;  /* 0x0000001f00007819 */ /* 0x000fc800000006ff */
[----:B------:R-:W2:Y:S02]  /*16130*/  SYNCS.PHASECHK.TRANS64.TRYWAIT P1, [R25+URZ+0x2a840], R0 ;  /* 0x02a84000190075a7 */ /* 0x000ea4000802017f */
[----:B--2---:R-:W-:Y:S05]  /*16140*/  @!P1 BRA `(.L_x_1435) ;  /* 0x0000003800f89947 */ /* 0x004fea0003800000 */
.L_x_1553:
[----:B------:R-:W-:Y:S05]  /*16150*/  @!P0 BRA `(.L_x_1436) ;  /* 0x0000000000048947 */ /* 0x000fea0003800000 */
[----:B------:R-:W-:Y:S01]  /*16160*/  BPT.TRAP 0x1 ;  /* 0x000000040000795c */ /* 0x000fe20000300000 */
.L_x_1436:
[----:B------:R-:W4:Y:S02]  /*16170*/  SYNCS.PHASECHK.TRANS64.TRYWAIT P1, [R3+URZ+0x2a860], R2 ;  /* 0x02a86002030075a7 */ /* 0x000f24000802017f */
[----:B----4-:R-:W-:Y:S05]  /*16180*/  @!P1 BRA `(.L_x_1437) ;  /* 0x0000003800fc9947 */ /* 0x010fea0003800000 */
.L_x_1554:
[----:B------:R-:W-:Y:S05]  /*16190*/  @!P0 BRA `(.L_x_1438) ;  /* 0x0000000000048947 */ /* 0x000fea0003800000 */
[----:B------:R-:W-:Y:S01]  /*161a0*/  BPT.TRAP 0x1 ;  /* 0x000000040000795c */ /* 0x000fe20000300000 */
.L_x_1438:
[----:B------:R0:W0:Y:S02]  /*161b0*/  SYNCS.PHASECHK.TRANS64.TRYWAIT P0, [R25+URZ+0x2a860], R0 ;  /* 0x02a86000190075a7 */ /* 0x000024000800017f */
[----:B0-----:R-:W-:Y:S05]  /*161c0*/  @!P0 NANOSLEEP.SYNCS 0x989680 ;  /* 0x009896800000895d */ /* 0x001fea0003900000 */
[----:B------:R-:W0:Y:S02]  /*161d0*/  @!P0 SYNCS.PHASECHK.TRANS64 P0, [R25+URZ+0x2a860], R0 ;  /* 0x02a86000190085a7 */ /* 0x000e24000800007f */
[----:B0-----:R-:W-:Y:S05]  /*161e0*/  @!P0 BRA `(.L_x_1438) ;  /* 0xfffffffc00f08947 */ /* 0x001fea000383ffff */
.L_x_1430:
[----:B------:R-:W-:Y:S05]  /*161f0*/  BSYNC B0 ;  /* 0x0000000000007941 */ /* 0x000fea0003800000 */
.L_x_1429:
[----:B------:R-:W-:Y:S05]  /*16200*/  EXIT ;  /* 0x000000000000794d */ /* 0x000fea0003800000 */
.L_x_1248:
[----:B0-----:R-:W-:-:S04]  /*16210*/  IMAD.U32 R3, RZ, RZ, UR40 ;  /* 0x00000028ff037e24 */ /* 0x001fc8000f8e00ff */
[----:B------:R0:W1:Y:S03]  /*16220*/  SYNCS.PHASECHK.TRANS64.TRYWAIT P1, [R3+URZ+0x2a800], R0 ;  /* 0x02a80000030075a7 */ /* 0x000066000802017f */
[----:B-1----:R-:W-:Y:S05]  /*16230*/  @!P1 NANOSLEEP.SYNCS 0x989680 ;  /* 0x009896800000995d */ /* 0x002fea0003900000 */
[----:B------:R-:W1:Y:S02]  /*16240*/  @!P1 SYNCS.PHASECHK.TRANS64 P1, [R3+URZ+0x2a800], R0 ;  /* 0x02a80000030095a7 */ /* 0x000e64000802007f */
[----:B-1----:R-:W-:Y:S05]  /*16250*/  @!P1 BRA `(.L_x_1248) ;  /* 0xfffffffc00ec9947 */ /* 0x002fea000383ffff */
[----:B------:R-:W-:Y:S05]  /*16260*/  BRA `(.L_x_1439) ;  /* 0xfffffeb400e07947 */ /* 0x000fea000383ffff */
.L_x_1252:
[----:B-1----:R1:W2:Y:S02]  /*16270*/  SYNCS.PHASECHK.TRANS64.TRYWAIT P1, [R15+URZ+0x2a830], R0 ;  /* 0x02a830000f0075a7 */ /* 0x0022a4000802017f */
[----:B--2---:R-:W-:Y:S05]  /*16280*/  @!P1 NANOSLEEP.SYNCS 0x989680 ;  /* 0x009896800000995d */ /* 0x004fea0003900000 */
[----:B------:R-:W2:Y:S02]  /*16290*/  @!P1 SYNCS.PHASECHK.TRANS64 P1, [R15+URZ+0x2a830], R0 ;  /* 0x02a830000f0095a7 */ /* 0x000ea4000802007f */
[----:B--2---:R-:W-:Y:S05]  /*162a0*/  @!P1 BRA `(.L_x_1252) ;  /* 0xfffffffc00f09947 */ /* 0x004fea000383ffff */
[----:B------:R-:W-:Y:S05]  /*162b0*/  BRA `(.L_x_1251) ;  /* 0xfffffeb400fc7947 */ /* 0x000fea000383ffff */
.L_x_1269:
[----:B-1----:R-:W-:-:S04]  /*162c0*/  IMAD.U32 R14, RZ, RZ, UR7 ;  /* 0x00000007ff0e7e24 */ /* 0x002fc8000f8e00ff */
[----:B------:R1:W2:Y:S03]  /*162d0*/  SYNCS.PHASECHK.TRANS64.TRYWAIT P1, [R14+URZ+0x2a830], R13 ;  /* 0x02a8300d0e0075a7 */ /* 0x0002a6000802017f */
[----:B--2---:R-:W-:Y:S05]  /*162e0*/  @!P1 NANOSLEEP.SYNCS 0x989680 ;  /* 0x009896800000995d */ /* 0x004fea0003900000 */
[----:B------:R-:W2:Y:S02]  /*162f0*/  @!P1 SYNCS.PHASECHK.TRANS64 P1, [R14+URZ+0x2a830], R13 ;  /* 0x02a8300d0e0095a7 */ /* 0x000ea4000802007f */
[----:B--2---:R-:W-:Y:S05]  /*16300*/  @!P1 BRA `(.L_x_1269) ;  /* 0xfffffffc00ec9947 */ /* 0x004fea000383ffff */
[----:B------:R-:W-:Y:S05]  /*16310*/  BRA `(.L_x_1268) ;  /* 0xfffffee800807947 */ /* 0x000fea000383ffff */
.L_x_1273:
[----:B01----:R-:W-:-:S04]  /*16320*/  IMAD.U32 R13, RZ, RZ, UR6 ;  /* 0x00000006ff0d7e24 */ /* 0x003fc8000f8e00ff */
[----:B------:R0:W1:Y:S03]  /*16330*/  SYNCS.PHASECHK.TRANS64.TRYWAIT P1, [R13+URZ+0x2a850], R0 ;  /* 0x02a850000d0075a7 */ /* 0x000066000802017f */
[----:B-1----:R-:W-:Y:S05]  /*16340*/  @!P1 NANOSLEEP.SYNCS 0x989680 ;  /* 0x009896800000995d */ /* 0x002fea0003900000 */
[----:B------:R-:W1:Y:S02]  /*16350*/  @!P1 SYNCS.PHASECHK.TRANS64 P1, [R13+URZ+0x2a850], R0 ;  /* 0x02a850000d0095a7 */ /* 0x000e64000802007f */
[----:B-1----:R-:W-:Y:S05]  /*16360*/  @!P1 BRA `(.L_x_1273) ;  /* 0xfffffffc00ec9947 */ /* 0x002fea000383ffff */
[----:B------:R-:W-:Y:S05]  /*16370*/  BRA `(.L_x_1272) ;  /* 0xfffffef000b07947 */ /* 0x000fea000383ffff */
.L_x_1292:
[----:B-1----:R-:W-:-:S04]  /*16380*/  IMAD.U32 R12, RZ, RZ, UR7 ;  /* 0x00000007ff0c7e24 */ /* 0x002fc8000f8e00ff */
[----:B------:R1:W2:Y:S03]  /*16390*/  SYNCS.PHASECHK.TRANS64.TRYWAIT P1, [R12+URZ+0x2a830], R11 ;  /* 0x02a8300b0c0075a7 */ /* 0x0002a6000802017f */
[----:B--2---:R-:W-:Y:S05]  /*163a0*/  @!P1 NANOSLEEP.SYNCS 0x989680 ;  /* 0x009896800000995d */ /* 0x004fea0003900000 */
[----:B------:R-:W2:Y:S02]  /*163b0*/  @!P1 SYNCS.PHASECHK.TRANS64 P1, [R12+URZ+0x2a830], R11 ;  /* 0x02a8300b0c0095a7 */ /* 0x000ea4000802007f */
[----:B--2---:R-:W-:Y:S05]  /*163c0*/  @!P1 BRA `(.L_x_1292) ;  /* 0xfffffffc00ec9947 */ /* 0x004fea000383ffff */
[----:B------:R-:W-:Y:S05]  /*163d0*/  BRA `(.L_x_1291) ;  /* 0xffffff1c00d47947 */ /* 0x000fea000383ffff */
.L_x_1296:
[----:B01----:R-:W-:-:S04]  /*163e0*/  IMAD.U32 R11, RZ, RZ, UR6 ;  /* 0x00000006ff0b7e24 */ /* 0x003fc8000f8e00ff */
[----:B------:R0:W1:Y:S03]  /*163f0*/  SYNCS.PHASECHK.TRANS64.TRYWAIT P1, [R11+URZ+0x2a850], R0 ;  /* 0x02a850000b0075a7 */ /* 0x000066000802017f */
[----:B-1----:R-:W-:Y:S05]  /*16400*/  @!P1 NANOSLEEP.SYNCS 0x989680 ;  /* 0x009896800000995d */ /* 0x002fea0003900000 */
[----:B------:R-:W1:Y:S02]  /*16410*/  @!P1 SYNCS.PHASECHK.TRANS64 P1, [R11+URZ+0x2a850], R0 ;  /* 0x02a850000b0095a7 */ /* 0x000e64000802007f */
[----:B-1----:R-:W-:Y:S05]  /*16420*/  @!P1 BRA `(.L_x_1296) ;  /* 0xfffffffc00ec9947 */ /* 0x002fea000383ffff */
[----:B------:R-:W-:Y:S05]  /*16430*/  BRA `(.L_x_1295) ;  /* 0xffffff2800047947 */ /* 0x000fea000383ffff */
.L_x_1304:
[----:B-1----:R-:W-:-:S04]  /*16440*/  IMAD.U32 R14, RZ, RZ, UR6 ;  /* 0x00000006ff0e7e24 */ /* 0x002fc8000f8e00ff */
[----:B------:R1:W2:Y:S03]  /*16450*/  SYNCS.PHASECHK.TRANS64.TRYWAIT P1, [R14+URZ+0x2a830], R11 ;  /* 0x02a8300b0e0075a7 */ /* 0x0002a6000802017f */
[----:B--2---:R-:W-:Y:S05]  /*16460*/  @!P1 NANOSLEEP.SYNCS 0x989680 ;  /* 0x009896800000995d */ /* 0x004fea0003900000 */
[----:B------:R-:W2:Y:S02]  /*16470*/  @!P1 SYNCS.PHASECHK.TRANS64 P1, [R14+URZ+0x2a830], R11 ;  /* 0x02a8300b0e0095a7 */ /* 0x000ea4000802007f */
[----:B--2---:R-:W-:Y:S05]  /*16480*/  @!P1 BRA `(.L_x_1304) ;  /* 0xfffffffc00ec9947 */ /* 0x004fea000383ffff */
[----:B------:R-:W-:Y:S05]  /*16490*/  BRA `(.L_x_1303) ;  /* 0xffffff4000507947 */ /* 0x000fea000383ffff */
.L_x_1308:
[----:B01----:R-:W-:-:S04]  /*164a0*/  IMAD.U32 R11, RZ, RZ, UR10 ;  /* 0x0000000aff0b7e24 */ /* 0x003fc8000f8e00ff */
[----:B------:R0:W1:Y:S03]  /*164b0*/  SYNCS.PHASECHK.TRANS64.TRYWAIT P1, [R11+URZ+0x2a850], R0 ;  /* 0x02a850000b0075a7 */ /* 0x000066000802017f */
[----:B-1----:R-:W-:Y:S05]  /*164c0*/  @!P1 NANOSLEEP.SYNCS 0x989680 ;  /* 0x009896800000995d */ /* 0x002fea0003900000 */
[----:B------:R-:W1:Y:S02]  /*164d0*/  @!P1 SYNCS.PHASECHK.TRANS64 P1, [R11+URZ+0x2a850], R0 ;  /* 0x02a850000b0095a7 */ /* 0x000e64000802007f */
[----:B-1----:R-:W-:Y:S05]  /*164e0*/  @!P1 BRA `(.L_x_1308) ;  /* 0xfffffffc00ec9947 */ /* 0x002fea000383ffff */
[----:B------:R-:W-:Y:S05]  /*164f0*/  BRA `(.L_x_1307) ;  /* 0xffffff4800807947 */ /* 0x000fea000383ffff */
.L_x_1323:
[----:B-1----:R-:W-:-:S04]  /*16500*/  IMAD.U32 R5, RZ, RZ, UR5 ;  /* 0x00000005ff057e24 */ /* 0x002fc8000f8e00ff */
[----:B------:R1:W2:Y:S03]  /*16510*/  SYNCS.PHASECHK.TRANS64.TRYWAIT P1, [R5+URZ+0x2a850], R0 ;  /* 0x02a85000050075a7 */ /* 0x0002a6000802017f */
[----:B--2---:R-:W-:Y:S05]  /*16520*/  @!P1 NANOSLEEP.SYNCS 0x989680 ;  /* 0x009896800000995d */ /* 0x004fea0003900000 */
[----:B------:R-:W2:Y:S02]  /*16530*/  @!P1 SYNCS.PHASECHK.TRANS64 P1, [R5+URZ+0x2a850], R0 ;  /* 0x02a85000050095a7 */ /* 0x000ea4000802007f */
[----:B--2---:R-:W-:Y:S05]  /*16540*/  @!P1 BRA `(.L_x_1323) ;  /* 0xfffffffc00ec9947 */ /* 0x004fea000383ffff */
[----:B------:R-:W-:Y:S05]  /*16550*/  BRA `(.L_x_1322) ;  /* 0xffffff7400ec7947 */ /* 0x000fea000383ffff */
.L_x_1374:
[----:B------:R-:W-:Y:S01]  /*16560*/  SHF.R.U32.HI R7, RZ, 0x5, R21 ;  /* 0x00000005ff077819 */ /* 0x000fe20000011615 */
[----:B------:R-:W-:Y:S01]  /*16570*/  BSSY B0, `(.L_x_1440) ;  /* 0x0000009000007945 */ /* 0x000fe20003800000 */
[----:B------:R-:W-:Y:S02]  /*16580*/  IMAD.MOV.U32 R12, RZ, RZ, RZ ;  /* 0x000000ffff0c7224 */ /* 0x000fe400078e00ff */
[----:B------:R-:W-:Y:S01]  /*16590*/  LOP3.LUT R7, R7, 0x3, RZ, 0xc0, !PT ;  /* 0x0000000307077812 */ /* 0x000fe200078ec0ff */
[----:B------:R-:W-:Y:S02]  /*165a0*/  IMAD.MOV.U32 R11, RZ, RZ, 0x1f ;  /* 0x0000001fff0b7424 */ /* 0x000fe400078e00ff */
[----:B------:R-:W-:Y:S02]  /*165b0*/  IMAD.MOV.U32 R15, RZ, RZ, -0x1 ;  /* 0xffffffffff0f7424 */ /* 0x000fe400078e00ff */
[----:B------:R-:W-:-:S07]  /*165c0*/  IMAD.MOV.U32 R13, RZ, RZ, R7 ;  /* 0x000000ffff0d7224 */ /* 0x000fce00078e0007 */
[----:B0----5:R-:W-:Y:S05]  /*165d0*/  WARPSYNC.COLLECTIVE R15, `(.L_x_1441) ;  /* 0x000000000f087348 */ /* 0x021fea0003c00000 */
[----:B------:R1:W2:Y:S02]  /*165e0*/  SHFL.IDX P6, R14, R13, R12, R11 ;  /* 0x0000000c0d0e7389 */ /* 0x0002a400000c000b */
[----:B012--5:R-:W-:Y:S01]  /*165f0*/  ENDCOLLECTIVE ;  /* 0x000000000000791b */ /* 0x027fe20003800000 */
.L_x_1441:
[----:B------:R-:W-:Y:S05]  /*16600*/  BSYNC B0 ;  /* 0x0000000000007941 */ /* 0x000fea0003800000 */
.L_x_1440:
[----:B------:R-:W-:Y:S05]  /*16610*/  BRA `(.L_x_1442) ;  /* 0xffffffbc00747947 */ /* 0x000fea000383ffff */
.L_x_1377:
[----:B-1----:R1:W2:Y:S02]  /*16620*/  SYNCS.PHASECHK.TRANS64.TRYWAIT P0, [R7+URZ+0x2a840], R2 ;  /* 0x02a84002070075a7 */ /* 0x0022a4000800017f */
[----:B--2---:R-:W-:Y:S05]  /*16630*/  @!P0 NANOSLEEP.SYNCS 0x989680 ;  /* 0x009896800000895d */ /* 0x004fea0003900000 */
[----:B------:R-:W2:Y:S02]  /*16640*/  @!P0 SYNCS.PHASECHK.TRANS64 P0, [R7+URZ+0x2a840], R2 ;  /* 0x02a84002070085a7 */ /* 0x000ea4000800007f */
[----:B--2---:R-:W-:Y:S05]  /*16650*/  @!P0 BRA `(.L_x_1377) ;  /* 0xfffffffc00f08947 */ /* 0x004fea000383ffff */
[----:B------:R-:W-:Y:S05]  /*16660*/  BRA `(.L_x_1443) ;  /* 0xffffffbc00f07947 */ /* 0x000fea000383ffff */
.L_x_1378:
        /* <DEDUP_REMOVED lines=8> */
.L_x_1445:
[----:B------:R-:W-:Y:S05]  /*166f0*/  BSYNC B0 ;  /* 0x0000000000007941 */ /* 0x000fea0003800000 */
.L_x_1444:
        /* <DEDUP_REMOVED lines=9> */
.L_x_1446:
[----:B------:R-:W-:Y:S02]  /*16790*/  IMAD.MOV.U32 R13, RZ, RZ, R0 ;  /* 0x000000ffff0d7224 */ /* 0x000fe400078e0000 */
[----:B------:R-:W-:Y:S02]  /*167a0*/  IMAD.MOV.U32 R12, RZ, RZ, 0x1 ;  /* 0x00000001ff0c7424 */ /* 0x000fe400078e00ff */
[----:B------:R-:W-:-:S07]  /*167b0*/  IMAD.MOV.U32 R3, RZ, RZ, R14 ;  /* 0x000000ffff037224 */ /* 0x000fce00078e000e */
[----:B------:R-:W-:Y:S05]  /*167c0*/  WARPSYNC.COLLECTIVE R15, `(.L_x_1447) ;  /* 0x000000000f087348 */ /* 0x000fea0003c00000 */
[----:B------:R0:W1:Y:S02]  /*167d0*/  SHFL.IDX P6, R14, R13, R12, R11 ;  /* 0x0000000c0d0e7389 */ /* 0x00006400000c000b */
[----:B01----:R-:W-:Y:S01]  /*167e0*/  ENDCOLLECTIVE ;  /* 0x000000000000791b */ /* 0x003fe20003800000 */
.L_x_1447:
[----:B------:R-:W-:-:S05]  /*167f0*/  @P0 LEA R3, P1, R9, R3, 0x1 ;  /* 0x0000000309030211 */ /* 0x000fca00078208ff */
[----:B------:R-:W-:Y:S01]  /*16800*/  @P0 IMAD.X R2, RZ, RZ, R2, P1 ;  /* 0x000000ffff020224 */ /* 0x000fe200008e0602 */
[----:B------:R-:W-:-:S04]  /*16810*/  ISETP.GE.AND P1, PT, R6, 0x11, PT ;  /* 0x000000110600780c */ /* 0x000fc80003f26270 */
        /* <DEDUP_REMOVED lines=14> */
.L_x_1448:
[----:B------:R-:W-:Y:S02]  /*16900*/  @P1 IMAD R8, R5, 0x2, R22 ;  /* 0x0000000205081824 */ /* 0x000fe400078e0216 */
[----:B------:R-:W-:Y:S02]  /*16910*/  IMAD.MOV.U32 R13, RZ, RZ, R0 ;  /* 0x000000ffff0d7224 */ /* 0x000fe400078e0000 */
[----:B------:R-:W-:Y:S02]  /*16920*/  IMAD.MOV.U32 R12, RZ, RZ, 0x2 ;  /* 0x00000002ff0c7424 */ /* 0x000fe400078e00ff */
[----:B------:R-:W-:-:S07]  /*16930*/  IMAD.MOV.U32 R3, RZ, RZ, R14 ;  /* 0x000000ffff037224 */ /* 0x000fce00078e000e */
[----:B------:R-:W-:Y:S05]  /*16940*/  WARPSYNC.COLLECTIVE R15, `(.L_x_1449) ;  /* 0x000000000f087348 */ /* 0x000fea0003c00000 */
[----:B------:R0:W1:Y:S02]  /*16950*/  SHFL.IDX P6, R14, R13, R12, R11 ;  /* 0x0000000c0d0e7389 */ /* 0x00006400000c000b */
[----:B01----:R-:W-:Y:S01]  /*16960*/  ENDCOLLECTIVE ;  /* 0x000000000000791b */ /* 0x003fe20003800000 */
.L_x_1449:
        /* <DEDUP_REMOVED lines=17> */
.L_x_1450:
[----:B------:R-:W-:Y:S02]  /*16a80*/  @P1 IMAD R8, R5, 0x2, R22 ;  /* 0x0000000205081824 */ /* 0x000fe400078e0216 */
[----:B------:R-:W-:Y:S02]  /*16a90*/  IMAD.MOV.U32 R13, RZ, RZ, R0 ;  /* 0x000000ffff0d7224 */ /* 0x000fe400078e0000 */
[----:B------:R-:W-:Y:S02]  /*16aa0*/  IMAD.MOV.U32 R12, RZ, RZ, 0x3 ;  /* 0x00000003ff0c7424 */ /* 0x000fe400078e00ff */
[----:B------:R-:W-:-:S07]  /*16ab0*/  IMAD.MOV.U32 R3, RZ, RZ, R14 ;  /* 0x000000ffff037224 */ /* 0x000fce00078e000e */
[----:B------:R-:W-:Y:S05]  /*16ac0*/  WARPSYNC.COLLECTIVE R15, `(.L_x_1451) ;  /* 0x000000000f087348 */ /* 0x000fea0003c00000 */
[----:B------:R0:W1:Y:S02]  /*16ad0*/  SHFL.IDX P6, R14, R13, R12, R11 ;  /* 0x0000000c0d0e7389 */ /* 0x00006400000c000b */
[----:B01----:R-:W-:Y:S01]  /*16ae0*/  ENDCOLLECTIVE ;  /* 0x000000000000791b */ /* 0x003fe20003800000 */
.L_x_1451:
        /* <DEDUP_REMOVED lines=17> */
.L_x_1452:
[----:B------:R-:W-:Y:S02]  /*16c00*/  @P1 IMAD R8, R5, 0x2, R22 ;  /* 0x0000000205081824 */ /* 0x000fe400078e0216 */
[----:B------:R-:W-:Y:S02]  /*16c10*/  IMAD.MOV.U32 R13, RZ, RZ, R0 ;  /* 0x000000ffff0d7224 */ /* 0x000fe400078e0000 */
[----:B------:R-:W-:Y:S02]  /*16c20*/  IMAD.MOV.U32 R12, RZ, RZ, 0x4 ;  /* 0x00000004ff0c7424 */ /* 0x000fe400078e00ff */
[----:B------:R-:W-:-:S07]  /*16c30*/  IMAD.MOV.U32 R3, RZ, RZ, R14 ;  /* 0x000000ffff037224 */ /* 0x000fce00078e000e */
[----:B------:R-:W-:Y:S05]  /*16c40*/  WARPSYNC.COLLECTIVE R15, `(.L_x_1453) ;  /* 0x000000000f087348 */ /* 0x000fea0003c00000 */
[----:B------:R0:W1:Y:S02]  /*16c50*/  SHFL.IDX P6, R14, R13, R12, R11 ;  /* 0x0000000c0d0e7389 */ /* 0x00006400000c000b */
[----:B01----:R-:W-:Y:S01]  /*16c60*/  ENDCOLLECTIVE ;  /* 0x000000000000791b */ /* 0x003fe20003800000 */
.L_x_1453:
        /* <DEDUP_REMOVED lines=17> */
.L_x_1454:
[----:B------:R-:W-:Y:S02]  /*16d80*/  @P1 IMAD R8, R5, 0x2, R22 ;  /* 0x0000000205081824 */ /* 0x000fe400078e0216 */
[----:B------:R-:W-:Y:S02]  /*16d90*/  IMAD.MOV.U32 R13, RZ, RZ, R0 ;  /* 0x000000ffff0d7224 */ /* 0x000fe400078e0000 */
[----:B------:R-:W-:Y:S02]  /*16da0*/  IMAD.MOV.U32 R12, RZ, RZ, 0x5 ;  /* 0x00000005ff0c7424 */ /* 0x000fe400078e00ff */
[----:B------:R-:W-:-:S07]  /*16db0*/  IMAD.MOV.U32 R3, RZ, RZ, R14 ;  /* 0x000000ffff037224 */ /* 0x000fce00078e000e */
[----:B------:R-:W-:Y:S05]  /*16dc0*/  WARPSYNC.COLLECTIVE R15, `(.L_x_1455) ;  /* 0x000000000f087348 */ /* 0x000fea0003c00000 */
[----:B------:R0:W1:Y:S02]  /*16dd0*/  SHFL.IDX P6, R14, R13, R12, R11 ;  /* 0x0000000c0d0e7389 */ /* 0x00006400000c000b */
[----:B01----:R-:W-:Y:S01]  /*16de0*/  ENDCOLLECTIVE ;  /* 0x000000000000791b */ /* 0x003fe20003800000 */
.L_x_1455:
        /* <DEDUP_REMOVED lines=10> */
.L_x_1456:
[----:B------:R-:W-:Y:S01]  /*16e90*/  @!PT LDS RZ, [RZ] ;  /* 0x00000000fffff984 */ /* 0x000fe20000000800 */
[----:B------:R-:W-:Y:S01]  /*16ea0*/  @!PT LDS RZ, [RZ] ;  /* 0x00000000fffff984 */ /* 0x000fe20000000800 */
[----:B------:R-:W-:Y:S01]  /*16eb0*/  @!PT LDS RZ, [RZ] ;  /* 0x00000000fffff984 */ /* 0x000fe20000000800 */
[----:B------:R-:W-:Y:S04]  /*16ec0*/  @P1 LDGSTS.E.BYPASS.LTC128B.128 [R8+0x1a400], desc[UR36][R2.64], !P4 ;  /* 0x1a40000002081fae */ /* 0x000fe8000e101d64 */
[----:B------:R-:W-:Y:S04]  /*16ed0*/  @P1 LDGSTS.E.BYPASS.LTC128B.128 [R8+0x1d400], desc[UR36][R2.64+0x80], !P3 ;  /* 0x1d40008002081fae */ /* 0x000fe8000d901d64 */
[----:B------:R0:W-:Y:S02]  /*16ee0*/  @P1 LDGSTS.E.BYPASS.LTC128B.128 [R8+0x20400], desc[UR36][R2.64+0x100], !P2 ;  /* 0x2040010002081fae */ /* 0x0001e4000d101d64 */
[----:B0-----:R-:W-:Y:S01]  /*16ef0*/  IMAD.MOV.U32 R2, RZ, RZ, R14 ;  /* 0x000000ffff027224 */ /* 0x001fe200078e000e */
[----:B------:R-:W-:Y:S06]  /*16f00*/  BRA `(.L_x_1457) ;  /* 0xffffffbc004c7947 */ /* 0x000fec000383ffff */
.L_x_1383:
[----:B------:R-:W-:Y:S02]  /*16f10*/  IMAD.MOV.U32 R13, RZ, RZ, R4 ;  /* 0x000000ffff0d7224 */ /* 0x000fe400078e0004 */
[----:B------:R-:W-:Y:S02]  /*16f20*/  IMAD.MOV.U32 R12, RZ, RZ, RZ ;  /* 0x000000ffff0c7224 */ /* 0x000fe400078e00ff */
[----:B------:R-:W-:Y:S02]  /*16f30*/  IMAD.MOV.U32 R11, RZ, RZ, 0x181f ;  /* 0x0000181fff0b7424 */ /* 0x000fe400078e00ff */
[----:B------:R-:W-:Y:S02]  /*16f40*/  IMAD.MOV.U32 R15, RZ, RZ, -0x1 ;  /* 0xffffffffff0f7424 */ /* 0x000fe400078e00ff */
[----:B------:R-:W-:Y:S02]  /*16f50*/  IMAD R29, R29, R6, RZ ;  /* 0x000000061d1d7224 */ /* 0x000fe400078e02ff */
[----:B------:R-:W-:-:S07]  /*16f60*/  IMAD.IADD R26, R8, 0x1, R26 ;  /* 0x00000001081a7824 */ /* 0x000fce00078e021a */
[----:B------:R-:W-:Y:S05]  /*16f70*/  WARPSYNC.COLLECTIVE R15, `(.L_x_1458) ;  /* 0x000000000f087348 */ /* 0x000fea0003c00000 */
[----:B------:R0:W1:Y:S02]  /*16f80*/  SHFL.IDX P6, R14, R13, R12, R11 ;  /* 0x0000000c0d0e7389 */ /* 0x00006400000c000b */
[----:B01----:R-:W-:Y:S01]  /*16f90*/  ENDCOLLECTIVE ;  /* 0x000000000000791b */ /* 0x003fe20003800000 */
.L_x_1458:
[C---:B------:R-:W-:Y:S01]  /*16fa0*/  VIADD R6, R26.reuse, 0x10 ;  /* 0x000000101a067836 */ /* 0x040fe20000000000 */
[----:B------:R-:W-:Y:S01]  /*16fb0*/  ISETP.GE.AND P1, PT, R26, R29, PT ;  /* 0x0000001d1a00720c */ /* 0x000fe20003f26270 */
[----:B------:R-:W-:Y:S02]  /*16fc0*/  IMAD.MOV.U32 R13, RZ, RZ, R0 ;  /* 0x000000ffff0d7224 */ /* 0x000fe400078e0000 */
[----:B------:R-:W-:-:S10]  /*16fd0*/  IMAD.MOV.U32 R2, RZ, RZ, R14 ;  /* 0x000000ffff027224 */ /* 0x000fd400078e000e */
[----:B------:R-:W-:Y:S05]  /*16fe0*/  WARPSYNC.COLLECTIVE R15, `(.L_x_1459) ;  /* 0x000000000f087348 */ /* 0x000fea0003c00000 */
[----:B------:R0:W1:Y:S02]  /*16ff0*/  SHFL.IDX P6, R14, R13, R12, R11 ;  /* 0x0000000c0d0e7389 */ /* 0x00006400000c000b */
[----:B01----:R-:W-:Y:S01]  /*17000*/  ENDCOLLECTIVE ;  /* 0x000000000000791b */ /* 0x003fe20003800000 */
.L_x_1459:
[----:B------:R-:W-:Y:S02]  /*17010*/  IMAD.MOV.U32 R13, RZ, RZ, R4 ;  /* 0x000000ffff0d7224 */ /* 0x000fe400078e0004 */
[----:B------:R-:W-:Y:S02]  /*17020*/  IMAD.MOV.U32 R12, RZ, RZ, 0x1 ;  /* 0x00000001ff0c7424 */ /* 0x000fe400078e00ff */
[----:B------:R-:W-:-:S07]  /*17030*/  IMAD.MOV.U32 R3, RZ, RZ, R14 ;  /* 0x000000ffff037224 */ /* 0x000fce00078e000e */
[----:B------:R-:W-:Y:S05]  /*17040*/  WARPSYNC.COLLECTIVE R15, `(.L_x_1460) ;  /* 0x000000000f087348 */ /* 0x000fea0003c00000 */
[----:B------:R0:W1:Y:S02]  /*17050*/  SHFL.IDX P6, R14, R13, R12, R11 ;  /* 0x0000000c0d0e7389 */ /* 0x00006400000c000b */
[----:B01----:R-:W-:Y:S01]  /*17060*/  ENDCOLLECTIVE ;  /* 0x000000000000791b */ /* 0x003fe20003800000 */
.L_x_1460:
[----:B------:R-:W-:-:S05]  /*17070*/  @!P1 LEA R5, P4, R7, R3, 0x1 ;  /* 0x0000000307059211 */ /* 0x000fca00078808ff */
[----:B------:R-:W-:Y:S02]  /*17080*/  @!P1 IMAD.X R3, RZ, RZ, R2, P4 ;  /* 0x000000ffff039224 */ /* 0x000fe400020e0602 */
        /* <DEDUP_REMOVED lines=13> */
.L_x_1461:
[----:B------:R-:W-:Y:S02]  /*17160*/  IMAD.MOV.U32 R13, RZ, RZ, R4 ;  /* 0x000000ffff0d7224 */ /* 0x000fe400078e0004 */
[----:B------:R-:W-:Y:S02]  /*17170*/  IMAD.MOV.U32 R12, RZ, RZ, 0x2 ;  /* 0x00000002ff0c7424 */ /* 0x000fe400078e00ff */
[----:B------:R-:W-:-:S07]  /*17180*/  IMAD.MOV.U32 R3, RZ, RZ, R14 ;  /* 0x000000ffff037224 */ /* 0x000fce00078e000e */
[----:B------:R-:W-:Y:S05]  /*17190*/  WARPSYNC.COLLECTIVE R15, `(.L_x_1462) ;  /* 0x000000000f087348 */ /* 0x000fea0003c00000 */
[----:B------:R0:W1:Y:S02]  /*171a0*/  SHFL.IDX P6, R14, R13, R12, R11 ;  /* 0x0000000c0d0e7389 */ /* 0x00006400000c000b */
[----:B01----:R-:W-:Y:S01]  /*171b0*/  ENDCOLLECTIVE ;  /* 0x000000000000791b */ /* 0x003fe20003800000 */
.L_x_1462:
[----:B------:R-:W-:-:S05]  /*171c0*/  @!P1 LEA R5, P4, R7, R3, 0x1 ;  /* 0x0000000307059211 */ /* 0x000fca00078808ff */
[----:B------:R-:W-:Y:S02]  /*171d0*/  @!P1 IMAD.X R6, RZ, RZ, R2, P4 ;  /* 0x000000ffff069224 */ /* 0x000fe400020e0602 */
[----:B------:R-:W-:Y:S02]  /*171e0*/  @!P1 IMAD.MOV.U32 R2, RZ, RZ, R5 ;  /* 0x000000ffff029224 */ /* 0x000fe400078e0005 */
[----:B------:R-:W-:Y:S01]  /*171f0*/  @!P1 IMAD.MOV.U32 R3, RZ, RZ, R6 ;  /* 0x000000ffff039224 */ /* 0x000fe200078e0006 */
[----:B------:R-:W-:Y:S01]  /*17200*/  IADD3 R6, R26, 0x20, RZ ;  /* 0x000000201a067810 */ /* 0x000fe20007ffe0ff */
        /* <DEDUP_REMOVED lines=12> */
.L_x_1463:
[----:B------:R-:W-:Y:S02]  /*172d0*/  IMAD.MOV.U32 R13, RZ, RZ, R4 ;  /* 0x000000ffff0d7224 */ /* 0x000fe400078e0004 */
[----:B------:R-:W-:Y:S02]  /*172e0*/  IMAD.MOV.U32 R12, RZ, RZ, 0x3 ;  /* 0x00000003ff0c7424 */ /* 0x000fe400078e00ff */
[----:B------:R-:W-:-:S07]  /*172f0*/  IMAD.MOV.U32 R3, RZ, RZ, R14 ;  /* 0x000000ffff037224 */ /* 0x000fce00078e000e */
[----:B------:R-:W-:Y:S05]  /*17300*/  WARPSYNC.COLLECTIVE R15, `(.L_x_1464) ;  /* 0x000000000f087348 */ /* 0x000fea0003c00000 */
[----:B------:R0:W1:Y:S02]  /*17310*/  SHFL.IDX P6, R14, R13, R12, R11 ;  /* 0x0000000c0d0e7389 */ /* 0x00006400000c000b */
[----:B01----:R-:W-:Y:S01]  /*17320*/  ENDCOLLECTIVE ;  /* 0x000000000000791b */ /* 0x003fe20003800000 */
.L_x_1464:
[----:B------:R-:W-:-:S05]  /*17330*/  @!P1 LEA R5, P4, R7, R3, 0x1 ;  /* 0x0000000307059211 */ /* 0x000fca00078808ff */
[----:B------:R-:W-:Y:S02]  /*17340*/  @!P1 IMAD.X R6, RZ, RZ, R2, P4 ;  /* 0x000000ffff069224 */ /* 0x000fe400020e0602 */
[----:B------:R-:W-:Y:S02]  /*17350*/  @!P1 IMAD.MOV.U32 R2, RZ, RZ, R5 ;  /* 0x000000ffff029224 */ /* 0x000fe400078e0005 */
[----:B------:R-:W-:Y:S02]  /*17360*/  @!P1 IMAD.MOV.U32 R3, RZ, RZ, R6 ;  /* 0x000000ffff039224 */ /* 0x000fe400078e0006 */
[----:B------:R-:W-:Y:S02]  /*17370*/  IMAD.MOV.U32 R13, RZ, RZ, R0 ;  /* 0x000000ffff0d7224 */ /* 0x000fe400078e0000 */
[----:B------:R-:W-:Y:S01]  /*17380*/  VIADD R6, R26, 0x30 ;  /* 0x000000301a067836 */ /* 0x000fe20000000000 */
        /* <DEDUP_REMOVED lines=11> */
.L_x_1465:
[----:B------:R-:W-:Y:S02]  /*17440*/  IMAD.MOV.U32 R13, RZ, RZ, R4 ;  /* 0x000000ffff0d7224 */ /* 0x000fe400078e0004 */
[----:B------:R-:W-:Y:S02]  /*17450*/  IMAD.MOV.U32 R12, RZ, RZ, 0x4 ;  /* 0x00000004ff0c7424 */ /* 0x000fe400078e00ff */
[----:B------:R-:W-:-:S07]  /*17460*/  IMAD.MOV.U32 R3, RZ, RZ, R14 ;  /* 0x000000ffff037224 */ /* 0x000fce00078e000e */
[----:B------:R-:W-:Y:S05]  /*17470*/  WARPSYNC.COLLECTIVE R15, `(.L_x_1466) ;  /* 0x000000000f087348 */ /* 0x000fea0003c00000 */
[----:B------:R0:W1:Y:S02]  /*17480*/  SHFL.IDX P6, R14, R13, R12, R11 ;  /* 0x0000000c0d0e7389 */ /* 0x00006400000c000b */
[----:B01----:R-:W-:Y:S01]  /*17490*/  ENDCOLLECTIVE ;  /* 0x000000000000791b */ /* 0x003fe20003800000 */
.L_x_1466:
        /* <DEDUP_REMOVED lines=17> */
.L_x_1467:
[----:B------:R-:W-:Y:S02]  /*175b0*/  IMAD.MOV.U32 R13, RZ, RZ, R4 ;  /* 0x000000ffff0d7224 */ /* 0x000fe400078e0004 */
[----:B------:R-:W-:Y:S02]  /*175c0*/  IMAD.MOV.U32 R12, RZ, RZ, 0x5 ;  /* 0x00000005ff0c7424 */ /* 0x000fe400078e00ff */
[----:B------:R-:W-:-:S07]  /*175d0*/  IMAD.MOV.U32 R3, RZ, RZ, R14 ;  /* 0x000000ffff037224 */ /* 0x000fce00078e000e */
[----:B------:R-:W-:Y:S05]  /*175e0*/  WARPSYNC.COLLECTIVE R15, `(.L_x_1468) ;  /* 0x000000000f087348 */ /* 0x000fea0003c00000 */
[----:B------:R0:W1:Y:S02]  /*175f0*/  SHFL.IDX P6, R14, R13, R12, R11 ;  /* 0x0000000c0d0e7389 */ /* 0x00006400000c000b */
[----:B01----:R-:W-:Y:S01]  /*17600*/  ENDCOLLECTIVE ;  /* 0x000000000000791b */ /* 0x003fe20003800000 */
.L_x_1468:
        /* <DEDUP_REMOVED lines=17> */
.L_x_1469:
[----:B------:R-:W-:Y:S02]  /*17720*/  IMAD.MOV.U32 R13, RZ, RZ, R4 ;  /* 0x000000ffff0d7224 */ /* 0x000fe400078e0004 */
[----:B------:R-:W-:Y:S02]  /*17730*/  IMAD.MOV.U32 R12, RZ, RZ, 0x6 ;  /* 0x00000006ff0c7424 */ /* 0x000fe400078e00ff */
[----:B------:R-:W-:-:S07]  /*17740*/  IMAD.MOV.U32 R3, RZ, RZ, R14 ;  /* 0x000000ffff037224 */ /* 0x000fce00078e000e */
[----:B------:R-:W-:Y:S05]  /*17750*/  WARPSYNC.COLLECTIVE R15, `(.L_x_1470) ;  /* 0x000000000f087348 */ /* 0x000fea0003c00000 */
[----:B------:R0:W1:Y:S02]  /*17760*/  SHFL.IDX P6, R14, R13, R12, R11 ;  /* 0x0000000c0d0e7389 */ /* 0x00006400000c000b */
[----:B01----:R-:W-:Y:S01]  /*17770*/  ENDCOLLECTIVE ;  /* 0x000000000000791b */ /* 0x003fe20003800000 */
.L_x_1470:
        /* <DEDUP_REMOVED lines=17> */
.L_x_1471:
[----:B------:R-:W-:Y:S02]  /*17890*/  IMAD.MOV.U32 R13, RZ, RZ, R4 ;  /* 0x000000ffff0d7224 */ /* 0x000fe400078e0004 */
[----:B------:R-:W-:Y:S02]  /*178a0*/  IMAD.MOV.U32 R12, RZ, RZ, 0x7 ;  /* 0x00000007ff0c7424 */ /* 0x000fe400078e00ff */
[----:B------:R-:W-:-:S07]  /*178b0*/  IMAD.MOV.U32 R3, RZ, RZ, R14 ;  /* 0x000000ffff037224 */ /* 0x000fce00078e000e */
[----:B------:R-:W-:Y:S05]  /*178c0*/  WARPSYNC.COLLECTIVE R15, `(.L_x_1472) ;  /* 0x000000000f087348 */ /* 0x000fea0003c00000 */
[----:B------:R0:W1:Y:S02]  /*178d0*/  SHFL.IDX P6, R14, R13, R12, R11 ;  /* 0x0000000c0d0e7389 */ /* 0x00006400000c000b */
[----:B01----:R-:W-:Y:S01]  /*178e0*/  ENDCOLLECTIVE ;  /* 0x000000000000791b */ /* 0x003fe20003800000 */
.L_x_1472:
[----:B------:R-:W-:-:S05]  /*178f0*/  @!P1 LEA R5, P4, R7, R3, 0x1 ;  /* 0x0000000307059211 */ /* 0x000fca00078808ff */
[----:B------:R-:W-:Y:S02]  /*17900*/  @!P1 IMAD.X R6, RZ, RZ, R2, P4 ;  /* 0x000000ffff069224 */ /* 0x000fe400020e0602 */
[----:B------:R-:W-:Y:S02]  /*17910*/  @!P1 IMAD.MOV.U32 R2, RZ, RZ, R5 ;  /* 0x000000ffff029224 */ /* 0x000fe400078e0005 */
[----:B------:R-:W-:Y:S01]  /*17920*/  @!P1 IMAD.MOV.U32 R3, RZ, RZ, R6 ;  /* 0x000000ffff039224 */ /* 0x000fe200078e0006 */
[----:B------:R-:W-:-:S04]  /*17930*/  MOV R13, R0 ;  /* 0x00000000000d7202 */ /* 0x000fc80000000f00 */
        /* <DEDUP_REMOVED lines=10> */
.L_x_1473:
[----:B------:R-:W-:Y:S05]  /*179e0*/  BRA `(.L_x_1474) ;  /* 0xffffffbc00ac7947 */ /* 0x000fea000383ffff */
.L_x_1388:
[----:B0-----:R0:W1:Y:S02]  /*179f0*/  SYNCS.PHASECHK.TRANS64.TRYWAIT P0, [R22+URZ+0x2a820], R3 ;  /* 0x02a82003160075a7 */ /* 0x001064000800017f */
[----:B-1----:R-:W-:Y:S05]  /*17a00*/  @!P0 NANOSLEEP.SYNCS 0x989680 ;  /* 0x009896800000895d */ /* 0x002fea0003900000 */
[----:B------:R-:W1:Y:S02]  /*17a10*/  @!P0 SYNCS.PHASECHK.TRANS64 P0, [R22+URZ+0x2a820], R3 ;  /* 0x02a82003160085a7 */ /* 0x000e64000800007f */
[----:B-1----:R-:W-:Y:S05]  /*17a20*/  @!P0 BRA `(.L_x_1388) ;  /* 0xfffffffc00f08947 */ /* 0x002fea000383ffff */
[----:B------:R-:W-:Y:S05]  /*17a30*/  BRA `(.L_x_1475) ;  /* 0xffffffc000247947 */ /* 0x000fea000383ffff */
.L_x_1393:
[----:B0-----:R0:W1:Y:S02]  /*17a40*/  SYNCS.PHASECHK.TRANS64.TRYWAIT P0, [R6+URZ+0x2a840], R3 ;  /* 0x02a84003060075a7 */ /* 0x001064000800017f */
[----:B-1----:R-:W-:Y:S05]  /*17a50*/  @!P0 NANOSLEEP.SYNCS 0x989680 ;  /* 0x009896800000895d */ /* 0x002fea0003900000 */
[----:B------:R-:W1:Y:S02]  /*17a60*/  @!P0 SYNCS.PHASECHK.TRANS64 P0, [R6+URZ+0x2a840], R3 ;  /* 0x02a84003060085a7 */ /* 0x000e64000800007f */
[----:B-1----:R-:W-:Y:S05]  /*17a70*/  @!P0 BRA `(.L_x_1393) ;  /* 0xfffffffc00f08947 */ /* 0x002fea000383ffff */
[----:B------:R-:W-:Y:S05]  /*17a80*/  BRA `(.L_x_1476) ;  /* 0xffffffc000ec7947 */ /* 0x000fea000383ffff */
.L_x_1394:
        /* <DEDUP_REMOVED lines=8> */
.L_x_1478:
[----:B------:R-:W-:Y:S05]  /*17b10*/  BSYNC B1 ;  /* 0x0000000000017941 */ /* 0x000fea0003800000 */
.L_x_1477:
[----:B------:R-:W0:Y:S01]  /*17b20*/  S2R R34, SR_TID.X ;  /* 0x0000000000227919 */ /* 0x000e220000002100 */
[----:B------:R-:W-:Y:S02]  /*17b30*/  IMAD.MOV.U32 R13, RZ, RZ, R9 ;  /* 0x000000ffff0d7224 */ /* 0x000fe400078e0009 */
[----:B------:R-:W-:Y:S02]  /*17b40*/  IMAD.MOV.U32 R12, RZ, RZ, RZ ;  /* 0x000000ffff0c7224 */ /* 0x000fe400078e00ff */
[----:B------:R-:W-:Y:S02]  /*17b50*/  IMAD.MOV.U32 R11, RZ, RZ, 0x181f ;  /* 0x0000181fff0b7424 */ /* 0x000fe400078e00ff */
[----:B------:R-:W-:Y:S02]  /*17b60*/  IMAD.MOV.U32 R15, RZ, RZ, -0x1 ;  /* 0xffffffffff0f7424 */ /* 0x000fe400078e00ff */
[----:B------:R-:W-:Y:S02]  /*17b70*/  IMAD.MOV.U32 R3, RZ, RZ, R14 ;  /* 0x000000ffff037224 */ /* 0x000fe400078e000e */
[----:B------:R-:W-:-:S07]  /*17b80*/  IMAD R4, R4, 0x2, R22 ;  /* 0x0000000204047824 */ /* 0x000fce00078e0216 */
[----:B0-----:R-:W-:Y:S05]  /*17b90*/  WARPSYNC.COLLECTIVE R15, `(.L_x_1479) ;  /* 0x000000000f087348 */ /* 0x001fea0003c00000 */
[----:B------:R1:W2:Y:S02]  /*17ba0*/  SHFL.IDX P6, R14, R13, R12, R11 ;  /* 0x0000000c0d0e7389 */ /* 0x0002a400000c000b */
[----:B012---:R-:W-:Y:S01]  /*17bb0*/  ENDCOLLECTIVE ;  /* 0x000000000000791b */ /* 0x007fe20003800000 */
.L_x_1479:
[----:B------:R-:W-:Y:S02]  /*17bc0*/  IMAD.MOV.U32 R13, RZ, RZ, R5 ;  /* 0x000000ffff0d7224 */ /* 0x000fe400078e0005 */
[----:B------:R-:W-:Y:S02]  /*17bd0*/  IMAD.MOV.U32 R12, RZ, RZ, 0x1 ;  /* 0x00000001ff0c7424 */ /* 0x000fe400078e00ff */
[----:B------:R-:W-:Y:S02]  /*17be0*/  IMAD.SHL.U32 R34, R34, 0x8, RZ ;  /* 0x0000000822227824 */ /* 0x000fe400078e00ff */
[----:B------:R-:W-:-:S03]  /*17bf0*/  IMAD.MOV.U32 R2, RZ, RZ, R14 ;  /* 0x000000ffff027224 */ /* 0x000fc600078e000e */
[----:B------:R-:W-:-:S07]  /*17c00*/  LOP3.LUT R34, R34, 0x38, RZ, 0xc0, !PT ;  /* 0x0000003822227812 */ /* 0x000fce00078ec0ff */
[----:B------:R-:W-:Y:S05]  /*17c10*/  WARPSYNC.COLLECTIVE R15, `(.L_x_1480) ;  /* 0x000000000f087348 */ /* 0x000fea0003c00000 */
[----:B------:R0:W1:Y:S02]  /*17c20*/  SHFL.IDX P6, R14, R13, R12, R11 ;  /* 0x0000000c0d0e7389 */ /* 0x00006400000c000b */
[----:B01----:R-:W-:Y:S01]  /*17c30*/  ENDCOLLECTIVE ;  /* 0x000000000000791b */ /* 0x003fe20003800000 */
.L_x_1480:
[----:B------:R-:W-:-:S05]  /*17c40*/  IMAD.SHL.U32 R0, R34, 0x2, RZ ;  /* 0x0000000222007824 */ /* 0x000fca00078e00ff */
        /* <DEDUP_REMOVED lines=13> */
.L_x_1481:
[----:B------:R-:W-:Y:S02]  /*17d20*/  IMAD.MOV.U32 R13, RZ, RZ, R5 ;  /* 0x000000ffff0d7224 */ /* 0x000fe400078e0005 */
[----:B------:R-:W-:Y:S02]  /*17d30*/  IMAD.MOV.U32 R12, RZ, RZ, 0x2 ;  /* 0x00000002ff0c7424 */ /* 0x000fe400078e00ff */
[----:B------:R-:W-:-:S07]  /*17d40*/  IMAD.MOV.U32 R2, RZ, RZ, R14 ;  /* 0x000000ffff027224 */ /* 0x000fce00078e000e */
[----:B------:R-:W-:Y:S05]  /*17d50*/  WARPSYNC.COLLECTIVE R15, `(.L_x_1482) ;  /* 0x000000000f087348 */ /* 0x000fea0003c00000 */
[----:B------:R0:W1:Y:S02]  /*17d60*/  SHFL.IDX P6, R14, R13, R12, R11 ;  /* 0x0000000c0d0e7389 */ /* 0x00006400000c000b */
[----:B01----:R-:W-:Y:S01]  /*17d70*/  ENDCOLLECTIVE ;  /* 0x000000000000791b */ /* 0x003fe20003800000 */
.L_x_1482:
        /* <DEDUP_REMOVED lines=13> */
.L_x_1483:
[----:B------:R-:W-:Y:S02]  /*17e50*/  IMAD.MOV.U32 R13, RZ, RZ, R5 ;  /* 0x000000ffff0d7224 */ /* 0x000fe400078e0005 */
[----:B------:R-:W-:Y:S02]  /*17e60*/  IMAD.MOV.U32 R12, RZ, RZ, 0x3 ;  /* 0x00000003ff0c7424 */ /* 0x000fe400078e00ff */
[----:B------:R-:W-:-:S07]  /*17e70*/  IMAD.MOV.U32 R2, RZ, RZ, R14 ;  /* 0x000000ffff027224 */ /* 0x000fce00078e000e */
[----:B------:R-:W-:Y:S05]  /*17e80*/  WARPSYNC.COLLECTIVE R15, `(.L_x_1484) ;  /* 0x000000000f087348 */ /* 0x000fea0003c00000 */
[----:B------:R0:W1:Y:S02]  /*17e90*/  SHFL.IDX P6, R14, R13, R12, R11 ;  /* 0x0000000c0d0e7389 */ /* 0x00006400000c000b */
[----:B01----:R-:W-:Y:S01]  /*17ea0*/  ENDCOLLECTIVE ;  /* 0x000000000000791b */ /* 0x003fe20003800000 */
.L_x_1484:
        /* <DEDUP_REMOVED lines=13> */
.L_x_1485:
[----:B------:R-:W-:Y:S02]  /*17f80*/  IMAD.MOV.U32 R13, RZ, RZ, R5 ;  /* 0x000000ffff0d7224 */ /* 0x000fe400078e0005 */
[----:B------:R-:W-:Y:S02]  /*17f90*/  IMAD.MOV.U32 R12, RZ, RZ, 0x4 ;  /* 0x00000004ff0c7424 */ /* 0x000fe400078e00ff */
[----:B------:R-:W-:-:S07]  /*17fa0*/  IMAD.MOV.U32 R2, RZ, RZ, R14 ;  /* 0x000000ffff027224 */ /* 0x000fce00078e000e */
[----:B------:R-:W-:Y:S05]  /*17fb0*/  WARPSYNC.COLLECTIVE R15, `(.L_x_1486) ;  /* 0x000000000f087348 */ /* 0x000fea0003c00000 */
[----:B------:R0:W1:Y:S02]  /*17fc0*/  SHFL.IDX P6, R14, R13, R12, R11 ;  /* 0x0000000c0d0e7389 */ /* 0x00006400000c000b */
[----:B01----:R-:W-:Y:S01]  /*17fd0*/  ENDCOLLECTIVE ;  /* 0x000000000000791b */ /* 0x003fe20003800000 */
.L_x_1486:
        /* <DEDUP_REMOVED lines=13> */
.L_x_1487:
[----:B------:R-:W-:Y:S02]  /*180b0*/  IMAD.MOV.U32 R13, RZ, RZ, R5 ;  /* 0x000000ffff0d7224 */ /* 0x000fe400078e0005 */
[----:B------:R-:W-:Y:S02]  /*180c0*/  IMAD.MOV.U32 R12, RZ, RZ, 0x5 ;  /* 0x00000005ff0c7424 */ /* 0x000fe400078e00ff */
[----:B------:R-:W-:-:S07]  /*180d0*/  IMAD.MOV.U32 R2, RZ, RZ, R14 ;  /* 0x000000ffff027224 */ /* 0x000fce00078e000e */
[----:B------:R-:W-:Y:S05]  /*180e0*/  WARPSYNC.COLLECTIVE R15, `(.L_x_1488) ;  /* 0x000000000f087348 */ /* 0x000fea0003c00000 */
[----:B------:R0:W1:Y:S02]  /*180f0*/  SHFL.IDX P6, R14, R13, R12, R11 ;  /* 0x0000000c0d0e7389 */ /* 0x00006400000c000b */
[----:B01----:R-:W-:Y:S01]  /*18100*/  ENDCOLLECTIVE ;  /* 0x000000000000791b */ /* 0x003fe20003800000 */
.L_x_1488:
        /* <DEDUP_REMOVED lines=13> */
.L_x_1489:
[----:B------:R-:W-:Y:S01]  /*181e0*/  IMAD.MOV.U32 R2, RZ, RZ, R14 ;  /* 0x000000ffff027224 */ /* 0x000fe200078e000e */
[----:B------:R-:W-:Y:S06]  /*181f0*/  BRA `(.L_x_1490) ;  /* 0xffffffc000287947 */ /* 0x000fec000383ffff */
.L_x_1399:
[----:B0-----:R0:W2:Y:S02]  /*18200*/  SYNCS.PHASECHK.TRANS64.TRYWAIT P0, [R5+URZ+0x2a860], R2 ;  /* 0x02a86002050075a7 */ /* 0x0010a4000800017f */
[----:B--2---:R-:W-:Y:S05]  /*18210*/  @!P0 NANOSLEEP.SYNCS 0x989680 ;  /* 0x009896800000895d */ /* 0x004fea0003900000 */
[----:B------:R-:W2:Y:S02]  /*18220*/  @!P0 SYNCS.PHASECHK.TRANS64 P0, [R5+URZ+0x2a860], R2 ;  /* 0x02a86002050085a7 */ /* 0x000ea4000800007f */
[----:B--2---:R-:W-:Y:S05]  /*18230*/  @!P0 BRA `(.L_x_1399) ;  /* 0xfffffffc00f08947 */ /* 0x004fea000383ffff */
[----:B------:R-:W-:Y:S05]  /*18240*/  BRA `(.L_x_1491) ;  /* 0xffffffc000887947 */ /* 0x000fea000383ffff */
.L_x_1400:
        /* <DEDUP_REMOVED lines=8> */
.L_x_1493:
[----:B------:R-:W-:Y:S05]  /*182d0*/  BSYNC B1 ;  /* 0x0000000000017941 */ /* 0x000fea0003800000 */
.L_x_1492:
[----:B------:R-:W-:Y:S01]  /*182e0*/  IMAD.MOV.U32 R13, RZ, RZ, R17 ;  /* 0x000000ffff0d7224 */ /* 0x000fe200078e0011 */
[----:B------:R-:W-:Y:S01]  /*182f0*/  MOV R3, R14 ;  /* 0x0000000e00037202 */ /* 0x000fe20000000f00 */
[----:B------:R-:W-:Y:S02]  /*18300*/  IMAD.MOV.U32 R12, RZ, RZ, RZ ;  /* 0x000000ffff0c7224 */ /* 0x000fe400078e00ff */
[----:B------:R-:W-:Y:S02]  /*18310*/  IMAD.MOV.U32 R11, RZ, RZ, 0x181f ;  /* 0x0000181fff0b7424 */ /* 0x000fe400078e00ff */
[----:B------:R-:W-:Y:S02]  /*18320*/  IMAD.MOV.U32 R15, RZ, RZ, -0x1 ;  /* 0xffffffffff0f7424 */ /* 0x000fe400078e00ff */
[----:B------:R-:W-:-:S07]  /*18330*/  IMAD R4, R4, 0x2, R22 ;  /* 0x0000000204047824 */ /* 0x000fce00078e0216 */
[----:B------:R-:W-:Y:S05]  /*18340*/  WARPSYNC.COLLECTIVE R15, `(.L_x_1494) ;  /* 0x000000000f087348 */ /* 0x000fea0003c00000 */
[----:B------:R0:W1:Y:S02]  /*18350*/  SHFL.IDX P6, R14, R13, R12, R11 ;  /* 0x0000000c0d0e7389 */ /* 0x00006400000c000b */
[----:B01----:R-:W-:Y:S01]  /*18360*/  ENDCOLLECTIVE ;  /* 0x000000000000791b */ /* 0x003fe20003800000 */
.L_x_1494:
[----:B------:R-:W-:Y:S02]  /*18370*/  IMAD.MOV.U32 R13, RZ, RZ, R23 ;  /* 0x000000ffff0d7224 */ /* 0x000fe400078e0017 */
[----:B------:R-:W-:Y:S02]  /*18380*/  IMAD.MOV.U32 R12, RZ, RZ, 0x1 ;  /* 0x00000001ff0c7424 */ /* 0x000fe400078e00ff */
[----:B------:R-:W-:-:S07]  /*18390*/  IMAD.MOV.U32 R2, RZ, RZ, R14 ;  /* 0x000000ffff027224 */ /* 0x000fce00078e000e */
[----:B------:R-:W-:Y:S05]  /*183a0*/  WARPSYNC.COLLECTIVE R15, `(.L_x_1495) ;  /* 0x000000000f087348 */ /* 0x000fea0003c00000 */
[----:B------:R0:W1:Y:S02]  /*183b0*/  SHFL.IDX P6, R14, R13, R12, R11 ;  /* 0x0000000c0d0e7389 */ /* 0x00006400000c000b */
[----:B01----:R-:W-:Y:S01]  /*183c0*/  ENDCOLLECTIVE ;  /* 0x000000000000791b */ /* 0x003fe20003800000 */
.L_x_1495:
        /* <DEDUP_REMOVED lines=15> */
.L_x_1496:
[----:B------:R-:W-:Y:S02]  /*184c0*/  IMAD.MOV.U32 R13, RZ, RZ, R23 ;  /* 0x000000ffff0d7224 */ /* 0x000fe400078e0017 */
[----:B------:R-:W-:Y:S02]  /*184d0*/  IMAD.MOV.U32 R12, RZ, RZ, 0x2 ;  /* 0x00000002ff0c7424 */ /* 0x000fe400078e00ff */
[----:B------:R-:W-:-:S07]  /*184e0*/  IMAD.MOV.U32 R2, RZ, RZ, R14 ;  /* 0x000000ffff027224 */ /* 0x000fce00078e000e */
[----:B------:R-:W-:Y:S05]  /*184f0*/  WARPSYNC.COLLECTIVE R15, `(.L_x_1497) ;  /* 0x000000000f087348 */ /* 0x000fea0003c00000 */
[----:B------:R0:W1:Y:S02]  /*18500*/  SHFL.IDX P6, R14, R13, R12, R11 ;  /* 0x0000000c0d0e7389 */ /* 0x00006400000c000b */
[----:B01----:R-:W-:Y:S01]  /*18510*/  ENDCOLLECTIVE ;  /* 0x000000000000791b */ /* 0x003fe20003800000 */
.L_x_1497:
        /* <DEDUP_REMOVED lines=14> */
.L_x_1498:
[----:B------:R-:W-:Y:S02]  /*18600*/  IMAD.MOV.U32 R13, RZ, RZ, R23 ;  /* 0x000000ffff0d7224 */ /* 0x000fe400078e0017 */
[----:B------:R-:W-:Y:S02]  /*18610*/  IMAD.MOV.U32 R12, RZ, RZ, 0x3 ;  /* 0x00000003ff0c7424 */ /* 0x000fe400078e00ff */
[----:B------:R-:W-:-:S07]  /*18620*/  IMAD.MOV.U32 R2, RZ, RZ, R14 ;  /* 0x000000ffff027224 */ /* 0x000fce00078e000e */
[----:B------:R-:W-:Y:S05]  /*18630*/  WARPSYNC.COLLECTIVE R15, `(.L_x_1499) ;  /* 0x000000000f087348 */ /* 0x000fea0003c00000 */
[----:B------:R0:W1:Y:S02]  /*18640*/  SHFL.IDX P6, R14, R13, R12, R11 ;  /* 0x0000000c0d0e7389 */ /* 0x00006400000c000b */
[----:B01----:R-:W-:Y:S01]  /*18650*/  ENDCOLLECTIVE ;  /* 0x000000000000791b */ /* 0x003fe20003800000 */
.L_x_1499:
        /* <DEDUP_REMOVED lines=14> */
.L_x_1500:
[----:B------:R-:W-:Y:S02]  /*18740*/  IMAD.MOV.U32 R13, RZ, RZ, R23 ;  /* 0x000000ffff0d7224 */ /* 0x000fe400078e0017 */
[----:B------:R-:W-:Y:S02]  /*18750*/  IMAD.MOV.U32 R12, RZ, RZ, 0x4 ;  /* 0x00000004ff0c7424 */ /* 0x000fe400078e00ff */
[----:B------:R-:W-:-:S07]  /*18760*/  IMAD.MOV.U32 R2, RZ, RZ, R14 ;  /* 0x000000ffff027224 */ /* 0x000fce00078e000e */
[----:B------:R-:W-:Y:S05]  /*18770*/  WARPSYNC.COLLECTIVE R15, `(.L_x_1501) ;  /* 0x000000000f087348 */ /* 0x000fea0003c00000 */
[----:B------:R0:W1:Y:S02]  /*18780*/  SHFL.IDX P6, R14, R13, R12, R11 ;  /* 0x0000000c0d0e7389 */ /* 0x00006400000c000b */
[----:B01----:R-:W-:Y:S01]  /*18790*/  ENDCOLLECTIVE ;  /* 0x000000000000791b */ /* 0x003fe20003800000 */
.L_x_1501:
        /* <DEDUP_REMOVED lines=14> */
.L_x_1502:
[----:B------:R-:W-:Y:S02]  /*18880*/  IMAD.MOV.U32 R13, RZ, RZ, R23 ;  /* 0x000000ffff0d7224 */ /* 0x000fe400078e0017 */
[----:B------:R-:W-:Y:S02]  /*18890*/  IMAD.MOV.U32 R12, RZ, RZ, 0x5 ;  /* 0x00000005ff0c7424 */ /* 0x000fe400078e00ff */
[----:B------:R-:W-:-:S07]  /*188a0*/  IMAD.MOV.U32 R2, RZ, RZ, R14 ;  /* 0x000000ffff027224 */ /* 0x000fce00078e000e */
[----:B------:R-:W-:Y:S05]  /*188b0*/  WARPSYNC.COLLECTIVE R15, `(.L_x_1503) ;  /* 0x000000000f087348 */ /* 0x000fea0003c00000 */
[----:B------:R0:W1:Y:S02]  /*188c0*/  SHFL.IDX P6, R14, R13, R12, R11 ;  /* 0x0000000c0d0e7389 */ /* 0x00006400000c000b */
[----:B01----:R-:W-:Y:S01]  /*188d0*/  ENDCOLLECTIVE ;  /* 0x000000000000791b */ /* 0x003fe20003800000 */
.L_x_1503:
        /* <DEDUP_REMOVED lines=13> */
.L_x_1504:
[----:B------:R-:W-:Y:S01]  /*189b0*/  @!PT LDS RZ, [RZ] ;  /* 0x00000000fffff984 */ /* 0x000fe20000000800 */
[----:B------:R-:W-:Y:S01]  /*189c0*/  @!PT LDS RZ, [RZ] ;  /* 0x00000000fffff984 */ /* 0x000fe20000000800 */
[----:B------:R-:W-:Y:S01]  /*189d0*/  @!PT LDS RZ, [RZ] ;  /* 0x00000000fffff984 */ /* 0x000fe20000000800 */
[----:B------:R0:W-:Y:S02]  /*189e0*/  LDGSTS.E.BYPASS.LTC128B.128 [R4+0x5400], desc[UR36][R2.64+0x80], !P2 ;  /* 0x0540008002047fae */ /* 0x0001e4000d101d64 */
[----:B0-----:R-:W-:Y:S01]  /*189f0*/  IMAD.MOV.U32 R2, RZ, RZ, R14 ;  /* 0x000000ffff027224 */ /* 0x001fe200078e000e */
[----:B------:R-:W-:Y:S06]  /*18a00*/  BRA `(.L_x_1505) ;  /* 0xffffffbc00747947 */ /* 0x000fec000383ffff */
.L_x_1408:
[----:B0-----:R0:W1:Y:S02]  /*18a10*/  SYNCS.PHASECHK.TRANS64.TRYWAIT P0, [R0+URZ+0x2a860], R3 ;  /* 0x02a86003000075a7 */ /* 0x001064000800017f */
[----:B-1----:R-:W-:Y:S05]  /*18a20*/  @!P0 NANOSLEEP.SYNCS 0x989680 ;  /* 0x009896800000895d */ /* 0x002fea0003900000 */
[----:B------:R-:W1:Y:S02]  /*18a30*/  @!P0 SYNCS.PHASECHK.TRANS64 P0, [R0+URZ+0x2a860], R3 ;  /* 0x02a86003000085a7 */ /* 0x000e64000800007f */
[----:B-1----:R-:W-:Y:S05]  /*18a40*/  @!P0 BRA `(.L_x_1408) ;  /* 0xfffffffc00f08947 */ /* 0x002fea000383ffff */
[----:B------:R-:W-:Y:S05]  /*18a50*/  BRA `(.L_x_1506) ;  /* 0xffffffc000947947 */ /* 0x000fea000383ffff */
.L_x_1409:
        /* <DEDUP_REMOVED lines=8> */
.L_x_1508:
[----:B------:R-:W-:Y:S05]  /*18ae0*/  BSYNC B0 ;  /* 0x0000000000007941 */ /* 0x000fea0003800000 */
.L_x_1507:
[----:B------:R-:W0:Y:S01]  /*18af0*/  S2R R4, SR_TID.X ;  /* 0x0000000000047919 */ /* 0x000e220000002100 */
[----:B------:R-:W-:Y:S01]  /*18b00*/  IMAD.MOV.U32 R13, RZ, RZ, R17 ;  /* 0x000000ffff0d7224 */ /* 0x000fe200078e0011 */
[C---:B------:R-:W-:Y:S01]  /*18b10*/  LOP3.LUT R2, R28.reuse, 0x1, RZ, 0xc0, !PT ;  /* 0x000000011c027812 */ /* 0x040fe200078ec0ff */
[----:B------:R-:W-:Y:S01]  /*18b20*/  IMAD.MOV.U32 R12, RZ, RZ, RZ ;  /* 0x000000ffff0c7224 */ /* 0x000fe200078e00ff */
[----:B------:R-:W-:Y:S01]  /*18b30*/  LOP3.LUT P0, RZ, R28, 0x2, RZ, 0xc0, !PT ;  /* 0x000000021cff7812 */ /* 0x000fe2000780c0ff */
[----:B------:R-:W-:Y:S01]  /*18b40*/  IMAD.MOV.U32 R11, RZ, RZ, 0x181f ;  /* 0x0000181fff0b7424 */ /* 0x000fe200078e00ff */
[----:B------:R-:W-:Y:S01]  /*18b50*/  ISETP.NE.U32.AND P1, PT, R2, 0x1, PT ;  /* 0x000000010200780c */ /* 0x000fe20003f25070 */
[----:B------:R-:W-:Y:S01]  /*18b60*/  IMAD.MOV.U32 R15, RZ, RZ, -0x1 ;  /* 0xffffffffff0f7424 */ /* 0x000fe200078e00ff */
[C---:B------:R-:W-:Y:S01]  /*18b70*/  ISETP.LT.OR P4, PT, R6.reuse, 0x1, !P0 ;  /* 0x000000010600780c */ /* 0x040fe20004781670 */
[----:B------:R-:W-:Y:S01]  /*18b80*/  IMAD.MOV.U32 R3, RZ, RZ, R14 ;  /* 0x000000ffff037224 */ /* 0x000fe200078e000e */
[----:B------:R-:W-:-:S13]  /*18b90*/  ISETP.LT.OR P3, PT, R6, 0x1, P1 ;  /* 0x000000010600780c */ /* 0x000fda0000f61670 */
[----:B0-----:R-:W-:Y:S05]  /*18ba0*/  WARPSYNC.COLLECTIVE R15, `(.L_x_1509) ;  /* 0x000000000f087348 */ /* 0x001fea0003c00000 */
[----:B------:R1:W2:Y:S02]  /*18bb0*/  SHFL.IDX P6, R14, R13, R12, R11 ;  /* 0x0000000c0d0e7389 */ /* 0x0002a400000c000b */
[----:B012---:R-:W-:Y:S01]  /*18bc0*/  ENDCOLLECTIVE ;  /* 0x000000000000791b */ /* 0x007fe20003800000 */
.L_x_1509:
        /* <DEDUP_REMOVED lines=10> */
.L_x_1510:
        /* <DEDUP_REMOVED lines=13> */
.L_x_1511:
[----:B------:R-:W-:Y:S02]  /*18d40*/  IMAD.MOV.U32 R13, RZ, RZ, R23 ;  /* 0x000000ffff0d7224 */ /* 0x000fe400078e0017 */
[----:B------:R-:W-:Y:S01]  /*18d50*/  IMAD.MOV.U32 R12, RZ, RZ, 0x2 ;  /* 0x00000002ff0c7424 */ /* 0x000fe200078e00ff */
[----:B------:R-:W-:-:S13]  /*18d60*/  IADD3 R2, P2, R14, R5, RZ ;  /* 0x000000050e027210 */ /* 0x000fda0007f5e0ff */
[----:B------:R-:W-:Y:S05]  /*18d70*/  WARPSYNC.COLLECTIVE R15, `(.L_x_1512) ;  /* 0x000000000f087348 */ /* 0x000fea0003c00000 */
[----:B------:R0:W1:Y:S02]  /*18d80*/  SHFL.IDX P6, R14, R13, R12, R11 ;  /* 0x0000000c0d0e7389 */ /* 0x00006400000c000b */
[----:B01----:R-:W-:Y:S01]  /*18d90*/  ENDCOLLECTIVE ;  /* 0x000000000000791b */ /* 0x003fe20003800000 */
.L_x_1512:
        /* <DEDUP_REMOVED lines=13> */
.L_x_1513:
[----:B------:R-:W-:Y:S02]  /*18e70*/  IMAD.MOV.U32 R13, RZ, RZ, R23 ;  /* 0x000000ffff0d7224 */ /* 0x000fe400078e0017 */
[----:B------:R-:W-:Y:S02]  /*18e80*/  IMAD.MOV.U32 R12, RZ, RZ, 0x3 ;  /* 0x00000003ff0c7424 */ /* 0x000fe400078e00ff */
[----:B------:R-:W-:-:S07]  /*18e90*/  IMAD.MOV.U32 R10, RZ, RZ, R14 ;  /* 0x000000ffff0a7224 */ /* 0x000fce00078e000e */
[----:B------:R-:W-:Y:S05]  /*18ea0*/  WARPSYNC.COLLECTIVE R15, `(.L_x_1514) ;  /* 0x000000000f087348 */ /* 0x000fea0003c00000 */
[----:B------:R0:W1:Y:S02]  /*18eb0*/  SHFL.IDX P6, R14, R13, R12, R11 ;  /* 0x0000000c0d0e7389 */ /* 0x00006400000c000b */
[----:B01----:R-:W-:Y:S01]  /*18ec0*/  ENDCOLLECTIVE ;  /* 0x000000000000791b */ /* 0x003fe20003800000 */
.L_x_1514:
[----:B------:R-:W-:-:S05]  /*18ed0*/  IADD3 R2, P2, R10, R5, RZ ;  /* 0x000000050a027210 */ /* 0x000fca0007f5e0ff */
[----:B------:R-:W-:-:S05]  /*18ee0*/  IMAD.X R3, RZ, RZ, R7, P2 ;  /* 0x000000ffff037224 */ /* 0x000fca00010e0607 */
[----:B------:R-:W-:Y:S01]  /*18ef0*/  @!PT LDS RZ, [RZ] ;  /* 0x00000000fffff984 */ /* 0x000fe20000000800 */
[----:B------:R-:W-:Y:S01]  /*18f00*/  @!PT LDS RZ, [RZ] ;  /* 0x00000000fffff984 */ /* 0x000fe20000000800 */
[----:B------:R-:W-:Y:S01]  /*18f10*/  @!PT LDS RZ, [RZ] ;  /* 0x00000000fffff984 */ /* 0x000fe20000000800 */
[----:B------:R0:W-:Y:S01]  /*18f20*/  LDGSTS.E.BYPASS.LTC128B.128 [R4+0x1400], desc[UR36][R2.64], !P3 ;  /* 0x0140000002047fae */ /* 0x0001e2000d901d64 */
[----:B------:R-:W-:Y:S01]  /*18f30*/  IMAD.MOV.U32 R13, RZ, RZ, R17 ;  /* 0x000000ffff0d7224 */ /* 0x000fe200078e0011 */
[C---:B------:R-:W-:Y:S02]  /*18f40*/  ISETP.LT.OR P3, PT, R6.reuse, 0x31, P1 ;  /* 0x000000310600780c */ /* 0x040fe40000f61670 */
[----:B------:R0:W-:Y:S01]  /*18f50*/  LDGSTS.E.BYPASS.LTC128B.128 [R4+0x4400], desc[UR36][R2.64+0x80], !P4 ;  /* 0x0440008002047fae */ /* 0x0001e2000e101d64 */
[----:B------:R-:W-:Y:S01]  /*18f60*/  ISETP.LT.OR P4, PT, R6, 0x31, !P0 ;  /* 0x000000310600780c */ /* 0x000fe20004781670 */
[----:B------:R-:W-:-:S12]  /*18f70*/  IMAD.MOV.U32 R8, RZ, RZ, R14 ;  /* 0x000000ffff087224 */ /* 0x000fd800078e000e */
[----:B0-----:R-:W-:Y:S05]  /*18f80*/  WARPSYNC.COLLECTIVE R15, `(.L_x_1515) ;  /* 0x000000000f087348 */ /* 0x001fea0003c00000 */
[----:B------:R1:W2:Y:S02]  /*18f90*/  SHFL.IDX P6, R14, R13, R12, R11 ;  /* 0x0000000c0d0e7389 */ /* 0x0002a400000c000b */
[----:B012---:R-:W-:Y:S01]  /*18fa0*/  ENDCOLLECTIVE ;  /* 0x000000000000791b */ /* 0x007fe20003800000 */
.L_x_1515:
[----:B------:R-:W-:Y:S02]  /*18fb0*/  IMAD.MOV.U32 R13, RZ, RZ, R23 ;  /* 0x000000ffff0d7224 */ /* 0x000fe400078e0017 */
[----:B------:R-:W-:Y:S01]  /*18fc0*/  IMAD.MOV.U32 R12, RZ, RZ, 0x4 ;  /* 0x00000004ff0c7424 */ /* 0x000fe200078e00ff */
[----:B------:R-:W-:-:S13]  /*18fd0*/  IADD3 R2, P2, R14, R5, RZ ;  /* 0x000000050e027210 */ /* 0x000fda0007f5e0ff */
[----:B------:R-:W-:Y:S05]  /*18fe0*/  WARPSYNC.COLLECTIVE R15, `(.L_x_1516) ;  /* 0x000000000f087348 */ /* 0x000fea0003c00000 */
[----:B------:R0:W1:Y:S02]  /*18ff0*/  SHFL.IDX P6, R14, R13, R12, R11 ;  /* 0x0000000c0d0e7389 */ /* 0x00006400000c000b */
[----:B01----:R-:W-:Y:S01]  /*19000*/  ENDCOLLECTIVE ;  /* 0x000000000000791b */ /* 0x003fe20003800000 */
.L_x_1516:
        /* <DEDUP_REMOVED lines=13> */
.L_x_1517:
[----:B------:R-:W-:Y:S02]  /*190e0*/  IMAD.MOV.U32 R13, RZ, RZ, R23 ;  /* 0x000000ffff0d7224 */ /* 0x000fe400078e0017 */
[----:B------:R-:W-:Y:S02]  /*190f0*/  IMAD.MOV.U32 R12, RZ, RZ, 0x5 ;  /* 0x00000005ff0c7424 */ /* 0x000fe400078e00ff */
[----:B------:R-:W-:-:S07]  /*19100*/  IMAD.MOV.U32 R10, RZ, RZ, R14 ;  /* 0x000000ffff0a7224 */ /* 0x000fce00078e000e */
[----:B------:R-:W-:Y:S05]  /*19110*/  WARPSYNC.COLLECTIVE R15, `(.L_x_1518) ;  /* 0x000000000f087348 */ /* 0x000fea0003c00000 */
[----:B------:R0:W1:Y:S02]  /*19120*/  SHFL.IDX P6, R14, R13, R12, R11 ;  /* 0x0000000c0d0e7389 */ /* 0x00006400000c000b */
[----:B01----:R-:W-:Y:S01]  /*19130*/  ENDCOLLECTIVE ;  /* 0x000000000000791b */ /* 0x003fe20003800000 */
.L_x_1518:
        /* <DEDUP_REMOVED lines=12> */
.L_x_1519:
[----:B------:R-:W-:Y:S05]  /*19200*/  BRA `(.L_x_1520) ;  /* 0xffffffbc00907947 */ /* 0x000fea000383ffff */
.L_x_1414:
        /* <DEDUP_REMOVED lines=8> */
.L_x_1522:
[----:B------:R-:W-:Y:S05]  /*19290*/  BSYNC B0 ;  /* 0x0000000000007941 */ /* 0x000fea0003800000 */
.L_x_1521:
[----:B------:R-:W-:Y:S02]  /*192a0*/  IMAD.MOV.U32 R13, RZ, RZ, R16 ;  /* 0x000000ffff0d7224 */ /* 0x000fe400078e0010 */
[----:B------:R-:W-:Y:S02]  /*192b0*/  IMAD.MOV.U32 R12, RZ, RZ, 0x1 ;  /* 0x00000001ff0c7424 */ /* 0x000fe400078e00ff */
[----:B------:R-:W-:Y:S02]  /*192c0*/  IMAD.MOV.U32 R11, RZ, RZ, 0x1f ;  /* 0x0000001fff0b7424 */ /* 0x000fe400078e00ff */
[----:B------:R-:W-:Y:S02]  /*192d0*/  IMAD.MOV.U32 R15, RZ, RZ, -0x1 ;  /* 0xffffffffff0f7424 */ /* 0x000fe400078e00ff */
[----:B------:R-:W-:Y:S02]  /*192e0*/  IMAD.IADD R5, R19, 0x1, R8 ;  /* 0x0000000113057824 */ /* 0x000fe400078e0208 */
[----:B------:R-:W-:-:S07]  /*192f0*/  IMAD.MOV.U32 R0, RZ, RZ, R14 ;  /* 0x000000ffff007224 */ /* 0x000fce00078e000e */
[----:B------:R-:W-:Y:S05]  /*19300*/  WARPSYNC.COLLECTIVE R15, `(.L_x_1523) ;  /* 0x000000000f087348 */ /* 0x000fea0003c00000 */
[----:B------:R0:W1:Y:S02]  /*19310*/  SHFL.IDX P6, R14, R13, R12, R11 ;  /* 0x0000000c0d0e7389 */ /* 0x00006400000c000b */
[----:B01----:R-:W-:Y:S01]  /*19320*/  ENDCOLLECTIVE ;  /* 0x000000000000791b */ /* 0x003fe20003800000 */
.L_x_1523:
[----:B------:R-:W-:Y:S02]  /*19330*/  ULDC UR4, c[0x0][0xc3c] ;  /* 0x00030f0000047ab9 */ /* 0x000fe40000000800 */
[----:B------:R-:W-:-:S13]  /*19340*/  ISETP.GE.OR P1, PT, R5, UR4, !P0 ;  /* 0x0000000405007c0c */ /* 0x000fda000c726670 */
[----:B------:R-:W0:Y:S01]  /*19350*/  @!P1 LDC.64 R2, c[0x0][0xc80] ;  /* 0x00032000ff029b82 */ /* 0x000e220000000a00 */
[----:B------:R-:W-:Y:S02]  /*19360*/  IMAD.MOV.U32 R11, RZ, RZ, RZ ;  /* 0x000000ffff0b7224 */ /* 0x000fe400078e00ff */
[----:B------:R-:W-:Y:S02]  /*19370*/  IMAD.MOV.U32 R4, RZ, RZ, R14 ;  /* 0x000000ffff047224 */ /* 0x000fe400078e000e */
[----:B0-----:R-:W-:-:S06]  /*19380*/  @!P1 IMAD.WIDE R2, R5, 0x4, R2 ;  /* 0x0000000405029825 */ /* 0x001fcc00078e0202 */
[----:B------:R-:W2:Y:S01]  /*19390*/  @!P1 LDG.E R2, desc[UR36][R2.64] ;  /* 0x0000002402029981 */ /* 0x000ea2000c1e1900 */
[----:B------:R-:W-:Y:S01]  /*193a0*/  IMAD.MOV.U32 R5, RZ, RZ, RZ ;  /* 0x000000ffff057224 */ /* 0x000fe200078e00ff */
[C---:B------:R-:W-:Y:S02]  /*193b0*/  ISETP.GE.U32.AND P2, PT, R8.reuse, 0x2, PT ;  /* 0x000000020800780c */ /* 0x040fe40003f46070 */
[C---:B------:R-:W-:Y:S02]  /*193c0*/  ISETP.GE.U32.AND P3, PT, R8.reuse, 0x4, PT ;  /* 0x000000040800780c */ /* 0x040fe40003f66070 */
[C---:B------:R-:W-:Y:S02]  /*193d0*/  ISETP.GE.U32.AND P4, PT, R8.reuse, 0x8, PT ;  /* 0x000000080800780c */ /* 0x040fe40003f86070 */
[C---:B------:R-:W-:Y:S01]  /*193e0*/  ISETP.GE.U32.AND P5, PT, R8.reuse, 0x10, PT ;  /* 0x000000100800780c */ /* 0x040fe20003fa6070 */
[----:B--2---:R-:W-:Y:S01]  /*193f0*/  @!P1 IMAD.MOV.U32 R5, RZ, RZ, R2 ;  /* 0x000000ffff059224 */ /* 0x004fe200078e0002 */
[----:B------:R-:W-:-:S03]  /*19400*/  ISETP.NE.AND P1, PT, R8, RZ, PT ;  /* 0x000000ff0800720c */ /* 0x000fc60003f25270 */
[----:B------:R-:W-:-:S10]  /*19410*/  IMAD.MOV.U32 R13, RZ, RZ, R5 ;  /* 0x000000ffff0d7224 */ /* 0x000fd400078e0005 */
[----:B------:R-:W-:Y:S05]  /*19420*/  WARPSYNC.COLLECTIVE R15, `(.L_x_1524) ;  /* 0x000000000f087348 */ /* 0x000fea0003c00000 */
[----:B------:R0:W1:Y:S02]  /*19430*/  SHFL.UP P6, R14, R13, R12, R11 ;  /* 0x0400000c0d0e7389 */ /* 0x00006400000c000b */
[----:B01----:R-:W-:Y:S01]  /*19440*/  ENDCOLLECTIVE ;  /* 0x000000000000791b */ /* 0x003fe20003800000 */
.L_x_1524:
[----:B------:R-:W-:Y:S01]  /*19450*/  IMAD.MOV.U32 R12, RZ, RZ, 0x2 ;  /* 0x00000002ff0c7424 */ /* 0x000fe200078e00ff */
[----:B------:R-:W-:-:S05]  /*19460*/  SEL R6, R14, RZ, P1 ;  /* 0x000000ff0e067207 */ /* 0x000fca0000800000 */
[----:B------:R-:W-:-:S04]  /*19470*/  IMAD.IADD R6, R5, 0x1, R6 ;  /* 0x0000000105067824 */ /* 0x000fc800078e0206 */
[----:B------:R-:W-:-:S07]  /*19480*/  IMAD.MOV.U32 R13, RZ, RZ, R6 ;  /* 0x000000ffff0d7224 */ /* 0x000fce00078e0006 */
[----:B------:R-:W-:Y:S05]  /*19490*/  WARPSYNC.COLLECTIVE R15, `(.L_x_1525) ;  /* 0x000000000f087348 */ /* 0x000fea0003c00000 */
[----:B------:R0:W1:Y:S02]  /*194a0*/  SHFL.UP P6, R14, R13, R12, R11 ;  /* 0x0400000c0d0e7389 */ /* 0x00006400000c000b */
[----:B01----:R-:W-:Y:S01]  /*194b0*/  ENDCOLLECTIVE ;  /* 0x000000000000791b */ /* 0x003fe20003800000 */
.L_x_1525:
[----:B------:R-:W-:Y:S02]  /*194c0*/  MOV R12, 0x4 ;  /* 0x00000004000c7802 */ /* 0x000fe40000000f00 */
[----:B------:R-:W-:-:S05]  /*194d0*/  SEL R7, R14, RZ, P2 ;  /* 0x000000ff0e077207 */ /* 0x000fca0001000000 */
[----:B------:R-:W-:-:S04]  /*194e0*/  IMAD.IADD R7, R6, 0x1, R7 ;  /* 0x0000000106077824 */ /* 0x000fc800078e0207 */
[----:B------:R-:W-:-:S07]  /*194f0*/  IMAD.MOV.U32 R13, RZ, RZ, R7 ;  /* 0x000000ffff0d7224 */ /* 0x000fce00078e0007 */
[----:B------:R-:W-:Y:S05]  /*19500*/  WARPSYNC.COLLECTIVE R15, `(.L_x_1526) ;  /* 0x000000000f087348 */ /* 0x000fea0003c00000 */
[----:B------:R0:W1:Y:S02]  /*19510*/  SHFL.UP P6, R14, R13, R12, R11 ;  /* 0x0400000c0d0e7389 */ /* 0x00006400000c000b */
[----:B01----:R-:W-:Y:S01]  /*19520*/  ENDCOLLECTIVE ;  /* 0x000000000000791b */ /* 0x003fe20003800000 */
.L_x_1526:
[----:B------:R-:W-:Y:S01]  /*19530*/  IMAD.MOV.U32 R12, RZ, RZ, 0x8 ;  /* 0x00000008ff0c7424 */ /* 0x000fe200078e00ff */
[----:B------:R-:W-:-:S05]  /*19540*/  SEL R2, R14, RZ, P3 ;  /* 0x000000ff0e027207 */ /* 0x000fca0001800000 */
[----:B------:R-:W-:-:S04]  /*19550*/  IMAD.IADD R2, R7, 0x1, R2 ;  /* 0x0000000107027824 */ /* 0x000fc800078e0202 */
[----:B------:R-:W-:-:S07]  /*19560*/  IMAD.MOV.U32 R13, RZ, RZ, R2 ;  /* 0x000000ffff0d7224 */ /* 0x000fce00078e0002 */
[----:B------:R-:W-:Y:S05]  /*19570*/  WARPSYNC.COLLECTIVE R15, `(.L_x_1527) ;  /* 0x000000000f087348 */ /* 0x000fea0003c00000 */
[----:B------:R0:W1:Y:S02]  /*19580*/  SHFL.UP P6, R14, R13, R12, R11 ;  /* 0x0400000c0d0e7389 */ /* 0x00006400000c000b */
[----:B01----:R-:W-:Y:S01]  /*19590*/  ENDCOLLECTIVE ;  /* 0x000000000000791b */ /* 0x003fe20003800000 */
.L_x_1527:
[----:B------:R-:W-:Y:S01]  /*195a0*/  IMAD.MOV.U32 R12, RZ, RZ, 0x10 ;  /* 0x00000010ff0c7424 */ /* 0x000fe200078e00ff */
[----:B------:R-:W-:-:S05]  /*195b0*/  SEL R3, R14, RZ, P4 ;  /* 0x000000ff0e037207 */ /* 0x000fca0002000000 */
[----:B------:R-:W-:-:S04]  /*195c0*/  IMAD.IADD R3, R2, 0x1, R3 ;  /* 0x0000000102037824 */ /* 0x000fc800078e0203 */
[----:B------:R-:W-:-:S07]  /*195d0*/  IMAD.MOV.U32 R13, RZ, RZ, R3 ;  /* 0x000000ffff0d7224 */ /* 0x000fce00078e0003 */
[----:B------:R-:W-:Y:S05]  /*195e0*/  WARPSYNC.COLLECTIVE R15, `(.L_x_1528) ;  /* 0x000000000f087348 */ /* 0x000fea0003c00000 */
[----:B------:R0:W1:Y:S02]  /*195f0*/  SHFL.UP P6, R14, R13, R12, R11 ;  /* 0x0400000c0d0e7389 */ /* 0x00006400000c000b */
[----:B01----:R-:W-:Y:S01]  /*19600*/  ENDCOLLECTIVE ;  /* 0x000000000000791b */ /* 0x003fe20003800000 */
.L_x_1528:
[----:B------:R-:W-:Y:S02]  /*19610*/  IMAD.MOV.U32 R12, RZ, RZ, 0x1f ;  /* 0x0000001fff0c7424 */ /* 0x000fe400078e00ff */
[----:B------:R-:W-:Y:S01]  /*19620*/  IMAD.MOV.U32 R11, RZ, RZ, 0x1f ;  /* 0x0000001fff0b7424 */ /* 0x000fe200078e00ff */
[----:B------:R-:W-:-:S05]  /*19630*/  SEL R6, R14, RZ, P5 ;  /* 0x000000ff0e067207 */ /* 0x000fca0002800000 */
[----:B------:R-:W-:-:S04]  /*19640*/  IMAD.IADD R6, R3, 0x1, R6 ;  /* 0x0000000103067824 */ /* 0x000fc800078e0206 */
[----:B------:R-:W-:-:S07]  /*19650*/  IMAD.MOV.U32 R13, RZ, RZ, R6 ;  /* 0x000000ffff0d7224 */ /* 0x000fce00078e0006 */
[----:B------:R-:W-:Y:S05]  /*19660*/  WARPSYNC.COLLECTIVE R15, `(.L_x_1529) ;  /* 0x000000000f087348 */ /* 0x000fea0003c00000 */
[----:B------:R0:W1:Y:S02]  /*19670*/  SHFL.IDX P6, R14, R13, R12, R11 ;  /* 0x0000000c0d0e7389 */ /* 0x00006400000c000b */
[----:B01----:R-:W-:Y:S01]  /*19680*/  ENDCOLLECTIVE ;  /* 0x000000000000791b */ /* 0x003fe20003800000 */
.L_x_1529:
[----:B------:R-:W-:Y:S05]  /*19690*/  BRA `(.L_x_1530) ;  /* 0xffffffbc00a07947 */ /* 0x000fea000383ffff */
.L_x_1419:
[----:B------:R-:W-:Y:S01]  /*196a0*/  BSSY B0, `(.L_x_1531) ;  /* 0x0000008000007945 */ /* 0x000fe20003800000 */
[----:B-----5:R-:W-:Y:S02]  /*196b0*/  IMAD.MOV.U32 R13, RZ, RZ, R5 ;  /* 0x000000ffff0d7224 */ /* 0x020fe400078e0005 */
[----:B------:R-:W-:Y:S02]  /*196c0*/  IMAD.MOV.U32 R12, RZ, RZ, 0x1 ;  /* 0x00000001ff0c7424 */ /* 0x000fe400078e00ff */
[----:B------:R-:W-:Y:S02]  /*196d0*/  IMAD.MOV.U32 R11, RZ, RZ, RZ ;  /* 0x000000ffff0b7224 */ /* 0x000fe400078e00ff */
[----:B------:R-:W-:-:S07]  /*196e0*/  IMAD.MOV.U32 R15, RZ, RZ, -0x1 ;  /* 0xffffffffff0f7424 */ /* 0x000fce00078e00ff */
[----:B012---:R-:W-:Y:S05]  /*196f0*/  WARPSYNC.COLLECTIVE R15, `(.L_x_1532) ;  /* 0x000000000f087348 */ /* 0x007fea0003c00000 */
[----:B------:R3:W4:Y:S02]  /*19700*/  SHFL.UP P6, R14, R13, R12, R11 ;  /* 0x0400000c0d0e7389 */ /* 0x00072400000c000b */
[----:B01234-:R-:W-:Y:S01]  /*19710*/  ENDCOLLECTIVE ;  /* 0x000000000000791b */ /* 0x01ffe20003800000 */
.L_x_1532:
[----:B------:R-:W-:Y:S05]  /*19720*/  BSYNC B0 ;  /* 0x0000000000007941 */ /* 0x000fea0003800000 */
.L_x_1531:
[----:B------:R-:W-:Y:S01]  /*19730*/  SEL R14, R14, RZ, P1 ;  /* 0x000000ff0e0e7207 */ /* 0x000fe20000800000 */
[----:B------:R-:W-:Y:S02]  /*19740*/  IMAD.MOV.U32 R12, RZ, RZ, 0x2 ;  /* 0x00000002ff0c7424 */ /* 0x000fe400078e00ff */
[----:B------:R-:W-:Y:S02]  /*19750*/  IMAD.MOV.U32 R11, RZ, RZ, RZ ;  /* 0x000000ffff0b7224 */ /* 0x000fe400078e00ff */
[----:B------:R-:W-:Y:S02]  /*19760*/  IMAD.IADD R13, R5, 0x1, R14 ;  /* 0x00000001050d7824 */ /* 0x000fe400078e020e */
[----:B------:R-:W-:-:S07]  /*19770*/  IMAD.MOV.U32 R15, RZ, RZ, -0x1 ;  /* 0xffffffffff0f7424 */ /* 0x000fce00078e00ff */
[----:B------:R-:W-:Y:S05]  /*19780*/  WARPSYNC.COLLECTIVE R15, `(.L_x_1533) ;  /* 0x000000000f087348 */ /* 0x000fea0003c00000 */
[----:B------:R0:W1:Y:S02]  /*19790*/  SHFL.UP P6, R14, R13, R12, R11 ;  /* 0x0400000c0d0e7389 */ /* 0x00006400000c000b */
[----:B01----:R-:W-:Y:S01]  /*197a0*/  ENDCOLLECTIVE ;  /* 0x000000000000791b */ /* 0x003fe20003800000 */
.L_x_1533:
[----:B------:R-:W-:Y:S01]  /*197b0*/  IMAD.MOV.U32 R12, RZ, RZ, 0x4 ;  /* 0x00000004ff0c7424 */ /* 0x000fe200078e00ff */
[----:B------:R-:W-:-:S05]  /*197c0*/  SEL R2, R14, RZ, P2 ;  /* 0x000000ff0e027207 */ /* 0x000fca0001000000 */
[----:B------:R-:W-:-:S04]  /*197d0*/  IMAD.IADD R2, R13, 0x1, R2 ;  /* 0x000000010d027824 */ /* 0x000fc800078e0202 */
[----:B------:R-:W-:-:S07]  /*197e0*/  IMAD.MOV.U32 R13, RZ, RZ, R2 ;  /* 0x000000ffff0d7224 */ /* 0x000fce00078e0002 */
[----:B------:R-:W-:Y:S05]  /*197f0*/  WARPSYNC.COLLECTIVE R15, `(.L_x_1534) ;  /* 0x000000000f087348 */ /* 0x000fea0003c00000 */
[----:B------:R0:W1:Y:S02]  /*19800*/  SHFL.UP P6, R14, R13, R12, R11 ;  /* 0x0400000c0d0e7389 */ /* 0x00006400000c000b */
[----:B01----:R-:W-:Y:S01]  /*19810*/  ENDCOLLECTIVE ;  /* 0x000000000000791b */ /* 0x003fe20003800000 */
.L_x_1534:
[----:B------:R-:W-:Y:S01]  /*19820*/  IMAD.MOV.U32 R12, RZ, RZ, 0x8 ;  /* 0x00000008ff0c7424 */ /* 0x000fe200078e00ff */
[----:B------:R-:W-:-:S05]  /*19830*/  SEL R3, R14, RZ, P3 ;  /* 0x000000ff0e037207 */ /* 0x000fca0001800000 */
[----:B------:R-:W-:-:S04]  /*19840*/  IMAD.IADD R3, R2, 0x1, R3 ;  /* 0x0000000102037824 */ /* 0x000fc800078e0203 */
[----:B------:R-:W-:-:S07]  /*19850*/  IMAD.MOV.U32 R13, RZ, RZ, R3 ;  /* 0x000000ffff0d7224 */ /* 0x000fce00078e0003 */
[----:B------:R-:W-:Y:S05]  /*19860*/  WARPSYNC.COLLECTIVE R15, `(.L_x_1535) ;  /* 0x000000000f087348 */ /* 0x000fea0003c00000 */
[----:B------:R0:W1:Y:S02]  /*19870*/  SHFL.UP P6, R14, R13, R12, R11 ;  /* 0x0400000c0d0e7389 */ /* 0x00006400000c000b */
[----:B01----:R-:W-:Y:S01]  /*19880*/  ENDCOLLECTIVE ;  /* 0x000000000000791b */ /* 0x003fe20003800000 */
.L_x_1535:
[----:B------:R-:W-:Y:S01]  /*19890*/  IMAD.MOV.U32 R12, RZ, RZ, 0x10 ;  /* 0x00000010ff0c7424 */ /* 0x000fe200078e00ff */
[----:B------:R-:W-:-:S05]  /*198a0*/  SEL R4, R14, RZ, P4 ;  /* 0x000000ff0e047207 */ /* 0x000fca0002000000 */
[----:B------:R-:W-:-:S04]  /*198b0*/  IMAD.IADD R4, R3, 0x1, R4 ;  /* 0x0000000103047824 */ /* 0x000fc800078e0204 */
[----:B------:R-:W-:-:S07]  /*198c0*/  IMAD.MOV.U32 R13, RZ, RZ, R4 ;  /* 0x000000ffff0d7224 */ /* 0x000fce00078e0004 */
[----:B------:R-:W-:Y:S05]  /*198d0*/  WARPSYNC.COLLECTIVE R15, `(.L_x_1536) ;  /* 0x000000000f087348 */ /* 0x000fea0003c00000 */
[----:B------:R0:W1:Y:S02]  /*198e0*/  SHFL.UP P6, R14, R13, R12, R11 ;  /* 0x0400000c0d0e7389 */ /* 0x00006400000c000b */
[----:B01----:R-:W-:Y:S01]  /*198f0*/  ENDCOLLECTIVE ;  /* 0x000000000000791b */ /* 0x003fe20003800000 */
.L_x_1536:
        /* <DEDUP_REMOVED lines=8> */
.L_x_1537:
[----:B------:R-:W-:Y:S05]  /*19980*/  BRA `(.L_x_1538) ;  /* 0xffffffbc00807947 */ /* 0x000fea000383ffff */
.L_x_1421:
[----:B------:R-:W-:Y:S01]  /*19990*/  BSSY B0, `(.L_x_1539) ;  /* 0x0000006000007945 */ /* 0x000fe20003800000 */
[----:B------:R-:W-:Y:S01]  /*199a0*/  PLOP3.LUT P6, PT, P6, PT, PT, 0x8, 0x0 ;  /* 0x000000000000781c */ /* 0x000fe200037ce170 */
[----:B------:R-:W-:-:S12]  /*199b0*/  IMAD.MOV.U32 R15, RZ, RZ, -0x1 ;  /* 0xffffffffff0f7424 */ /* 0x000fd800078e00ff */
[----:B01----:R-:W-:Y:S05]  /*199c0*/  WARPSYNC.COLLECTIVE R15, `(.L_x_1540) ;  /* 0x000000000f087348 */ /* 0x003fea0003c00000 */
[----:B------:R-:W-:Y:S01]  /*199d0*/  VOTE.ANY R14, PT, P6 ;  /* 0x00000000000e7806 */ /* 0x000fe200030e0100 */
[----:B01----:R-:W-:Y:S06]  /*199e0*/  ENDCOLLECTIVE ;  /* 0x000000000000791b */ /* 0x003fec0003800000 */
.L_x_1540:
[----:B------:R-:W-:Y:S05]  /*199f0*/  BSYNC B0 ;  /* 0x0000000000007941 */ /* 0x000fea0003800000 */
.L_x_1539:
[----:B------:R-:W-:Y:S02]  /*19a00*/  IMAD.MOV.U32 R2, RZ, RZ, R14 ;  /* 0x000000ffff027224 */ /* 0x000fe400078e000e */
[----:B------:R-:W-:Y:S02]  /*19a10*/  IMAD.MOV.U32 R13, RZ, RZ, R5 ;  /* 0x000000ffff0d7224 */ /* 0x000fe400078e0005 */
[----:B------:R-:W0:Y:S01]  /*19a20*/  POPC R4, R2 ;  /* 0x0000000200047309 */ /* 0x000e220000000000 */
[----:B------:R-:W-:Y:S02]  /*19a30*/  IMAD.MOV.U32 R11, RZ, RZ, 0x1f ;  /* 0x0000001fff0b7424 */ /* 0x000fe400078e00ff */
[----:B------:R-:W-:Y:S02]  /*19a40*/  IMAD.MOV.U32 R15, RZ, RZ, -0x1 ;  /* 0xffffffffff0f7424 */ /* 0x000fe400078e00ff */
[----:B0-----:R-:W-:-:S07]  /*19a50*/  IMAD.MOV.U32 R12, RZ, RZ, R4 ;  /* 0x000000ffff0c7224 */ /* 0x001fce00078e0004 */
[----:B------:R-:W-:Y:S05]  /*19a60*/  WARPSYNC.COLLECTIVE R15, `(.L_x_1541) ;  /* 0x000000000f087348 */ /* 0x000fea0003c00000 */
[----:B------:R0:W1:Y:S02]  /*19a70*/  SHFL.IDX P6, R14, R13, R12, R11 ;  /* 0x0000000c0d0e7389 */ /* 0x00006400000c000b */
[----:B01----:R-:W-:Y:S01]  /*19a80*/  ENDCOLLECTIVE ;  /* 0x000000000000791b */ /* 0x003fe20003800000 */
.L_x_1541:
[----:B------:R-:W-:Y:S01]  /*19a90*/  IMAD.MOV.U32 R5, RZ, RZ, R14 ;  /* 0x000000ffff057224 */ /* 0x000fe200078e000e */
[----:B------:R-:W-:Y:S06]  /*19aa0*/  BRA `(.L_x_1542) ;  /* 0xffffffbc00707947 */ /* 0x000fec000383ffff */
.L_x_1423:
[----:B------:R-:W-:Y:S01]  /*19ab0*/  BSSY B0, `(.L_x_1543) ;  /* 0x0000007000007945 */ /* 0x000fe20003800000 */
[----:B------:R-:W-:Y:S02]  /*19ac0*/  IMAD.MOV.U32 R13, RZ, RZ, R6 ;  /* 0x000000ffff0d7224 */ /* 0x000fe400078e0006 */
[----:B------:R-:W-:Y:S02]  /*19ad0*/  IMAD.MOV.U32 R11, RZ, RZ, 0x1f ;  /* 0x0000001fff0b7424 */ /* 0x000fe400078e00ff */
[----:B------:R-:W-:-:S07]  /*19ae0*/  IMAD.MOV.U32 R15, RZ, RZ, -0x1 ;  /* 0xffffffffff0f7424 */ /* 0x000fce00078e00ff */
[----:B0123--:R-:W-:Y:S05]  /*19af0*/  WARPSYNC.COLLECTIVE R15, `(.L_x_1544) ;  /* 0x000000000f087348 */ /* 0x00ffea0003c00000 */
[----:B------:R4:W0:Y:S02]  /*19b00*/  SHFL.IDX P6, R14, R13, R12, R11 ;  /* 0x0000000c0d0e7389 */ /* 0x00082400000c000b */
[----:B01234-:R-:W-:Y:S01]  /*19b10*/  ENDCOLLECTIVE ;  /* 0x000000000000791b */ /* 0x01ffe20003800000 */
.L_x_1544:
[----:B------:R-:W-:Y:S05]  /*19b20*/  BSYNC B0 ;  /* 0x0000000000007941 */ /* 0x000fea0003800000 */
.L_x_1543:
[----:B------:R-:W-:Y:S05]  /*19b30*/  BRA `(.L_x_1422) ;  /* 0xffffffbc00687947 */ /* 0x000fea000383ffff */
.L_x_1427:
[----:B0-----:R0:W2:Y:S02]  /*19b40*/  SYNCS.PHASECHK.TRANS64.TRYWAIT P0, [R5+URZ+0x2a820], R0 ;  /* 0x02a82000050075a7 */ /* 0x0010a4000800017f */
[----:B--2---:R-:W-:Y:S05]  /*19b50*/  @!P0 NANOSLEEP.SYNCS 0x989680 ;  /* 0x009896800000895d */ /* 0x004fea0003900000 */
[----:B------:R-:W2:Y:S02]  /*19b60*/  @!P0 SYNCS.PHASECHK.TRANS64 P0, [R5+URZ+0x2a820], R0 ;  /* 0x02a82000050085a7 */ /* 0x000ea4000800007f */
[----:B--2---:R-:W-:Y:S05]  /*19b70*/  @!P0 BRA `(.L_x_1427) ;  /* 0xfffffffc00f08947 */ /* 0x004fea000383ffff */
[----:B------:R-:W-:Y:S05]  /*19b80*/  BRA `(.L_x_1545) ;  /* 0xffffffc000e07947 */ /* 0x000fea000383ffff */
.L_x_1428:
        /* <DEDUP_REMOVED lines=8> */
[----:B01-3--:R-:W-:Y:S05]  /*19c10*/  WARPSYNC.COLLECTIVE R15, `(.L_x_1547) ;  /* 0x000000000f087348 */ /* 0x00bfea0003c00000 */
[----:B------:R2:W4:Y:S02]  /*19c20*/  SHFL.IDX P6, R14, R13, R12, R11 ;  /* 0x0000000c0d0e7389 */ /* 0x00052400000c000b */
[----:B01234-:R-:W-:Y:S01]  /*19c30*/  ENDCOLLECTIVE ;  /* 0x000000000000791b */ /* 0x01ffe20003800000 */
.L_x_1547:
[----:B------:R-:W-:Y:S05]  /*19c40*/  BSYNC B0 ;  /* 0x0000000000007941 */ /* 0x000fea0003800000 */
.L_x_1546:
[----:B------:R-:W-:Y:S05]  /*19c50*/  BRA `(.L_x_1548) ;  /* 0xffffffc000c87947 */ /* 0x000fea000383ffff */
.L_x_1431:
[----:B------:R-:W-:Y:S01]  /*19c60*/  BSSY B1, `(.L_x_1549) ;  /* 0x0000006000017945 */ /* 0x000fe20003800000 */
[----:B------:R-:W-:-:S07]  /*19c70*/  IMAD.MOV.U32 R15, RZ, RZ, -0x1 ;  /* 0xffffffffff0f7424 */ /* 0x000fce00078e00ff */
[----:B01-3--:R-:W-:Y:S05]  /*19c80*/  WARPSYNC.COLLECTIVE R15, `(.L_x_1550) ;  /* 0x000000000f0c7348 */ /* 0x00bfea0003c00000 */
[----:B------:R-:W-:Y:S02]  /*19c90*/  ELECT P6, UR62, PT ;  /* 0x00000000003e782f */ /* 0x000fe400038c0000 */
[----:B------:R-:W-:Y:S01]  /*19ca0*/  MOV R14, UR62 ;  /* 0x0000003e000e7c02 */ /* 0x000fe20008000f00 */
[----:B01-3--:R-:W-:Y:S10]  /*19cb0*/  ENDCOLLECTIVE ;  /* 0x000000000000791b */ /* 0x00bff40003800000 */
.L_x_1550:
[----:B------:R-:W-:Y:S05]  /*19cc0*/  BSYNC B1 ;  /* 0x0000000000017941 */ /* 0x000fea0003800000 */
.L_x_1549:
[----:B------:R-:W-:Y:S05]  /*19cd0*/  BRA `(.L_x_1551) ;  /* 0xffffffc000c07947 */ /* 0x000fea000383ffff */
.L_x_1433:
[----:B0-----:R0:W2:Y:S02]  /*19ce0*/  SYNCS.PHASECHK.TRANS64.TRYWAIT P1, [R3+URZ+0x2a840], R2 ;  /* 0x02a84002030075a7 */ /* 0x0010a4000802017f */
[----:B--2---:R-:W-:Y:S05]  /*19cf0*/  @!P1 NANOSLEEP.SYNCS 0x989680 ;  /* 0x009896800000995d */ /* 0x004fea0003900000 */
[----:B------:R-:W2:Y:S02]  /*19d00*/  @!P1 SYNCS.PHASECHK.TRANS64 P1, [R3+URZ+0x2a840], R2 ;  /* 0x02a84002030095a7 */ /* 0x000ea4000802007f */
[----:B--2---:R-:W-:Y:S05]  /*19d10*/  @!P1 BRA `(.L_x_1433) ;  /* 0xfffffffc00f09947 */ /* 0x004fea000383ffff */
[----:B------:R-:W-:Y:S05]  /*19d20*/  BRA `(.L_x_1552) ;  /* 0xffffffc000e87947 */ /* 0x000fea000383ffff */
.L_x_1435:
[----:B--2---:R2:W4:Y:S02]  /*19d30*/  SYNCS.PHASECHK.TRANS64.TRYWAIT P1, [R25+URZ+0x2a840], R0 ;  /* 0x02a84000190075a7 */ /* 0x004524000802017f */
[----:B----4-:R-:W-:Y:S05]  /*19d40*/  @!P1 NANOSLEEP.SYNCS 0x989680 ;  /* 0x009896800000995d */ /* 0x010fea0003900000 */
[----:B------:R-:W4:Y:S02]  /*19d50*/  @!P1 SYNCS.PHASECHK.TRANS64 P1, [R25+URZ+0x2a840], R0 ;  /* 0x02a84000190095a7 */ /* 0x000f24000802007f */
[----:B----4-:R-:W-:Y:S05]  /*19d60*/  @!P1 BRA `(.L_x_1435) ;  /* 0xfffffffc00f09947 */ /* 0x010fea000383ffff */
[----:B------:R-:W-:Y:S05]  /*19d70*/  BRA `(.L_x_1553) ;  /* 0xffffffc000f47947 */ /* 0x000fea000383ffff */
.L_x_1437:
[----:B----4-:R4:W0:Y:S02]  /*19d80*/  SYNCS.PHASECHK.TRANS64.TRYWAIT P1, [R3+URZ+0x2a860], R2 ;  /* 0x02a86002030075a7 */ /* 0x010824000802017f */
[----:B0-----:R-:W-:Y:S05]  /*19d90*/  @!P1 NANOSLEEP.SYNCS 0x989680 ;  /* 0x009896800000995d */ /* 0x001fea0003900000 */
[----:B------:R-:W0:Y:S02]  /*19da0*/  @!P1 SYNCS.PHASECHK.TRANS64 P1, [R3+URZ+0x2a860], R2 ;  /* 0x02a86002030095a7 */ /* 0x000e24000802007f */
[----:B0-----:R-:W-:Y:S05]  /*19db0*/  @!P1 BRA `(.L_x_1437) ;  /* 0xfffffffc00f09947 */ /* 0x001fea000383ffff */
[----:B------:R-:W-:Y:S05]  /*19dc0*/  BRA `(.L_x_1554) ;  /* 0xffffffc000f07947 */ /* 0x000fea000383ffff */
.L_x_1555:
        /* <DEDUP_REMOVED lines=11> */
.L_x_3230:


//--------------------- .text._ZN7cutlass13device_kernelIN5flash11enable_sm90INS1_16FlashAttnFwdSm90INS1_25CollectiveMainloopFwdSm90ILi2EN4cute5tupleIJNS5_1CILi1EEES8_S8_EEENS6_IJNS7_ILi128EEENS7_ILi96EEENS7_ILi192EEEEEELi128ENS_6half_tEfNS_4arch4Sm90ELb0ELb1ELb1ELb1ELb1ELb1ELb0ELb1ELb1ELb1ELb0ELb0EEENS1_21CollectiveEpilogueFwdINS6_IJSA_SA_SB_EEES9_SE_SG_Li256ELb1ELb1ELb0ELb0EEENS1_36VarlenDynamicPersistentTileSchedulerILi128ELi96ELi256ELi128ELb0ELb1ELb1ELb1ELb0ELb1EEEEEEEEEvNT_6ParamsE --------------------------
	.section	.text._ZN7cutlass13device_kernelIN5flash11enable_sm90INS1_16FlashAttnFwdSm90INS1_25CollectiveMainloopFwdSm90ILi2EN4cute5tupleIJNS5_1CILi1EEES8_S8_EEENS6_IJNS7_ILi128EEENS7_ILi96EEENS7_ILi192EEEEEELi128ENS_6half_tEfNS_4arch4Sm90ELb0ELb1ELb1ELb1ELb1ELb1ELb0ELb1ELb1ELb1ELb0ELb0EEENS1_21CollectiveEpilogueFwdINS6_IJSA_SA_SB_EEES9_SE_SG_Li256ELb1ELb1ELb0ELb0EEENS1_36VarlenDynamicPersistentTileSchedulerILi128ELi96ELi256ELi128ELb0ELb1ELb1ELb1ELb0ELb1EEEEEEEEEvNT_6ParamsE,"ax",@progbits
	.align	128
.text._ZN7cutlass13device_kernelIN5flash11enable_sm90INS1_16FlashAttnFwdSm90INS1_25CollectiveMainloopFwdSm90ILi2EN4cute5tupleIJNS5_1CILi1EEES8_S8_EEENS6_IJNS7_ILi128EEENS7_ILi96EEENS7_ILi192EEEEEELi128ENS_6half_tEfNS_4arch4Sm90ELb0ELb1ELb1ELb1ELb1ELb1ELb0ELb1ELb1ELb1ELb0ELb0EEENS1_21CollectiveEpilogueFwdINS6_IJSA_SA_SB_EEES9_SE_SG_Li256ELb1ELb1ELb0ELb0EEENS1_36VarlenDynamicPersistentTileSchedulerILi128ELi96ELi256ELi128ELb0ELb1ELb1ELb1ELb0ELb1EEEEEEEEEvNT_6ParamsE:
        .type           _ZN7cutlass13device_kernelIN5flash11enable_sm90INS1_16FlashAttnFwdSm90INS1_25CollectiveMainloopFwdSm90ILi2EN4cute5tupleIJNS5_1CILi1EEES8_S8_EEENS6_IJNS7_ILi128EEENS7_ILi96EEENS7_ILi192EEEEEELi128ENS_6half_tEfNS_4arch4Sm90ELb0ELb1ELb1ELb1ELb1ELb1ELb0ELb1ELb1ELb1ELb0ELb0EEENS1_21CollectiveEpilogueFwdINS6_IJSA_SA_SB_EEES9_SE_SG_Li256ELb1ELb1ELb0ELb0EEENS1_36VarlenDynamicPersistentTileSchedulerILi128ELi96ELi256ELi128ELb0ELb1ELb1ELb1ELb0ELb1EEEEEEEEEvNT_6ParamsE,@function
        .size           _ZN7cutlass13device_kernelIN5flash11enable_sm90INS1_16FlashAttnFwdSm90INS1_25CollectiveMainloopFwdSm90ILi2EN4cute5tupleIJNS5_1CILi1EEES8_S8_EEENS6_IJNS7_ILi128EEENS7_ILi96EEENS7_ILi192EEEEEELi128ENS_6half_tEfNS_4arch4Sm90ELb0ELb1ELb1ELb1ELb1ELb1ELb0ELb1ELb1ELb1ELb0ELb0EEENS1_21CollectiveEpilogueFwdINS6_IJSA_SA_SB_EEES9_SE_SG_Li256ELb1ELb1ELb0ELb0EEENS1_36VarlenDynamicPersistentTileSchedulerILi128ELi96ELi256ELi128ELb0ELb1ELb1ELb1ELb0ELb1EEEEEEEEEvNT_6ParamsE,(.L_x_3231 - _ZN7cutlass13device_kernelIN5flash11enable_sm90INS1_16FlashAttnFwdSm90INS1_25CollectiveMainloopFwdSm90ILi2EN4cute5tupleIJNS5_1CILi1EEES8_S8_EEENS6_IJNS7_ILi128EEENS7_ILi96EEENS7_ILi192EEEEEELi128ENS_6half_tEfNS_4arch4Sm90ELb0ELb1ELb1ELb1ELb1ELb1ELb0ELb1ELb1ELb1ELb0ELb0EEENS1_21CollectiveEpilogueFwdINS6_IJSA_SA_SB_EEES9_SE_SG_Li256ELb1ELb1ELb0ELb0EEENS1_36VarlenDynamicPersistentTileSchedulerILi128ELi96ELi256ELi128ELb0ELb1ELb1ELb1ELb0ELb1EEEEEEEEEvNT_6ParamsE)
        .other          _ZN7cutlass13device_kernelIN5flash11enable_sm90INS1_16FlashAttnFwdSm90INS1_25CollectiveMainloopFwdSm90ILi2EN4cute5tupleIJNS5_1CILi1EEES8_S8_EEENS6_IJNS7_ILi128EEENS7_ILi96EEENS7_ILi192EEEEEELi128ENS_6half_tEfNS_4arch4Sm90ELb0ELb1ELb1ELb1ELb1ELb1ELb0ELb1ELb1ELb1ELb0ELb0EEENS1_21CollectiveEpilogueFwdINS6_IJSA_SA_SB_EEES9_SE_SG_Li256ELb1ELb1ELb0ELb0EEENS1_36VarlenDynamicPersistentTileSchedulerILi128ELi96ELi256ELi128ELb0ELb1ELb1ELb1ELb0ELb1EEEEEEEEEvNT_6ParamsE,@"STO_CUDA_ENTRY STV_DEFAULT"
_ZN7cutlass13device_kernelIN5flash11enable_sm90INS1_16FlashAttnFwdSm90INS1_25CollectiveMainloopFwdSm90ILi2EN4cute5tupleIJNS5_1CILi1EEES8_S8_EEENS6_IJNS7_ILi128EEENS7_ILi96EEENS7_ILi192EEEEEELi128ENS_6half_tEfNS_4arch4Sm90ELb0ELb1ELb1ELb1ELb1ELb1ELb0ELb1ELb1ELb1ELb0ELb0EEENS1_21CollectiveEpilogueFwdINS6_IJSA_SA_SB_EEES9_SE_SG_Li256ELb1ELb1ELb0ELb0EEENS1_36VarlenDynamicPersistentTileSchedulerILi128ELi96ELi256ELi128ELb0ELb1ELb1ELb1ELb0ELb1EEEEEEEEEvNT_6ParamsE:
        /* <DEDUP_REMOVED lines=18> */
.L_x_1557:
[----:B------:R-:W-:Y:S05]  /*0120*/  BSYNC B0 ;  /* 0x0000000000007941 */ /* 0x000fea0003800000 */
.L_x_1556:
        /* <DEDUP_REMOVED lines=41> */
.L_x_1558:
        /* <DEDUP_REMOVED lines=22> */
.L_x_1559:
        /* <DEDUP_REMOVED lines=18> */
.L_x_1560:
        /* <DEDUP_REMOVED lines=22> */
.L_x_1561:
        /* <DEDUP_REMOVED lines=22> */
.L_x_1562:
        /* <DEDUP_REMOVED lines=10> */
.L_x_1565:
[----:B------:R-:W-:-:S08]  /*09a0*/  NOP ;  /* 0x0000000000007918 */ /* 0x000fd00000000000 */
[----:B------:R-:W1:Y:S02]  /*09b0*/  USETMAXREG.TRY_ALLOC.CTAPOOL UP0, 0xe8 ;  /* 0x000000e8000079c8 */ /* 0x000e640008000600 */
[----:B-1----:R-:W-:-:S13]  /*09c0*/  PLOP3.LUT P0, PT, PT, PT, UP0, 0x80, 0x0 ;  /* 0x000000000000781c */ /* 0x002fda0003f0f008 */
[----:B------:R-:W-:Y:S05]  /*09d0*/  @!P0 BRA `(.L_x_1565) ;  /* 0xfffffffc00f08947 */ /* 0x000fea000383ffff */
[----:B------:R-:W1:Y:S08]  /*09e0*/  S2UR UR4, SR_CgaCtaId ;  /* 0x00000000000479c3 */ /* 0x000e700000008800 */
[----:B------:R-:W-:Y:S06]  /*09f0*/  BAR.ARV 0x8, 0x180 ;  /* 0x0206000000007b1d */ /* 0x000fec0000002000 */
[----:B0-----:R-:W-:-:S02]  /*0a00*/  MOV R3, 0x400 ;  /* 0x0000040000037802 */ /* 0x001fc40000000f00 */
[----:B------:R-:W-:Y:S01]  /*0a10*/  BAR.SYNC.DEFER_BLOCKING 0x5, 0x180 ;  /* 0x0146000000007b1d */ /* 0x000fe20000010000 */
[----:B-1----:R-:W-:-:S05]  /*0a20*/  IMAD.U32 R172, RZ, RZ, UR4 ;  /* 0x00000004ffac7e24 */ /* 0x002fca000f8e00ff */
[----:B------:R-:W-:Y:S01]  /*0a30*/  ULDC UR4, c[0x0][0xc3c] ;  /* 0x00030f0000047ab9 */ /* 0x000fe20000000800 */
[----:B------:R-:W-:-:S05]  /*0a40*/  LEA R18, R172, R3, 0x18 ;  /* 0x00000003ac127211 */ /* 0x000fca00078ec0ff */
[----:B------:R-:W0:Y:S01]  /*0a50*/  LDS.128 R28, [R18+0x2a8d0] ;  /* 0x02a8d000121c7984 */ /* 0x000e220000000c00 */
[----:B------:R-:W-:Y:S06]  /*0a60*/  BAR.ARV 0x4, 0x180 ;  /* 0x0106000000007b1d */ /* 0x000fec0000002000 */
[----:B0-----:R-:W-:-:S13]  /*0a70*/  ISETP.GE.AND P0, PT, R31, UR4, PT ;  /* 0x000000041f007c0c */ /* 0x001fda000bf06270 */
[----:B------:R-:W-:Y:S05]  /*0a80*/  @P0 BRA `(.L_x_1566) ;  /* 0x0000028800640947 */ /* 0x000fea0003800000 */
[----:B------:R-:W2:Y:S01]  /*0a90*/  LDL R2, [R1+0x40] ;  /* 0x0000400001027983 */ /* 0x000ea20000100800 */
[----:B------:R-:W-:Y:S01]  /*0aa0*/  VIADD R0, R0, 0xffffff80 ;  /* 0xffffff8000007836 */ /* 0x000fe20000000000 */
[----:B------:R-:W-:Y:S01]  /*0ab0*/  R2UR UR4, R18 ;  /* 0x00000000120472ca */ /* 0x000fe200000e0000 */
[----:B------:R-:W-:Y:S01]  /*0ac0*/  IMAD.MOV.U32 R198, RZ, RZ, RZ ;  /* 0x000000ffffc67224 */ /* 0x000fe200078e00ff */
[----:B------:R-:W-:Y:S01]  /*0ad0*/  MOV R19, RZ ;  /* 0x000000ff00137202 */ /* 0x000fe20000000f00 */
[----:B------:R-:W-:Y:S01]  /*0ae0*/  IMAD.MOV.U32 R175, RZ, RZ, RZ ;  /* 0x000000ffffaf7224 */ /* 0x000fe200078e00ff */
[----:B------:R-:W-:Y:S01]  /*0af0*/  SHF.R.S32.HI R3, RZ, 0x1f, R0 ;  /* 0x0000001fff037819 */ /* 0x000fe20000011400 */
[----:B------:R-:W-:Y:S02]  /*0b00*/  IMAD.MOV.U32 R163, RZ, RZ, RZ ;  /* 0x000000ffffa37224 */ /* 0x000fe400078e00ff */
[----:B------:R-:W-:Y:S01]  /*0b10*/  IMAD.MOV.U32 R160, RZ, RZ, RZ ;  /* 0x000000ffffa07224 */ /* 0x000fe200078e00ff */
[----:B------:R-:W-:-:S02]  /*0b20*/  LEA.HI R5, R3, R0, RZ, 0x7 ;  /* 0x0000000003057211 */ /* 0x000fc400078f38ff */
[----:B------:R-:W-:Y:S02]  /*0b30*/  LEA.HI R200, R3, R0, RZ, 0x3 ;  /* 0x0000000003c87211 */ /* 0x000fe400078f18ff */
[C---:B------:R-:W-:Y:S01]  /*0b40*/  LOP3.LUT R209, R5.reuse, 0xffffff80, RZ, 0xc0, !PT ;  /* 0xffffff8005d17812 */ /* 0x040fe200078ec0ff */
[----:B------:R-:W-:Y:S01]  /*0b50*/  UIADD3 UR4, UR4, 0xc400, URZ ;  /* 0x0000c40004047890 */ /* 0x000fe2000fffe03f */
[----:B------:R-:W-:Y:S02]  /*0b60*/  SHF.R.S32.HI R220, RZ, 0x7, R5 ;  /* 0x00000007ffdc7819 */ /* 0x000fe40000011405 */
[----:B------:R-:W-:Y:S02]  /*0b70*/  IADD3 R209, R0, -R209, RZ ;  /* 0x800000d100d17210 */ /* 0x000fe40007ffe0ff */
[----:B------:R-:W-:Y:S02]  /*0b80*/  LEA.HI R5, R5, R220, RZ, 0x1 ;  /* 0x000000dc05057211 */ /* 0x000fe400078f08ff */
[----:B------:R-:W-:-:S02]  /*0b90*/  SHF.R.S32.HI R6, RZ, 0x1f, R209 ;  /* 0x0000001fff067819 */ /* 0x000fc400000114d1 */
[----:B------:R-:W-:Y:S02]  /*0ba0*/  LOP3.LUT R11, R5, 0x3fffffe, RZ, 0xc0, !PT ;  /* 0x03fffffe050b7812 */ /* 0x000fe400078ec0ff */
[CC--:B------:R-:W-:Y:S02]  /*0bb0*/  LEA.HI R8, R6.reuse, R209.reuse, RZ, 0x2 ;  /* 0x000000d106087211 */ /* 0x0c0fe400078f10ff */
[----:B------:R-:W-:Y:S01]  /*0bc0*/  LEA.HI R6, R6, R209, RZ, 0x5 ;  /* 0x000000d106067211 */ /* 0x000fe200078f28ff */
[----:B------:R-:W-:Y:S01]  /*0bd0*/  IMAD.IADD R11, R220, 0x1, -R11 ;  /* 0x00000001dc0b7824 */ /* 0x000fe200078e0a0b */
[--C-:B------:R-:W-:Y:S02]  /*0be0*/  SHF.R.S32.HI R9, RZ, 0x2, R8.reuse ;  /* 0x00000002ff097819 */ /* 0x100fe40000011408 */
[----:B------:R-:W-:Y:S02]  /*0bf0*/  SHF.R.S32.HI R4, RZ, 0x1f, R8 ;  /* 0x0000001fff047819 */ /* 0x000fe40000011408 */
[----:B------:R-:W-:-:S02]  /*0c00*/  SHF.R.S32.HI R6, RZ, 0x5, R6 ;  /* 0x00000005ff067819 */ /* 0x000fc40000011406 */
[----:B------:R-:W-:Y:S02]  /*0c10*/  LEA.HI R10, R4, R9, RZ, 0x3 ;  /* 0x00000009040a7211 */ /* 0x000fe400078f18ff */
[----:B------:R-:W-:Y:S02]  /*0c20*/  LOP3.LUT R190, R8, 0x7ffffffc, RZ, 0xc0, !PT ;  /* 0x7ffffffc08be7812 */ /* 0x000fe400078ec0ff */
[----:B------:R-:W-:-:S03]  /*0c30*/  LOP3.LUT R10, R10, 0xfffffff8, RZ, 0xc0, !PT ;  /* 0xfffffff80a0a7812 */ /* 0x000fc600078ec0ff */
[----:B------:R-:W-:Y:S02]  /*0c40*/  IMAD.IADD R190, R209, 0x1, -R190 ;  /* 0x00000001d1be7824 */ /* 0x000fe400078e0abe */
[----:B------:R-:W-:-:S04]  /*0c50*/  IMAD.IADD R9, R9, 0x1, -R10 ;  /* 0x0000000109097824 */ /* 0x000fc800078e0a0a */
[----:B------:R-:W-:Y:S01]  /*0c60*/  IMAD R10, R6, 0x10, R9 ;  /* 0x00000010060a7824 */ /* 0x000fe200078e0209 */
[----:B------:R-:W-:Y:S02]  /*0c70*/  LEA.HI R6, R3, R0, RZ, 0x2 ;  /* 0x0000000003067211 */ /* 0x000fe400078f10ff */
[----:B------:R-:W-:Y:S02]  /*0c80*/  LOP3.LUT R9, R200, 0xfffffff8, RZ, 0xc0, !PT ;  /* 0xfffffff8c8097812 */ /* 0x000fe400078ec0ff */
[----:B------:R-:W-:Y:S02]  /*0c90*/  LOP3.LUT R199, R6, 0xfffffffc, RZ, 0xc0, !PT ;  /* 0xfffffffc06c77812 */ /* 0x000fe400078ec0ff */
[--C-:B------:R-:W-:Y:S01]  /*0ca0*/  SHF.R.S32.HI R174, RZ, 0x2, R6.reuse ;  /* 0x00000002ffae7819 */ /* 0x100fe20000011406 */
[C---:B------:R-:W-:Y:S01]  /*0cb0*/  IMAD.IADD R194, R0.reuse, 0x1, -R9 ;  /* 0x0000000100c27824 */ /* 0x040fe200078e0a09 */
[----:B------:R-:W-:Y:S01]  /*0cc0*/  SHF.R.S32.HI R5, RZ, 0x1f, R6 ;  /* 0x0000001fff057819 */ /* 0x000fe20000011406 */
[----:B------:R-:W-:Y:S01]  /*0cd0*/  IMAD.IADD R199, R0, 0x1, -R199 ;  /* 0x0000000100c77824 */ /* 0x000fe200078e0ac7 */
[----:B------:R-:W-:Y:S01]  /*0ce0*/  LEA R221, R11, R10, 0x6 ;  /* 0x0000000a0bdd7211 */ /* 0x000fe200078e30ff */
[----:B------:R-:W-:Y:S01]  /*0cf0*/  VIADD R219, R174, 0x40 ;  /* 0x00000040aedb7836 */ /* 0x000fe20000000000 */
[----:B------:R-:W-:Y:S01]  /*0d00*/  LEA.HI R5, R5, R174, RZ, 0x3 ;  /* 0x000000ae05057211 */ /* 0x000fe200078f18ff */
[C---:B------:R-:W-:Y:S01]  /*0d10*/  IMAD.SHL.U32 R164, R199.reuse, 0x4, RZ ;  /* 0x00000004c7a47824 */ /* 0x040fe200078e00ff */
[----:B------:R-:W-:Y:S01]  /*0d20*/  SHF.L.U32 R16, R199, 0x3, RZ ;  /* 0x00000003c7107819 */ /* 0x000fe200000006ff */
[----:B------:R-:W-:Y:S01]  /*0d30*/  IMAD.SHL.U32 R181, R219, 0x40, RZ ;  /* 0x00000040dbb57824 */ /* 0x000fe200078e00ff */
[----:B------:R-:W-:Y:S01]  /*0d40*/  LOP3.LUT R5, R5, 0xfffffff8, RZ, 0xc0, !PT ;  /* 0xfffffff805057812 */ /* 0x000fe200078ec0ff */
[----:B------:R-:W-:Y:S01]  /*0d50*/  VIADD R177, R164, 0x20 ;  /* 0x00000020a4b17836 */ /* 0x000fe20000000000 */
[----:B------:R-:W-:Y:S01]  /*0d60*/  IADD3 R162, R16, 0xa0, RZ ;  /* 0x000000a010a27810 */ /* 0x000fe20007ffe0ff */
[----:B------:R-:W-:Y:S01]  /*0d70*/  VIADD R176, R164, 0x40 ;  /* 0x00000040a4b07836 */ /* 0x000fe20000000000 */
[----:B------:R-:W-:Y:S01]  /*0d80*/  IADD3 R208, R174, -R5, RZ ;  /* 0x80000005aed07210 */ /* 0x000fe20007ffe0ff */
[C---:B------:R-:W-:Y:S01]  /*0d90*/  IMAD.IADD R168, R164.reuse, 0x1, R177 ;  /* 0x00000001a4a87824 */ /* 0x040fe200078e02b1 */
[----:B------:R-:W-:Y:S01]  /*0da0*/  LOP3.LUT R181, R181, 0x1c0, RZ, 0xc0, !PT ;  /* 0x000001c0b5b57812 */ /* 0x000fe200078ec0ff */
[----:B------:R-:W-:Y:S01]  /*0db0*/  IMAD.IADD R169, R164, 0x1, R176 ;  /* 0x00000001a4a97824 */ /* 0x000fe200078e02b0 */
[----:B------:R-:W-:Y:S01]  /*0dc0*/  SHF.L.U32 R184, R208, 0x6, RZ ;  /* 0x00000006d0b87819 */ /* 0x000fe200000006ff */
[----:B------:R-:W-:Y:S01]  /*0dd0*/  IMAD.SHL.U32 R192, R194, 0x8, RZ ;  /* 0x00000008c2c07824 */ /* 0x000fe200078e00ff */
[----:B------:R-:W-:Y:S01]  /*0de0*/  SHF.R.U32.HI R218, RZ, 0x3, R181 ;  /* 0x00000003ffda7819 */ /* 0x000fe200000116b5 */
[----:B------:R-:W-:Y:S01]  /*0df0*/  VIADD R23, R16, 0x60 ;  /* 0x0000006010177836 */ /* 0x000fe20000000000 */
[----:B------:R-:W-:Y:S01]  /*0e00*/  LOP3.LUT R184, R184, 0x1c0, RZ, 0xc0, !PT ;  /* 0x000001c0b8b87812 */ /* 0x000fe200078ec0ff */
[----:B------:R-:W-:Y:S01]  /*0e10*/  VIADD R161, R16, 0x80 ;  /* 0x0000008010a17836 */ /* 0x000fe20000000000 */
[----:B------:R-:W-:Y:S01]  /*0e20*/  SHF.R.S32.HI R200, RZ, 0x3, R200 ;  /* 0x00000003ffc87819 */ /* 0x000fe200000114c8 */
[----:B------:R-:W-:Y:S01]  /*0e30*/  VIADD R179, R164, 0x10 ;  /* 0x00000010a4b37836 */ /* 0x000fe20000000000 */
[----:B------:R-:W-:Y:S01]  /*0e40*/  SHF.R.U32.HI R185, RZ, 0x3, R184 ;  /* 0x00000003ffb97819 */ /* 0x000fe200000116b8 */
[----:B------:R-:W-:Y:S01]  /*0e50*/  VIADD R193, R192, 0x40 ;  /* 0x00000040c0c17836 */ /* 0x000fe20000000000 */
[----:B------:R-:W-:Y:S01]  /*0e60*/  SHF.R.S32.HI R17, RZ, 0x1f, R16 ;  /* 0x0000001fff117819 */ /* 0x000fe20000011410 */
[C---:B------:R-:W-:Y:S01]  /*0e70*/  VIADD R178, R164.reuse, 0x30 ;  /* 0x00000030a4b27836 */ /* 0x040fe20000000000 */
[----:B------:R-:W-:Y:S01]  /*0e80*/  SHF.R.S32.HI R225, RZ, 0x1f, R192 ;  /* 0x0000001fffe17819 */ /* 0x000fe200000114c0 */
[----:B------:R-:W-:Y:S01]  /*0e90*/  VIADD R180, R164, 0x50 ;  /* 0x00000050a4b47836 */ /* 0x000fe20000000000 */
[----:B------:R-:W-:-:S02]  /*0ea0*/  SHF.R.S32.HI R173, RZ, 0x1f, R23 ;  /* 0x0000001fffad7819 */ /* 0x000fc40000011417 */
[----:B------:R-:W-:Y:S02]  /*0eb0*/  SHF.R.S32.HI R183, RZ, 0x1f, R161 ;  /* 0x0000001fffb77819 */ /* 0x000fe400000114a1 */
[----:B------:R-:W-:Y:S02]  /*0ec0*/  SHF.R.S32.HI R182, RZ, 0x1f, R162 ;  /* 0x0000001fffb67819 */ /* 0x000fe400000114a2 */
[----:B------:R-:W-:Y:S02]  /*0ed0*/  SHF.R.S32.HI R207, RZ, 0x1f, R179 ;  /* 0x0000001fffcf7819 */ /* 0x000fe400000114b3 */
[----:B------:R-:W-:Y:S02]  /*0ee0*/  SHF.R.S32.HI R224, RZ, 0x1f, R193 ;  /* 0x0000001fffe07819 */ /* 0x000fe400000114c1 */
[----:B------:R-:W-:Y:S02]  /*0ef0*/  SHF.R.S32.HI R206, RZ, 0x1f, R177 ;  /* 0x0000001fffce7819 */ /* 0x000fe400000114b1 */
[----:B------:R-:W-:-:S02]  /*0f00*/  SHF.R.S32.HI R205, RZ, 0x1f, R178 ;  /* 0x0000001fffcd7819 */ /* 0x000fc400000114b2 */
[----:B------:R-:W-:Y:S02]  /*0f10*/  SHF.R.S32.HI R203, RZ, 0x1f, R176 ;  /* 0x0000001fffcb7819 */ /* 0x000fe400000114b0 */
[----:B------:R-:W-:Y:S02]  /*0f20*/  SHF.R.S32.HI R202, RZ, 0x1f, R180 ;  /* 0x0000001fffca7819 */ /* 0x000fe400000114b4 */
[----:B--2---:R-:W-:Y:S02]  /*0f30*/  R2UR UR5, R2 ;  /* 0x00000000020572ca */ /* 0x004fe400000e0000 */
[----:B------:R-:W-:-:S04]  /*0f40*/  LEA.HI R2, R3, R0, RZ, 0x4 ;  /* 0x0000000003027211 */ /* 0x000fc800078f20ff */
[----:B------:R-:W-:-:S04]  /*0f50*/  SHF.R.S32.HI R7, RZ, 0x4, R2 ;  /* 0x00000004ff077819 */ /* 0x000fc80000011402 */
[----:B------:R-:W-:-:S03]  /*0f60*/  LEA.HI R4, R2, R7, RZ, 0x1 ;  /* 0x0000000702047211 */ /* 0x000fc600078f08ff */
[----:B------:R-:W-:Y:S01]  /*0f70*/  ULOP3.LUT UR5, UR5, 0x1, URZ, 0xfc, !UPT ;  /* 0x0000000105057892 */ /* 0x000fe2000f8efc3f */
[----:B------:R-:W-:-:S05]  /*0f80*/  LOP3.LUT R4, R4, 0x1ffffffe, RZ, 0xc0, !PT ;  /* 0x1ffffffe04047812 */ /* 0x000fca00078ec0ff */
[----:B------:R-:W-:Y:S01]  /*0f90*/  IMAD.IADD R7, R7, 0x1, -R4 ;  /* 0x0000000107077824 */ /* 0x000fe200078e0a04 */
[----:B------:R-:W-:Y:S02]  /*0fa0*/  LEA.HI R4, R3, R0, RZ, 0x5 ;  /* 0x0000000003047211 */ /* 0x000fe400078f28ff */
[----:B------:R-:W-:Y:S02]  /*0fb0*/  LOP3.LUT R3, R2, 0x3fffff0, RZ, 0xc0, !PT ;  /* 0x03fffff002037812 */ /* 0x000fe400078ec0ff */
[----:B------:R-:W-:-:S03]  /*0fc0*/  SHF.R.S32.HI R4, RZ, 0x5, R4 ;  /* 0x00000005ff047819 */ /* 0x000fc60000011404 */
[----:B------:R-:W-:Y:S01]  /*0fd0*/  IMAD.IADD R3, R0, 0x1, -R3 ;  /* 0x0000000100037824 */ /* 0x000fe200078e0a03 */
[----:B------:R-:W-:Y:S01]  /*0fe0*/  SHF.R.S32.HI R0, RZ, 0x1f, R219 ;  /* 0x0000001fff007819 */ /* 0x000fe200000114db */
[----:B------:R-:W-:-:S03]  /*0ff0*/  IMAD.SHL.U32 R186, R4, 0x200, RZ ;  /* 0x0000020004ba7824 */ /* 0x000fc600078e00ff */
[----:B------:R-:W-:Y:S02]  /*1000*/  LEA.HI R0, R0, R219, RZ, 0x3 ;  /* 0x000000db00007211 */ /* 0x000fe400078f18ff */
[----:B------:R-:W-:Y:S02]  /*1010*/  LEA R2, R4, R3, 0x4 ;  /* 0x0000000304027211 */ /* 0x000fe400078e20ff */
[----:B------:R-:W-:Y:S01]  /*1020*/  SHF.R.S32.HI R3, RZ, 0x1f, R168 ;  /* 0x0000001fff037819 */ /* 0x000fe200000114a8 */
[----:B------:R-:W-:Y:S02]  /*1030*/  IMAD.SHL.U32 R0, R0, 0x40, RZ ;  /* 0x0000004000007824 */ /* 0x000fe400078e00ff */
[----:B------:R-:W-:Y:S01]  /*1040*/  IMAD R222, R2, 0x8, R7 ;  /* 0x0000000802de7824 */ /* 0x000fe200078e0207 */
[CC--:B------:R-:W-:Y:S02]  /*1050*/  LEA.HI R170, R3.reuse, R168.reuse, RZ, 0x3 ;  /* 0x000000a803aa7211 */ /* 0x0c0fe400078f18ff */
[----:B------:R-:W-:Y:S01]  /*1060*/  LOP3.LUT R188, R0, 0xfffffe00, RZ, 0xc0, !PT ;  /* 0xfffffe0000bc7812 */ /* 0x000fe200078ec0ff */
[----:B------:R-:W-:Y:S01]  /*1070*/  IMAD.SHL.U32 R222, R222, 0x8, RZ ;  /* 0x00000008dede7824 */ /* 0x000fe200078e00ff */
[----:B------:R-:W-:-:S02]  /*1080*/  LEA.HI R3, R3, R168, RZ, 0x6 ;  /* 0x000000a803037211 */ /* 0x000fc400078f30ff */
[----:B------:R-:W-:Y:S02]  /*1090*/  SHF.R.S32.HI R0, RZ, 0x1f, R169 ;  /* 0x0000001fff007819 */ /* 0x000fe400000114a9 */
[--C-:B------:R-:W-:Y:S01]  /*10a0*/  LOP3.LUT R5, R181, 0x38, R170.reuse, 0xf8, !PT ;  /* 0x00000038b5057812 */ /* 0x100fe200078ef8aa */
[----:B------:R-:W-:Y:S01]  /*10b0*/  IMAD.SHL.U32 R3, R3, 0x80, RZ ;  /* 0x0000008003037824 */ /* 0x000fe200078e00ff */
[CC--:B------:R-:W-:Y:S02]  /*10c0*/  LEA.HI R2, R0.reuse, R169.reuse, RZ, 0x6 ;  /* 0x000000a900027211 */ /* 0x0c0fe400078f30ff */
[----:B------:R-:W-:Y:S02]  /*10d0*/  LEA.HI R171, R0, R169, RZ, 0x3 ;  /* 0x000000a900ab7211 */ /* 0x000fe400078f18ff */
[----:B------:R-:W-:Y:S01]  /*10e0*/  LOP3.LUT R0, R184, 0x38, R170, 0xf8, !PT ;  /* 0x00000038b8007812 */ /* 0x000fe200078ef8aa */
[----:B------:R-:W-:Y:S01]  /*10f0*/  IMAD.SHL.U32 R4, R2, 0x80, RZ ;  /* 0x0000008002047824 */ /* 0x000fe200078e00ff */
[----:B------:R-:W-:-:S02]  /*1100*/  LOP3.LUT R3, R3, 0xffffe000, RZ, 0xc0, !PT ;  /* 0xffffe00003037812 */ /* 0x000fc400078ec0ff */
[----:B------:R-:W-:Y:S02]  /*1110*/  LOP3.LUT R0, R0, R185, RZ, 0x3c, !PT ;  /* 0x000000b900007212 */ /* 0x000fe400078e3cff */
[----:B------:R-:W-:Y:S02]  /*1120*/  LOP3.LUT R6, R5, R218, RZ, 0x3c, !PT ;  /* 0x000000da05067212 */ /* 0x000fe400078e3cff */
[-C--:B------:R-:W-:Y:S01]  /*1130*/  IADD3 R217, R0, R3.reuse, R186 ;  /* 0x0000000300d97210 */ /* 0x080fe20007ffe0ba */
[----:B------:R-:W-:Y:S01]  /*1140*/  IMAD.U32 R0, RZ, RZ, UR5 ;  /* 0x00000005ff007e24 */ /* 0x000fe2000f8e00ff */
[----:B------:R-:W-:Y:S01]  /*1150*/  IADD3 R6, R6, R3, R188 ;  /* 0x0000000306067210 */ /* 0x000fe20007ffe0bc */
[----:B------:R-:W-:Y:S01]  /*1160*/  IMAD.U32 R3, RZ, RZ, UR4 ;  /* 0x00000004ff037e24 */ /* 0x000fe2000f8e00ff */
[--C-:B------:R-:W-:Y:S02]  /*1170*/  LOP3.LUT R2, R184, 0x38, R171.reuse, 0xf8, !PT ;  /* 0x00000038b8027812 */ /* 0x100fe400078ef8ab */
[----:B------:R0:W-:Y:S01]  /*1180*/  STL [R1+0x30], R0 ;  /* 0x0000300001007387 */ /* 0x0001e20000100800 */
[----:B------:R-:W-:-:S02]  /*1190*/  LOP3.LUT R7, R181, 0x38, R171, 0xf8, !PT ;  /* 0x00000038b5077812 */ /* 0x000fc400078ef8ab */
[----:B------:R-:W-:Y:S01]  /*11a0*/  LOP3.LUT R5, R4, 0xffffe000, RZ, 0xc0, !PT ;  /* 0xffffe00004057812 */ /* 0x000fe200078ec0ff */
[----:B------:R1:W-:Y:S01]  /*11b0*/  STL [R1+0x34], R3 ;  /* 0x0000340301007387 */ /* 0x0003e20000100800 */
[----:B------:R-:W-:Y:S02]  /*11c0*/  LOP3.LUT R2, R2, R185, RZ, 0x3c, !PT ;  /* 0x000000b902027212 */ /* 0x000fe400078e3cff */
[----:B------:R-:W-:Y:S02]  /*11d0*/  LOP3.LUT R7, R7, R218, RZ, 0x3c, !PT ;  /* 0x000000da07077212 */ /* 0x000fe400078e3cff */
[----:B------:R-:W-:Y:S02]  /*11e0*/  IADD3 R2, R2, R5, R186 ;  /* 0x0000000502027210 */ /* 0x000fe40007ffe0ba */
[----:B0-----:R-:W-:Y:S02]  /*11f0*/  LEA.HI R0, R199, R199, RZ, 0x1 ;  /* 0x000000c7c7007211 */ /* 0x001fe400078f08ff */
[----:B------:R-:W-:-:S02]  /*1200*/  IADD3 R7, R7, R5, R188 ;  /* 0x0000000507077210 */ /* 0x000fc40007ffe0bc */
[----:B------:R-:W-:Y:S02]  /*1210*/  LOP3.LUT R0, R0, 0x1ffffffe, RZ, 0xc0, !PT ;  /* 0x1ffffffe00007812 */ /* 0x000fe400078ec0ff */
[----:B-1----:R-:W-:Y:S02]  /*1220*/  LOP3.LUT R3, R181, 0x38, R16, 0xf8, !PT ;  /* 0x00000038b5037812 */ /* 0x002fe400078ef810 */
[----:B------:R-:W-:Y:S02]  /*1230*/  IADD3 R0, R199, -R0, RZ ;  /* 0x80000000c7007210 */ /* 0x000fe40007ffe0ff */
[----:B------:R-:W-:Y:S02]  /*1240*/  LOP3.LUT R3, R188, R3, R218, 0xf6, !PT ;  /* 0x00000003bc037212 */ /* 0x000fe400078ef6da */
[----:B------:R-:W-:Y:S01]  /*1250*/  SHF.R.S32.HI R170, RZ, 0x3, R170 ;  /* 0x00000003ffaa7819 */ /* 0x000fe200000114aa */
[----:B------:R-:W-:Y:S01]  /*1260*/  IMAD R191, R0, 0x8, R221 ;  /* 0x0000000800bf7824 */ /* 0x000fe200078e02dd */
[----:B------:R-:W-:-:S02]  /*1270*/  SHF.R.S32.HI R171, RZ, 0x3, R171 ;  /* 0x00000003ffab7819 */ /* 0x000fc400000114ab */
[----:B------:R-:W-:Y:S02]  /*1280*/  LEA R216, R3, UR4, 0x1 ;  /* 0x0000000403d87c11 */ /* 0x000fe4000f8e08ff */
[----:B------:R-:W-:Y:S02]  /*1290*/  LEA R217, R217, UR4, 0x1 ;  /* 0x00000004d9d97c11 */ /* 0x000fe4000f8e08ff */
[----:B------:R-:W-:Y:S02]  /*12a0*/  LEA R214, R6, UR4, 0x1 ;  /* 0x0000000406d67c11 */ /* 0x000fe4000f8e08ff */
[----:B------:R-:W-:Y:S02]  /*12b0*/  LEA R215, R2, UR4, 0x1 ;  /* 0x0000000402d77c11 */ /* 0x000fe4000f8e08ff */
[----:B------:R-:W-:-:S07]  /*12c0*/  LEA R213, R7, UR4, 0x1 ;  /* 0x0000000407d57c11 */ /* 0x000fce000f8e08ff */
.L_x_1866:
[----:B------:R-:W-:Y:S01]  /*12d0*/  ULDC.64 UR4, c[0x0][0xa28] ;  /* 0x00028a0000047ab9 */ /* 0x000fe20000000a00 */
[----:B0-2---:R-:W0:Y:S01]  /*12e0*/  LDC.64 R4, c[0x0][0xa08] ;  /* 0x00028200ff047b82 */ /* 0x005e220000000a00 */
[----:B------:R-:W-:Y:S01]  /*12f0*/  ISETP.NE.U32.AND P0, PT, RZ, UR4, PT ;  /* 0x00000004ff007c0c */ /* 0x000fe2000bf05070 */
[----:B------:R-:W-:Y:S01]  /*1300*/  IMAD.MOV.U32 R0, RZ, RZ, RZ ;  /* 0x000000ffff007224 */ /* 0x000fe200078e00ff */
[----:B------:R-:W-:Y:S01]  /*1310*/  MOV R130, RZ ;  /* 0x000000ff00827202 */ /* 0x000fe20000000f00 */
[----:B------:R-:W-:Y:S01]  /*1320*/  ULDC UR6, c[0x0][0x424] ;  /* 0x0001090000067ab9 */ /* 0x000fe20000000800 */
[----:B------:R-:W-:Y:S01]  /*1330*/  ISETP.NE.AND.EX P0, PT, RZ, UR5, PT, P0 ;  /* 0x00000005ff007c0c */ /* 0x000fe2000bf05300 */
[----:B------:R-:W-:Y:S02]  /*1340*/  ULDC.64 UR4, c[0x0][0xa18] ;  /* 0x0002860000047ab9 */ /* 0x000fe40000000a00 */
[----:B------:R-:W-:-:S04]  /*1350*/  ISETP.NE.U32.AND P1, PT, RZ, UR4, PT ;  /* 0x00000004ff007c0c */ /* 0x000fc8000bf25070 */
[----:B------:R-:W-:Y:S01]  /*1360*/  ISETP.NE.AND.EX P1, PT, RZ, UR5, PT, P1 ;  /* 0x00000005ff007c0c */ /* 0x000fe2000bf25310 */
[----:B------:R-:W-:Y:S02]  /*1370*/  ULDC.64 UR4, c[0x0][0xa08] ;  /* 0x0002820000047ab9 */ /* 0x000fe40000000a00 */
[----:B------:R-:W-:-:S03]  /*1380*/  ISETP.NE.U32.AND P3, PT, RZ, UR4, PT ;  /* 0x00000004ff007c0c */ /* 0x000fc6000bf65070 */
[----:B----4-:R-:W1:Y:S01]  /*1390*/  @P0 LDC.64 R2, c[0x0][0xa28] ;  /* 0x00028a00ff020b82 */ /* 0x010e620000000a00 */
[----:B------:R-:W-:Y:S01]  /*13a0*/  ISETP.NE.AND.EX P3, PT, RZ, UR5, PT, P3 ;  /* 0x00000005ff007c0c */ /* 0x000fe2000bf65330 */
[----:B0-----:R-:W-:-:S06]  /*13b0*/  IMAD.WIDE R8, R31, 0x4, R4 ;  /* 0x000000041f087825 */ /* 0x001fcc00078e0204 */
[----:B------:R-:W0:Y:S01]  /*13c0*/  @P1 LDC.64 R6, c[0x0][0xa18] ;  /* 0x00028600ff061b82 */ /* 0x000e220000000a00 */
[----:B------:R-:W-:Y:S02]  /*13d0*/  ULDC UR4, c[0x0][0x288] ;  /* 0x0000a20000047ab9 */ /* 0x000fe40000000800 */
[----:B------:R-:W-:Y:S01]  /*13e0*/  IMAD.U32 R166, RZ, RZ, UR4 ;  /* 0x00000004ffa67e24 */ /* 0x000fe2000f8e00ff */
[----:B------:R-:W-:Y:S02]  /*13f0*/  ULDC.64 UR4, c[0x0][0x418] ;  /* 0x0001060000047ab9 */ /* 0x000fe40000000a00 */
[----:B------:R2:W5:Y:S01]  /*1400*/  @P3 LDG.E R130, desc[UR60][R8.64] ;  /* 0x0000003c08823981 */ /* 0x000562000c1e1900 */
[----:B-1----:R-:W-:-:S05]  /*1410*/  @P0 IMAD.WIDE R2, R31, 0x4, R2 ;  /* 0x000000041f020825 */ /* 0x002fca00078e0202 */
[----:B------:R2:W5:Y:S01]  /*1420*/  @P0 LDG.E R0, desc[UR60][R2.64] ;  /* 0x0000003c02000981 */ /* 0x000562000c1e1900 */
[----:B0-----:R-:W-:-:S05]  /*1430*/  @P1 IMAD.WIDE R4, R31, 0x4, R6 ;  /* 0x000000041f041825 */ /* 0x001fca00078e0206 */
[----:B------:R2:W5:Y:S01]  /*1440*/  @P1 LDG.E R166, desc[UR60][R4.64] ;  /* 0x0000003c04a61981 */ /* 0x000562000c1e1900 */
[----:B------:R-:W-:-:S04]  /*1450*/  UISETP.NE.U32.AND UP0, UPT, UR4, URZ, UPT ;  /* 0x0000003f0400728c */ /* 0x000fc8000bf05070 */
[----:B------:R-:W-:-:S03]  /*1460*/  UISETP.NE.AND.EX UP0, UPT, UR5, URZ, UPT, UP0 ;  /* 0x0000003f0500728c */ /* 0x000fc6000bf05300 */
[----:B------:R-:W-:Y:S02]  /*1470*/  ULDC.64 UR4, c[0x0][0xa20] ;  /* 0x0002880000047ab9 */ /* 0x000fe40000000a00 */
[----:B------:R-:W-:Y:S01]  /*1480*/  ISETP.NE.U32.AND P2, PT, RZ, UR4, PT ;  /* 0x00000004ff007c0c */ /* 0x000fe2000bf45070 */
[----:B------:R-:W-:-:S03]  /*1490*/  USEL UR4, UR6, 0x1, UP0 ;  /* 0x0000000106047887 */ /* 0x000fc60008000000 */
[----:B------:R-:W-:Y:S01]  /*14a0*/  ULDC UR6, c[0x0][0x2f0] ;  /* 0x0000bc0000067ab9 */ /* 0x000fe20000000800 */
[----:B------:R-:W-:Y:S01]  /*14b0*/  ISETP.NE.AND.EX P2, PT, RZ, UR5, PT, P2 ;  /* 0x00000005ff007c0c */ /* 0x000fe2000bf45320 */
[----:B------:R-:W-:Y:S01]  /*14c0*/  UIMAD UR4, UR4, UR6, URZ ;  /* 0x00000006040472a4 */ /* 0x000fe2000f8e023f */
[----:B------:R-:W-:Y:S01]  /*14d0*/  ULDC UR5, c[0x0][0x348] ;  /* 0x0000d20000057ab9 */ /* 0x000fe20000000800 */
[----:B------:R-:W-:Y:S02]  /*14e0*/  IMAD.MOV.U32 R195, RZ, RZ, R30 ;  /* 0x000000ffffc37224 */ /* 0x000fe400078e001e */
[----:B------:R-:W-:Y:S01]  /*14f0*/  IMAD.MOV.U32 R197, RZ, RZ, R31 ;  /* 0x000000ffffc57224 */ /* 0x000fe200078e001f */
[----:B--23--:R-:W-:Y:S07]  /*1500*/  @P1 BRA `(.L_x_1567) ;  /* 0x0000000000241947 */ /* 0x00cfee0003800000 */
        /* <DEDUP_REMOVED lines=9> */
.L_x_1567:
[----:B------:R-:W-:Y:S01]  /*15a0*/  MOV R24, UR5 ;  /* 0x0000000500187c02 */ /* 0x000fe20008000f00 */
[----:B------:R-:W-:Y:S01]  /*15b0*/  IMAD.U32 R25, RZ, RZ, UR4 ;  /* 0x00000004ff197e24 */ /* 0x000fe2000f8e00ff */
[----:B------:R-:W-:Y:S06]  /*15c0*/  @!P2 BRA `(.L_x_1568) ;  /* 0x000000000010a947 */ /* 0x000fec0003800000 */
[----:B------:R-:W0:Y:S02]  /*15d0*/  LDC.64 R2, c[0x0][0xa20] ;  /* 0x00028800ff027b82 */ /* 0x000e240000000a00 */
[----:B0-----:R-:W-:-:S05]  /*15e0*/  IMAD.WIDE R2, R31, 0x4, R2 ;  /* 0x000000041f027825 */ /* 0x001fca00078e0202 */
[----:B------:R0:W5:Y:S01]  /*15f0*/  LDG.E R25, desc[UR60][R2.64] ;  /* 0x0000003c02197981 */ /* 0x000162000c1e1900 */
[----:B------:R-:W-:Y:S05]  /*1600*/  BRA `(.L_x_1569) ;  /* 0x0000000000107947 */ /* 0x000fea0003800000 */
.L_x_1568:
[----:B------:R-:W-:Y:S05]  /*1610*/  @!P3 BRA `(.L_x_1569) ;  /* 0x00000000000cb947 */ /* 0x000fea0003800000 */
[----:B------:R-:W2:Y:S04]  /*1620*/  LDG.E R2, desc[UR60][R8.64] ;  /* 0x0000003c08027981 */ /* 0x000ea8000c1e1900 */
[----:B------:R-:W2:Y:S02]  /*1630*/  LDG.E R25, desc[UR60][R8.64+0x4] ;  /* 0x0000043c08197981 */ /* 0x000ea4000c1e1900 */
[----:B--2---:R-:W-:-:S07]  /*1640*/  IMAD.IADD R25, R25, 0x1, -R2 ;  /* 0x0000000119197824 */ /* 0x004fce00078e0a02 */
.L_x_1569:
[----:B------:R-:W-:Y:S01]  /*1650*/  ULDC.64 UR4, c[0x0][0xa10] ;  /* 0x0002840000047ab9 */ /* 0x000fe20000000a00 */
[----:B0-----:R-:W0:Y:S01]  /*1660*/  LDC R2, c[0x0][0x448] ;  /* 0x00011200ff027b82 */ /* 0x001e220000000800 */
[----:B------:R-:W-:-:S04]  /*1670*/  ISETP.NE.U32.AND P0, PT, RZ, UR4, PT ;  /* 0x00000004ff007c0c */ /* 0x000fc8000bf05070 */
[----:B------:R-:W-:Y:S01]  /*1680*/  ISETP.NE.AND.EX P0, PT, RZ, UR5, PT, P0 ;  /* 0x00000005ff007c0c */ /* 0x000fe2000bf05300 */
[----:B------:R-:W-:Y:S02]  /*1690*/  ULDC.64 UR4, c[0x0][0xa30] ;  /* 0x00028c0000047ab9 */ /* 0x000fe40000000a00 */
[----:B------:R-:W-:-:S04]  /*16a0*/  ISETP.NE.U32.AND P1, PT, RZ, UR4, PT ;  /* 0x00000004ff007c0c */ /* 0x000fc8000bf25070 */
[----:B------:R-:W-:-:S06]  /*16b0*/  ISETP.NE.AND.EX P1, PT, RZ, UR5, PT, P1 ;  /* 0x00000005ff007c0c */ /* 0x000fcc000bf25310 */
[----:B------:R-:W1:Y:S08]  /*16c0*/  @P0 LDC.64 R4, c[0x0][0xa10] ;  /* 0x00028400ff040b82 */ /* 0x000e700000000a00 */
[----:B------:R-:W2:Y:S01]  /*16d0*/  @P1 LDC.64 R6, c[0x0][0xa30] ;  /* 0x00028c00ff061b82 */ /* 0x000ea20000000a00 */
[----:B-1----:R-:W-:-:S05]  /*16e0*/  @P0 IMAD.WIDE R4, R31, 0x4, R4 ;  /* 0x000000041f040825 */ /* 0x002fca00078e0204 */
[----:B------:R-:W3:Y:S04]  /*16f0*/  @P0 LDG.E R8, desc[UR60][R4.64] ;  /* 0x0000003c04080981 */ /* 0x000ee8000c1e1900 */
[----:B------:R1:W3:Y:S01]  /*1700*/  @P0 LDG.E R9, desc[UR60][R4.64+0x4] ;  /* 0x0000043c04090981 */ /* 0x0002e2000c1e1900 */
[----:B-----5:R-:W-:Y:S02]  /*1710*/  IMAD.MOV.U32 R141, RZ, RZ, R25 ;  /* 0x000000ffff8d7224 */ /* 0x020fe400078e0019 */
[----:B--2---:R-:W-:-:S05]  /*1720*/  @P1 IMAD.WIDE R6, R31, 0x4, R6 ;  /* 0x000000041f061825 */ /* 0x004fca00078e0206 */
[----:B------:R2:W5:Y:S01]  /*1730*/  @P1 LDG.E R141, desc[UR60][R6.64] ;  /* 0x0000003c068d1981 */ /* 0x000562000c1e1900 */
[----:B0-----:R-:W-:Y:S01]  /*1740*/  ISETP.NE.AND P1, PT, R2, 0x1, PT ;  /* 0x000000010200780c */ /* 0x001fe20003f25270 */
[----:B------:R-:W-:Y:S01]  /*1750*/  IMAD.SHL.U32 R187, R29, 0x80, RZ ;  /* 0x000000801dbb7824 */ /* 0x000fe200078e00ff */
[----:B------:R-:W0:Y:S03]  /*1760*/  LDC.64 R2, c[0x0][0x9e0] ;  /* 0x00027800ff027b82 */ /* 0x000e260000000a00 */
[----:B-1----:R-:W-:-:S08]  /*1770*/  VIADD R4, R187, 0x7f ;  /* 0x0000007fbb047836 */ /* 0x002fd00000000000 */
[----:B------:R-:W1:Y:S08]  /*1780*/  @P1 LDC R11, c[0x0][0x44c] ;  /* 0x00011300ff0b1b82 */ /* 0x000e700000000800 */
[----:B------:R-:W4:Y:S01]  /*1790*/  @P1 LDC R10, c[0x0][0x450] ;  /* 0x00011400ff0a1b82 */ /* 0x000f220000000800 */
[----:B0-----:R-:W-:Y:S01]  /*17a0*/  ISETP.GE.AND P2, PT, R3, 0x1, PT ;  /* 0x000000010300780c */ /* 0x001fe20003f46270 */
[----:B-1----:R-:W-:-:S05]  /*17b0*/  @P1 IMAD.HI.U32 R5, R4, R11, RZ ;  /* 0x0000000b04051227 */ /* 0x002fca00078e00ff */
[----:B----4-:R-:W-:Y:S02]  /*17c0*/  @P1 SHF.R.U32.HI R4, RZ, R10, R5 ;  /* 0x0000000aff041219 */ /* 0x010fe40000011605 */
[----:B---3--:R-:W-:Y:S01]  /*17d0*/  @P0 IADD3 R24, -R8, R9, RZ ;  /* 0x0000000908180210 */ /* 0x008fe20007ffe1ff */
[----:B------:R-:W-:-:S05]  /*17e0*/  IMAD.IADD R9, R25, 0x1, -R0 ;  /* 0x0000000119097824 */ /* 0x000fca00078e0a00 */
[----:B------:R-:W-:-:S04]  /*17f0*/  IADD3 R167, R9, R24, RZ ;  /* 0x0000001809a77210 */ /* 0x000fc80007ffe0ff */
[C---:B------:R-:W-:Y:S01]  /*1800*/  IADD3 R5, R167.reuse, 0x1, -R166 ;  /* 0x00000001a7057810 */ /* 0x040fe20007ffe8a6 */
[----:B------:R-:W-:-:S04]  /*1810*/  VIADD R0, R167, 0x5f ;  /* 0x0000005fa7007836 */ /* 0x000fc80000000000 */
[----:B------:R-:W-:-:S04]  /*1820*/  IMAD.HI R0, R0, 0x2aaaaaab, RZ ;  /* 0x2aaaaaab00007827 */ /* 0x000fc800078e02ff */
[----:B------:R-:W-:Y:S01]  /*1830*/  IMAD.IADD R5, R5, 0x1, R4 ;  /* 0x0000000105057824 */ /* 0x000fe200078e0204 */
[----:B------:R-:W-:-:S03]  /*1840*/  SHF.R.U32.HI R143, RZ, 0x1f, R0 ;  /* 0x0000001fff8f7819 */ /* 0x000fc60000011600 */
[----:B------:R-:W-:Y:S01]  /*1850*/  IMAD.IADD R2, R5, 0x1, R2 ;  /* 0x0000000105027824 */ /* 0x000fe200078e0202 */
[----:B------:R-:W-:Y:S01]  /*1860*/  LEA.HI.SX32 R143, R0, R143, 0x1c ;  /* 0x0000008f008f7211 */ /* 0x000fe200078fe2ff */
[----:B--2---:R-:W-:Y:S06]  /*1870*/  @!P2 BRA `(.L_x_1570) ;  /* 0x000000000048a947 */ /* 0x004fec0003800000 */
[C---:B------:R-:W-:Y:S01]  /*1880*/  ISETP.GT.AND P0, PT, R5.reuse, RZ, PT ;  /* 0x000000ff0500720c */ /* 0x040fe20003f04270 */
[----:B------:R-:W-:Y:S01]  /*1890*/  BSSY B0, `(.L_x_1571) ;  /* 0x000000e000007945 */ /* 0x000fe20003800000 */
[----:B------:R-:W-:-:S11]  /*18a0*/  IADD3 R0, R5, -0x1, RZ ;  /* 0xffffffff05007810 */ /* 0x000fd60007ffe0ff */
        /* <DEDUP_REMOVED lines=8> */
.L_x_1572:
[----:B------:R-:W-:-:S13]  /*1930*/  ISETP.NE.AND P0, PT, R3, 0x1, PT ;  /* 0x000000010300780c */ /* 0x000fda0003f05270 */
[----:B------:R-:W0:Y:S02]  /*1940*/  @P0 LDC.64 R4, c[0x0][0x9e8] ;  /* 0x00027a00ff040b82 */ /* 0x000e240000000a00 */
[----:B0-----:R-:W-:-:S05]  /*1950*/  @P0 IMAD.HI.U32 R4, R0, R4, RZ ;  /* 0x0000000400040227 */ /* 0x001fca00078e00ff */
[----:B------:R-:W-:-:S07]  /*1960*/  @P0 SHF.R.U32.HI R0, RZ, R5, R4 ;  /* 0x00000005ff000219 */ /* 0x000fce0000011604 */
.L_x_1573:
[----:B------:R-:W-:Y:S05]  /*1970*/  BSYNC B0 ;  /* 0x0000000000007941 */ /* 0x000fea0003800000 */
.L_x_1571:
[----:B------:R-:W-:-:S05]  /*1980*/  IMAD R5, R0, R3, R3 ;  /* 0x0000000300057224 */ /* 0x000fca00078e0203 */
[----:B------:R-:W-:-:S07]  /*1990*/  VIMNMX R2, R2, R5, PT ;  /* 0x0000000502027248 */ /* 0x000fce0003fe0100 */
.L_x_1570:
[----:B------:R-:W0:Y:S01]  /*19a0*/  @P1 LDC R0, c[0x0][0x44c] ;  /* 0x00011300ff001b82 */ /* 0x000e220000000800 */
[----:B------:R-:W-:Y:S01]  /*19b0*/  IMAD.MOV.U32 R5, RZ, RZ, R187 ;  /* 0x000000ffff057224 */ /* 0x000fe200078e00bb */
[----:B------:R-:W-:Y:S01]  /*19c0*/  ULDC UR4, c[0x0][0x9dc] ;  /* 0x0002770000047ab9 */ /* 0x000fe20000000800 */
[----:B------:R-:W-:-:S05]  /*19d0*/  IMAD.IADD R142, R167, 0x1, -R166 ;  /* 0x00000001a78e7824 */ /* 0x000fca00078e0aa6 */
[----:B------:R-:W1:Y:S01]  /*19e0*/  @P1 LDC R7, c[0x0][0x450] ;  /* 0x00011400ff071b82 */ /* 0x000e620000000800 */
[----:B0-----:R-:W-:-:S05]  /*19f0*/  @P1 IMAD.HI.U32 R0, R187, R0, RZ ;  /* 0x00000000bb001227 */ /* 0x001fca00078e00ff */
[----:B-1----:R-:W-:-:S04]  /*1a00*/  @P1 SHF.R.U32.HI R5, RZ, R7, R0 ;  /* 0x00000007ff051219 */ /* 0x002fc80000011600 */
[----:B------:R-:W-:-:S05]  /*1a10*/  IADD3 R0, R142, R5, RZ ;  /* 0x000000058e007210 */ /* 0x000fca0007ffe0ff */
[----:B------:R-:W-:Y:S01]  /*1a20*/  VIADD R4, R0, -UR4 ;  /* 0x8000000400047c36 */ /* 0x000fe20008000000 */
[----:B------:R-:W-:Y:S06]  /*1a30*/  @!P2 BRA `(.L_x_1574) ;  /* 0x000000000044a947 */ /* 0x000fec0003800000 */
[----:B------:R-:W-:Y:S01]  /*1a40*/  ISETP.GT.AND P0, PT, R0, -0x1, PT ;  /* 0xffffffff0000780c */ /* 0x000fe20003f04270 */
[----:B------:R-:W-:-:S12]  /*1a50*/  BSSY B0, `(.L_x_1575) ;  /* 0x000000d000007945 */ /* 0x000fd80003800000 */
        /* <DEDUP_REMOVED lines=8> */
.L_x_1576:
[----:B------:R-:W-:-:S13]  /*1ae0*/  ISETP.NE.AND P0, PT, R3, 0x1, PT ;  /* 0x000000010300780c */ /* 0x000fda0003f05270 */
[----:B------:R-:W0:Y:S02]  /*1af0*/  @P0 LDC.64 R6, c[0x0][0x9e8] ;  /* 0x00027a00ff060b82 */ /* 0x000e240000000a00 */
[----:B0-----:R-:W-:-:S05]  /*1b00*/  @P0 IMAD.HI.U32 R6, R0, R6, RZ ;  /* 0x0000000600060227 */ /* 0x001fca00078e00ff */
[----:B------:R-:W-:-:S07]  /*1b10*/  @P0 SHF.R.U32.HI R0, RZ, R7, R6 ;  /* 0x00000007ff000219 */ /* 0x000fce0000011606 */
.L_x_1577:
[----:B------:R-:W-:Y:S05]  /*1b20*/  BSYNC B0 ;  /* 0x0000000000007941 */ /* 0x000fea0003800000 */
.L_x_1575:
[----:B------:R-:W-:-:S05]  /*1b30*/  IMAD R3, R0, R3, RZ ;  /* 0x0000000300037224 */ /* 0x000fca00078e02ff */
[----:B------:R-:W-:-:S07]  /*1b40*/  VIMNMX R4, R4, R3, !PT ;  /* 0x0000000304047248 */ /* 0x000fce0007fe0100 */
.L_x_1574:
[----:B------:R-:W-:Y:S02]  /*1b50*/  VIADD R2, R2, 0x5f ;  /* 0x0000005f02027836 */ /* 0x000fe40000000000 */
[----:B------:R-:W-:-:S04]  /*1b60*/  IMAD.HI R4, R4, 0x2aaaaaab, RZ ;  /* 0x2aaaaaab04047827 */ /* 0x000fc800078e02ff */
[----:B------:R-:W-:Y:S01]  /*1b70*/  IMAD.HI R2, R2, 0x2aaaaaab, RZ ;  /* 0x2aaaaaab02027827 */ /* 0x000fe200078e02ff */
[----:B------:R-:W-:-:S04]  /*1b80*/  SHF.R.U32.HI R5, RZ, 0x1f, R4 ;  /* 0x0000001fff057819 */ /* 0x000fc80000011604 */
[----:B------:R-:W-:Y:S02]  /*1b90*/  SHF.R.U32.HI R3, RZ, 0x1f, R2 ;  /* 0x0000001fff037819 */ /* 0x000fe40000011602 */
[----:B------:R-:W-:Y:S02]  /*1ba0*/  LEA.HI.SX32 R5, R4, R5, 0x1c ;  /* 0x0000000504057211 */ /* 0x000fe400078fe2ff */
[----:B------:R-:W-:Y:S02]  /*1bb0*/  LEA.HI.SX32 R2, R2, R3, 0x1c ;  /* 0x0000000302027211 */ /* 0x000fe400078fe2ff */
[----:B------:R-:W-:Y:S02]  /*1bc0*/  VIMNMX R5, RZ, R5, !PT ;  /* 0x00000005ff057248 */ /* 0x000fe40007fe0100 */
[----:B------:R-:W-:-:S03]  /*1bd0*/  VIMNMX R2, R143, R2, PT ;  /* 0x000000028f027248 */ /* 0x000fc60003fe0100 */
[--C-:B------:R-:W-:Y:S02]  /*1be0*/  IMAD R5, R5, 0x60, -R9.reuse ;  /* 0x0000006005057824 */ /* 0x100fe400078e0a09 */
[----:B------:R-:W-:-:S03]  /*1bf0*/  IMAD R3, R2, 0x60, -R9 ;  /* 0x0000006002037824 */ /* 0x000fc600078e0a09 */
[----:B------:R-:W-:Y:S02]  /*1c00*/  VIMNMX R5, RZ, R5, !PT ;  /* 0x00000005ff057248 */ /* 0x000fe40007fe0100 */
[----:B------:R-:W-:-:S03]  /*1c10*/  VIMNMX R0, R3, R24, PT ;  /* 0x0000001803007248 */ /* 0x000fc60003fe0100 */
[----:B------:R-:W-:Y:S01]  /*1c20*/  IMAD.WIDE.U32 R126, R5, -0x55555555, RZ ;  /* 0xaaaaaaab057e7825 */ /* 0x000fe200078e00ff */
[----:B------:R-:W-:-:S04]  /*1c30*/  ISETP.GT.AND P0, PT, R0, R5, PT ;  /* 0x000000050000720c */ /* 0x000fc80003f04270 */
[----:B------:R-:W-:-:S04]  /*1c40*/  SHF.R.U32.HI R126, RZ, 0x6, R127 ;  /* 0x00000006ff7e7819 */ /* 0x000fc8000001167f */
[----:B------:R-:W-:-:S05]  /*1c50*/  MOV R2, R126 ;  /* 0x0000007e00027202 */ /* 0x000fca0000000f00 */
[----:B------:R-:W-:-:S04]  /*1c60*/  @P0 VIADD R0, R0, 0x5f ;  /* 0x0000005f00000836 */ /* 0x000fc80000000000 */
[----:B------:R-:W-:-:S05]  /*1c70*/  @P0 IMAD.HI R0, R0, 0x2aaaaaab, RZ ;  /* 0x2aaaaaab00000827 */ /* 0x000fca00078e02ff */
[----:B------:R-:W-:-:S04]  /*1c80*/  @P0 SHF.R.U32.HI R3, RZ, 0x1f, R0 ;  /* 0x0000001fff030819 */ /* 0x000fc80000011600 */
[----:B------:R-:W-:Y:S02]  /*1c90*/  @P0 LEA.HI.SX32 R2, R0, R3, 0x1c ;  /* 0x0000000300020211 */ /* 0x000fe400078fe2ff */
[----:B------:R-:W-:Y:S02]  /*1ca0*/  PLOP3.LUT P0, PT, PT, PT, PT, 0x80, 0x0 ;  /* 0x000000000000781c */ /* 0x000fe40003f0f070 */
[----:B------:R-:W-:-:S13]  /*1cb0*/  ISETP.GT.AND P1, PT, R2, R126, PT ;  /* 0x0000007e0200720c */ /* 0x000fda0003f24270 */
[----:B------:R-:W-:Y:S05]  /*1cc0*/  @!P1 BRA `(.L_x_1578) ;  /* 0x0000008c00e49947 */ /* 0x000fea0003800000 */
        /* <DEDUP_REMOVED lines=20> */
.L_x_1580:
[----:B------:R-:W-:Y:S05]  /*1e10*/  BSYNC B6 ;  /* 0x0000000000067941 */ /* 0x000fea0003800000 */
.L_x_1579:
        /* <DEDUP_REMOVED lines=19> */
[----:B-1---5:R-:W-:Y:S05]  /*1f50*/  CALL.ABS.NOINC R14 ;  /* 0x000000000e007343 */ /* 0x022fea0003c00000 */
.L_x_1582:
[----:B------:R-:W-:Y:S05]  /*1f60*/  BSYNC B6 ;  /* 0x0000000000067941 */ /* 0x000fea0003800000 */
.L_x_1581:
[----:B------:R-:W-:Y:S01]  /*1f70*/  ULDC.64 UR4, c[0x0][0x9f8] ;  /* 0x00027e0000047ab9 */ /* 0x000fe20000000a00 */
[----:B------:R-:W-:Y:S01]  /*1f80*/  IMAD.MOV.U32 R101, RZ, RZ, R31 ;  /* 0x000000ffff657224 */ /* 0x000fe200078e001f */
[----:B------:R-:W-:Y:S01]  /*1f90*/  ISETP.NE.U32.AND P0, PT, RZ, UR4, PT ;  /* 0x00000004ff007c0c */ /* 0x000fe2000bf05070 */
[----:B------:R-:W-:Y:S01]  /*1fa0*/  ULDC UR4, c[0x0][0x2f4] ;  /* 0x0000bd0000047ab9 */ /* 0x000fe20000000800 */
[----:B------:R-:W0:Y:S02]  /*1fb0*/  LDC.64 R94, c[0x0][0x3f8] ;  /* 0x0000fe00ff5e7b82 */ /* 0x000e240000000a00 */
[----:B------:R-:W-:Y:S01]  /*1fc0*/  ISETP.NE.AND.EX P0, PT, RZ, UR5, PT, P0 ;  /* 0x00000005ff007c0c */ /* 0x000fe2000bf05300 */
[----:B------:R-:W-:-:S05]  /*1fd0*/  ULDC UR5, c[0x0][0x320] ;  /* 0x0000c80000057ab9 */ /* 0x000fca0000000800 */
[----:B------:R-:W1:Y:S08]  /*1fe0*/  LDC R125, c[0x0][0x3f4] ;  /* 0x0000fd00ff7d7b82 */ /* 0x000e700000000800 */
[----:B------:R-:W2:Y:S08]  /*1ff0*/  @P0 LDC.64 R4, c[0x0][0x9f8] ;  /* 0x00027e00ff040b82 */ /* 0x000eb00000000a00 */
[----:B------:R-:W3:Y:S01]  /*2000*/  LDC.64 R88, c[0x0][0x408] ;  /* 0x00010200ff587b82 */ /* 0x000ee20000000a00 */
[----:B--2---:R-:W-:-:S05]  /*2010*/  @P0 IMAD.WIDE R4, R31, 0x4, R4 ;  /* 0x000000041f040825 */ /* 0x004fca00078e0204 */
[----:B------:R2:W4:Y:S01]  /*2020*/  @P0 LDG.E R101, desc[UR60][R4.64] ;  /* 0x0000003c04650981 */ /* 0x000522000c1e1900 */
[----:B------:R-:W-:Y:S01]  /*2030*/  ISETP.GE.AND P1, PT, R168, UR4, PT ;  /* 0x00000004a8007c0c */ /* 0x000fe2000bf26270 */
[--C-:B0-----:R-:W-:Y:S01]  /*2040*/  IMAD.WIDE.U32 R96, R174, R94, R16.reuse ;  /* 0x0000005eae607225 */ /* 0x101fe200078e0010 */
[----:B------:R-:W-:Y:S01]  /*2050*/  ISETP.GE.AND P0, PT, R16, UR4, PT ;  /* 0x0000000410007c0c */ /* 0x000fe2000bf06270 */
[----:B------:R-:W0:Y:S01]  /*2060*/  S2R R144, SR_TID.X ;  /* 0x0000000000907919 */ /* 0x000e220000002100 */
[----:B------:R-:W-:Y:S01]  /*2070*/  SEL R3, RZ, 0xffffffff, P1 ;  /* 0xffffffffff037807 */ /* 0x000fe20000800000 */
[----:B---3--:R-:W-:Y:S01]  /*2080*/  IMAD.WIDE.U32 R90, R174, R88, R16 ;  /* 0x00000058ae5a7225 */ /* 0x008fe200078e0010 */
[----:B------:R-:W-:Y:S02]  /*2090*/  SEL R0, RZ, 0x1, P0 ;  /* 0x00000001ff007807 */ /* 0x000fe40000000000 */
[----:B------:R-:W-:Y:S01]  /*20a0*/  ISETP.GE.AND P0, PT, R168, UR5, PT ;  /* 0x00000005a8007c0c */ /* 0x000fe2000bf06270 */
[----:B------:R-:W-:Y:S01]  /*20b0*/  IMAD.SHL.U32 R3, R3, 0x2, RZ ;  /* 0x0000000203037824 */ /* 0x000fe200078e00ff */
[----:B------:R-:W-:Y:S01]  /*20c0*/  ISETP.GE.AND P1, PT, R23, UR4, PT ;  /* 0x0000000417007c0c */ /* 0x000fe2000bf26270 */
[----:B------:R-:W-:Y:S01]  /*20d0*/  IMAD.SHL.U32 R107, R94, 0x40, RZ ;  /* 0x000000405e6b7824 */ /* 0x000fe200078e00ff */
[----:B------:R-:W-:Y:S01]  /*20e0*/  SHF.R.S32.HI R7, RZ, 0x1f, R174 ;  /* 0x0000001fff077819 */ /* 0x000fe200000114ae */
[----:B------:R-:W-:Y:S01]  /*20f0*/  IMAD R133, R89, 0x60, RZ ;  /* 0x0000006059857824 */ /* 0x000fe200078e02ff */
[----:B------:R-:W-:Y:S01]  /*2100*/  LOP3.LUT R0, R3, 0x2, R0, 0xe2, !PT ;  /* 0x0000000203007812 */ /* 0x000fe200078ee200 */
[----:B------:R-:W-:Y:S01]  /*2110*/  IMAD.SHL.U32 R109, R88, 0x40, RZ ;  /* 0x00000040586d7824 */ /* 0x000fe200078e00ff */
[----:B------:R-:W-:Y:S01]  /*2120*/  SEL R3, RZ, 0xffffffff, P0 ;  /* 0xffffffffff037807 */ /* 0x000fe20000000000 */
[----:B------:R-:W-:Y:S01]  /*2130*/  IMAD.IADD R130, R130, 0x1, R25 ;  /* 0x0000000182827824 */ /* 0x000fe200078e0219 */
[----:B------:R-:W-:Y:S01]  /*2140*/  ISETP.GE.AND P0, PT, R169, UR4, PT ;  /* 0x00000004a9007c0c */ /* 0x000fe2000bf06270 */
[----:B------:R-:W-:Y:S01]  /*2150*/  IMAD R113, R199, 0x40, R174 ;  /* 0x00000040c7717824 */ /* 0x000fe200078e02ae */
[----:B--2---:R-:W-:Y:S01]  /*2160*/  SEL R4, RZ, 0x8, P1 ;  /* 0x00000008ff047807 */ /* 0x004fe20000800000 */
[----:B------:R-:W-:Y:S01]  /*2170*/  IMAD.SHL.U32 R6, R3, 0x2, RZ ;  /* 0x0000000203067824 */ /* 0x000fe200078e00ff */
[----:B------:R-:W-:-:S02]  /*2180*/  SEL R3, RZ, 0x4, P0 ;  /* 0x00000004ff037807 */ /* 0x000fc40000000000 */
[--C-:B------:R-:W-:Y:S02]  /*2190*/  SHF.R.S32.HI R165, RZ, 0x1f, R164.reuse ;  /* 0x0000001fffa57819 */ /* 0x100fe400000114a4 */
[----:B------:R-:W-:Y:S01]  /*21a0*/  LOP3.LUT R0, R4, R0, R3, 0xfe, !PT ;  /* 0x0000000004007212 */ /* 0x000fe200078efe03 */
[-C--:B------:R-:W-:Y:S01]  /*21b0*/  IMAD R3, R7, R94.reuse, RZ ;  /* 0x0000005e07037224 */ /* 0x080fe200078e02ff */
[----:B------:R-:W-:Y:S01]  /*21c0*/  ISETP.GE.AND P0, PT, R161, UR4, PT ;  /* 0x00000004a1007c0c */ /* 0x000fe2000bf06270 */
[----:B------:R-:W-:Y:S01]  /*21d0*/  IMAD.WIDE.U32 R98, R174, R94, R164 ;  /* 0x0000005eae627225 */ /* 0x000fe200078e00a4 */
[----:B------:R-:W-:Y:S02]  /*21e0*/  ISETP.GE.AND P1, PT, R169, UR5, PT ;  /* 0x00000005a9007c0c */ /* 0x000fe4000bf26270 */
[----:B------:R-:W-:Y:S01]  /*21f0*/  ISETP.GE.AND P2, PT, R16, UR5, PT ;  /* 0x0000000510007c0c */ /* 0x000fe2000bf46270 */
[----:B------:R-:W-:Y:S01]  /*2200*/  IMAD R9, R174, R95, R3 ;  /* 0x0000005fae097224 */ /* 0x000fe200078e0203 */
[----:B------:R-:W-:Y:S01]  /*2210*/  SEL R3, RZ, 0x10, P0 ;  /* 0x00000010ff037807 */ /* 0x000fe20000000000 */
[-C--:B------:R-:W-:Y:S01]  /*2220*/  IMAD R7, R7, R88.reuse, RZ ;  /* 0x0000005807077224 */ /* 0x080fe200078e02ff */
[----:B-1----:R-:W-:Y:S01]  /*2230*/  ISETP.GE.AND P3, PT, R16, R125, PT ;  /* 0x0000007d1000720c */ /* 0x002fe20003f66270 */
[----:B------:R-:W-:Y:S01]  /*2240*/  IMAD.IADD R97, R9, 0x1, R97 ;  /* 0x0000000109617824 */ /* 0x000fe200078e0261 */
[----:B------:R-:W-:Y:S01]  /*2250*/  IADD3 R99, R99, R9, RZ ;  /* 0x0000000963637210 */ /* 0x000fe20007ffe0ff */
[C---:B------:R-:W-:Y:S01]  /*2260*/  IMAD R11, R174.reuse, R89, R7 ;  /* 0x00000059ae0b7224 */ /* 0x040fe200078e0207 */
[----:B------:R-:W-:Y:S01]  /*2270*/  SEL R4, RZ, 0x4, P1 ;  /* 0x00000004ff047807 */ /* 0x000fe20000800000 */
[----:B------:R-:W-:Y:S01]  /*2280*/  IMAD.WIDE.U32 R92, R174, R88, R164 ;  /* 0x00000058ae5c7225 */ /* 0x000fe200078e00a4 */
[----:B------:R-:W-:-:S02]  /*2290*/  LOP3.LUT R9, R0, R3, RZ, 0xfc, !PT ;  /* 0x0000000300097212 */ /* 0x000fc400078efcff */
[----:B------:R-:W-:Y:S01]  /*22a0*/  SEL R5, RZ, 0x1, P2 ;  /* 0x00000001ff057807 */ /* 0x000fe20001000000 */
[----:B------:R-:W-:Y:S01]  /*22b0*/  IMAD.IADD R93, R93, 0x1, R11 ;  /* 0x000000015d5d7824 */ /* 0x000fe200078e020b */
[-C--:B------:R-:W-:Y:S01]  /*22c0*/  ISETP.GE.AND P1, PT, R169, R125.reuse, PT ;  /* 0x0000007da900720c */ /* 0x080fe20003f26270 */
[-C--:B-----5:R-:W-:Y:S01]  /*22d0*/  IMAD.WIDE.U32 R98, R141, R94.reuse, R98 ;  /* 0x0000005e8d627225 */ /* 0x0a0fe200078e0062 */
[----:B------:R-:W-:Y:S02]  /*22e0*/  SEL R3, R125, RZ, P3 ;  /* 0x000000ff7d037207 */ /* 0x000fe40001800000 */
[----:B------:R-:W-:Y:S01]  /*22f0*/  ISETP.GE.AND P2, PT, R168, R125, PT ;  /* 0x0000007da800720c */ /* 0x000fe20003f46270 */
[----:B------:R-:W-:Y:S01]  /*2300*/  IMAD.WIDE.U32 R96, R141, R94, R96 ;  /* 0x0000005e8d607225 */ /* 0x000fe200078e0060 */
[C---:B------:R-:W-:Y:S02]  /*2310*/  SEL R0, R125.reuse, RZ, P1 ;  /* 0x000000ff7d007207 */ /* 0x040fe40000800000 */
[----:B------:R-:W-:Y:S01]  /*2320*/  SEL R7, R125, RZ, P2 ;  /* 0x000000ff7d077207 */ /* 0x000fe20001000000 */
[----:B------:R-:W-:Y:S01]  /*2330*/  IMAD.IADD R3, R16, 0x1, R3 ;  /* 0x0000000110037824 */ /* 0x000fe200078e0203 */
[----:B------:R-:W-:Y:S01]  /*2340*/  LOP3.LUT R5, R6, 0x2, R5, 0xe2, !PT ;  /* 0x0000000206057812 */ /* 0x000fe200078ee205 */
[----:B------:R-:W-:Y:S01]  /*2350*/  IMAD.IADD R10, R169, 0x1, R0 ;  /* 0x00000001a90a7824 */ /* 0x000fe200078e0200 */
[----:B------:R-:W-:Y:S01]  /*2360*/  IADD3 R91, R11, R91, RZ ;  /* 0x0000005b0b5b7210 */ /* 0x000fe20007ffe0ff */
[----:B------:R-:W-:Y:S01]  /*2370*/  IMAD.IADD R7, R168, 0x1, R7 ;  /* 0x00000001a8077824 */ /* 0x000fe200078e0207 */
[----:B------:R-:W-:Y:S01]  /*2380*/  SHF.R.S32.HI R0, RZ, 0x1f, R3 ;  /* 0x0000001fff007819 */ /* 0x000fe20000011403 */
[----:B------:R-:W-:Y:S01]  /*2390*/  IMAD.WIDE.U32 R92, R141, R88, R92 ;  /* 0x000000588d5c7225 */ /* 0x000fe200078e005c */
[----:B------:R-:W-:-:S02]  /*23a0*/  LOP3.LUT R5, R5, R4, RZ, 0xfc, !PT ;  /* 0x0000000405057212 */ /* 0x000fc400078efcff */
[CC--:B------:R-:W-:Y:S01]  /*23b0*/  LEA.HI R6, R0.reuse, R3.reuse, RZ, 0x3 ;  /* 0x0000000300067211 */ /* 0x0c0fe200078f18ff */
[----:B------:R-:W-:Y:S01]  /*23c0*/  IMAD.WIDE.U32 R90, R141, R88, R90 ;  /* 0x000000588d5a7225 */ /* 0x000fe200078e005a */
[----:B------:R-:W-:Y:S02]  /*23d0*/  SHF.R.S32.HI R4, RZ, 0x1f, R7 ;  /* 0x0000001fff047819 */ /* 0x000fe40000011407 */
[----:B------:R-:W-:Y:S01]  /*23e0*/  LEA.HI R0, R0, R3, RZ, 0x6 ;  /* 0x0000000300007211 */ /* 0x000fe200078f30ff */
[----:B------:R-:W-:Y:S01]  /*23f0*/  IMAD.SHL.U32 R125, R125, 0x2, RZ ;  /* 0x000000027d7d7824 */ /* 0x000fe200078e00ff */
[CC--:B------:R-:W-:Y:S02]  /*2400*/  LEA.HI R8, R4.reuse, R7.reuse, RZ, 0x6 ;  /* 0x0000000704087211 */ /* 0x0c0fe400078f30ff */
[----:B------:R-:W-:Y:S02]  /*2410*/  SHF.R.S32.HI R3, RZ, 0x6, R0 ;  /* 0x00000006ff037819 */ /* 0x000fe40000011400 */
[----:B------:R-:W-:-:S02]  /*2420*/  LEA.HI R7, R4, R7, RZ, 0x3 ;  /* 0x0000000704077211 */ /* 0x000fc400078f18ff */
[----:B------:R-:W-:Y:S01]  /*2430*/  SHF.R.S32.HI R15, RZ, 0x1f, R10 ;  /* 0x0000001fff0f7819 */ /* 0x000fe2000001140a */
[C---:B------:R-:W-:Y:S01]  /*2440*/  IMAD R140, R3.reuse, 0x1800, R186 ;  /* 0x00001800038c7824 */ /* 0x040fe200078e02ba */
[C---:B------:R-:W-:Y:S01]  /*2450*/  LOP3.LUT R0, R184.reuse, 0x38, R6, 0xf8, !PT ;  /* 0x00000038b8007812 */ /* 0x040fe200078ef806 */
[----:B------:R-:W-:Y:S01]  /*2460*/  IMAD R138, R3, 0x1800, R188 ;  /* 0x00001800038a7824 */ /* 0x000fe200078e02bc */
[----:B------:R-:W-:Y:S02]  /*2470*/  SHF.R.S32.HI R11, RZ, 0x6, R8 ;  /* 0x00000006ff0b7819 */ /* 0x000fe40000011408 */
[----:B------:R-:W-:Y:S02]  /*2480*/  LOP3.LUT R4, R184, 0x38, R7, 0xf8, !PT ;  /* 0x00000038b8047812 */ /* 0x000fe400078ef807 */
[-C--:B------:R-:W-:Y:S01]  /*2490*/  LEA.HI R12, R15, R10.reuse, RZ, 0x3 ;  /* 0x0000000a0f0c7211 */ /* 0x080fe200078f18ff */
[C---:B------:R-:W-:Y:S01]  /*24a0*/  IMAD R139, R11.reuse, 0x1800, R186 ;  /* 0x000018000b8b7824 */ /* 0x040fe200078e02ba */
[-C--:B------:R-:W-:Y:S01]  /*24b0*/  LOP3.LUT R3, R0, R185.reuse, RZ, 0x3c, !PT ;  /* 0x000000b900037212 */ /* 0x080fe200078e3cff */
[----:B------:R-:W-:Y:S01]  /*24c0*/  IMAD R136, R11, 0x1800, R188 ;  /* 0x000018000b887824 */ /* 0x000fe200078e02bc */
[----:B------:R-:W-:Y:S01]  /*24d0*/  LEA.HI R10, R15, R10, RZ, 0x6 ;  /* 0x0000000a0f0a7211 */ /* 0x000fe200078f30ff */
[----:B------:R-:W-:Y:S01]  /*24e0*/  IMAD R11, R95, 0x60, RZ ;  /* 0x000000605f0b7824 */ /* 0x000fe200078e02ff */
[----:B------:R-:W-:-:S02]  /*24f0*/  LOP3.LUT R4, R4, R185, RZ, 0x3c, !PT ;  /* 0x000000b904047212 */ /* 0x000fc400078e3cff */
[----:B------:R-:W-:Y:S02]  /*2500*/  IADD3 R140, R140, R3, RZ ;  /* 0x000000038c8c7210 */ /* 0x000fe40007ffe0ff */
[----:B------:R-:W-:Y:S01]  /*2510*/  SHF.R.S32.HI R3, RZ, 0x6, R10 ;  /* 0x00000006ff037819 */ /* 0x000fe2000001140a */
[----:B------:R-:W-:Y:S01]  /*2520*/  IMAD.IADD R139, R139, 0x1, R4 ;  /* 0x000000018b8b7824 */ /* 0x000fe200078e0204 */
[C---:B------:R-:W-:Y:S02]  /*2530*/  LOP3.LUT R15, R181.reuse, 0x38, R12, 0xf8, !PT ;  /* 0x00000038b50f7812 */ /* 0x040fe400078ef80c */
[----:B------:R-:W-:Y:S01]  /*2540*/  LOP3.LUT R13, R181, 0x38, R6, 0xf8, !PT ;  /* 0x00000038b50d7812 */ /* 0x000fe200078ef806 */
[----:B------:R-:W-:Y:S01]  /*2550*/  IMAD R135, R3, 0x1800, R188 ;  /* 0x0000180003877824 */ /* 0x000fe200078e02bc */
[-C--:B------:R-:W-:Y:S01]  /*2560*/  LOP3.LUT R4, R15, R218.reuse, RZ, 0x3c, !PT ;  /* 0x000000da0f047212 */ /* 0x080fe200078e3cff */
[----:B------:R-:W-:Y:S01]  /*2570*/  IMAD R137, R3, 0x1800, R186 ;  /* 0x0000180003897824 */ /* 0x000fe200078e02ba */
[----:B------:R-:W-:-:S02]  /*2580*/  LOP3.LUT R13, R13, R218, RZ, 0x3c, !PT ;  /* 0x000000da0d0d7212 */ /* 0x000fc400078e3cff */
[----:B------:R-:W-:Y:S01]  /*2590*/  SHF.R.S32.HI R21, RZ, 0x1f, R141 ;  /* 0x0000001fff157819 */ /* 0x000fe2000001148d */
[----:B------:R-:W-:Y:S01]  /*25a0*/  IMAD.IADD R135, R135, 0x1, R4 ;  /* 0x0000000187877824 */ /* 0x000fe200078e0204 */
[----:B------:R-:W-:Y:S01]  /*25b0*/  LOP3.LUT R0, R184, 0x38, R12, 0xf8, !PT ;  /* 0x00000038b8007812 */ /* 0x000fe200078ef80c */
[----:B------:R-:W-:Y:S01]  /*25c0*/  IMAD.IADD R138, R138, 0x1, R13 ;  /* 0x000000018a8a7824 */ /* 0x000fe200078e020d */
[----:B------:R-:W-:Y:S01]  /*25d0*/  LOP3.LUT R4, R184, 0x18, R16, 0xf8, !PT ;  /* 0x00000018b8047812 */ /* 0x000fe200078ef810 */
[----:B------:R-:W-:Y:S01]  /*25e0*/  IMAD R8, R21, R94, RZ ;  /* 0x0000005e15087224 */ /* 0x000fe200078e02ff */
[----:B------:R-:W-:Y:S02]  /*25f0*/  ISETP.GE.AND P4, PT, R23, UR5, PT ;  /* 0x0000000517007c0c */ /* 0x000fe4000bf86270 */
[----:B------:R-:W-:Y:S01]  /*2600*/  LOP3.LUT R13, R181, 0x38, R7, 0xf8, !PT ;  /* 0x00000038b50d7812 */ /* 0x000fe200078ef807 */
[----:B------:R-:W-:Y:S01]  /*2610*/  IMAD R103, R141, R95, R8 ;  /* 0x0000005f8d677224 */ /* 0x000fe200078e0208 */
[----:B------:R-:W-:-:S02]  /*2620*/  LOP3.LUT R0, R0, R185, RZ, 0x3c, !PT ;  /* 0x000000b900007212 */ /* 0x000fc400078e3cff */
[----:B------:R-:W-:Y:S01]  /*2630*/  ISETP.GE.AND P0, PT, R162, UR4, PT ;  /* 0x00000004a2007c0c */ /* 0x000fe2000bf06270 */
[----:B------:R-:W-:Y:S01]  /*2640*/  IMAD.IADD R105, R99, 0x1, R103 ;  /* 0x0000000163697824 */ /* 0x000fe200078e0267 */
[----:B------:R-:W-:Y:S02]  /*2650*/  LOP3.LUT R3, R4, R185, RZ, 0x3c, !PT ;  /* 0x000000b904037212 */ /* 0x000fe400078e3cff */
[----:B------:R-:W-:Y:S02]  /*2660*/  SEL R4, RZ, 0x8, P4 ;  /* 0x00000008ff047807 */ /* 0x000fe40002000000 */
[----:B------:R-:W-:Y:S01]  /*2670*/  LOP3.LUT R13, R13, R218, RZ, 0x3c, !PT ;  /* 0x000000da0d0d7212 */ /* 0x000fe200078e3cff */
[----:B------:R-:W-:Y:S01]  /*2680*/  IMAD.IADD R3, R186, 0x1, R3 ;  /* 0x00000001ba037824 */ /* 0x000fe200078e0203 */
[----:B------:R-:W-:Y:S01]  /*2690*/  IADD3 R137, R137, R0, RZ ;  /* 0x0000000089897210 */ /* 0x000fe20007ffe0ff */
[----:B------:R-:W-:Y:S01]  /*26a0*/  IMAD R0, R21, R88, RZ ;  /* 0x0000005815007224 */ /* 0x000fe200078e02ff */
[----:B------:R-:W-:Y:S01]  /*26b0*/  LOP3.LUT P5, RZ, R208, 0x4, RZ, 0xc0, !PT ;  /* 0x00000004d0ff7812 */ /* 0x000fe200078ac0ff */
[----:B------:R-:W-:Y:S01]  /*26c0*/  IMAD.IADD R136, R136, 0x1, R13 ;  /* 0x0000000188887824 */ /* 0x000fe200078e020d */
[----:B------:R-:W-:Y:S01]  /*26d0*/  MOV R127, 0x20 ;  /* 0x00000020007f7802 */ /* 0x000fe20000000f00 */
[----:B------:R-:W-:Y:S01]  /*26e0*/  IMAD R13, R141, R89, R0 ;  /* 0x000000598d0d7224 */ /* 0x000fe200078e0200 */
[----:B------:R-:W-:-:S02]  /*26f0*/  SEL R8, RZ, 0x20, P0 ;  /* 0x00000020ff087807 */ /* 0x000fc40000000000 */
[----:B------:R-:W-:Y:S01]  /*2700*/  LOP3.LUT R20, R5, R4, RZ, 0xfc, !PT ;  /* 0x0000000405147212 */ /* 0x000fe200078efcff */
[----:B------:R-:W-:Y:S01]  /*2710*/  IMAD.IADD R104, R93, 0x1, R13 ;  /* 0x000000015d687824 */ /* 0x000fe200078e020d */
[----:B------:R-:W-:Y:S01]  /*2720*/  LOP3.LUT R4, R5, 0x1, RZ, 0xc0, !PT ;  /* 0x0000000105047812 */ /* 0x000fe200078ec0ff */
[----:B------:R-:W-:Y:S01]  /*2730*/  IMAD.IADD R102, R13, 0x1, R91 ;  /* 0x000000010d667824 */ /* 0x000fe200078e025b */
[C---:B------:R-:W-:Y:S01]  /*2740*/  SHF.L.U64.HI R106, R94.reuse, 0x6, R95 ;  /* 0x000000065e6a7819 */ /* 0x040fe2000001025f */
[----:B------:R-:W-:Y:S01]  /*2750*/  IMAD.WIDE.U32 R94, R94, 0x60, RZ ;  /* 0x000000605e5e7825 */ /* 0x000fe200078e00ff */
[----:B------:R-:W-:Y:S02]  /*2760*/  SHF.R.S32.HI R118, RZ, 0x3, R6 ;  /* 0x00000003ff767819 */ /* 0x000fe40000011406 */
[----:B------:R-:W-:Y:S02]  /*2770*/  LOP3.LUT R5, R6, 0xfffffff8, RZ, 0xc0, !PT ;  /* 0xfffffff806057812 */ /* 0x000fe400078ec0ff */
[C---:B------:R-:W-:Y:S01]  /*2780*/  SHF.L.U64.HI R108, R88.reuse, 0x6, R89 ;  /* 0x00000006586c7819 */ /* 0x040fe20000010259 */
[----:B------:R-:W-:Y:S01]  /*2790*/  IMAD.WIDE.U32 R88, R88, 0x60, RZ ;  /* 0x0000006058587825 */ /* 0x000fe200078e00ff */
[----:B------:R-:W-:-:S02]  /*27a0*/  SEL R127, R127, 0xffffffe0, !P5 ;  /* 0xffffffe07f7f7807 */ /* 0x000fc40006800000 */
[----:B------:R-:W-:Y:S01]  /*27b0*/  SHF.R.S32.HI R117, RZ, 0x3, R7 ;  /* 0x00000003ff757819 */ /* 0x000fe20000011407 */
[----:B------:R-:W-:Y:S01]  /*27c0*/  IMAD.IADD R133, R89, 0x1, R133 ;  /* 0x0000000159857824 */ /* 0x000fe200078e0285 */
[----:B------:R-:W-:Y:S01]  /*27d0*/  LOP3.LUT R6, R7, 0xfffffff8, RZ, 0xc0, !PT ;  /* 0xfffffff807067812 */ /* 0x000fe200078ec0ff */
[----:B------:R-:W-:Y:S01]  /*27e0*/  IMAD.IADD R134, R127, 0x1, R3 ;  /* 0x000000017f867824 */ /* 0x000fe200078e0203 */
[C---:B------:R-:W-:Y:S02]  /*27f0*/  LOP3.LUT R27, R9.reuse, R8, RZ, 0xfc, !PT ;  /* 0x00000008091b7212 */ /* 0x040fe400078efcff */
[----:B------:R-:W-:Y:S02]  /*2800*/  LOP3.LUT R7, R12, 0xfffffff8, RZ, 0xc0, !PT ;  /* 0xfffffff80c077812 */ /* 0x000fe400078ec0ff */
[----:B------:R-:W-:Y:S02]  /*2810*/  LOP3.LUT R8, R9, 0x1, RZ, 0xc0, !PT ;  /* 0x0000000109087812 */ /* 0x000fe400078ec0ff */
[----:B------:R-:W-:-:S02]  /*2820*/  LOP3.LUT R9, R20, 0x2, RZ, 0xc0, !PT ;  /* 0x0000000214097812 */ /* 0x000fc400078ec0ff */
[----:B------:R-:W-:Y:S02]  /*2830*/  LOP3.LUT R10, R20, 0x4, RZ, 0xc0, !PT ;  /* 0x00000004140a7812 */ /* 0x000fe400078ec0ff */
[C---:B------:R-:W-:Y:S02]  /*2840*/  LOP3.LUT R21, R27.reuse, 0x2, RZ, 0xc0, !PT ;  /* 0x000000021b157812 */ /* 0x040fe400078ec0ff */
[C---:B------:R-:W-:Y:S02]  /*2850*/  LOP3.LUT R25, R27.reuse, 0x4, RZ, 0xc0, !PT ;  /* 0x000000041b197812 */ /* 0x040fe400078ec0ff */
[C---:B------:R-:W-:Y:S02]  /*2860*/  LOP3.LUT R100, R27.reuse, 0x8, RZ, 0xc0, !PT ;  /* 0x000000081b647812 */ /* 0x040fe400078ec0ff */
[----:B------:R-:W-:Y:S02]  /*2870*/  LOP3.LUT R26, R27, 0x10, RZ, 0xc0, !PT ;  /* 0x000000101b1a7812 */ /* 0x000fe400078ec0ff */
[----:B------:R-:W-:-:S02]  /*2880*/  SHF.R.S32.HI R0, RZ, 0x1f, R30 ;  /* 0x0000001fff007819 */ /* 0x000fc4000001141e */
[----:B0-----:R-:W-:Y:S02]  /*2890*/  LEA.HI R144, R144, 0x8, RZ, 0x19 ;  /* 0x0000000890907811 */ /* 0x001fe400078fc8ff */
[----:B------:R-:W-:Y:S02]  /*28a0*/  IADD3 R132, R95, R11, RZ ;  /* 0x0000000b5f847210 */ /* 0x000fe40007ffe0ff */
[----:B------:R-:W-:Y:S02]  /*28b0*/  IADD3 R103, R103, R97, RZ ;  /* 0x0000006167677210 */ /* 0x000fe40007ffe0ff */
[----:B------:R-:W-:Y:S02]  /*28c0*/  SHF.R.S32.HI R114, RZ, 0x3, R12 ;  /* 0x00000003ff727819 */ /* 0x000fe4000001140c */
[----:B------:R-:W-:Y:S02]  /*28d0*/  LOP3.LUT R20, R20, 0x8, RZ, 0xc0, !PT ;  /* 0x0000000814147812 */ /* 0x000fe400078ec0ff */
[----:B------:R-:W-:-:S02]  /*28e0*/  SHF.R.S32.HI R112, RZ, 0x1f, R5 ;  /* 0x0000001fff707819 */ /* 0x000fc40000011405 */
[----:B------:R-:W-:Y:S02]  /*28f0*/  SHF.R.S32.HI R111, RZ, 0x1f, R6 ;  /* 0x0000001fff6f7819 */ /* 0x000fe40000011406 */
[----:B------:R-:W-:Y:S02]  /*2900*/  SHF.R.S32.HI R110, RZ, 0x1f, R7 ;  /* 0x0000001fff6e7819 */ /* 0x000fe40000011407 */
[----:B------:R-:W-:Y:S02]  /*2910*/  LOP3.LUT R27, R27, 0x20, RZ, 0xc0, !PT ;  /* 0x000000201b1b7812 */ /* 0x000fe400078ec0ff */
[----:B----4-:R-:W-:-:S07]  /*2920*/  SHF.R.S32.HI R129, RZ, 0x1f, R101 ;  /* 0x0000001fff817819 */ /* 0x010fce0000011465 */
.L_x_1688:
[----:B0-----:R-:W0:Y:S01]  /*2930*/  LDC R32, c[0x0][0x430] ;  /* 0x00010c00ff207b82 */ /* 0x001e220000000800 */
[----:B------:R-:W-:-:S04]  /*2940*/  VIADD R2, R2, 0xffffffff ;  /* 0xffffffff02027836 */ /* 0x000fc80000000000 */
[----:B------:R-:W-:-:S03]  /*2950*/  IMAD R11, R2, 0x60, R113 ;  /* 0x00000060020b7824 */ /* 0x000fc600078e0271 */
[----:B------:R-:W1:Y:S02]  /*2960*/  LDC R124, c[0x0][0x3f4] ;  /* 0x0000fd00ff7c7b82 */ /* 0x000e640000000800 */
[----:B------:R-:W-:Y:S02]  /*2970*/  ISETP.GE.AND P0, PT, R11, R24, PT ;  /* 0x000000180b00720c */ /* 0x000fe40003f06270 */
[----:B------:R-:W-:Y:S02]  /*2980*/  IADD3 R33, R130, R11, RZ ;  /* 0x0000000b82217210 */ /* 0x000fe40007ffe0ff */
[----:B------:R-:W-:-:S03]  /*2990*/  ISETP.GT.OR P0, PT, R113, 0x5f, P0 ;  /* 0x0000005f7100780c */ /* 0x000fc60000704670 */
[----:B------:R-:W-:Y:S01]  /*29a0*/  IMAD.MOV.U32 R11, RZ, RZ, R33 ;  /* 0x000000ffff0b7224 */ /* 0x000fe200078e0021 */
        /* <DEDUP_REMOVED lines=9> */
[----:B------:R-:W-:Y:S02]  /*2a40*/  @!P0 IMAD R31, R101, R15, R28 ;  /* 0x0000000f651f8224 */ /* 0x000fe400078e021c */
[----:B------:R-:W-:-:S04]  /*2a50*/  @!P0 IMAD.MOV.U32 R28, RZ, RZ, R11 ;  /* 0x000000ffff1c8224 */ /* 0x000fc800078e000b */
[----:B------:R-:W-:Y:S01]  /*2a60*/  @!P0 IMAD.WIDE.U32 R14, R101, R14, R28 ;  /* 0x0000000e650e8225 */ /* 0x000fe200078e001c */
[----:B------:R-:W-:-:S03]  /*2a70*/  MOV R28, RZ ;  /* 0x000000ff001c7202 */ /* 0x000fc60000000f00 */
[----:B------:R-:W-:Y:S01]  /*2a80*/  @!P0 IMAD.IADD R15, R15, 0x1, R31 ;  /* 0x000000010f0f8824 */ /* 0x000fe200078e021f */
[----:B--2---:R-:W-:-:S04]  /*2a90*/  @!P0 LEA R12, P4, R14, R12, 0x2 ;  /* 0x0000000c0e0c8211 */ /* 0x004fc800078810ff */
[----:B------:R-:W-:-:S05]  /*2aa0*/  @!P0 LEA.HI.X R13, R14, R13, R15, 0x2, P4 ;  /* 0x0000000d0e0d8211 */ /* 0x000fca00020f140f */
[----:B------:R0:W5:Y:S01]  /*2ab0*/  @!P0 LDG.E R28, desc[UR60][R12.64] ;  /* 0x0000003c0c1c8981 */ /* 0x000162000c1e1900 */
[----:B-1----:R-:W-:Y:S01]  /*2ac0*/  ISETP.GE.AND P0, PT, R124, 0x1, PT ;  /* 0x000000017c00780c */ /* 0x002fe20003f06270 */
[----:B------:R-:W-:Y:S01]  /*2ad0*/  IMAD.MOV R29, RZ, RZ, -R11 ;  /* 0x000000ffff1d7224 */ /* 0x000fe200078e0a0b */
[----:B------:R-:W-:Y:S01]  /*2ae0*/  ISETP.GT.AND P4, PT, R2, R126, PT ;  /* 0x0000007e0200720c */ /* 0x000fe20003f84270 */
[C---:B------:R-:W-:Y:S01]  /*2af0*/  IMAD R11, R19.reuse, 0x4800, R134 ;  /* 0x00004800130b7824 */ /* 0x040fe200078e0286 */
[----:B------:R-:W-:Y:S05]  /*2b00*/  YIELD ;  /* 0x0000000000007946 */ /* 0x000fea0003800000 */
[----:B------:R-:W-:Y:S01]  /*2b10*/  IMAD R29, R32, R29, R33 ;  /* 0x0000001d201d7224 */ /* 0x000fe200078e0221 */
[----:B------:R-:W-:Y:S01]  /*2b20*/  BSSY B0, `(.L_x_1583) ;  /* 0x00007a0000007945 */ /* 0x000fe20003800000 */
[----:B------:R-:W-:Y:S01]  /*2b30*/  IMAD R33, R19, 0x4800, R3 ;  /* 0x0000480013217824 */ /* 0x000fe200078e0203 */
[----:B------:R-:W-:Y:S01]  /*2b40*/  P2R R123, PR, RZ, 0x10 ;  /* 0x00000010ff7b7803 */ /* 0x000fe20000000000 */
[----:B------:R-:W-:-:S02]  /*2b50*/  IMAD R32, R11, 0x2, R122 ;  /* 0x000000020b207824 */ /* 0x000fc400078e027a */
[----:B------:R-:W-:Y:S01]  /*2b60*/  IMAD R33, R33, 0x2, R122 ;  /* 0x0000000221217824 */ /* 0x000fe200078e027a */
        /* <DEDUP_REMOVED lines=8> */
[-C--:B------:R-:W-:Y:S02]  /*2bf0*/  IMAD R34, R133, R2.reuse, RZ ;  /* 0x0000000285227224 */ /* 0x080fe400078e02ff */
[----:B------:R-:W-:Y:S01]  /*2c00*/  IMAD R11, R29, UR5, R14 ;  /* 0x000000051d0b7c24 */ /* 0x000fe2000f8e020e */
[----:B------:R-:W-:Y:S01]  /*2c10*/  ULDC.64 UR4, c[0x0][0x310] ;  /* 0x0000c40000047ab9 */ /* 0x000fe20000000a00 */
[----:B------:R-:W-:-:S02]  /*2c20*/  IMAD R14, R132, R2, RZ ;  /* 0x00000002840e7224 */ /* 0x000fc400078e02ff */
[----:B------:R-:W-:Y:S01]  /*2c30*/  IMAD R15, R84, UR4, RZ ;  /* 0x00000004540f7c24 */ /* 0x000fe2000f8e02ff */
[----:B------:R-:W-:Y:S01]  /*2c40*/  IADD3 R13, R13, R11, RZ ;  /* 0x0000000b0d0d7210 */ /* 0x000fe20007ffe0ff */
[----:B------:R-:W-:Y:S01]  /*2c50*/  IMAD R85, R2, -0x60, R24 ;  /* 0xffffffa002557824 */ /* 0x000fe200078e0218 */
[----:B------:R-:W-:Y:S01]  /*2c60*/  SHF.R.S32.HI R11, RZ, 0x1f, R2 ;  /* 0x0000001fff0b7819 */ /* 0x000fe20000011402 */
[C---:B------:R-:W-:Y:S02]  /*2c70*/  IMAD R15, R28.reuse, UR5, R15 ;  /* 0x000000051c0f7c24 */ /* 0x040fe4000f8e020f */
[----:B------:R-:W-:Y:S01]  /*2c80*/  IMAD.WIDE.U32 R12, R28, UR4, R12 ;  /* 0x000000041c0c7c25 */ /* 0x000fe2000f8e000c */
[----:B------:R-:W-:Y:S01]  /*2c90*/  ULDC.64 UR4, c[0x0][0x308] ;  /* 0x0000c20000047ab9 */ /* 0x000fe20000000a00 */
[----:B------:R-:W-:Y:S02]  /*2ca0*/  VIMNMX R85, R85, 0x60, PT ;  /* 0x0000006055557848 */ /* 0x000fe40003fe0100 */
[----:B------:R-:W-:-:S02]  /*2cb0*/  IMAD.IADD R13, R13, 0x1, R15 ;  /* 0x000000010d0d7824 */ /* 0x000fc400078e020f */
[----:B------:R-:W-:Y:S02]  /*2cc0*/  IMAD R15, R0, UR4, RZ ;  /* 0x00000004000f7c24 */ /* 0x000fe4000f8e02ff */
[----:B------:R-:W-:Y:S02]  /*2cd0*/  IMAD R39, R11, R88, R34 ;  /* 0x000000580b277224 */ /* 0x000fe400078e0222 */
[C---:B------:R-:W-:Y:S02]  /*2ce0*/  IMAD R115, R30.reuse, UR5, R15 ;  /* 0x000000051e737c24 */ /* 0x040fe4000f8e020f */
[----:B------:R-:W-:Y:S01]  /*2cf0*/  IMAD.WIDE.U32 R34, R30, UR4, R12 ;  /* 0x000000041e227c25 */ /* 0x000fe2000f8e000c */
[----:B------:R-:W-:-:S03]  /*2d00*/  ULDC.64 UR4, c[0x0][0x2e8] ;  /* 0x0000ba0000047ab9 */ /* 0x000fc60000000a00 */
[----:B------:R-:W-:Y:S01]  /*2d10*/  IMAD.IADD R115, R35, 0x1, R115 ;  /* 0x0000000123737824 */ /* 0x000fe200078e0273 */
[----:B------:R-:W-:Y:S01]  /*2d20*/  LEA R116, P4, R34, UR4, 0x1 ;  /* 0x0000000422747c11 */ /* 0x000fe2000f8808ff */
[----:B------:R-:W-:Y:S02]  /*2d30*/  IMAD R37, R11, R94, R14 ;  /* 0x0000005e0b257224 */ /* 0x000fe400078e020e */
[----:B------:R-:W-:Y:S01]  /*2d40*/  IMAD.WIDE.U32 R12, R88, R2, RZ ;  /* 0x00000002580c7225 */ /* 0x000fe200078e00ff */
[----:B------:R-:W-:-:S03]  /*2d50*/  LEA.HI.X R115, R34, UR5, R115, 0x1, P4 ;  /* 0x0000000522737c11 */ /* 0x000fc6000a0f0c73 */
[----:B------:R-:W-:Y:S01]  /*2d60*/  IMAD.WIDE.U32 R14, R94, R2, RZ ;  /* 0x000000025e0e7225 */ /* 0x000fe200078e00ff */
[----:B------:R-:W-:-:S03]  /*2d70*/  IADD3 R82, R13, R39, RZ ;  /* 0x000000270d527210 */ /* 0x000fc60007ffe0ff */
        /* <DEDUP_REMOVED lines=22> */
[----:B------:R-:W-:Y:S01]  /*2ee0*/  CS2R R78, SRZ ;  /* 0x00000000004e7805 */ /* 0x000fe2000001ff00 */
[----:B------:R-:W-:Y:S01]  /*2ef0*/  IMAD.X R38, R11, 0x1, R105, P5 ;  /* 0x000000010b267824 */ /* 0x000fe200028e0669 */
[----:B------:R-:W-:Y:S01]  /*2f00*/  LEA R36, P5, R37, UR4, 0x1 ;  /* 0x0000000425247c11 */ /* 0x000fe2000f8a08ff */
[----:B------:R-:W-:Y:S01]  /*2f10*/  IMAD.X R40, R82, 0x1, R104, P0 ;  /* 0x0000000152287824 */ /* 0x000fe200000e0668 */
[----:B------:R-:W-:Y:S02]  /*2f20*/  ISETP.GE.AND P0, PT, R164, R124, PT ;  /* 0x0000007ca400720c */ /* 0x000fe40003f06270 */
[----:B------:R-:W-:-:S02]  /*2f30*/  CS2R R74, SRZ ;  /* 0x00000000004a7805 */ /* 0x000fc4000001ff00 */
[----:B------:R-:W-:Y:S02]  /*2f40*/  LEA.HI.X R37, R37, UR5, R38, 0x1, P5 ;  /* 0x0000000525257c11 */ /* 0x000fe4000a8f0c26 */
[----:B------:R-:W-:Y:S02]  /*2f50*/  CS2R R80, SRZ ;  /* 0x0000000000507805 */ /* 0x000fe4000001ff00 */
[C---:B------:R-:W-:Y:S02]  /*2f60*/  LEA R38, P5, R39.reuse, UR6, 0x1 ;  /* 0x0000000627267c11 */ /* 0x040fe4000f8a08ff */
[----:B------:R-:W-:Y:S02]  /*2f70*/  CS2R R76, SRZ ;  /* 0x00000000004c7805 */ /* 0x000fe4000001ff00 */
[----:B------:R-:W-:Y:S02]  /*2f80*/  LEA.HI.X R39, R39, UR7, R40, 0x1, P5 ;  /* 0x0000000727277c11 */ /* 0x000fe4000a8f0c28 */
        /* <DEDUP_REMOVED lines=25> */
.L_x_1587:
[----:B------:R-:W-:Y:S05]  /*3120*/  BSYNC B1 ;  /* 0x0000000000017941 */ /* 0x000fea0003800000 */
.L_x_1586:
        /* <DEDUP_REMOVED lines=56> */
.L_x_1589:
[----:B------:R-:W-:Y:S05]  /*34b0*/  BSYNC B1 ;  /* 0x0000000000017941 */ /* 0x000fea0003800000 */
.L_x_1588:
[----:B------:R-:W2:Y:S01]  /*34c0*/  LDL R11, [R1+0x30] ;  /* 0x00003000010b7983 */ /* 0x000ea20000100800 */
[----:B0-----:R-:W-:Y:S01]  /*34d0*/  IMAD.MOV.U32 R12, RZ, RZ, R63 ;  /* 0x000000ffff0c7224 */ /* 0x001fe200078e003f */
[----:B------:R-:W-:Y:S01]  /*34e0*/  MOV R14, R67 ;  /* 0x00000043000e7202 */ /* 0x000fe20000000f00 */
[----:B------:R-:W-:Y:S01]  /*34f0*/  IMAD.MOV.U32 R13, RZ, RZ, R66 ;  /* 0x000000ffff0d7224 */ /* 0x000fe200078e0042 */
[----:B------:R-:W-:Y:S02]  /*3500*/  PRMT R155, R83, 0x5410, R86 ;  /* 0x00005410539b7816 */ /* 0x000fe40000000056 */
[----:B------:R-:W-:Y:S02]  /*3510*/  PRMT R159, R14, 0x7610, R159 ;  /* 0x000076100e9f7816 */ /* 0x000fe4000000009f */
        /* <DEDUP_REMOVED lines=11> */
[----:B------:R-:W-:Y:S01]  /*35d0*/  PRMT R159, R159, 0x5410, R14 ;  /* 0x000054109f9f7816 */ /* 0x000fe2000000000e */
[----:B------:R-:W-:-:S05]  /*35e0*/  IMAD.MOV.U32 R14, RZ, RZ, R76 ;  /* 0x000000ffff0e7224 */ /* 0x000fca00078e004c */
[----:B------:R-:W-:Y:S01]  /*35f0*/  PRMT R210, R13, 0x5410, R14 ;  /* 0x000054100dd27816 */ /* 0x000fe2000000000e */
[----:B-----5:R-:W-:Y:S02]  /*3600*/  IMAD.MOV.U32 R14, RZ, RZ, R34 ;  /* 0x000000ffff0e7224 */ /* 0x020fe400078e0022 */
[----:B------:R-:W-:Y:S01]  /*3610*/  IMAD.MOV.U32 R13, RZ, RZ, R81 ;  /* 0x000000ffff0d7224 */ /* 0x000fe200078e0051 */
[----:B--2---:R-:W-:Y:S01]  /*3620*/  R2UR UR4, R11 ;  /* 0x000000000b0472ca */ /* 0x004fe200000e0000 */
[----:B------:R-:W-:-:S05]  /*3630*/  IMAD.MOV.U32 R11, RZ, RZ, R62 ;  /* 0x000000ffff0b7224 */ /* 0x000fca00078e003e */
[----:B------:R-:W-:Y:S01]  /*3640*/  PRMT R157, R12, 0x5410, R11 ;  /* 0x000054100c9d7816 */ /* 0x000fe2000000000b */
[----:B------:R-:W-:Y:S02]  /*3650*/  IMAD.MOV.U32 R11, RZ, RZ, R70 ;  /* 0x000000ffff0b7224 */ /* 0x000fe400078e0046 */
[----:B------:R-:W-:-:S04]  /*3660*/  IMAD.MOV.U32 R12, RZ, RZ, R71 ;  /* 0x000000ffff0c7224 */ /* 0x000fc800078e0047 */
[----:B------:R-:W-:Y:S01]  /*3670*/  UISETP.NE.AND UP0, UPT, UR4, 0x3, UPT ;  /* 0x000000030400788c */ /* 0x000fe2000bf05270 */
[----:B------:R-:W-:Y:S01]  /*3680*/  PRMT R196, R11, 0x5410, R12 ;  /* 0x000054100bc47816 */ /* 0x000fe2000000000c */
[----:B------:R-:W-:Y:S02]  /*3690*/  IMAD.MOV.U32 R11, RZ, RZ, R78 ;  /* 0x000000ffff0b7224 */ /* 0x000fe400078e004e */
[----:B------:R-:W-:Y:S02]  /*36a0*/  IMAD.MOV.U32 R12, RZ, RZ, R79 ;  /* 0x000000ffff0c7224 */ /* 0x000fe400078e004f */
[----:B------:R-:W-:Y:S02]  /*36b0*/  PLOP3.LUT P0, PT, PT, PT, UP0, 0x80, 0x0 ;  /* 0x000000000000781c */ /* 0x000fe40003f0f008 */
        /* <DEDUP_REMOVED lines=9> */
[----:B------:R-:W-:Y:S02]  /*3750*/  PRMT R211, R11, 0x7610, R211 ;  /* 0x000076100bd37816 */ /* 0x000fe400000000d3 */
[----:B------:R-:W-:Y:S02]  /*3760*/  MOV R11, R35 ;  /* 0x00000023000b7202 */ /* 0x000fe40000000f00 */
[----:B------:R-:W-:Y:S01]  /*3770*/  PRMT R152, R152, 0x5410, R12 ;  /* 0x0000541098987816 */ /* 0x000fe2000000000c */
[----:B------:R-:W-:Y:S01]  /*3780*/  IMAD.MOV.U32 R12, RZ, RZ, R42 ;  /* 0x000000ffff0c7224 */ /* 0x000fe200078e002a */
[----:B------:R-:W-:Y:S01]  /*3790*/  PRMT R83, R14, 0x5410, R11 ;  /* 0x000054100e537816 */ /* 0x000fe2000000000b */
[----:B------:R-:W-:Y:S01]  /*37a0*/  IMAD.MOV.U32 R14, RZ, RZ, R38 ;  /* 0x000000ffff0e7224 */ /* 0x000fe200078e0026 */
[----:B------:R-:W-:-:S02]  /*37b0*/  MOV R11, R43 ;  /* 0x0000002b000b7202 */ /* 0x000fc40000000f00 */
[----:B------:R-:W-:Y:S01]  /*37c0*/  PRMT R211, R211, 0x5410, R13 ;  /* 0x00005410d3d37816 */ /* 0x000fe2000000000d */
[----:B------:R-:W-:Y:S01]  /*37d0*/  IMAD.MOV.U32 R13, RZ, RZ, R39 ;  /* 0x000000ffff0d7224 */ /* 0x000fe200078e0027 */
        /* <DEDUP_REMOVED lines=24> */
[----:B------:R-:W-:Y:S02]  /*3960*/  IMAD.MOV.U32 R13, RZ, RZ, R49 ;  /* 0x000000ffff0d7224 */ /* 0x000fe400078e0031 */
[----:B------:R-:W-:Y:S02]  /*3970*/  IMAD.MOV.U32 R12, RZ, RZ, R56 ;  /* 0x000000ffff0c7224 */ /* 0x000fe400078e0038 */
[----:B------:R-:W-:Y:S01]  /*3980*/  IMAD.MOV.U32 R11, RZ, RZ, R57 ;  /* 0x000000ffff0b7224 */ /* 0x000fe200078e0039 */
[----:B------:R-:W-:-:S04]  /*3990*/  PRMT R147, R14, 0x5410, R13 ;  /* 0x000054100e937816 */ /* 0x000fc8000000000d */
[----:B------:R-:W-:Y:S01]  /*39a0*/  PRMT R154, R12, 0x5410, R11 ;  /* 0x000054100c9a7816 */ /* 0x000fe2000000000b */
[----:B------:R-:W-:Y:S06]  /*39b0*/  @!P0 BRA `(.L_x_1590) ;  /* 0x0000000000048947 */ /* 0x000fec0003800000 */
[----:B------:R-:W-:Y:S01]  /*39c0*/  BPT.TRAP 0x1 ;  /* 0x000000040000795c */ /* 0x000fe20000300000 */
.L_x_1590:
[----:B------:R-:W-:Y:S01]  /*39d0*/  IMAD R86, R19, 0x8, R18 ;  /* 0x0000000813567824 */ /* 0x000fe200078e0212 */
[----:B------:R-:W-:Y:S01]  /*39e0*/  SHF.L.U32 R87, R175, 0x1f, RZ ;  /* 0x0000001faf577819 */ /* 0x000fe200000006ff */
[----:B------:R-:W-:Y:S03]  /*39f0*/  BSSY B1, `(.L_x_1591) ;  /* 0x0000003000017945 */ /* 0x000fe60003800000 */
[----:B------:R-:W0:Y:S02]  /*3a00*/  SYNCS.PHASECHK.TRANS64.TRYWAIT P6, [R86+URZ+0x2a890], R87 ;  /* 0x02a89057560075a7 */ /* 0x000e2400080c017f */
[----:B0-----:R-:W-:Y:S05]  /*3a10*/  @!P6 BRA `(.L_x_1592) ;  /* 0x000002580088e947 */ /* 0x001fea0003800000 */
.L_x_2005:
[----:B------:R-:W-:Y:S05]  /*3a20*/  BSYNC B1 ;  /* 0x0000000000017941 */ /* 0x000fea0003800000 */
.L_x_1591:
[----:B------:R-:W-:-:S03]  /*3a30*/  UMOV UR4, 0xffffffff ;  /* 0xffffffff00047882 */ /* 0x000fc60000000000 */
[----:B------:R-:W-:Y:S05]  /*3a40*/  BRA.DIV UR4, `(.L_x_1593) ;  /* 0x0000025a04907947 */ /* 0x000fea000b800000 */
[----:B------:R1:W2:Y:S04]  /*3a50*/  SHFL.IDX PT, R82, R115, RZ, 0x1c1f ;  /* 0x001c1fff73527589 */ /* 0x0002a800000e0000 */
[----:B------:R1:W3:Y:S02]  /*3a60*/  SHFL.IDX PT, R11, R116, RZ, 0x1c1f ;  /* 0x001c1fff740b7589 */ /* 0x0002e400000e0000 */
.L_x_2009:
        /* <DEDUP_REMOVED lines=9> */
[----:B------:R-:W-:Y:S02]  /*3b00*/  SHF.R.U64 R150, R80, 0x10, R81 ;  /* 0x0000001050967819 */ /* 0x000fe40000001251 */
[----:B0-----:R-:W-:Y:S02]  /*3b10*/  MOV R80, R13 ;  /* 0x0000000d00507202 */ /* 0x001fe40000000f00 */
[----:B------:R-:W-:Y:S01]  /*3b20*/  SHF.R.U64 R78, R78, 0x10, R79 ;  /* 0x000000104e4e7819 */ /* 0x000fe2000000124f */
        /* <DEDUP_REMOVED lines=9> */
[----:B------:R-:W-:Y:S01]  /*3bc0*/  SHF.R.U32.HI R78, RZ, 0x10, R79 ;  /* 0x00000010ff4e7819 */ /* 0x000fe2000001164f */
[----:B------:R-:W-:Y:S02]  /*3bd0*/  IMAD.MOV.U32 R79, RZ, RZ, R12 ;  /* 0x000000ffff4f7224 */ /* 0x000fe400078e000c */
        /* <DEDUP_REMOVED lines=9> */
[----:B------:R-:W-:Y:S02]  /*3c70*/  HADD2.F32 R80, -RZ, R152.H1_H1 ;  /* 0x30000098ff507230 */ /* 0x000fe40000004100 */
[----:B------:R-:W-:Y:S01]  /*3c80*/  FFMA.FTZ R13, R13, R78, R15 ;  /* 0x0000004e0d0d7223 */ /* 0x000fe2000001000f */
[----:B------:R-:W-:Y:S02]  /*3c90*/  IMAD.MOV.U32 R78, RZ, RZ, R14 ;  /* 0x000000ffff4e7224 */ /* 0x000fe400078e000e */
[----:B------:R-:W-:-:S02]  /*3ca0*/  HADD2.F32 R14, -RZ, R79.H1_H1 ;  /* 0x3000004fff0e7230 */ /* 0x000fc40000004100 */
[----:B------:R-:W-:Y:S02]  /*3cb0*/  HADD2.F32 R15, -RZ, R79.H0_H0 ;  /* 0x2000004fff0f7230 */ /* 0x000fe40000004100 */
[----:B------:R-:W-:Y:S02]  /*3cc0*/  HADD2.F32 R79, -RZ, R152.H0_H0 ;  /* 0x20000098ff4f7230 */ /* 0x000fe40000004100 */
[-C--:B------:R-:W-:Y:S01]  /*3cd0*/  FMUL.FTZ R81, R14, R80.reuse ;  /* 0x000000500e517220 */ /* 0x080fe20000410000 */
[----:B------:R-:W-:Y:S02]  /*3ce0*/  HADD2.F32 R152, -RZ, R211.H1_H1 ;  /* 0x300000d3ff987230 */ /* 0x000fe40000004100 */
[C---:B------:R-:W-:Y:S01]  /*3cf0*/  FMUL.FTZ R80, R15.reuse, R80 ;  /* 0x000000500f507220 */ /* 0x040fe20000410000 */
[----:B------:R-:W-:-:S03]  /*3d00*/  FFMA.FTZ R15, R15, R79, -R81 ;  /* 0x0000004f0f0f7223 */ /* 0x000fc60000010851 */
[----:B------:R-:W-:Y:S01]  /*3d10*/  FFMA.FTZ R14, R14, R79, R80 ;  /* 0x0000004f0e0e7223 */ /* 0x000fe20000010050 */
[--C-:B------:R-:W-:Y:S02]  /*3d20*/  HADD2.F32 R80, -RZ, R78.reuse.H0_H0 ;  /* 0x2000004eff507230 */ /* 0x100fe40000004100 */
[----:B------:R-:W-:Y:S02]  /*3d30*/  HADD2.F32 R78, -RZ, R78.H1_H1 ;  /* 0x3000004eff4e7230 */ /* 0x000fe40000004100 */
[----:B------:R-:W-:Y:S01]  /*3d40*/  HADD2.F32 R79, -RZ, R204.H0_H0 ;  /* 0x200000ccff4f7230 */ /* 0x000fe20000004100 */
        /* <DEDUP_REMOVED lines=8> */
[----:B------:R-:W-:Y:S01]  /*3dd0*/  F2FP.F16.F32.PACK_AB R81, R152, R81 ;  /* 0x000000519851723e */ /* 0x000fe200000000ff */
[----:B------:R-:W-:-:S04]  /*3de0*/  IMAD.MOV.U32 R15, RZ, RZ, R78 ;  /* 0x000000ffff0f7224 */ /* 0x000fc800078e004e */
[----:B------:R-:W-:-:S07]  /*3df0*/  IMAD.MOV.U32 R14, RZ, RZ, R81 ;  /* 0x000000ffff0e7224 */ /* 0x000fce00078e0051 */
.L_x_1599:
[----:B------:R-:W-:Y:S05]  /*3e00*/  BSYNC B3 ;  /* 0x0000000000037941 */ /* 0x000fea0003800000 */
.L_x_1598:
[----:B---3--:R-:W-:-:S04]  /*3e10*/  LEA R78, P4, R16, R11, 0x1 ;  /* 0x0000000b104e7211 */ /* 0x008fc800078808ff */
[----:B--2---:R-:W-:-:S05]  /*3e20*/  LEA.HI.X R79, R16, R82, R17, 0x1, P4 ;  /* 0x00000052104f7211 */ /* 0x004fca00020f0c11 */
[----:B0-----:R4:W-:Y:S04]  /*3e30*/  ST.E.128 desc[UR60][R78.64], R12 ;  /* 0x0000000c4e007985 */ /* 0x0019e8000c101d3c */
.L_x_1597:
[----:B------:R-:W-:Y:S05]  /*3e40*/  BSYNC B2 ;  /* 0x0000000000027941 */ /* 0x000fea0003800000 */
.L_x_1596:
        /* <DEDUP_REMOVED lines=8> */
[----:B------:R-:W-:Y:S01]  /*3ed0*/  HADD2.F32 R80, -RZ, R211.H0_H0 ;  /* 0x200000d3ff507230 */ /* 0x000fe20000004100 */
        /* <DEDUP_REMOVED lines=46> */
.L_x_1603:
[----:B------:R-:W-:Y:S05]  /*41c0*/  BSYNC B3 ;  /* 0x0000000000037941 */ /* 0x000fea0003800000 */
.L_x_1602:
[----:B------:R-:W-:Y:S01]  /*41d0*/  SHF.L.U32 R76, R170, 0x3, RZ ;  /* 0x00000003aa4c7819 */ /* 0x000fe200000006ff */
[----:B---3--:R-:W-:Y:S02]  /*41e0*/  IMAD.MOV.U32 R74, RZ, RZ, R11 ;  /* 0x000000ffff4a7224 */ /* 0x008fe400078e000b */
[----:B--2---:R-:W-:Y:S02]  /*41f0*/  IMAD.MOV.U32 R75, RZ, RZ, R82 ;  /* 0x000000ffff4b7224 */ /* 0x004fe400078e0052 */
[----:B------:R-:W-:-:S05]  /*4200*/  IMAD.WIDE R74, R76, 0x2, R74 ;  /* 0x000000024c4a7825 */ /* 0x000fca00078e024a */
[----:B0-----:R0:W-:Y:S02]  /*4210*/  ST.E.128 desc[UR60][R74.64], R12 ;  /* 0x0000000c4a007985 */ /* 0x0011e4000c101d3c */
.L_x_1601:
[----:B------:R-:W-:Y:S05]  /*4220*/  BSYNC B2 ;  /* 0x0000000000027941 */ /* 0x000fea0003800000 */
.L_x_1600:
[----:B------:R-:W-:Y:S01]  /*4230*/  ISETP.NE.AND P4, PT, R25, RZ, PT ;  /* 0x000000ff1900720c */ /* 0x000fe20003f85270 */
[----:B------:R-:W-:-:S12]  /*4240*/  BSSY B2, `(.L_x_1604) ;  /* 0x000003a000027945 */ /* 0x000fd80003800000 */
[----:B------:R-:W-:Y:S05]  /*4250*/  @!P4 BRA `(.L_x_1605) ;  /* 0x0000000000e0c947 */ /* 0x000fea0003800000 */
[----:B0---4-:R0:W4:Y:S01]  /*4260*/  LDS.128 R12, [R33+0x3000] ;  /* 0x00300000210c7984 */ /* 0x0111220000000c00 */
[----:B------:R-:W-:Y:S01]  /*4270*/  ISETP.GE.AND P4, PT, R177, R124, PT ;  /* 0x0000007cb100720c */ /* 0x000fe20003f86270 */
[----:B------:R-:W-:Y:S01]  /*4280*/  IMAD.SHL.U32 R76, R171, 0x8, RZ ;  /* 0x00000008ab4c7824 */ /* 0x000fe200078e00ff */
[----:B---3--:R-:W-:Y:S01]  /*4290*/  MOV R74, R11 ;  /* 0x0000000b004a7202 */ /* 0x008fe20000000f00 */
[----:B--2---:R-:W-:Y:S01]  /*42a0*/  IMAD.MOV.U32 R75, RZ, RZ, R82 ;  /* 0x000000ffff4b7224 */ /* 0x004fe200078e0052 */
[----:B------:R-:W-:Y:S03]  /*42b0*/  BSSY B3, `(.L_x_1606) ;  /* 0x0000031000037945 */ /* 0x000fe60003800000 */
[----:B------:R-:W-:-:S06]  /*42c0*/  IMAD.WIDE R74, R76, 0x2, R74 ;  /* 0x000000024c4a7825 */ /* 0x000fcc00078e024a */
        /* <DEDUP_REMOVED lines=9> */
[CC--:B------:R-:W-:Y:S01]  /*4360*/  FMUL.FTZ R77, R13.reuse, R72.reuse ;  /* 0x000000480d4d7220 */ /* 0x0c0fe20000410000 */
[----:B------:R-:W-:Y:S02]  /*4370*/  HADD2.F32 R78, -RZ, R196.H0_H0 ;  /* 0x200000c4ff4e7230 */ /* 0x000fe40000004100 */
[C---:B------:R-:W-:Y:S01]  /*4380*/  FMUL.FTZ R72, R76.reuse, R72 ;  /* 0x000000484c487220 */ /* 0x040fe20000410000 */
[----:B------:R-:W-:Y:S02]  /*4390*/  HADD2.F32 R80, -RZ, R210.H0_H0 ;  /* 0x200000d2ff507230 */ /* 0x000fe40000004100 */
[-C--:B------:R-:W-:Y:S01]  /*43a0*/  FFMA.FTZ R76, R76, R70.reuse, -R77 ;  /* 0x000000464c4c7223 */ /* 0x080fe2000001084d */
[----:B------:R-:W-:Y:S01]  /*43b0*/  FFMA.FTZ R72, R13, R70, R72 ;  /* 0x000000460d487223 */ /* 0x000fe20000010048 */
[----:B------:R-:W-:Y:S01]  /*43c0*/  SHF.R.U32.HI R13, RZ, 0x10, R73 ;  /* 0x00000010ff0d7819 */ /* 0x000fe20000011649 */
[----:B------:R-:W-:Y:S01]  /*43d0*/  IMAD.MOV.U32 R70, RZ, RZ, R15 ;  /* 0x000000ffff467224 */ /* 0x000fe200078e000f */
[----:B------:R-:W-:-:S02]  /*43e0*/  SHF.R.U32.HI R73, RZ, 0x10, R71 ;  /* 0x00000010ff497819 */ /* 0x000fc40000011647 */
[----:B------:R-:W-:Y:S01]  /*43f0*/  F2FP.F16.F32.PACK_AB R72, R72, R76 ;  /* 0x0000004c4848723e */ /* 0x000fe200000000ff */
[----:B------:R-:W-:Y:S02]  /*4400*/  HADD2.F32 R15, -RZ, R13.H0_H0 ;  /* 0x2000000dff0f7230 */ /* 0x000fe40000004100 */
[--C-:B------:R-:W-:Y:S02]  /*4410*/  HADD2.F32 R13, -RZ, R70.reuse.H1_H1 ;  /* 0x30000046ff0d7230 */ /* 0x100fe40000004100 */
[----:B------:R-:W-:Y:S02]  /*4420*/  HADD2.F32 R71, -RZ, R70.H0_H0 ;  /* 0x20000046ff477230 */ /* 0x000fe40000004100 */
[----:B------:R-:W-:Y:S02]  /*4430*/  HADD2.F32 R70, -RZ, R73.H0_H0 ;  /* 0x20000049ff467230 */ /* 0x000fe40000004100 */
[-C--:B------:R-:W-:Y:S01]  /*4440*/  FMUL.FTZ R77, R13, R15.reuse ;  /* 0x0000000f0d4d7220 */ /* 0x080fe20000410000 */
[----:B------:R-:W-:Y:S01]  /*4450*/  MOV R73, R14 ;  /* 0x0000000e00497202 */ /* 0x000fe20000000f00 */
[----:B------:R-:W-:-:S02]  /*4460*/  FMUL.FTZ R14, R71, R15 ;  /* 0x0000000f470e7220 */ /* 0x000fc40000410000 */
[-C--:B------:R-:W-:Y:S01]  /*4470*/  FFMA.FTZ R15, R71, R70.reuse, -R77 ;  /* 0x00000046470f7223 */ /* 0x080fe2000001084d */
[--C-:B------:R-:W-:Y:S02]  /*4480*/  HADD2.F32 R77, -RZ, R12.reuse.H1_H1 ;  /* 0x3000000cff4d7230 */ /* 0x100fe40000004100 */
[----:B------:R-:W-:Y:S01]  /*4490*/  FFMA.FTZ R13, R13, R70, R14 ;  /* 0x000000460d0d7223 */ /* 0x000fe2000001000e */
[----:B------:R-:W-:Y:S02]  /*44a0*/  HADD2.F32 R14, -RZ, R12.H0_H0 ;  /* 0x2000000cff0e7230 */ /* 0x000fe40000004100 */
[--C-:B------:R-:W-:Y:S02]  /*44b0*/  HADD2.F32 R70, -RZ, R73.reuse.H1_H1 ;  /* 0x30000049ff467230 */ /* 0x100fe40000004100 */
[-C--:B------:R-:W-:Y:S01]  /*44c0*/  FMUL.FTZ R12, R77, R79.reuse ;  /* 0x0000004f4d0c7220 */ /* 0x080fe20000410000 */
[----:B------:R-:W-:Y:S02]  /*44d0*/  HADD2.F32 R73, -RZ, R73.H0_H0 ;  /* 0x20000049ff497230 */ /* 0x000fe40000004100 */
[----:B------:R-:W-:Y:S01]  /*44e0*/  FMUL.FTZ R79, R14, R79 ;  /* 0x0000004f0e4f7220 */ /* 0x000fe20000410000 */
[----:B------:R-:W-:-:S02]  /*44f0*/  HADD2.F32 R71, -RZ, R196.H1_H1 ;  /* 0x300000c4ff477230 */ /* 0x000fc40000004100 */
[----:B------:R-:W-:Y:S01]  /*4500*/  FFMA.FTZ R14, R14, R78, -R12 ;  /* 0x0000004e0e0e7223 */ /* 0x000fe2000001080c */
[CC--:B------:R-:W-:Y:S01]  /*4510*/  FMUL.FTZ R12, R70.reuse, R80.reuse ;  /* 0x00000050460c7220 */ /* 0x0c0fe20000410000 */
[----:B------:R-:W-:Y:S01]  /*4520*/  FMUL.FTZ R80, R73, R80 ;  /* 0x0000005049507220 */ /* 0x000fe20000410000 */
[----:B------:R-:W-:Y:S01]  /*4530*/  FFMA.FTZ R79, R77, R78, R79 ;  /* 0x0000004e4d4f7223 */ /* 0x000fe2000001004f */
[----:B------:R-:W-:Y:S01]  /*4540*/  F2FP.F16.F32.PACK_AB R15, R13, R15 ;  /* 0x0000000f0d0f723e */ /* 0x000fe200000000ff */
[-C--:B------:R-:W-:Y:S01]  /*4550*/  FFMA.FTZ R12, R73, R71.reuse, -R12 ;  /* 0x00000047490c7223 */ /* 0x080fe2000001080c */
[----:B------:R-:W-:Y:S01]  /*4560*/  FFMA.FTZ R80, R70, R71, R80 ;  /* 0x0000004746507223 */ /* 0x000fe20000010050 */
[----:B------:R-:W-:Y:S01]  /*4570*/  IMAD.MOV.U32 R13, RZ, RZ, R72 ;  /* 0x000000ffff0d7224 */ /* 0x000fe200078e0048 */
[----:B------:R-:W-:-:S03]  /*4580*/  F2FP.F16.F32.PACK_AB R14, R79, R14 ;  /* 0x0000000e4f0e723e */ /* 0x000fc600000000ff */
[----:B------:R-:W-:Y:S02]  /*4590*/  F2FP.F16.F32.PACK_AB R80, R80, R12 ;  /* 0x0000000c5050723e */ /* 0x000fe400000000ff */
[----:B------:R-:W-:-:S03]  /*45a0*/  IMAD.MOV.U32 R12, RZ, RZ, R14 ;  /* 0x000000ffff0c7224 */ /* 0x000fc600078e000e */
[----:B------:R-:W-:-:S07]  /*45b0*/  IMAD.MOV.U32 R14, RZ, RZ, R80 ;  /* 0x000000ffff0e7224 */ /* 0x000fce00078e0050 */
.L_x_1607:
[----:B------:R-:W-:Y:S05]  /*45c0*/  BSYNC B3 ;  /* 0x0000000000037941 */ /* 0x000fea0003800000 */
.L_x_1606:
[----:B----4-:R0:W-:Y:S02]  /*45d0*/  ST.E.128 desc[UR60][R74.64], R12 ;  /* 0x0000000c4a007985 */ /* 0x0101e4000c101d3c */
.L_x_1605:
[----:B------:R-:W-:Y:S05]  /*45e0*/  BSYNC B2 ;  /* 0x0000000000027941 */ /* 0x000fea0003800000 */
.L_x_1604:
        /* <DEDUP_REMOVED lines=10> */
[----:B----4-:R-:W-:Y:S01]  /*4690*/  HADD2.F32 R73, -RZ, R15.H0_H0 ;  /* 0x2000000fff497230 */ /* 0x010fe20000004100 */
[----:B------:R-:W-:Y:S02]  /*46a0*/  SHF.R.U64 R68, R68, 0x10, R69 ;  /* 0x0000001044447819 */ /* 0x000fe40000001245 */
[----:B------:R-:W-:Y:S01]  /*46b0*/  SHF.R.U32.HI R66, RZ, 0x10, R67 ;  /* 0x00000010ff427819 */ /* 0x000fe20000011643 */
[----:B------:R-:W-:Y:S01]  /*46c0*/  HADD2.F32 R72, -RZ, R72.H0_H0 ;  /* 0x20000048ff487230 */ /* 0x000fe20000004100 */
[----:B------:R-:W-:Y:S01]  /*46d0*/  SHF.R.U32.HI R69, RZ, 0x10, R69 ;  /* 0x00000010ff457819 */ /* 0x000fe20000011645 */
[----:B------:R-:W-:Y:S01]  /*46e0*/  HADD2.F32 R75, -RZ, R68.H0_H0 ;  /* 0x20000044ff4b7230 */ /* 0x000fe20000004100 */
[----:B------:R-:W-:Y:S01]  /*46f0*/  MOV R67, R13 ;  /* 0x0000000d00437202 */ /* 0x000fe20000000f00 */
[----:B------:R-:W-:Y:S02]  /*4700*/  IMAD.MOV.U32 R13, RZ, RZ, R14 ;  /* 0x000000ffff0d7224 */ /* 0x000fe400078e000e */
[----:B------:R-:W-:-:S02]  /*4710*/  HADD2.F32 R14, -RZ, R69.H0_H0 ;  /* 0x20000045ff0e7230 */ /* 0x000fc40000004100 */
[--C-:B------:R-:W-:Y:S02]  /*4720*/  HADD2.F32 R69, -RZ, R67.reuse.H1_H1 ;  /* 0x30000043ff457230 */ /* 0x100fe40000004100 */
[----:B------:R-:W-:Y:S02]  /*4730*/  HADD2.F32 R74, -RZ, R67.H0_H0 ;  /* 0x20000043ff4a7230 */ /* 0x000fe40000004100 */
[----:B------:R-:W-:Y:S02]  /*4740*/  HADD2.F32 R68, -RZ, R15.H1_H1 ;  /* 0x3000000fff447230 */ /* 0x000fe40000004100 */
[-C--:B------:R-:W-:Y:S01]  /*4750*/  FMUL.FTZ R15, R69, R75.reuse ;  /* 0x0000004b450f7220 */ /* 0x080fe20000410000 */
[----:B------:R-:W-:Y:S02]  /*4760*/  HADD2.F32 R67, -RZ, R66.H0_H0 ;  /* 0x20000042ff437230 */ /* 0x000fe40000004100 */
[----:B------:R-:W-:Y:S01]  /*4770*/  FMUL.FTZ R76, R74, R75 ;  /* 0x0000004b4a4c7220 */ /* 0x000fe20000410000 */
[-C--:B------:R-:W-:Y:S01]  /*4780*/  FMUL.FTZ R75, R73, R14.reuse ;  /* 0x0000000e494b7220 */ /* 0x080fe20000410000 */
[----:B------:R-:W-:Y:S01]  /*4790*/  FMUL.FTZ R66, R68, R14 ;  /* 0x0000000e44427220 */ /* 0x000fe20000410000 */
[-C--:B------:R-:W-:Y:S01]  /*47a0*/  FFMA.FTZ R14, R74, R72.reuse, -R15 ;  /* 0x000000484a0e7223 */ /* 0x080fe2000001080f */
[----:B------:R-:W-:Y:S01]  /*47b0*/  FFMA.FTZ R15, R69, R72, R76 ;  /* 0x00000048450f7223 */ /* 0x000fe2000001004c */
[----:B------:R-:W-:-:S02]  /*47c0*/  HADD2.F32 R69, -RZ, R189.H0_H0 ;  /* 0x200000bdff457230 */ /* 0x000fc40000004100 */
[-C--:B------:R-:W-:Y:S01]  /*47d0*/  FFMA.FTZ R66, R73, R67.reuse, -R66 ;  /* 0x0000004349427223 */ /* 0x080fe20000010842 */
[--C-:B------:R-:W-:Y:S02]  /*47e0*/  HADD2.F32 R73, -RZ, R12.reuse.H1_H1 ;  /* 0x3000000cff497230 */ /* 0x100fe40000004100 */
[----:B------:R-:W-:Y:S01]  /*47f0*/  FFMA.FTZ R68, R68, R67, R75 ;  /* 0x0000004344447223 */ /* 0x000fe2000001004b */
[----:B------:R-:W-:Y:S01]  /*4800*/  HADD2.F32 R74, -RZ, R12.H0_H0 ;  /* 0x2000000cff4a7230 */ /* 0x000fe20000004100 */
[----:B------:R-:W-:Y:S01]  /*4810*/  F2FP.F16.F32.PACK_AB R14, R15, R14 ;  /* 0x0000000e0f0e723e */ /* 0x000fe200000000ff */
[----:B------:R-:W-:Y:S02]  /*4820*/  HADD2.F32 R67, -RZ, R159.H1_H1 ;  /* 0x3000009fff437230 */ /* 0x000fe40000004100 */
[--C-:B------:R-:W-:Y:S02]  /*4830*/  HADD2.F32 R12, -RZ, R13.reuse.H1_H1 ;  /* 0x3000000dff0c7230 */ /* 0x100fe40000004100 */
[----:B------:R-:W-:Y:S01]  /*4840*/  FMUL.FTZ R77, R74, R69 ;  /* 0x000000454a4d7220 */ /* 0x000fe20000410000 */
[----:B------:R-:W-:-:S02]  /*4850*/  HADD2.F32 R76, -RZ, R13.H0_H0 ;  /* 0x2000000dff4c7230 */ /* 0x000fc40000004100 */
[C---:B------:R-:W-:Y:S01]  /*4860*/  FMUL.FTZ R13, R73.reuse, R69 ;  /* 0x00000045490d7220 */ /* 0x040fe20000410000 */
[----:B------:R-:W-:Y:S02]  /*4870*/  HADD2.F32 R72, -RZ, R189.H1_H1 ;  /* 0x300000bdff487230 */ /* 0x000fe40000004100 */
        /* <DEDUP_REMOVED lines=8> */
[----:B------:R-:W-:-:S02]  /*4900*/  IMAD.MOV.U32 R15, RZ, RZ, R66 ;  /* 0x000000ffff0f7224 */ /* 0x000fc400078e0042 */
[----:B------:R-:W-:Y:S02]  /*4910*/  F2FP.F16.F32.PACK_AB R13, R77, R13 ;  /* 0x0000000d4d0d723e */ /* 0x000fe400000000ff */
[----:B------:R-:W-:-:S03]  /*4920*/  F2FP.F16.F32.PACK_AB R67, R67, R69 ;  /* 0x000000454343723e */ /* 0x000fc600000000ff */
[----:B------:R-:W-:Y:S02]  /*4930*/  IMAD.MOV.U32 R12, RZ, RZ, R13 ;  /* 0x000000ffff0c7224 */ /* 0x000fe400078e000d */
[----:B------:R-:W-:Y:S01]  /*4940*/  IMAD.MOV.U32 R13, RZ, RZ, R14 ;  /* 0x000000ffff0d7224 */ /* 0x000fe200078e000e */
[----:B------:R-:W-:-:S07]  /*4950*/  MOV R14, R67 ;  /* 0x00000043000e7202 */ /* 0x000fce0000000f00 */
.L_x_1611:
[----:B------:R-:W-:Y:S05]  /*4960*/  BSYNC B3 ;  /* 0x0000000000037941 */ /* 0x000fea0003800000 */
.L_x_1610:
[----:B----4-:R0:W-:Y:S02]  /*4970*/  ST.E.128 desc[UR60][R70.64], R12 ;  /* 0x0000000c46007985 */ /* 0x0101e4000c101d3c */
.L_x_1609:
[----:B------:R-:W-:Y:S05]  /*4980*/  BSYNC B2 ;  /* 0x0000000000027941 */ /* 0x000fea0003800000 */
.L_x_1608:
        /* <DEDUP_REMOVED lines=26> */
[----:B------:R-:W-:Y:S02]  /*4b30*/  HADD2.F32 R62, -RZ, R12.H1_H1 ;  /* 0x3000000cff3e7230 */ /* 0x000fe40000004100 */
[C---:B------:R-:W-:Y:S01]  /*4b40*/  FMUL.FTZ R65, R15.reuse, R65 ;  /* 0x000000410f417220 */ /* 0x040fe20000410000 */
[----:B------:R-:W-:Y:S01]  /*4b50*/  FFMA.FTZ R64, R15, R70, -R64 ;  /* 0x000000460f407223 */ /* 0x000fe20000010840 */
[----:B------:R-:W-:-:S02]  /*4b60*/  HADD2.F32 R15, -RZ, R158.H1_H1 ;  /* 0x3000009eff0f7230 */ /* 0x000fc40000004100 */
[----:B------:R-:W-:Y:S02]  /*4b70*/  HADD2.F32 R12, -RZ, R12.H0_H0 ;  /* 0x2000000cff0c7230 */ /* 0x000fe40000004100 */
[----:B------:R-:W-:Y:S01]  /*4b80*/  FFMA.FTZ R65, R69, R70, R65 ;  /* 0x0000004645417223 */ /* 0x000fe20000010041 */
[----:B------:R-:W-:Y:S02]  /*4b90*/  HADD2.F32 R158, -RZ, R158.H0_H0 ;  /* 0x2000009eff9e7230 */ /* 0x000fe40000004100 */
[-C--:B------:R-:W-:Y:S01]  /*4ba0*/  FMUL.FTZ R69, R62, R15.reuse ;  /* 0x0000000f3e457220 */ /* 0x080fe20000410000 */
[--C-:B------:R-:W-:Y:S02]  /*4bb0*/  HADD2.F32 R68, -RZ, R14.reuse.H1_H1 ;  /* 0x3000000eff447230 */ /* 0x100fe40000004100 */
[----:B------:R-:W-:Y:S01]  /*4bc0*/  FMUL.FTZ R70, R12, R15 ;  /* 0x0000000f0c467220 */ /* 0x000fe20000410000 */
[----:B------:R-:W-:Y:S01]  /*4bd0*/  HADD2.F32 R14, -RZ, R14.H0_H0 ;  /* 0x2000000eff0e7230 */ /* 0x000fe20000004100 */
[----:B------:R-:W-:Y:S01]  /*4be0*/  F2FP.F16.F32.PACK_AB R64, R65, R64 ;  /* 0x000000404140723e */ /* 0x000fe200000000ff */
[----:B------:R-:W-:-:S02]  /*4bf0*/  HADD2.F32 R13, -RZ, R157.H1_H1 ;  /* 0x3000009dff0d7230 */ /* 0x000fc40000004100 */
[-C--:B------:R-:W-:Y:S01]  /*4c00*/  FMUL.FTZ R15, R68, R158.reuse ;  /* 0x0000009e440f7220 */ /* 0x080fe20000410000 */
[----:B------:R-:W-:Y:S02]  /*4c10*/  HADD2.F32 R157, -RZ, R157.H0_H0 ;  /* 0x2000009dff9d7230 */ /* 0x000fe40000004100 */
        /* <DEDUP_REMOVED lines=8> */
[----:B------:R-:W-:-:S07]  /*4ca0*/  IMAD.MOV.U32 R15, RZ, RZ, R64 ;  /* 0x000000ffff0f7224 */ /* 0x000fce00078e0040 */
.L_x_1615:
[----:B------:R-:W-:Y:S05]  /*4cb0*/  BSYNC B3 ;  /* 0x0000000000037941 */ /* 0x000fea0003800000 */
.L_x_1614:
[----:B----4-:R0:W-:Y:S02]  /*4cc0*/  ST.E.128 desc[UR60][R66.64], R12 ;  /* 0x0000000c42007985 */ /* 0x0101e4000c101d3c */
.L_x_1613:
[----:B------:R-:W-:Y:S05]  /*4cd0*/  BSYNC B2 ;  /* 0x0000000000027941 */ /* 0x000fea0003800000 */
.L_x_1612:
        /* <DEDUP_REMOVED lines=51> */
.L_x_1617:
[----:B------:R-:W-:Y:S05]  /*5010*/  BSYNC B2 ;  /* 0x0000000000027941 */ /* 0x000fea0003800000 */
.L_x_1616:
[----:B----4-:R0:W-:Y:S02]  /*5020*/  ST.E.128 desc[UR60][R62.64], R12 ;  /* 0x0000000c3e007985 */ /* 0x0101e4000c101d3c */
.L_x_1595:
[----:B------:R-:W-:Y:S05]  /*5030*/  BSYNC B1 ;  /* 0x0000000000017941 */ /* 0x000fea0003800000 */
.L_x_1594:
[----:B------:R-:W-:-:S03]  /*5040*/  UMOV UR4, 0xffffffff ;  /* 0xffffffff00047882 */ /* 0x000fc60000000000 */
[----:B------:R-:W-:Y:S05]  /*5050*/  BRA.DIV UR4, `(.L_x_1618) ;  /* 0x0000024604587947 */ /* 0x000fea000b800000 */
[----:B-1----:R-:W1:Y:S04]  /*5060*/  SHFL.IDX PT, R115, R115, 0x1, 0x1c1f ;  /* 0x003c1f0073737f89 */ /* 0x002e6800000e0000 */
[----:B------:R-:W0:Y:S02]  /*5070*/  SHFL.IDX PT, R116, R116, 0x1, 0x1c1f ;  /* 0x003c1f0074747f89 */ /* 0x000e2400000e0000 */
.L_x_2013:
        /* <DEDUP_REMOVED lines=10> */
[--C-:B---3--:R-:W-:Y:S02]  /*5120*/  SHF.R.U64 R11, R56, 0x10, R57.reuse ;  /* 0x00000010380b7819 */ /* 0x108fe40000001239 */
[----:B------:R-:W-:Y:S02]  /*5130*/  SHF.R.U32.HI R62, RZ, 0x10, R57 ;  /* 0x00000010ff3e7819 */ /* 0x000fe40000011639 */
[--C-:B------:R-:W-:Y:S01]  /*5140*/  SHF.R.U64 R61, R54, 0x10, R55.reuse ;  /* 0x00000010363d7819 */ /* 0x100fe20000001237 */
[----:B----4-:R-:W-:Y:S01]  /*5150*/  IMAD.MOV.U32 R54, RZ, RZ, R12 ;  /* 0x000000ffff367224 */ /* 0x010fe200078e000c */
[----:B------:R-:W-:Y:S01]  /*5160*/  SHF.R.U32.HI R60, RZ, 0x10, R55 ;  /* 0x00000010ff3c7819 */ /* 0x000fe20000011637 */
[----:B------:R-:W-:Y:S02]  /*5170*/  HADD2.F32 R57, -RZ, R11.H0_H0 ;  /* 0x2000000bff397230 */ /* 0x000fe40000004100 */
[----:B------:R-:W-:Y:S02]  /*5180*/  HADD2.F32 R12, -RZ, R13.H1_H1 ;  /* 0x3000000dff0c7230 */ /* 0x000fe40000004100 */
[----:B------:R-:W-:-:S02]  /*5190*/  HADD2.F32 R62, -RZ, R62.H0_H0 ;  /* 0x2000003eff3e7230 */ /* 0x000fc40000004100 */
[----:B------:R-:W-:Y:S02]  /*51a0*/  HADD2.F32 R11, -RZ, R13.H0_H0 ;  /* 0x2000000dff0b7230 */ /* 0x000fe40000004100 */
[-C--:B------:R-:W-:Y:S01]  /*51b0*/  FMUL.FTZ R64, R12, R57.reuse ;  /* 0x000000390c407220 */ /* 0x080fe20000410000 */
[--C-:B------:R-:W-:Y:S02]  /*51c0*/  HADD2.F32 R55, -RZ, R15.reuse.H1_H1 ;  /* 0x3000000fff377230 */ /* 0x100fe40000004100 */
[----:B------:R-:W-:Y:S02]  /*51d0*/  HADD2.F32 R13, -RZ, R15.H0_H0 ;  /* 0x2000000fff0d7230 */ /* 0x000fe40000004100 */
[----:B------:R-:W-:Y:S01]  /*51e0*/  FMUL.FTZ R57, R11, R57 ;  /* 0x000000390b397220 */ /* 0x000fe20000410000 */
[----:B------:R-:W-:Y:S02]  /*51f0*/  HADD2.F32 R56, -RZ, R61.H0_H0 ;  /* 0x2000003dff387230 */ /* 0x000fe40000004100 */
[----:B------:R-:W-:Y:S01]  /*5200*/  FMUL.FTZ R66, R55, R62 ;  /* 0x0000003e37427220 */ /* 0x000fe20000410000 */
[----:B------:R-:W-:-:S02]  /*5210*/  HADD2.F32 R60, -RZ, R60.H0_H0 ;  /* 0x2000003cff3c7230 */ /* 0x000fc40000004100 */
[----:B------:R-:W-:Y:S01]  /*5220*/  FMUL.FTZ R62, R13, R62 ;  /* 0x0000003e0d3e7220 */ /* 0x000fe20000410000 */
[----:B------:R-:W-:Y:S02]  /*5230*/  HADD2.F32 R15, -RZ, R54.H1_H1 ;  /* 0x30000036ff0f7230 */ /* 0x000fe40000004100 */
[----:B------:R-:W-:Y:S01]  /*5240*/  FFMA.FTZ R12, R12, R56, R57 ;  /* 0x000000380c0c7223 */ /* 0x000fe20000010039 */
[----:B------:R-:W-:Y:S02]  /*5250*/  HADD2.F32 R57, -RZ, R154.H0_H0 ;  /* 0x2000009aff397230 */ /* 0x000fe40000004100 */
[----:B------:R-:W-:Y:S01]  /*5260*/  FFMA.FTZ R62, R55, R60, R62 ;  /* 0x0000003c373e7223 */ /* 0x000fe2000001003e */
[----:B------:R-:W-:Y:S02]  /*5270*/  HADD2.F32 R54, -RZ, R54.H0_H0 ;  /* 0x20000036ff367230 */ /* 0x000fe40000004100 */
[----:B------:R-:W-:Y:S01]  /*5280*/  FFMA.FTZ R11, R11, R56, -R64 ;  /* 0x000000380b0b7223 */ /* 0x000fe20000010840 */
[----:B------:R-:W-:-:S02]  /*5290*/  HADD2.F32 R154, -RZ, R154.H1_H1 ;  /* 0x3000009aff9a7230 */ /* 0x000fc40000004100 */
[----:B------:R-:W-:Y:S01]  /*52a0*/  FFMA.FTZ R13, R13, R60, -R66 ;  /* 0x0000003c0d0d7223 */ /* 0x000fe20000010842 */
[--C-:B------:R-:W-:Y:S02]  /*52b0*/  HADD2.F32 R55, -RZ, R14.reuse.H1_H1 ;  /* 0x3000000eff377230 */ /* 0x100fe40000004100 */
[-C--:B------:R-:W-:Y:S01]  /*52c0*/  FMUL.FTZ R61, R15, R57.reuse ;  /* 0x000000390f3d7220 */ /* 0x080fe20000410000 */
[----:B------:R-:W-:Y:S02]  /*52d0*/  HADD2.F32 R14, -RZ, R14.H0_H0 ;  /* 0x2000000eff0e7230 */ /* 0x000fe40000004100 */
[----:B------:R-:W-:Y:S01]  /*52e0*/  FMUL.FTZ R60, R54, R57 ;  /* 0x00000039363c7220 */ /* 0x000fe20000410000 */
[--C-:B------:R-:W-:Y:S02]  /*52f0*/  HADD2.F32 R56, -RZ, R153.reuse.H0_H0 ;  /* 0x20000099ff387230 */ /* 0x100fe40000004100 */
[----:B------:R-:W-:Y:S01]  /*5300*/  FMUL.FTZ R57, R55, R154 ;  /* 0x0000009a37397220 */ /* 0x000fe20000410000 */
[----:B------:R-:W-:-:S02]  /*5310*/  HADD2.F32 R153, -RZ, R153.H1_H1 ;  /* 0x30000099ff997230 */ /* 0x000fc40000004100 */
[----:B------:R-:W-:Y:S01]  /*5320*/  FMUL.FTZ R154, R14, R154 ;  /* 0x0000009a0e9a7220 */ /* 0x000fe20000410000 */
[----:B------:R-:W-:Y:S01]  /*5330*/  F2FP.F16.F32.PACK_AB R11, R12, R11 ;  /* 0x0000000b0c0b723e */ /* 0x000fe200000000ff */
[-C--:B------:R-:W-:Y:S01]  /*5340*/  FFMA.FTZ R61, R54, R56.reuse, -R61 ;  /* 0x00000038363d7223 */ /* 0x080fe2000001083d */
[----:B------:R-:W-:Y:S01]  /*5350*/  FFMA.FTZ R60, R15, R56, R60 ;  /* 0x000000380f3c7223 */ /* 0x000fe2000001003c */
[-C--:B------:R-:W-:Y:S01]  /*5360*/  FFMA.FTZ R57, R14, R153.reuse, -R57 ;  /* 0x000000990e397223 */ /* 0x080fe20000010839 */
[----:B------:R-:W-:Y:S01]  /*5370*/  FFMA.FTZ R154, R55, R153, R154 ;  /* 0x00000099379a7223 */ /* 0x000fe2000001009a */
[----:B------:R-:W-:Y:S01]  /*5380*/  F2FP.F16.F32.PACK_AB R15, R62, R13 ;  /* 0x0000000d3e0f723e */ /* 0x000fe200000000ff */
[----:B------:R-:W-:Y:S01]  /*5390*/  IMAD.MOV.U32 R13, RZ, RZ, R11 ;  /* 0x000000ffff0d7224 */ /* 0x000fe200078e000b */
[----:B------:R-:W-:Y:S02]  /*53a0*/  F2FP.F16.F32.PACK_AB R12, R60, R61 ;  /* 0x0000003d3c0c723e */ /* 0x000fe400000000ff */
[----:B------:R-:W-:-:S07]  /*53b0*/  F2FP.F16.F32.PACK_AB R14, R154, R57 ;  /* 0x000000399a0e723e */ /* 0x000fce00000000ff */
.L_x_1623:
[----:B------:R-:W-:Y:S05]  /*53c0*/  BSYNC B2 ;  /* 0x0000000000027941 */ /* 0x000fea0003800000 */
.L_x_1622:
[----:B----4-:R0:W-:Y:S02]  /*53d0*/  ST.E.128 desc[UR60][R58.64], R12 ;  /* 0x0000000c3a007985 */ /* 0x0101e4000c101d3c */
.L_x_1621:
[----:B------:R-:W-:Y:S05]  /*53e0*/  BSYNC B1 ;  /* 0x0000000000017941 */ /* 0x000fea0003800000 */
.L_x_1620:
[----:B------:R-:W-:Y:S01]  /*53f0*/  ISETP.NE.AND P4, PT, R21, RZ, PT ;  /* 0x000000ff1500720c */ /* 0x000fe20003f85270 */
[----:B------:R-:W-:-:S12]  /*5400*/  BSSY B1, `(.L_x_1624) ;  /* 0x0000034000017945 */ /* 0x000fd80003800000 */
[----:B------:R-:W-:Y:S05]  /*5410*/  @!P4 BRA `(.L_x_1625) ;  /* 0x0000000000c8c947 */ /* 0x000fea0003800000 */
[----:B0---4-:R0:W4:Y:S01]  /*5420*/  LDS.128 R12, [R32+0x2000] ;  /* 0x00200000200c7984 */ /* 0x0111220000000c00 */
[----:B------:R-:W-:Y:S01]  /*5430*/  ISETP.GE.AND P4, PT, R179, R124, PT ;  /* 0x0000007cb300720c */ /* 0x000fe20003f86270 */
[----:B------:R-:W-:Y:S01]  /*5440*/  IMAD.MOV.U32 R54, RZ, RZ, R116 ;  /* 0x000000ffff367224 */ /* 0x000fe200078e0074 */
[----:B---3--:R-:W-:Y:S01]  /*5450*/  SHF.L.U32 R11, R170, 0x3, RZ ;  /* 0x00000003aa0b7819 */ /* 0x008fe200000006ff */
[----:B-1----:R-:W-:Y:S01]  /*5460*/  IMAD.MOV.U32 R55, RZ, RZ, R115 ;  /* 0x000000ffff377224 */ /* 0x002fe200078e0073 */
        /* <DEDUP_REMOVED lines=43> */
.L_x_1627:
[----:B------:R-:W-:Y:S05]  /*5720*/  BSYNC B2 ;  /* 0x0000000000027941 */ /* 0x000fea0003800000 */
.L_x_1626:
[----:B----4-:R0:W-:Y:S02]  /*5730*/  ST.E.128 desc[UR60][R54.64], R12 ;  /* 0x0000000c36007985 */ /* 0x0101e4000c101d3c */
.L_x_1625:
[----:B------:R-:W-:Y:S05]  /*5740*/  BSYNC B1 ;  /* 0x0000000000017941 */ /* 0x000fea0003800000 */
.L_x_1624:
        /* <DEDUP_REMOVED lines=51> */
.L_x_1631:
[----:B------:R-:W-:Y:S05]  /*5a80*/  BSYNC B2 ;  /* 0x0000000000027941 */ /* 0x000fea0003800000 */
.L_x_1630:
[----:B----4-:R0:W-:Y:S02]  /*5a90*/  ST.E.128 desc[UR60][R50.64], R12 ;  /* 0x0000000c32007985 */ /* 0x0101e4000c101d3c */
.L_x_1629:
[----:B------:R-:W-:Y:S05]  /*5aa0*/  BSYNC B1 ;  /* 0x0000000000017941 */ /* 0x000fea0003800000 */
.L_x_1628:
        /* <DEDUP_REMOVED lines=49> */
.L_x_1635:
[----:B------:R-:W-:Y:S05]  /*5dc0*/  BSYNC B2 ;  /* 0x0000000000027941 */ /* 0x000fea0003800000 */
.L_x_1634:
[----:B----4-:R0:W-:Y:S02]  /*5dd0*/  ST.E.128 desc[UR60][R46.64], R12 ;  /* 0x0000000c2e007985 */ /* 0x0101e4000c101d3c */
.L_x_1633:
[----:B------:R-:W-:Y:S05]  /*5de0*/  BSYNC B1 ;  /* 0x0000000000017941 */ /* 0x000fea0003800000 */
.L_x_1632:
        /* <DEDUP_REMOVED lines=25> */
[----:B------:R-:W-:Y:S01]  /*5f80*/  FFMA.FTZ R41, R11, R38, R44 ;  /* 0x000000260b297223 */ /* 0x000fe2000001002c */
[----:B------:R-:W-:Y:S02]  /*5f90*/  HADD2.F32 R11, -RZ, R12.H1_H1 ;  /* 0x3000000cff0b7230 */ /* 0x000fe40000004100 */
[----:B------:R-:W-:Y:S01]  /*5fa0*/  FFMA.FTZ R45, R33, R40, R46 ;  /* 0x00000028212d7223 */ /* 0x000fe2000001002e */
[----:B------:R-:W-:Y:S01]  /*5fb0*/  FFMA.FTZ R48, R13, R38, -R48 ;  /* 0x000000260d307223 */ /* 0x000fe20000010830 */
[----:B------:R-:W-:-:S02]  /*5fc0*/  HADD2.F32 R33, -RZ, R128.H0_H0 ;  /* 0x20000080ff217230 */ /* 0x000fc40000004100 */
[----:B------:R-:W-:Y:S01]  /*5fd0*/  FFMA.FTZ R50, R15, R40, -R50 ;  /* 0x000000280f327223 */ /* 0x000fe20000010832 */
[----:B------:R-:W-:Y:S02]  /*5fe0*/  HADD2.F32 R12, -RZ, R12.H0_H0 ;  /* 0x2000000cff0c7230 */ /* 0x000fe40000004100 */
[----:B------:R-:W-:Y:S02]  /*5ff0*/  HADD2.F32 R128, -RZ, R128.H1_H1 ;  /* 0x30000080ff807230 */ /* 0x000fe40000004100 */
[-C--:B------:R-:W-:Y:S01]  /*6000*/  FMUL.FTZ R39, R11, R33.reuse ;  /* 0x000000210b277220 */ /* 0x080fe20000410000 */
[--C-:B------:R-:W-:Y:S02]  /*6010*/  HADD2.F32 R13, -RZ, R14.reuse.H1_H1 ;  /* 0x3000000eff0d7230 */ /* 0x100fe40000004100 */
[----:B------:R-:W-:Y:S01]  /*6020*/  FMUL.FTZ R38, R12, R33 ;  /* 0x000000210c267220 */ /* 0x000fe20000410000 */
[----:B------:R-:W-:Y:S02]  /*6030*/  HADD2.F32 R14, -RZ, R14.H0_H0 ;  /* 0x2000000eff0e7230 */ /* 0x000fe40000004100 */
        /* <DEDUP_REMOVED lines=10> */
[----:B------:R-:W-:Y:S02]  /*60e0*/  F2FP.F16.F32.PACK_AB R12, R38, R39 ;  /* 0x00000027260c723e */ /* 0x000fe400000000ff */
[----:B------:R-:W-:-:S07]  /*60f0*/  F2FP.F16.F32.PACK_AB R14, R128, R33 ;  /* 0x00000021800e723e */ /* 0x000fce00000000ff */
.L_x_1639:
[----:B------:R-:W-:Y:S05]  /*6100*/  BSYNC B2 ;  /* 0x0000000000027941 */ /* 0x000fea0003800000 */
.L_x_1638:
[----:B----4-:R0:W-:Y:S02]  /*6110*/  ST.E.128 desc[UR60][R42.64], R12 ;  /* 0x0000000c2a007985 */ /* 0x0101e4000c101d3c */
.L_x_1637:
[----:B------:R-:W-:Y:S05]  /*6120*/  BSYNC B1 ;  /* 0x0000000000017941 */ /* 0x000fea0003800000 */
.L_x_1636:
        /* <DEDUP_REMOVED lines=48> */
.L_x_1641:
[----:B------:R-:W-:Y:S05]  /*6430*/  BSYNC B1 ;  /* 0x0000000000017941 */ /* 0x000fea0003800000 */
.L_x_1640:
[----:B----4-:R0:W-:Y:S01]  /*6440*/  ST.E.128 desc[UR60][R38.64], R12 ;  /* 0x0000000c26007985 */ /* 0x0101e2000c101d3c */
[----:B------:R-:W-:Y:S05]  /*6450*/  BRA `(.L_x_1619) ;  /* 0x0000004000307947 */ /* 0x000fea0003800000 */
.L_x_1585:
        /* <DEDUP_REMOVED lines=47> */
.L_x_1643:
[----:B------:R-:W-:Y:S05]  /*6750*/  BSYNC B1 ;  /* 0x0000000000017941 */ /* 0x000fea0003800000 */
.L_x_1642:
        /* <DEDUP_REMOVED lines=47> */
.L_x_1645:
[----:B------:R-:W-:Y:S05]  /*6a50*/  BSYNC B1 ;  /* 0x0000000000017941 */ /* 0x000fea0003800000 */
.L_x_1644:
[----:B------:R-:W2:Y:S01]  /*6a60*/  LDL R11, [R1+0x30] ;  /* 0x00003000010b7983 */ /* 0x000ea20000100800 */
[----:B0-----:R-:W-:Y:S01]  /*6a70*/  IMAD.MOV.U32 R12, RZ, RZ, R33 ;  /* 0x000000ffff0c7224 */ /* 0x001fe200078e0021 */
[----:B------:R-:W-:Y:S02]  /*6a80*/  MOV R13, R38 ;  /* 0x00000026000d7202 */ /* 0x000fe40000000f00 */
[----:B------:R-:W-:Y:S02]  /*6a90*/  MOV R14, R42 ;  /* 0x0000002a000e7202 */ /* 0x000fe40000000f00 */
[----:B------:R-:W-:Y:S01]  /*6aa0*/  PRMT R223, R13, 0x7610, R223 ;  /* 0x000076100ddf7816 */ /* 0x000fe200000000df */
[----:B------:R-:W-:Y:S01]  /*6ab0*/  IMAD.MOV.U32 R13, RZ, RZ, R37 ;  /* 0x000000ffff0d7224 */ /* 0x000fe200078e0025 */
[----:B------:R-:W-:Y:S02]  /*6ac0*/  PRMT R228, R14, 0x7610, R228 ;  /* 0x000076100ee47816 */ /* 0x000fe400000000e4 */
[----:B------:R-:W-:-:S02]  /*6ad0*/  MOV R14, R46 ;  /* 0x0000002e000e7202 */ /* 0x000fc40000000f00 */
[----:B------:R-:W-:Y:S02]  /*6ae0*/  PRMT R204, R80, 0x5410, R81 ;  /* 0x0000541050cc7816 */ /* 0x000fe40000000051 */
[----:B------:R-:W-:Y:S02]  /*6af0*/  PRMT R211, R14, 0x7610, R211 ;  /* 0x000076100ed37816 */ /* 0x000fe400000000d3 */
[----:B------:R-:W-:-:S04]  /*6b00*/  MOV R14, R50 ;  /* 0x00000032000e7202 */ /* 0x000fc80000000f00 */
[----:B------:R-:W-:Y:S02]  /*6b10*/  PRMT R223, R223, 0x5410, R14 ;  /* 0x00005410dfdf7816 */ /* 0x000fe4000000000e */
[----:B------:R-:W-:Y:S02]  /*6b20*/  MOV R14, R54 ;  /* 0x00000036000e7202 */ /* 0x000fe40000000f00 */
[----:B--2---:R-:W-:Y:S01]  /*6b30*/  R2UR UR4, R11 ;  /* 0x000000000b0472ca */ /* 0x004fe200000e0000 */
[----:B------:R-:W-:-:S05]  /*6b40*/  IMAD.MOV.U32 R11, RZ, RZ, R32 ;  /* 0x000000ffff0b7224 */ /* 0x000fca00078e0020 */
[----:B------:R-:W-:Y:S01]  /*6b50*/  PRMT R210, R11, 0x5410, R12 ;  /* 0x000054100bd27816 */ /* 0x000fe2000000000c */
[----:B------:R-:W-:Y:S02]  /*6b60*/  IMAD.MOV.U32 R11, RZ, RZ, R39 ;  /* 0x000000ffff0b7224 */ /* 0x000fe400078e0027 */
[----:B------:R-:W-:-:S03]  /*6b70*/  IMAD.MOV.U32 R12, RZ, RZ, R36 ;  /* 0x000000ffff0c7224 */ /* 0x000fc600078e0024 */
[----:B------:R-:W-:Y:S01]  /*6b80*/  PRMT R227, R11, 0x5410, R13 ;  /* 0x000054100be37816 */ /* 0x000fe2000000000d */
[----:B------:R-:W-:Y:S01]  /*6b90*/  IMAD.MOV.U32 R13, RZ, RZ, R41 ;  /* 0x000000ffff0d7224 */ /* 0x000fe200078e0029 */
[----:B------:R-:W-:Y:S01]  /*6ba0*/  PRMT R226, R12, 0x7610, R226 ;  /* 0x000076100ce27816 */ /* 0x000fe200000000e2 */
[----:B------:R-:W-:Y:S01]  /*6bb0*/  IMAD.MOV.U32 R12, RZ, RZ, R40 ;  /* 0x000000ffff0c7224 */ /* 0x000fe200078e0028 */
[----:B------:R-:W-:Y:S01]  /*6bc0*/  UISETP.NE.AND UP0, UPT, UR4, 0x3, UPT ;  /* 0x000000030400788c */ /* 0x000fe2000bf05270 */
[----:B------:R-:W-:Y:S01]  /*6bd0*/  IMAD.MOV.U32 R11, RZ, RZ, R43 ;  /* 0x000000ffff0b7224 */ /* 0x000fe200078e002b */
[----:B------:R-:W-:Y:S01]  /*6be0*/  PRMT R157, R13, 0x7610, R157 ;  /* 0x000076100d9d7816 */ /* 0x000fe2000000009d */
[----:B------:R-:W-:Y:S01]  /*6bf0*/  IMAD.MOV.U32 R13, RZ, RZ, R45 ;  /* 0x000000ffff0d7224 */ /* 0x000fe200078e002d */
[----:B------:R-:W-:Y:S01]  /*6c00*/  PRMT R229, R12, 0x7610, R229 ;  /* 0x000076100ce57816 */ /* 0x000fe200000000e5 */
[----:B------:R-:W-:Y:S01]  /*6c10*/  IMAD.MOV.U32 R12, RZ, RZ, R44 ;  /* 0x000000ffff0c7224 */ /* 0x000fe200078e002c */
[----:B------:R-:W-:Y:S01]  /*6c20*/  PRMT R228, R228, 0x5410, R11 ;  /* 0x00005410e4e47816 */ /* 0x000fe2000000000b */
[----:B------:R-:W-:Y:S01]  /*6c30*/  IMAD.MOV.U32 R11, RZ, RZ, R47 ;  /* 0x000000ffff0b7224 */ /* 0x000fe200078e002f */
[----:B------:R-:W-:-:S02]  /*6c40*/  PLOP3.LUT P0, PT, PT, PT, UP0, 0x80, 0x0 ;  /* 0x000000000000781c */ /* 0x000fc40003f0f008 */
[----:B------:R-:W-:Y:S01]  /*6c50*/  PRMT R212, R12, 0x5410, R13 ;  /* 0x000054100cd47816 */ /* 0x000fe2000000000d */
[----:B------:R-:W-:Y:S01]  /*6c60*/  IMAD.MOV.U32 R12, RZ, RZ, R48 ;  /* 0x000000ffff0c7224 */ /* 0x000fe200078e0030 */
[----:B------:R-:W-:Y:S01]  /*6c70*/  PRMT R211, R211, 0x5410, R11 ;  /* 0x00005410d3d37816 */ /* 0x000fe2000000000b */
[----:B------:R-:W-:Y:S02]  /*6c80*/  IMAD.MOV.U32 R13, RZ, RZ, R49 ;  /* 0x000000ffff0d7224 */ /* 0x000fe400078e0031 */
[----:B------:R-:W-:Y:S01]  /*6c90*/  IMAD.MOV.U32 R11, RZ, RZ, R51 ;  /* 0x000000ffff0b7224 */ /* 0x000fe200078e0033 */
[----:B------:R-:W-:Y:S01]  /*6ca0*/  PRMT R226, R226, 0x5410, R12 ;  /* 0x00005410e2e27816 */ /* 0x000fe2000000000c */
[----:B------:R-:W-:Y:S01]  /*6cb0*/  IMAD.MOV.U32 R12, RZ, RZ, R53 ;  /* 0x000000ffff0c7224 */ /* 0x000fe200078e0035 */
[----:B------:R0:W-:Y:S02]  /*6cc0*/  STL.S16 [R1+0x38], R13 ;  /* 0x0000380d01007387 */ /* 0x0001e40000100600 */
[----:B------:R-:W-:-:S02]  /*6cd0*/  PRMT R229, R229, 0x5410, R11 ;  /* 0x00005410e5e57816 */ /* 0x000fc4000000000b */
[----:B------:R1:W-:Y:S01]  /*6ce0*/  STL.S16 [R1+0x3a], R14 ;  /* 0x00003a0e01007387 */ /* 0x0003e20000100600 */
[----:B-----5:R-:W-:Y:S02]  /*6cf0*/  MOV R11, R58 ;  /* 0x0000003a000b7202 */ /* 0x020fe40000000f00 */
[----:B------:R-:W-:Y:S01]  /*6d00*/  PRMT R156, R12, 0x7610, R156 ;  /* 0x000076100c9c7816 */ /* 0x000fe2000000009c */
[----:B------:R-:W-:Y:S01]  /*6d10*/  IMAD.MOV.U32 R12, RZ, RZ, R57 ;  /* 0x000000ffff0c7224 */ /* 0x000fe200078e0039 */
[----:B------:R-:W-:Y:S01]  /*6d20*/  PRMT R145, R11, 0x7610, R145 ;  /* 0x000076100b917816 */ /* 0x000fe20000000091 */
[----:B0-----:R-:W-:Y:S01]  /*6d30*/  IMAD.MOV.U32 R13, RZ, RZ, R55 ;  /* 0x000000ffff0d7224 */ /* 0x001fe200078e0037 */
[----:B------:R-:W-:Y:S01]  /*6d40*/  MOV R11, R62 ;  /* 0x0000003e000b7202 */ /* 0x000fe20000000f00 */
[----:B-1----:R-:W-:-:S03]  /*6d50*/  IMAD.MOV.U32 R14, RZ, RZ, R52 ;  /* 0x000000ffff0e7224 */ /* 0x002fc600078e0034 */
[----:B------:R0:W-:Y:S01]  /*6d60*/  STL.S16 [R1+0x3c], R13 ;  /* 0x00003c0d01007387 */ /* 0x0001e20000100600 */
[----:B------:R-:W-:Y:S02]  /*6d70*/  PRMT R149, R11, 0x7610, R149 ;  /* 0x000076100b957816 */ /* 0x000fe40000000095 */
[----:B------:R-:W-:Y:S01]  /*6d80*/  MOV R11, R66 ;  /* 0x00000042000b7202 */ /* 0x000fe20000000f00 */
[----:B------:R1:W-:Y:S03]  /*6d90*/  STL.S16 [R1+0x3e], R14 ;  /* 0x00003e0e01007387 */ /* 0x0003e60000100600 */
[----:B------:R-:W-:Y:S02]  /*6da0*/  PRMT R159, R11, 0x7610, R159 ;  /* 0x000076100b9f7816 */ /* 0x000fe4000000009f */
[----:B------:R-:W-:Y:S01]  /*6db0*/  MOV R11, R70 ;  /* 0x00000046000b7202 */ /* 0x000fe20000000f00 */
[----:B0-----:R-:W-:-:S03]  /*6dc0*/  IMAD.MOV.U32 R13, RZ, RZ, R56 ;  /* 0x000000ffff0d7224 */ /* 0x001fc600078e0038 */
[----:B------:R-:W-:Y:S01]  /*6dd0*/  PRMT R147, R11, 0x7610, R147 ;  /* 0x000076100b937816 */ /* 0x000fe20000000093 */
[----:B-1----:R-:W-:Y:S01]  /*6de0*/  IMAD.MOV.U32 R14, RZ, RZ, R59 ;  /* 0x000000ffff0e7224 */ /* 0x002fe200078e003b */
[----:B------:R-:W-:Y:S01]  /*6df0*/  PRMT R146, R13, 0x5410, R12 ;  /* 0x000054100d927816 */ /* 0x000fe2000000000c */
[----:B------:R-:W-:Y:S01]  /*6e00*/  IMAD.MOV.U32 R13, RZ, RZ, R60 ;  /* 0x000000ffff0d7224 */ /* 0x000fe200078e003c */
[----:B------:R-:W-:Y:S01]  /*6e10*/  MOV R11, R74 ;  /* 0x0000004a000b7202 */ /* 0x000fe20000000f00 */
[----:B------:R-:W-:Y:S01]  /*6e20*/  IMAD.MOV.U32 R12, RZ, RZ, R61 ;  /* 0x000000ffff0c7224 */ /* 0x000fe200078e003d */
[----:B------:R-:W-:Y:S01]  /*6e30*/  PRMT R145, R145, 0x5410, R14 ;  /* 0x0000541091917816 */ /* 0x000fe2000000000e */
[----:B------:R-:W-:Y:S01]  /*6e40*/  IMAD.MOV.U32 R14, RZ, RZ, R63 ;  /* 0x000000ffff0e7224 */ /* 0x000fe200078e003f */
[----:B------:R-:W-:Y:S01]  /*6e50*/  PRMT R151, R11, 0x7610, R151 ;  /* 0x000076100b977816 */ /* 0x000fe20000000097 */
[----:B------:R-:W-:Y:S01]  /*6e60*/  IMAD.MOV.U32 R11, RZ, RZ, R73 ;  /* 0x000000ffff0b7224 */ /* 0x000fe200078e0049 */
[----:B------:R-:W-:Y:S01]  /*6e70*/  PRMT R150, R13, 0x5410, R12 ;  /* 0x000054100d967816 */ /* 0x000fe2000000000c */
[----:B------:R-:W-:Y:S01]  /*6e80*/  IMAD.MOV.U32 R13, RZ, RZ, R64 ;  /* 0x000000ffff0d7224 */ /* 0x000fe200078e0040 */
[----:B------:R-:W-:Y:S01]  /*6e90*/  PRMT R149, R149, 0x5410, R14 ;  /* 0x0000541095957816 */ /* 0x000fe2000000000e */
[----:B------:R-:W-:-:S02]  /*6ea0*/  IMAD.MOV.U32 R12, RZ, RZ, R65 ;  /* 0x000000ffff0c7224 */ /* 0x000fc400078e0041 */
[----:B------:R-:W-:-:S03]  /*6eb0*/  IMAD.MOV.U32 R14, RZ, RZ, R67 ;  /* 0x000000ffff0e7224 */ /* 0x000fc600078e0043 */
[----:B------:R-:W-:Y:S01]  /*6ec0*/  PRMT R189, R13, 0x5410, R12 ;  /* 0x000054100dbd7816 */ /* 0x000fe2000000000c */
[----:B------:R-:W-:Y:S01]  /*6ed0*/  IMAD.MOV.U32 R13, RZ, RZ, R68 ;  /* 0x000000ffff0d7224 */ /* 0x000fe200078e0044 */
[----:B------:R-:W-:Y:S01]  /*6ee0*/  PRMT R159, R159, 0x5410, R14 ;  /* 0x000054109f9f7816 */ /* 0x000fe2000000000e */
[----:B------:R-:W-:Y:S02]  /*6ef0*/  IMAD.MOV.U32 R12, RZ, RZ, R69 ;  /* 0x000000ffff0c7224 */ /* 0x000fe400078e0045 */
[----:B------:R-:W-:-:S03]  /*6f00*/  IMAD.MOV.U32 R14, RZ, RZ, R71 ;  /* 0x000000ffff0e7224 */ /* 0x000fc600078e0047 */
        /* <DEDUP_REMOVED lines=8> */
[----:B------:R-:W-:Y:S02]  /*6f90*/  IMAD.MOV.U32 R12, RZ, RZ, R76 ;  /* 0x000000ffff0c7224 */ /* 0x000fe400078e004c */
[----:B------:R-:W-:Y:S01]  /*6fa0*/  IMAD.MOV.U32 R11, RZ, RZ, R77 ;  /* 0x000000ffff0b7224 */ /* 0x000fe200078e004d */
[----:B------:R-:W-:-:S04]  /*6fb0*/  PRMT R196, R14, 0x5410, R13 ;  /* 0x000054100ec47816 */ /* 0x000fc8000000000d */
[----:B------:R-:W-:Y:S01]  /*6fc0*/  PRMT R201, R12, 0x5410, R11 ;  /* 0x000054100cc97816 */ /* 0x000fe2000000000b */
[----:B------:R-:W-:Y:S06]  /*6fd0*/  @!P0 BRA `(.L_x_1646) ;  /* 0x0000000000048947 */ /* 0x000fec0003800000 */
[----:B------:R-:W-:Y:S01]  /*6fe0*/  BPT.TRAP 0x1 ;  /* 0x000000040000795c */ /* 0x000fe20000300000 */
.L_x_1646:
[----:B------:R-:W-:Y:S01]  /*6ff0*/  LEA R86, R19, R18, 0x3 ;  /* 0x0000001213567211 */ /* 0x000fe200078e18ff */
[----:B------:R-:W0:Y:S01]  /*7000*/  LDC R128, c[0x0][0x2f4] ;  /* 0x0000bd00ff807b82 */ /* 0x000e220000000800 */
[----:B------:R-:W-:Y:S01]  /*7010*/  SHF.L.U32 R87, R175, 0x1f, RZ ;  /* 0x0000001faf577819 */ /* 0x000fe200000006ff */
[----:B------:R-:W-:Y:S03]  /*7020*/  BSSY B1, `(.L_x_1647) ;  /* 0x0000003000017945 */ /* 0x000fe60003800000 */
[----:B------:R-:W1:Y:S02]  /*7030*/  SYNCS.PHASECHK.TRANS64.TRYWAIT P6, [R86+URZ+0x2a890], R87 ;  /* 0x02a89057560075a7 */ /* 0x000e6400080c017f */
[----:B-1----:R-:W-:Y:S05]  /*7040*/  @!P6 BRA `(.L_x_1648) ;  /* 0x0000022400a8e947 */ /* 0x002fea0003800000 */
.L_x_2014:
[----:B------:R-:W-:Y:S05]  /*7050*/  BSYNC B1 ;  /* 0x0000000000017941 */ /* 0x000fea0003800000 */
.L_x_1647:
[----:B------:R-:W-:Y:S01]  /*7060*/  UMOV UR4, 0xffffffff ;  /* 0xffffffff00047882 */ /* 0x000fe20000000000 */
[----:B0-----:R-:W-:Y:S02]  /*7070*/  IMAD.IADD R131, R128, 0x1, -R125 ;  /* 0x0000000180837824 */ /* 0x001fe400078e0a7d */
[----:B------:R-:W-:Y:S05]  /*7080*/  BRA.DIV UR4, `(.L_x_1649) ;  /* 0x0000022604ac7947 */ /* 0x000fea000b800000 */
[----:B------:R0:W2:Y:S04]  /*7090*/  SHFL.IDX PT, R121, R115, RZ, 0x1c1f ;  /* 0x001c1fff73797589 */ /* 0x0000a800000e0000 */
[----:B------:R0:W3:Y:S02]  /*70a0*/  SHFL.IDX PT, R11, R116, RZ, 0x1c1f ;  /* 0x001c1fff740b7589 */ /* 0x0000e400000e0000 */
.L_x_2018:
        /* <DEDUP_REMOVED lines=18> */
[----:B------:R-:W-:-:S04]  /*71d0*/  LOP3.LUT R12, R12, R185, RZ, 0x3c, !PT ;  /* 0x000000b90c0c7212 */ /* 0x000fc800078e3cff */
[----:B------:R-:W-:-:S05]  /*71e0*/  IADD3 R12, R13, R12, RZ ;  /* 0x0000000c0d0c7210 */ /* 0x000fca0007ffe0ff */
[C---:B------:R-:W-:Y:S02]  /*71f0*/  IMAD R80, R19.reuse, 0x4800, R12 ;  /* 0x0000480013507824 */ /* 0x040fe400078e020c */
[----:B------:R-:W-:Y:S02]  /*7200*/  IMAD R12, R19, 0x4800, R140 ;  /* 0x00004800130c7824 */ /* 0x000fe400078e028c */
[--C-:B------:R-:W-:Y:S02]  /*7210*/  IMAD R80, R80, 0x2, R18.reuse ;  /* 0x0000000250507824 */ /* 0x100fe400078e0212 */
[----:B------:R-:W-:-:S04]  /*7220*/  IMAD R12, R12, 0x2, R18 ;  /* 0x000000020c0c7824 */ /* 0x000fc800078e0212 */
[----:B------:R-:W3:Y:S04]  /*7230*/  LDS.128 R80, [R80+0x18400] ;  /* 0x0184000050507984 */ /* 0x000ee80000000c00 */
[----:B------:R-:W4:Y:S01]  /*7240*/  LDS.128 R12, [R12+0x18400] ;  /* 0x018400000c0c7984 */ /* 0x000f220000000c00 */
[----:B------:R-:W-:Y:S05]  /*7250*/  @P4 BRA `(.L_x_1655) ;  /* 0x0000000400704947 */ /* 0x000fea0003800000 */
[----:B---3--:R-:W-:Y:S01]  /*7260*/  IMAD.MOV.U32 R155, RZ, RZ, R81 ;  /* 0x000000ffff9b7224 */ /* 0x008fe200078e0051 */
[----:B----4-:R-:W-:Y:S01]  /*7270*/  MOV R154, R13 ;  /* 0x0000000d009a7202 */ /* 0x010fe20000000f00 */
[----:B------:R-:W-:Y:S02]  /*7280*/  HADD2.F32 R156, -RZ, R156.H0_H0 ;  /* 0x2000009cff9c7230 */ /* 0x000fe40000004100 */
[----:B------:R-:W-:Y:S02]  /*7290*/  HADD2.F32 R157, -RZ, R157.H0_H0 ;  /* 0x2000009dff9d7230 */ /* 0x000fe40000004100 */
[----:B------:R-:W-:Y:S02]  /*72a0*/  HADD2.F32 R13, -RZ, R155.H0_H0 ;  /* 0x2000009bff0d7230 */ /* 0x000fe40000004100 */
[----:B------:R-:W-:-:S03]  /*72b0*/  HADD2.F32 R158, -RZ, R154.H0_H0 ;  /* 0x2000009aff9e7230 */ /* 0x000fc60000004100 */
[CC--:B------:R-:W-:Y:S02]  /*72c0*/  FMUL.FTZ R81, R13.reuse, R156.reuse ;  /* 0x0000009c0d517220 */ /* 0x0c0fe40000410000 */
[C---:B------:R-:W-:Y:S02]  /*72d0*/  FMUL.FTZ R156, R158.reuse, R156 ;  /* 0x0000009c9e9c7220 */ /* 0x040fe40000410000 */
[-C--:B------:R-:W-:Y:S02]  /*72e0*/  FFMA.FTZ R81, R158, R157.reuse, -R81 ;  /* 0x0000009d9e517223 */ /* 0x080fe40000010851 */
[----:B------:R-:W3:Y:S01]  /*72f0*/  LDL.S16 R158, [R1+0x3c] ;  /* 0x00003c00019e7983 */ /* 0x000ee20000100600 */
[----:B------:R-:W-:Y:S01]  /*7300*/  FFMA.FTZ R13, R13, R157, R156 ;  /* 0x0000009d0d0d7223 */ /* 0x000fe2000001009c */
[----:B------:R-:W-:Y:S01]  /*7310*/  SHF.R.U32.HI R156, RZ, 0x10, R53 ;  /* 0x00000010ff9c7819 */ /* 0x000fe20000011635 */
[----:B------:R-:W-:Y:S01]  /*7320*/  HADD2.F32 R155, -RZ, R155.H1_H1 ;  /* 0x3000009bff9b7230 */ /* 0x000fe20000004100 */
[----:B------:R-:W-:-:S02]  /*7330*/  SHF.R.U64 R40, R40, 0x10, R41 ;  /* 0x0000001028287819 */ /* 0x000fc40000001229 */
[----:B------:R-:W-:Y:S01]  /*7340*/  SHF.R.U32.HI R41, RZ, 0x10, R41 ;  /* 0x00000010ff297819 */ /* 0x000fe20000011629 */
[----:B------:R-:W-:Y:S01]  /*7350*/  HADD2.F32 R156, -RZ, R156.H0_H0 ;  /* 0x2000009cff9c7230 */ /* 0x000fe20000004100 */
[----:B------:R-:W-:Y:S01]  /*7360*/  SHF.R.U64 R53, R52, 0x10, R53 ;  /* 0x0000001034357819 */ /* 0x000fe20000001235 */
[----:B------:R-:W-:Y:S02]  /*7370*/  HADD2.F32 R52, -RZ, R154.H1_H1 ;  /* 0x3000009aff347230 */ /* 0x000fe40000004100 */
[----:B------:R-:W-:Y:S02]  /*7380*/  HADD2.F32 R41, -RZ, R41.H0_H0 ;  /* 0x20000029ff297230 */ /* 0x000fe40000004100 */
[-C--:B------:R-:W-:Y:S01]  /*7390*/  FMUL.FTZ R154, R155, R156.reuse ;  /* 0x0000009c9b9a7220 */ /* 0x080fe20000410000 */
[----:B------:R-:W-:-:S03]  /*73a0*/  FMUL.FTZ R156, R52, R156 ;  /* 0x0000009c349c7220 */ /* 0x000fc60000410000 */
[-C--:B------:R-:W-:Y:S01]  /*73b0*/  FFMA.FTZ R52, R52, R41.reuse, -R154 ;  /* 0x0000002934347223 */ /* 0x080fe2000001089a */
[----:B------:R-:W-:Y:S02]  /*73c0*/  HADD2.F32 R154, -RZ, R83.H0_H0 ;  /* 0x20000053ff9a7230 */ /* 0x000fe40000004100 */
[----:B------:R-:W-:Y:S01]  /*73d0*/  FFMA.FTZ R41, R155, R41, R156 ;  /* 0x000000299b297223 */ /* 0x000fe2000001009c */
[----:B------:R-:W-:Y:S02]  /*73e0*/  HADD2.F32 R155, -RZ, R228.H1_H1 ;  /* 0x300000e4ff9b7230 */ /* 0x000fe40000004100 */
[----:B------:R-:W-:Y:S02]  /*73f0*/  HADD2.F32 R156, -RZ, R15.H0_H0 ;  /* 0x2000000fff9c7230 */ /* 0x000fe40000004100 */
[----:B---3--:R-:W-:-:S05]  /*7400*/  HADD2.F32 R157, -RZ, R158.H0_H0 ;  /* 0x2000009eff9d7230 */ /* 0x008fca0000004100 */
[----:B------:R-:W-:-:S04]  /*7410*/  FMUL.FTZ R158, R154, R157 ;  /* 0x0000009d9a9e7220 */ /* 0x000fc80000410000 */
[C---:B------:R-:W-:Y:S01]  /*7420*/  FFMA.FTZ R158, R156.reuse, R155, -R158 ;  /* 0x0000009b9c9e7223 */ /* 0x040fe2000001089e */
[----:B------:R-:W-:Y:S02]  /*7430*/  FMUL.FTZ R156, R156, R157 ;  /* 0x0000009d9c9c7220 */ /* 0x000fe40000410000 */
[----:B------:R-:W3:Y:S01]  /*7440*/  LDL.LU.S16 R157, [R1+0x3e] ;  /* 0x00003e00019d7983 */ /* 0x000ee20000300600 */
[--C-:B------:R-:W-:Y:S01]  /*7450*/  SHF.R.U64 R42, R42, 0x10, R43.reuse ;  /* 0x000000102a2a7819 */ /* 0x100fe2000000122b */
[----:B------:R-:W-:Y:S01]  /*7460*/  FFMA.FTZ R156, R154, R155, R156 ;  /* 0x0000009b9a9c7223 */ /* 0x000fe2000001009c */
[----:B------:R-:W-:Y:S01]  /*7470*/  SHF.R.U32.HI R154, RZ, 0x10, R43 ;  /* 0x00000010ff9a7819 */ /* 0x000fe2000001162b */
[----:B------:R-:W-:Y:S01]  /*7480*/  HADD2.F32 R15, -RZ, R15.H1_H1 ;  /* 0x3000000fff0f7230 */ /* 0x000fe20000004100 */
[--C-:B------:R-:W-:Y:S01]  /*7490*/  SHF.R.U64 R43, R54, 0x10, R55.reuse ;  /* 0x00000010362b7819 */ /* 0x100fe20000001237 */
[----:B------:R-:W-:Y:S01]  /*74a0*/  HADD2.F32 R54, -RZ, R83.H1_H1 ;  /* 0x30000053ff367230 */ /* 0x000fe20000004100 */
[----:B------:R-:W-:Y:S01]  /*74b0*/  SHF.R.U32.HI R55, RZ, 0x10, R55 ;  /* 0x00000010ff377819 */ /* 0x000fe20000011637 */
[----:B------:R-:W-:-:S04]  /*74c0*/  HADD2.F32 R154, -RZ, R154.H0_H0 ;  /* 0x2000009aff9a7230 */ /* 0x000fc80000004100 */
[----:B------:R-:W-:-:S05]  /*74d0*/  HADD2.F32 R55, -RZ, R55.H0_H0 ;  /* 0x20000037ff377230 */ /* 0x000fca0000004100 */
[----:B------:R-:W-:-:S04]  /*74e0*/  FMUL.FTZ R83, R54, R55 ;  /* 0x0000003736537220 */ /* 0x000fc80000410000 */
[C---:B------:R-:W-:Y:S01]  /*74f0*/  FFMA.FTZ R83, R15.reuse, R154, -R83 ;  /* 0x0000009a0f537223 */ /* 0x040fe20000010853 */
[----:B------:R-:W-:Y:S01]  /*7500*/  FMUL.FTZ R15, R15, R55 ;  /* 0x000000370f0f7220 */ /* 0x000fe20000410000 */
[----:B------:R-:W-:-:S03]  /*7510*/  HADD2.F32 R55, -RZ, R229.H0_H0 ;  /* 0x200000e5ff377230 */ /* 0x000fc60000004100 */
[----:B------:R-:W-:Y:S01]  /*7520*/  FFMA.FTZ R15, R54, R154, R15 ;  /* 0x0000009a360f7223 */ /* 0x000fe2000001000f */
[----:B------:R-:W-:Y:S02]  /*7530*/  HADD2.F32 R54, -RZ, R80.H0_H0 ;  /* 0x20000050ff367230 */ /* 0x000fe40000004100 */
[----:B------:R-:W-:Y:S02]  /*7540*/  HADD2.F32 R154, -RZ, R12.H0_H0 ;  /* 0x2000000cff9a7230 */ /* 0x000fe40000004100 */
[----:B---3--:R-:W-:-:S05]  /*7550*/  HADD2.F32 R157, -RZ, R157.H0_H0 ;  /* 0x2000009dff9d7230 */ /* 0x008fca0000004100 */
[-C--:B------:R-:W-:Y:S01]  /*7560*/  FMUL.FTZ R155, R54, R157.reuse ;  /* 0x0000009d369b7220 */ /* 0x080fe20000410000 */
[----:B------:R-:W-:-:S03]  /*7570*/  FMUL.FTZ R157, R154, R157 ;  /* 0x0000009d9a9d7220 */ /* 0x000fc60000410000 */
[-C--:B------:R-:W-:Y:S02]  /*7580*/  FFMA.FTZ R155, R154, R55.reuse, -R155 ;  /* 0x000000379a9b7223 */ /* 0x080fe4000001089b */
[----:B------:R-:W3:Y:S01]  /*7590*/  LDL.S16 R154, [R1+0x3a] ;  /* 0x00003a00019a7983 */ /* 0x000ee20000100600 */
[----:B------:R-:W-:Y:S02]  /*75a0*/  HADD2.F32 R53, -RZ, R53.H0_H0 ;  /* 0x20000035ff357230 */ /* 0x000fe40000004100 */
[----:B------:R-:W-:Y:S01]  /*75b0*/  FFMA.FTZ R157, R54, R55, R157 ;  /* 0x00000037369d7223 */ /* 0x000fe2000001009d */
[----:B------:R-:W-:Y:S01]  /*75c0*/  HADD2.F32 R80, -RZ, R80.H1_H1 ;  /* 0x30000050ff507230 */ /* 0x000fe20000004100 */
[----:B------:R-:W-:Y:S01]  /*75d0*/  F2FP.F16.F32.PACK_AB R83, R83, R158 ;  /* 0x0000009e5353723e */ /* 0x000fe200000000ff */
[----:B------:R-:W-:Y:S01]  /*75e0*/  HADD2.F32 R12, -RZ, R12.H1_H1 ;  /* 0x3000000cff0c7230 */ /* 0x000fe20000004100 */
[----:B------:R-:W-:Y:S01]  /*75f0*/  F2FP.F16.F32.PACK_AB R52, R52, R81 ;  /* 0x000000513434723e */ /* 0x000fe200000000ff */
[----:B------:R-:W-:-:S02]  /*7600*/  HADD2.F32 R40, -RZ, R40.H0_H0 ;  /* 0x20000028ff287230 */ /* 0x000fc40000004100 */
[-C--:B------:R-:W-:Y:S01]  /*7610*/  FMUL.FTZ R54, R80, R53.reuse ;  /* 0x0000003550367220 */ /* 0x080fe20000410000 */
[----:B------:R-:W-:Y:S02]  /*7620*/  HADD2.F32 R55, -RZ, R14.H0_H0 ;  /* 0x2000000eff377230 */ /* 0x000fe40000004100 */
[C---:B------:R-:W-:Y:S01]  /*7630*/  FMUL.FTZ R53, R12.reuse, R53 ;  /* 0x000000350c357220 */ /* 0x040fe20000410000 */
[----:B------:R-:W-:Y:S02]  /*7640*/  HADD2.F32 R43, -RZ, R43.H0_H0 ;  /* 0x2000002bff2b7230 */ /* 0x000fe40000004100 */
[-C--:B------:R-:W-:Y:S01]  /*7650*/  FFMA.FTZ R12, R12, R40.reuse, -R54 ;  /* 0x000000280c0c7223 */ /* 0x080fe20000010836 */
[----:B------:R-:W-:Y:S02]  /*7660*/  HADD2.F32 R54, -RZ, R228.H0_H0 ;  /* 0x200000e4ff367230 */ /* 0x000fe40000004100 */
[----:B------:R-:W-:Y:S01]  /*7670*/  FFMA.FTZ R40, R80, R40, R53 ;  /* 0x0000002850287223 */ /* 0x000fe20000010035 */
[--C-:B------:R-:W-:Y:S01]  /*7680*/  HADD2.F32 R53, -RZ, R82.reuse.H0_H0 ;  /* 0x20000052ff357230 */ /* 0x100fe20000004100 */
[----:B------:R-:W-:Y:S01]  /*7690*/  F2FP.F16.F32.PACK_AB R41, R41, R13 ;  /* 0x0000000d2929723e */ /* 0x000fe200000000ff */
[----:B------:R-:W-:Y:S01]  /*76a0*/  HADD2.F32 R82, -RZ, R82.H1_H1 ;  /* 0x30000052ff527230 */ /* 0x000fe20000004100 */
[----:B------:R-:W-:Y:S01]  /*76b0*/  F2FP.F16.F32.PACK_AB R156, R15, R156 ;  /* 0x0000009c0f9c723e */ /* 0x000fe200000000ff */
[----:B------:R-:W-:Y:S01]  /*76c0*/  HADD2.F32 R14, -RZ, R14.H1_H1 ;  /* 0x3000000eff0e7230 */ /* 0x000fe20000004100 */
[----:B------:R-:W-:Y:S01]  /*76d0*/  F2FP.F16.F32.PACK_AB R40, R40, R157 ;  /* 0x0000009d2828723e */ /* 0x000fe200000000ff */
[----:B------:R-:W-:Y:S01]  /*76e0*/  HADD2.F32 R42, -RZ, R42.H0_H0 ;  /* 0x2000002aff2a7230 */ /* 0x000fe20000004100 */
[----:B------:R-:W-:Y:S01]  /*76f0*/  F2FP.F16.F32.PACK_AB R12, R12, R155 ;  /* 0x0000009b0c0c723e */ /* 0x000fe200000000ff */
[----:B------:R-:W-:-:S02]  /*7700*/  IMAD.MOV.U32 R15, RZ, RZ, R83 ;  /* 0x000000ffff0f7224 */ /* 0x000fc400078e0053 */
[----:B------:R-:W-:Y:S02]  /*7710*/  IMAD.MOV.U32 R13, RZ, RZ, R52 ;  /* 0x000000ffff0d7224 */ /* 0x000fe400078e0034 */
[----:B------:R-:W-:Y:S02]  /*7720*/  IMAD.MOV.U32 R81, RZ, RZ, R41 ;  /* 0x000000ffff517224 */ /* 0x000fe400078e0029 */
[----:B------:R-:W-:Y:S02]  /*7730*/  IMAD.MOV.U32 R83, RZ, RZ, R156 ;  /* 0x000000ffff537224 */ /* 0x000fe400078e009c */
[----:B---3--:R-:W-:-:S05]  /*7740*/  HADD2.F32 R154, -RZ, R154.H0_H0 ;  /* 0x2000009aff9a7230 */ /* 0x008fca0000004100 */
        /* <DEDUP_REMOVED lines=13> */
.L_x_1655:
[----:B------:R-:W-:Y:S05]  /*7820*/  BSYNC B3 ;  /* 0x0000000000037941 */ /* 0x000fea0003800000 */
.L_x_1654:
[----:B------:R-:W-:-:S04]  /*7830*/  LEA R40, P4, R5, R11, 0x1 ;  /* 0x0000000b05287211 */ /* 0x000fc800078808ff */
[----:B--2---:R-:W-:Y:S02]  /*7840*/  LEA.HI.X R41, R5, R121, R112, 0x1, P4 ;  /* 0x0000007905297211 */ /* 0x004fe400020f0c70 */
[----:B------:R-:W-:-:S03]  /*7850*/  ISETP.GE.AND P4, PT, R153, R128, PT ;  /* 0x000000809900720c */ /* 0x000fc60003f86270 */
[----:B----4-:R2:W-:Y:S10]  /*7860*/  ST.E.128 desc[UR60][R40.64], R12 ;  /* 0x0000000c28007985 */ /* 0x0105f4000c101d3c */
[----:B--2---:R-:W-:-:S05]  /*7870*/  @!P4 IMAD.WIDE R12, R153, 0x2, R120 ;  /* 0x00000002990cc825 */ /* 0x004fca00078e0278 */
[----:B---3--:R3:W-:Y:S02]  /*7880*/  @!P4 ST.E.128 desc[UR60][R12.64], R80 ;  /* 0x000000500c00c985 */ /* 0x0087e4000c101d3c */
.L_x_1653:
[----:B------:R-:W-:Y:S05]  /*7890*/  BSYNC B2 ;  /* 0x0000000000027941 */ /* 0x000fea0003800000 */
.L_x_1652:
[----:B------:R-:W-:Y:S01]  /*78a0*/  ISETP.NE.AND P4, PT, R21, RZ, PT ;  /* 0x000000ff1500720c */ /* 0x000fe20003f85270 */
[----:B------:R-:W-:-:S12]  /*78b0*/  BSSY B2, `(.L_x_1656) ;  /* 0x0000079000027945 */ /* 0x000fd80003800000 */
[----:B------:R-:W-:Y:S05]  /*78c0*/  @!P4 BRA `(.L_x_1657) ;  /* 0x0000000400dcc947 */ /* 0x000fea0003800000 */
[----:B---3--:R-:W-:Y:S01]  /*78d0*/  SEL R12, R125, R131, !P2 ;  /* 0x000000837d0c7207 */ /* 0x008fe20005000000 */
[----:B------:R-:W-:Y:S01]  /*78e0*/  BSSY B3, `(.L_x_1658) ;  /* 0x0000072000037945 */ /* 0x000fe20003800000 */
[----:B------:R-:W-:Y:S02]  /*78f0*/  ISETP.GE.AND P6, PT, R168, R124, PT ;  /* 0x0000007ca800720c */ /* 0x000fe40003fc6270 */
[----:B------:R-:W-:Y:S02]  /*7900*/  SHF.R.S32.HI R13, RZ, 0x1f, R12 ;  /* 0x0000001fff0d7819 */ /* 0x000fe4000001140c */
[C---:B------:R-:W-:Y:S02]  /*7910*/  LEA R52, P4, R6.reuse, R11, 0x1 ;  /* 0x0000000b06347211 */ /* 0x040fe400078808ff */
[----:B------:R-:W-:Y:S02]  /*7920*/  LEA.HI R13, R13, R12, RZ, 0x4 ;  /* 0x0000000c0d0d7211 */ /* 0x000fe400078f20ff */
[----:B--2---:R-:W-:-:S02]  /*7930*/  LEA.HI.X R53, R6, R121, R111, 0x1, P4 ;  /* 0x0000007906357211 */ /* 0x004fc400020f0c6f */
[----:B------:R-:W-:-:S04]  /*7940*/  LEA.HI.SX32 R54, R13, R117, 0x1c ;  /* 0x000000750d367211 */ /* 0x000fc800078fe2ff */
[----:B------:R-:W-:-:S04]  /*7950*/  SHF.R.S32.HI R13, RZ, 0x1f, R54 ;  /* 0x0000001fff0d7819 */ /* 0x000fc80000011436 */
[----:B------:R-:W-:Y:S02]  /*7960*/  LEA.HI R13, R13, R54, RZ, 0x3 ;  /* 0x000000360d0d7211 */ /* 0x000fe400078f18ff */
[----:B------:R-:W-:Y:S02]  /*7970*/  SHF.L.U32 R54, R54, 0x3, RZ ;  /* 0x0000000336367819 */ /* 0x000fe400000006ff */
[----:B------:R-:W-:Y:S02]  /*7980*/  SHF.R.S32.HI R13, RZ, 0x3, R13 ;  /* 0x00000003ff0d7819 */ /* 0x000fe4000001140d */
[----:B------:R-:W-:Y:S02]  /*7990*/  LOP3.LUT R12, R184, 0x38, R54, 0xf8, !PT ;  /* 0x00000038b80c7812 */ /* 0x000fe400078ef836 */
[----:B------:R-:W-:Y:S01]  /*79a0*/  ISETP.GE.AND P4, PT, R54, R128, PT ;  /* 0x000000803600720c */ /* 0x000fe20003f86270 */
[----:B------:R-:W-:Y:S01]  /*79b0*/  IMAD R13, R13, 0x1800, R186 ;  /* 0x000018000d0d7824 */ /* 0x000fe200078e02ba */
[----:B------:R-:W-:-:S05]  /*79c0*/  LOP3.LUT R12, R12, R185, RZ, 0x3c, !PT ;  /* 0x000000b90c0c7212 */ /* 0x000fca00078e3cff */
[----:B------:R-:W-:Y:S02]  /*79d0*/  IMAD.IADD R13, R13, 0x1, R12 ;  /* 0x000000010d0d7824 */ /* 0x000fe400078e020c */
[C---:B------:R-:W-:Y:S02]  /*79e0*/  IMAD R12, R19.reuse, 0x4800, R139 ;  /* 0x00004800130c7824 */ /* 0x040fe400078e028b */
[----:B------:R-:W-:Y:S02]  /*79f0*/  IMAD R40, R19, 0x4800, R13 ;  /* 0x0000480013287824 */ /* 0x000fe400078e020d */
[--C-:B------:R-:W-:Y:S02]  /*7a00*/  IMAD R12, R12, 0x2, R18.reuse ;  /* 0x000000020c0c7824 */ /* 0x100fe400078e0212 */
[----:B------:R-:W-:-:S04]  /*7a10*/  IMAD R40, R40, 0x2, R18 ;  /* 0x0000000228287824 */ /* 0x000fc800078e0212 */
[----:B------:R-:W2:Y:S04]  /*7a20*/  LDS.128 R12, [R12+0x18400] ;  /* 0x018400000c0c7984 */ /* 0x000ea80000000c00 */
[----:B------:R-:W3:Y:S01]  /*7a30*/  LDS.128 R40, [R40+0x18400] ;  /* 0x0184000028287984 */ /* 0x000ee20000000c00 */
[----:B------:R-:W-:Y:S05]  /*7a40*/  @P6 BRA `(.L_x_1659) ;  /* 0x00000004006c6947 */ /* 0x000fea0003800000 */
[----:B------:R-:W4:Y:S01]  /*7a50*/  LDL.LU.S16 R55, [R1+0x38] ;  /* 0x0000380001377983 */ /* 0x000f220000300600 */
[----:B---3--:R-:W-:Y:S01]  /*7a60*/  MOV R81, R41 ;  /* 0x0000002900517202 */ /* 0x008fe20000000f00 */
[----:B--2---:R-:W-:Y:S01]  /*7a70*/  IMAD.MOV.U32 R41, RZ, RZ, R13 ;  /* 0x000000ffff297224 */ /* 0x004fe200078e000d */
[----:B------:R-:W-:Y:S01]  /*7a80*/  SHF.R.U64 R48, R48, 0x10, R49 ;  /* 0x0000001030307819 */ /* 0x000fe20000001231 */
[----:B------:R-:W-:Y:S01]  /*7a90*/  HADD2.F32 R13, -RZ, R227.H1_H1 ;  /* 0x300000e3ff0d7230 */ /* 0x000fe20000004100 */
[----:B------:R-:W-:Y:S01]  /*7aa0*/  SHF.R.U64 R36, R36, 0x10, R37 ;  /* 0x0000001024247819 */ /* 0x000fe20000001225 */
[----:B------:R-:W-:Y:S01]  /*7ab0*/  HADD2.F32 R153, -RZ, R229.H1_H1 ;  /* 0x300000e5ff997230 */ /* 0x000fe20000004100 */
[----:B------:R-:W-:Y:S01]  /*7ac0*/  SHF.R.U64 R50, R50, 0x10, R51 ;  /* 0x0000001032327819 */ /* 0x000fe20000001233 */
[--C-:B------:R-:W-:Y:S01]  /*7ad0*/  HADD2.F32 R80, -RZ, R41.reuse.H0_H0 ;  /* 0x20000029ff507230 */ /* 0x100fe20000004100 */
[----:B------:R-:W-:Y:S01]  /*7ae0*/  SHF.R.U64 R38, R38, 0x10, R39 ;  /* 0x0000001026267819 */ /* 0x000fe20000001227 */
[----:B------:R-:W-:-:S02]  /*7af0*/  HADD2.F32 R41, -RZ, R41.H1_H1 ;  /* 0x30000029ff297230 */ /* 0x000fc40000004100 */
[----:B------:R-:W-:Y:S02]  /*7b00*/  HADD2.F32 R155, -RZ, R226.H1_H1 ;  /* 0x300000e2ff9b7230 */ /* 0x000fe40000004100 */
[----:B------:R-:W-:Y:S02]  /*7b10*/  HADD2.F32 R48, -RZ, R48.H0_H0 ;  /* 0x20000030ff307230 */ /* 0x000fe40000004100 */
[----:B------:R-:W-:Y:S02]  /*7b20*/  HADD2.F32 R36, -RZ, R36.H0_H0 ;  /* 0x20000024ff247230 */ /* 0x000fe40000004100 */
[----:B------:R-:W-:Y:S02]  /*7b30*/  HADD2.F32 R50, -RZ, R50.H0_H0 ;  /* 0x20000032ff327230 */ /* 0x000fe40000004100 */
[----:B------:R-:W-:Y:S02]  /*7b40*/  HADD2.F32 R38, -RZ, R38.H0_H0 ;  /* 0x20000026ff267230 */ /* 0x000fe40000004100 */
[----:B----4-:R-:W-:-:S02]  /*7b50*/  HADD2.F32 R82, -RZ, R55.H0_H0 ;  /* 0x20000037ff527230 */ /* 0x010fc40000004100 */
[----:B------:R-:W-:-:S05]  /*7b60*/  HADD2.F32 R55, -RZ, R81.H0_H0 ;  /* 0x20000051ff377230 */ /* 0x000fca0000004100 */
[-C--:B------:R-:W-:Y:S01]  /*7b70*/  FMUL.FTZ R83, R55, R82.reuse ;  /* 0x0000005237537220 */ /* 0x080fe20000410000 */
[----:B------:R-:W-:-:S03]  /*7b80*/  FMUL.FTZ R82, R80, R82 ;  /* 0x0000005250527220 */ /* 0x000fc60000410000 */
[-C--:B------:R-:W-:Y:S01]  /*7b90*/  FFMA.FTZ R80, R80, R13.reuse, -R83 ;  /* 0x0000000d50507223 */ /* 0x080fe20000010853 */
[----:B------:R-:W-:Y:S01]  /*7ba0*/  FFMA.FTZ R55, R55, R13, R82 ;  /* 0x0000000d37377223 */ /* 0x000fe20000010052 */
[----:B------:R-:W-:Y:S01]  /*7bb0*/  SHF.R.U32.HI R82, RZ, 0x10, R49 ;  /* 0x00000010ff527819 */ /* 0x000fe20000011631 */
[----:B------:R-:W-:Y:S01]  /*7bc0*/  HADD2.F32 R13, -RZ, R81.H1_H1 ;  /* 0x30000051ff0d7230 */ /* 0x000fe20000004100 */
[----:B------:R-:W-:Y:S01]  /*7bd0*/  SHF.R.U32.HI R81, RZ, 0x10, R37 ;  /* 0x00000010ff517819 */ /* 0x000fe20000011625 */
[----:B------:R-:W-:Y:S02]  /*7be0*/  HADD2.F32 R49, -RZ, R226.H0_H0 ;  /* 0x200000e2ff317230 */ /* 0x000fe40000004100 */
[----:B------:R-:W-:Y:S02]  /*7bf0*/  HADD2.F32 R82, -RZ, R82.H0_H0 ;  /* 0x20000052ff527230 */ /* 0x000fe40000004100 */
[----:B------:R-:W-:Y:S02]  /*7c00*/  HADD2.F32 R81, -RZ, R81.H0_H0 ;  /* 0x20000051ff517230 */ /* 0x000fe40000004100 */
[----:B------:R-:W-:-:S02]  /*7c10*/  HADD2.F32 R37, -RZ, R14.H0_H0 ;  /* 0x2000000eff257230 */ /* 0x000fc40000004100 */
[-C--:B------:R-:W-:Y:S01]  /*7c20*/  FMUL.FTZ R83, R13, R82.reuse ;  /* 0x000000520d537220 */ /* 0x080fe20000410000 */
[C---:B------:R-:W-:Y:S01]  /*7c30*/  FMUL.FTZ R82, R41.reuse, R82 ;  /* 0x0000005229527220 */ /* 0x040fe20000410000 */
[----:B------:R-:W-:Y:S02]  /*7c40*/  HADD2.F32 R14, -RZ, R14.H1_H1 ;  /* 0x3000000eff0e7230 */ /* 0x000fe40000004100 */
[-C--:B------:R-:W-:Y:S01]  /*7c50*/  FFMA.FTZ R41, R41, R81.reuse, -R83 ;  /* 0x0000005129297223 */ /* 0x080fe20000010853 */
[----:B------:R-:W-:Y:S01]  /*7c60*/  FFMA.FTZ R13, R13, R81, R82 ;  /* 0x000000510d0d7223 */ /* 0x000fe20000010052 */
[----:B------:R-:W-:Y:S02]  /*7c70*/  IMAD.MOV.U32 R81, RZ, RZ, R43 ;  /* 0x000000ffff517224 */ /* 0x000fe400078e002b */
[----:B------:R-:W-:Y:S01]  /*7c80*/  HADD2.F32 R43, -RZ, R15.H0_H0 ;  /* 0x2000000fff2b7230 */ /* 0x000fe20000004100 */
[----:B------:R-:W-:Y:S01]  /*7c90*/  F2FP.F16.F32.PACK_AB R41, R41, R80 ;  /* 0x000000502929723e */ /* 0x000fe200000000ff */
[----:B------:R-:W-:Y:S01]  /*7ca0*/  HADD2.F32 R83, -RZ, R227.H0_H0 ;  /* 0x200000e3ff537230 */ /* 0x000fe20000004100 */
[----:B------:R-:W-:Y:S01]  /*7cb0*/  F2FP.F16.F32.PACK_AB R55, R13, R55 ;  /* 0x000000370d37723e */ /* 0x000fe200000000ff */
[--C-:B------:R-:W-:Y:S01]  /*7cc0*/  HADD2.F32 R82, -RZ, R81.reuse.H0_H0 ;  /* 0x20000051ff527230 */ /* 0x100fe20000004100 */
[----:B------:R-:W-:Y:S01]  /*7cd0*/  MOV R13, R41 ;  /* 0x00000029000d7202 */ /* 0x000fe20000000f00 */
[----:B------:R-:W-:-:S02]  /*7ce0*/  HADD2.F32 R81, -RZ, R81.H1_H1 ;  /* 0x30000051ff517230 */ /* 0x000fc40000004100 */
[----:B------:R-:W-:Y:S02]  /*7cf0*/  HADD2.F32 R15, -RZ, R15.H1_H1 ;  /* 0x3000000fff0f7230 */ /* 0x000fe40000004100 */
[CC--:B------:R-:W-:Y:S01]  /*7d00*/  FMUL.FTZ R154, R82.reuse, R153.reuse ;  /* 0x00000099529a7220 */ /* 0x0c0fe20000410000 */
[C---:B------:R-:W-:Y:S01]  /*7d10*/  FMUL.FTZ R153, R43.reuse, R153 ;  /* 0x000000992b997220 */ /* 0x040fe20000410000 */
[----:B------:R-:W-:Y:S02]  /*7d20*/  IMAD.MOV.U32 R41, RZ, RZ, R55 ;  /* 0x000000ffff297224 */ /* 0x000fe400078e0037 */
[-C--:B------:R-:W-:Y:S01]  /*7d30*/  FFMA.FTZ R43, R43, R83.reuse, -R154 ;  /* 0x000000532b2b7223 */ /* 0x080fe2000001089a */
[----:B------:R-:W-:Y:S01]  /*7d40*/  FFMA.FTZ R153, R82, R83, R153 ;  /* 0x0000005352997223 */ /* 0x000fe20000010099 */
[----:B------:R-:W-:Y:S02]  /*7d50*/  SHF.R.U32.HI R82, RZ, 0x10, R51 ;  /* 0x00000010ff527819 */ /* 0x000fe40000011633 */
[----:B------:R-:W-:-:S03]  /*7d60*/  SHF.R.U32.HI R83, RZ, 0x10, R39 ;  /* 0x00000010ff537819 */ /* 0x000fc60000011627 */
[----:B------:R-:W-:Y:S02]  /*7d70*/  HADD2.F32 R82, -RZ, R82.H0_H0 ;  /* 0x20000052ff527230 */ /* 0x000fe40000004100 */
[----:B------:R-:W-:-:S03]  /*7d80*/  HADD2.F32 R83, -RZ, R83.H0_H0 ;  /* 0x20000053ff537230 */ /* 0x000fc60000004100 */
        /* <DEDUP_REMOVED lines=10> */
[C---:B------:R-:W-:Y:S01]  /*7e30*/  FMUL.FTZ R155, R81.reuse, R155 ;  /* 0x0000009b519b7220 */ /* 0x040fe20000410000 */
[----:B------:R-:W-:Y:S01]  /*7e40*/  F2FP.F16.F32.PACK_AB R82, R82, R153 ;  /* 0x000000995252723e */ /* 0x000fe200000000ff */
[----:B------:R-:W-:-:S02]  /*7e50*/  FFMA.FTZ R83, R81, R49, -R83 ;  /* 0x0000003151537223 */ /* 0x000fc40000010853 */
[----:B------:R-:W-:Y:S01]  /*7e60*/  FFMA.FTZ R155, R15, R49, R155 ;  /* 0x000000310f9b7223 */ /* 0x000fe2000001009b */
[-C--:B------:R-:W-:Y:S01]  /*7e70*/  FMUL.FTZ R15, R40, R48.reuse ;  /* 0x00000030280f7220 */ /* 0x080fe20000410000 */
[C---:B------:R-:W-:Y:S01]  /*7e80*/  FMUL.FTZ R48, R12.reuse, R48 ;  /* 0x000000300c307220 */ /* 0x040fe20000410000 */
[--C-:B------:R-:W-:Y:S02]  /*7e90*/  HADD2.F32 R49, -RZ, R223.reuse.H1_H1 ;  /* 0x300000dfff317230 */ /* 0x100fe40000004100 */
[-C--:B------:R-:W-:Y:S01]  /*7ea0*/  FFMA.FTZ R15, R12, R36.reuse, -R15 ;  /* 0x000000240c0f7223 */ /* 0x080fe2000001080f */
[--C-:B------:R-:W-:Y:S02]  /*7eb0*/  HADD2.F32 R12, -RZ, R42.reuse.H0_H0 ;  /* 0x2000002aff0c7230 */ /* 0x100fe40000004100 */
[----:B------:R-:W-:Y:S01]  /*7ec0*/  FFMA.FTZ R48, R40, R36, R48 ;  /* 0x0000002428307223 */ /* 0x000fe20000010030 */
[----:B------:R-:W-:Y:S02]  /*7ed0*/  HADD2.F32 R36, -RZ, R223.H0_H0 ;  /* 0x200000dfff247230 */ /* 0x000fe40000004100 */
[----:B------:R-:W-:-:S02]  /*7ee0*/  HADD2.F32 R42, -RZ, R42.H1_H1 ;  /* 0x3000002aff2a7230 */ /* 0x000fc40000004100 */
[CC--:B------:R-:W-:Y:S01]  /*7ef0*/  FMUL.FTZ R40, R12.reuse, R49.reuse ;  /* 0x000000310c287220 */ /* 0x0c0fe20000410000 */
[----:B------:R-:W-:Y:S01]  /*7f00*/  FMUL.FTZ R49, R37, R49 ;  /* 0x0000003125317220 */ /* 0x000fe20000410000 */
[----:B------:R-:W-:Y:S02]  /*7f10*/  F2FP.F16.F32.PACK_AB R15, R15, R83 ;  /* 0x000000530f0f723e */ /* 0x000fe400000000ff */
[-C--:B------:R-:W-:Y:S01]  /*7f20*/  FFMA.FTZ R40, R37, R36.reuse, -R40 ;  /* 0x0000002425287223 */ /* 0x080fe20000010828 */
[----:B------:R-:W-:Y:S01]  /*7f30*/  FFMA.FTZ R49, R12, R36, R49 ;  /* 0x000000240c317223 */ /* 0x000fe20000010031 */
[-C--:B------:R-:W-:Y:S01]  /*7f40*/  FMUL.FTZ R12, R42, R50.reuse ;  /* 0x000000322a0c7220 */ /* 0x080fe20000410000 */
[----:B------:R-:W-:Y:S01]  /*7f50*/  FMUL.FTZ R50, R14, R50 ;  /* 0x000000320e327220 */ /* 0x000fe20000410000 */
[----:B------:R-:W-:Y:S02]  /*7f60*/  F2FP.F16.F32.PACK_AB R48, R48, R155 ;  /* 0x0000009b3030723e */ /* 0x000fe400000000ff */
[-C--:B------:R-:W-:Y:S01]  /*7f70*/  FFMA.FTZ R12, R14, R38.reuse, -R12 ;  /* 0x000000260e0c7223 */ /* 0x080fe2000001080c */
[----:B------:R-:W-:-:S04]  /*7f80*/  FFMA.FTZ R50, R42, R38, R50 ;  /* 0x000000262a327223 */ /* 0x000fc80000010032 */
[----:B------:R-:W-:Y:S01]  /*7f90*/  F2FP.F16.F32.PACK_AB R14, R12, R40 ;  /* 0x000000280c0e723e */ /* 0x000fe200000000ff */
[----:B------:R-:W-:Y:S01]  /*7fa0*/  IMAD.MOV.U32 R12, RZ, RZ, R15 ;  /* 0x000000ffff0c7224 */ /* 0x000fe200078e000f */
[----:B------:R-:W-:Y:S01]  /*7fb0*/  F2FP.F16.F32.PACK_AB R49, R50, R49 ;  /* 0x000000313231723e */ /* 0x000fe200000000ff */
[----:B------:R-:W-:Y:S02]  /*7fc0*/  IMAD.MOV.U32 R15, RZ, RZ, R43 ;  /* 0x000000ffff0f7224 */ /* 0x000fe400078e002b */
[----:B------:R-:W-:Y:S01]  /*7fd0*/  IMAD.MOV.U32 R40, RZ, RZ, R48 ;  /* 0x000000ffff287224 */ /* 0x000fe200078e0030 */
[----:B------:R-:W-:Y:S01]  /*7fe0*/  MOV R42, R49 ;  /* 0x00000031002a7202 */ /* 0x000fe20000000f00 */
[----:B------:R-:W-:-:S07]  /*7ff0*/  IMAD.MOV.U32 R43, RZ, RZ, R82 ;  /* 0x000000ffff2b7224 */ /* 0x000fce00078e0052 */
.L_x_1659:
[----:B------:R-:W-:Y:S05]  /*8000*/  BSYNC B3 ;  /* 0x0000000000037941 */ /* 0x000fea0003800000 */
.L_x_1658:
[----:B------:R-:W-:Y:S01]  /*8010*/  @!P4 IMAD.WIDE R36, R54, 0x2, R120 ;  /* 0x000000023624c825 */ /* 0x000fe200078e0278 */
[----:B--2---:R4:W-:Y:S04]  /*8020*/  ST.E.128 desc[UR60][R52.64], R12 ;  /* 0x0000000c34007985 */ /* 0x0049e8000c101d3c */
[----:B---3--:R4:W-:Y:S02]  /*8030*/  @!P4 ST.E.128 desc[UR60][R36.64], R40 ;  /* 0x000000282400c985 */ /* 0x0089e4000c101d3c */
.L_x_1657:
[----:B------:R-:W-:Y:S05]  /*8040*/  BSYNC B2 ;  /* 0x0000000000027941 */ /* 0x000fea0003800000 */
.L_x_1656:
        /* <DEDUP_REMOVED lines=21> */
[----:B------:R-:W-:Y:S01]  /*81a0*/  @!P4 IMAD.WIDE R120, R12, 0x2, R120 ;  /* 0x000000020c78c825 */ /* 0x000fe200078e0278 */
[----:B------:R-:W-:-:S03]  /*81b0*/  LEA R13, R13, R18, 0x1 ;  /* 0x000000120d0d7211 */ /* 0x000fc600078e08ff */
[----:B------:R-:W-:-:S03]  /*81c0*/  IMAD R36, R36, 0x2, R18 ;  /* 0x0000000224247824 */ /* 0x000fc600078e0212 */
[----:B------:R-:W2:Y:S04]  /*81d0*/  LDS.128 R12, [R13+0x18400] ;  /* 0x018400000d0c7984 */ /* 0x000ea80000000c00 */
[----:B------:R-:W3:Y:S01]  /*81e0*/  LDS.128 R36, [R36+0x18400] ;  /* 0x0184000024247984 */ /* 0x000ee20000000c00 */
[----:B------:R-:W-:Y:S05]  /*81f0*/  @P6 BRA `(.L_x_1661) ;  /* 0x0000000400486947 */ /* 0x000fea0003800000 */
[----:B------:R-:W-:Y:S01]  /*8200*/  SHF.R.U64 R11, R32, 0x10, R33 ;  /* 0x00000010200b7819 */ /* 0x000fe20000001221 */
[--C-:B---3--:R-:W-:Y:S01]  /*8210*/  HADD2.F32 R48, -RZ, R37.reuse.H1_H1 ;  /* 0x30000025ff307230 */ /* 0x108fe20000004100 */
[----:B------:R-:W-:Y:S01]  /*8220*/  SHF.R.U64 R42, R46, 0x10, R47 ;  /* 0x000000102e2a7819 */ /* 0x000fe2000000122f */
[--C-:B------:R-:W-:Y:S01]  /*8230*/  HADD2.F32 R43, -RZ, R210.reuse.H1_H1 ;  /* 0x300000d2ff2b7230 */ /* 0x100fe20000004100 */
[----:B------:R-:W-:Y:S01]  /*8240*/  SHF.R.U64 R32, R44, 0x10, R45 ;  /* 0x000000102c207819 */ /* 0x000fe2000000122d */
[----:B------:R-:W-:Y:S01]  /*8250*/  HADD2.F32 R210, -RZ, R210.H0_H0 ;  /* 0x200000d2ffd27230 */ /* 0x000fe20000004100 */
[----:B------:R-:W-:Y:S01]  /*8260*/  SHF.R.U32.HI R46, RZ, 0x10, R47 ;  /* 0x00000010ff2e7819 */ /* 0x000fe2000001162f */
[----:B------:R-:W-:Y:S01]  /*8270*/  HADD2.F32 R47, -RZ, R37.H0_H0 ;  /* 0x20000025ff2f7230 */ /* 0x000fe20000004100 */
[----:B------:R-:W-:Y:S01]  /*8280*/  SHF.R.U32.HI R33, RZ, 0x10, R33 ;  /* 0x00000010ff217819 */ /* 0x000fe20000011621 */
[----:B--2---:R-:W-:Y:S01]  /*8290*/  HADD2.F32 R37, -RZ, R13.H0_H0 ;  /* 0x2000000dff257230 */ /* 0x004fe20000004100 */
[----:B------:R-:W-:Y:S01]  /*82a0*/  SHF.R.U32.HI R44, RZ, 0x10, R45 ;  /* 0x00000010ff2c7819 */ /* 0x000fe2000001162d */
[----:B------:R-:W-:Y:S01]  /*82b0*/  HADD2.F32 R45, -RZ, R212.H1_H1 ;  /* 0x300000d4ff2d7230 */ /* 0x000fe20000004100 */
[--C-:B------:R-:W-:Y:S01]  /*82c0*/  SHF.R.U64 R34, R34, 0x10, R35.reuse ;  /* 0x0000001022227819 */ /* 0x100fe20000001223 */
[----:B------:R-:W-:Y:S01]  /*82d0*/  HADD2.F32 R49, -RZ, R33.H0_H0 ;  /* 0x20000021ff317230 */ /* 0x000fe20000004100 */
[----:B------:R-:W-:Y:S01]  /*82e0*/  SHF.R.U32.HI R35, RZ, 0x10, R35 ;  /* 0x00000010ff237819 */ /* 0x000fe20000011623 */
[----:B------:R-:W-:-:S02]  /*82f0*/  HADD2.F32 R44, -RZ, R44.H0_H0 ;  /* 0x2000002cff2c7230 */ /* 0x000fc40000004100 */
[-C--:B------:R-:W-:Y:S01]  /*8300*/  FMUL.FTZ R33, R47, R45.reuse ;  /* 0x0000002d2f217220 */ /* 0x080fe20000410000 */
[----:B------:R-:W-:Y:S02]  /*8310*/  HADD2.F32 R13, -RZ, R13.H1_H1 ;  /* 0x3000000dff0d7230 */ /* 0x000fe40000004100 */
        /* <DEDUP_REMOVED lines=10> */
[----:B------:R-:W-:Y:S02]  /*83c0*/  HADD2.F32 R37, -RZ, R211.H1_H1 ;  /* 0x300000d3ff257230 */ /* 0x000fe40000004100 */
[----:B------:R-:W-:Y:S02]  /*83d0*/  HADD2.F32 R39, -RZ, R15.H0_H0 ;  /* 0x2000000fff277230 */ /* 0x000fe40000004100 */
[----:B------:R-:W-:Y:S02]  /*83e0*/  HADD2.F32 R48, -RZ, R35.H0_H0 ;  /* 0x20000023ff307230 */ /* 0x000fe40000004100 */
[----:B------:R-:W-:Y:S01]  /*83f0*/  FMUL.FTZ R35, R43, R37 ;  /* 0x000000252b237220 */ /* 0x000fe20000410000 */
[----:B------:R-:W-:-:S02]  /*8400*/  HADD2.F32 R15, -RZ, R15.H1_H1 ;  /* 0x3000000fff0f7230 */ /* 0x000fc40000004100 */
[----:B------:R-:W-:Y:S01]  /*8410*/  FMUL.FTZ R49, R39, R37 ;  /* 0x0000002527317220 */ /* 0x000fe20000410000 */
[-C--:B------:R-:W-:Y:S01]  /*8420*/  FMUL.FTZ R37, R47, R46.reuse ;  /* 0x0000002e2f257220 */ /* 0x080fe20000410000 */
[----:B------:R-:W-:Y:S02]  /*8430*/  HADD2.F32 R13, -RZ, R204.H1_H1 ;  /* 0x300000ccff0d7230 */ /* 0x000fe40000004100 */
[C---:B------:R-:W-:Y:S01]  /*8440*/  FMUL.FTZ R46, R15.reuse, R46 ;  /* 0x0000002e0f2e7220 */ /* 0x040fe20000410000 */
[----:B------:R-:W-:Y:S01]  /*8450*/  FFMA.FTZ R37, R15, R48, -R37 ;  /* 0x000000300f257223 */ /* 0x000fe20000010825 */
[----:B------:R-:W-:Y:S02]  /*8460*/  HADD2.F32 R212, -RZ, R212.H0_H0 ;  /* 0x200000d4ffd47230 */ /* 0x000fe40000004100 */
[-C--:B------:R-:W-:Y:S01]  /*8470*/  FFMA.FTZ R35, R39, R13.reuse, -R35 ;  /* 0x0000000d27237223 */ /* 0x080fe20000010823 */
[----:B------:R-:W-:Y:S02]  /*8480*/  HADD2.F32 R15, -RZ, R36.H0_H0 ;  /* 0x20000024ff0f7230 */ /* 0x000fe40000004100 */
[----:B------:R-:W-:Y:S01]  /*8490*/  FFMA.FTZ R49, R43, R13, R49 ;  /* 0x0000000d2b317223 */ /* 0x000fe20000010031 */
[----:B------:R-:W-:-:S02]  /*84a0*/  HADD2.F32 R32, -RZ, R32.H0_H0 ;  /* 0x20000020ff207230 */ /* 0x000fc40000004100 */
[----:B------:R-:W-:Y:S01]  /*84b0*/  FFMA.FTZ R46, R47, R48, R46 ;  /* 0x000000302f2e7223 */ /* 0x000fe2000001002e */
[----:B------:R-:W-:Y:S01]  /*84c0*/  HADD2.F32 R36, -RZ, R36.H1_H1 ;  /* 0x30000024ff247230 */ /* 0x000fe20000004100 */
[----:B------:R-:W-:Y:S01]  /*84d0*/  F2FP.F16.F32.PACK_AB R35, R37, R35 ;  /* 0x000000232523723e */ /* 0x000fe200000000ff */
[--C-:B------:R-:W-:Y:S01]  /*84e0*/  HADD2.F32 R13, -RZ, R12.reuse.H0_H0 ;  /* 0x2000000cff0d7230 */ /* 0x100fe20000004100 */
[----:B------:R-:W-:Y:S01]  /*84f0*/  F2FP.F16.F32.PACK_AB R37, R44, R50 ;  /* 0x000000322c25723e */ /* 0x000fe200000000ff */
[----:B------:R-:W-:Y:S02]  /*8500*/  HADD2.F32 R39, -RZ, R11.H0_H0 ;  /* 0x2000000bff277230 */ /* 0x000fe40000004100 */
[----:B------:R-:W-:Y:S01]  /*8510*/  FMUL.FTZ R11, R15, R212 ;  /* 0x000000d40f0b7220 */ /* 0x000fe20000410000 */
[----:B------:R-:W-:Y:S02]  /*8520*/  HADD2.F32 R12, -RZ, R12.H1_H1 ;  /* 0x3000000cff0c7230 */ /* 0x000fe40000004100 */
[----:B------:R-:W-:Y:S01]  /*8530*/  FMUL.FTZ R43, R36, R32 ;  /* 0x00000020242b7220 */ /* 0x000fe20000410000 */
[C---:B------:R-:W-:Y:S01]  /*8540*/  FMUL.FTZ R212, R13.reuse, R212 ;  /* 0x000000d40dd47220 */ /* 0x040fe20000410000 */
[----:B------:R-:W-:Y:S01]  /*8550*/  FFMA.FTZ R11, R13, R210, -R11 ;  /* 0x000000d20d0b7223 */ /* 0x000fe2000001080b */
[----:B------:R-:W-:-:S02]  /*8560*/  HADD2.F32 R13, -RZ, R38.H0_H0 ;  /* 0x20000026ff0d7230 */ /* 0x000fc40000004100 */
[C---:B------:R-:W-:Y:S01]  /*8570*/  FMUL.FTZ R32, R12.reuse, R32 ;  /* 0x000000200c207220 */ /* 0x040fe20000410000 */
[-C--:B------:R-:W-:Y:S01]  /*8580*/  FFMA.FTZ R43, R12, R39.reuse, -R43 ;  /* 0x000000270c2b7223 */ /* 0x080fe2000001082b */
[----:B------:R-:W-:Y:S02]  /*8590*/  HADD2.F32 R211, -RZ, R211.H0_H0 ;  /* 0x200000d3ffd37230 */ /* 0x000fe40000004100 */
[----:B------:R-:W-:Y:S01]  /*85a0*/  FFMA.FTZ R212, R15, R210, R212 ;  /* 0x000000d20fd47223 */ /* 0x000fe200000100d4 */
[----:B------:R-:W-:Y:S02]  /*85b0*/  HADD2.F32 R42, -RZ, R42.H0_H0 ;  /* 0x2000002aff2a7230 */ /* 0x000fe40000004100 */
[----:B------:R-:W-:Y:S01]  /*85c0*/  FFMA.FTZ R32, R36, R39, R32 ;  /* 0x0000002724207223 */ /* 0x000fe20000010020 */
[----:B------:R-:W-:Y:S02]  /*85d0*/  HADD2.F32 R12, -RZ, R14.H0_H0 ;  /* 0x2000000eff0c7230 */ /* 0x000fe40000004100 */
[----:B------:R-:W-:Y:S01]  /*85e0*/  FMUL.FTZ R15, R13, R211 ;  /* 0x000000d30d0f7220 */ /* 0x000fe20000410000 */
[----:B------:R-:W-:Y:S01]  /*85f0*/  HADD2.F32 R38, -RZ, R38.H1_H1 ;  /* 0x30000026ff267230 */ /* 0x000fe20000004100 */
[----:B------:R-:W-:Y:S01]  /*8600*/  F2FP.F16.F32.PACK_AB R39, R46, R49 ;  /* 0x000000312e27723e */ /* 0x000fe200000000ff */
[----:B------:R-:W-:-:S02]  /*8610*/  HADD2.F32 R14, -RZ, R14.H1_H1 ;  /* 0x3000000eff0e7230 */ /* 0x000fc40000004100 */
[----:B------:R-:W-:Y:S01]  /*8620*/  FMUL.FTZ R211, R12, R211 ;  /* 0x000000d30cd37220 */ /* 0x000fe20000410000 */
[----:B------:R-:W-:Y:S02]  /*8630*/  HADD2.F32 R204, -RZ, R204.H0_H0 ;  /* 0x200000ccffcc7230 */ /* 0x000fe40000004100 */
        /* <DEDUP_REMOVED lines=8> */
[----:B------:R-:W-:-:S02]  /*86c0*/  F2FP.F16.F32.PACK_AB R13, R45, R33 ;  /* 0x000000212d0d723e */ /* 0x000fc400000000ff */
[----:B------:R-:W-:Y:S02]  /*86d0*/  F2FP.F16.F32.PACK_AB R12, R43, R11 ;  /* 0x0000000b2b0c723e */ /* 0x000fe400000000ff */
[----:B------:R-:W-:Y:S01]  /*86e0*/  F2FP.F16.F32.PACK_AB R14, R36, R15 ;  /* 0x0000000f240e723e */ /* 0x000fe200000000ff */
[----:B------:R-:W-:Y:S01]  /*86f0*/  IMAD.MOV.U32 R36, RZ, RZ, R32 ;  /* 0x000000ffff247224 */ /* 0x000fe200078e0020 */
[----:B------:R-:W-:Y:S01]  /*8700*/  F2FP.F16.F32.PACK_AB R38, R42, R211 ;  /* 0x000000d32a26723e */ /* 0x000fe200000000ff */
[----:B------:R-:W-:-:S07]  /*8710*/  IMAD.MOV.U32 R15, RZ, RZ, R35 ;  /* 0x000000ffff0f7224 */ /* 0x000fce00078e0023 */
.L_x_1661:
[----:B------:R-:W-:Y:S05]  /*8720*/  BSYNC B2 ;  /* 0x0000000000027941 */ /* 0x000fea0003800000 */
.L_x_1660:
[----:B--2---:R2:W-:Y:S04]  /*8730*/  ST.E.128 desc[UR60][R40.64], R12 ;  /* 0x0000000c28007985 */ /* 0x0045e8000c101d3c */
[----:B---3--:R2:W-:Y:S02]  /*8740*/  @!P4 ST.E.128 desc[UR60][R120.64], R36 ;  /* 0x000000247800c985 */ /* 0x0085e4000c101d3c */
.L_x_1651:
[----:B------:R-:W-:Y:S05]  /*8750*/  BSYNC B1 ;  /* 0x0000000000017941 */ /* 0x000fea0003800000 */
.L_x_1650:
[----:B------:R-:W-:-:S03]  /*8760*/  UMOV UR4, 0xffffffff ;  /* 0xffffffff00047882 */ /* 0x000fc60000000000 */
[----:B------:R-:W-:Y:S05]  /*8770*/  BRA.DIV UR4, `(.L_x_1662) ;  /* 0x00000212043c7947 */ /* 0x000fea000b800000 */
[----:B0-----:R-:W0:Y:S04]  /*8780*/  SHFL.IDX PT, R115, R115, 0x1, 0x1c1f ;  /* 0x003c1f0073737f89 */ /* 0x001e2800000e0000 */
[----:B------:R-:W0:Y:S02]  /*8790*/  SHFL.IDX PT, R116, R116, 0x1, 0x1c1f ;  /* 0x003c1f0074747f89 */ /* 0x000e2400000e0000 */
.L_x_2022:
[----:B------:R-:W-:Y:S05]  /*87a0*/  @P5 BRA `(.L_x_1619) ;  /* 0x0000001c005c5947 */ /* 0x000fea0003800000 */
[----:B------:R-:W-:Y:S01]  /*87b0*/  ISETP.NE.AND P4, PT, R8, RZ, PT ;  /* 0x000000ff0800720c */ /* 0x000fe20003f85270 */
[----:B------:R-:W-:Y:S01]  /*87c0*/  BSSY B1, `(.L_x_1663) ;  /* 0x0000072000017945 */ /* 0x000fe20003800000 */
[----:B0-2-4-:R-:W-:Y:S01]  /*87d0*/  MOV R36, R116 ;  /* 0x0000007400247202 */ /* 0x015fe20000000f00 */
[----:B------:R-:W-:-:S10]  /*87e0*/  IMAD.MOV.U32 R37, RZ, RZ, R115 ;  /* 0x000000ffff257224 */ /* 0x000fd400078e0073 */
[----:B------:R-:W-:Y:S05]  /*87f0*/  @!P4 BRA `(.L_x_1664) ;  /* 0x0000000400b8c947 */ /* 0x000fea0003800000 */
[----:B---3--:R-:W-:Y:S01]  /*8800*/  SEL R11, R125, R131, !P3 ;  /* 0x000000837d0b7207 */ /* 0x008fe20005800000 */
[----:B------:R-:W-:Y:S01]  /*8810*/  BSSY B2, `(.L_x_1665) ;  /* 0x000006a000027945 */ /* 0x000fe20003800000 */
[C---:B------:R-:W-:Y:S02]  /*8820*/  LEA R38, P5, R5.reuse, R116, 0x1 ;  /* 0x0000007405267211 */ /* 0x040fe400078a08ff */
[----:B------:R-:W-:Y:S02]  /*8830*/  SHF.R.S32.HI R12, RZ, 0x1f, R11 ;  /* 0x0000001fff0c7819 */ /* 0x000fe4000001140b */
        /* <DEDUP_REMOVED lines=11> */
[----:B------:R-:W-:-:S04]  /*88f0*/  IMAD R12, R13, 0x1800, R188 ;  /* 0x000018000d0c7824 */ /* 0x000fc800078e02bc */
[----:B------:R-:W-:Y:S02]  /*8900*/  IMAD.IADD R12, R12, 0x1, R11 ;  /* 0x000000010c0c7824 */ /* 0x000fe400078e020b */
[C---:B------:R-:W-:Y:S02]  /*8910*/  IMAD R11, R19.reuse, 0x4800, R138 ;  /* 0x00004800130b7824 */ /* 0x040fe400078e028a */
[----:B------:R-:W-:-:S03]  /*8920*/  IMAD R13, R19, 0x4800, R12 ;  /* 0x00004800130d7824 */ /* 0x000fc600078e020c */
[----:B------:R-:W-:Y:S01]  /*8930*/  LEA R11, R11, R18, 0x1 ;  /* 0x000000120b0b7211 */ /* 0x000fe200078e08ff */
[----:B------:R-:W-:Y:S02]  /*8940*/  IMAD R32, R13, 0x2, R18 ;  /* 0x000000020d207824 */ /* 0x000fe400078e0212 */
[----:B------:R-:W-:Y:S02]  /*8950*/  @!P4 IMAD.WIDE R40, R41, 0x2, R36 ;  /* 0x000000022928c825 */ /* 0x000fe400078e0224 */
[----:B------:R0:W2:Y:S04]  /*8960*/  LDS.128 R12, [R11+0x18400] ;  /* 0x018400000b0c7984 */ /* 0x0000a80000000c00 */
[----:B------:R-:W3:Y:S01]  /*8970*/  LDS.128 R32, [R32+0x18400] ;  /* 0x0184000020207984 */ /* 0x000ee20000000c00 */
[----:B------:R-:W-:Y:S05]  /*8980*/  @P5 BRA `(.L_x_1666) ;  /* 0x0000000400485947 */ /* 0x000fea0003800000 */
[--C-:B------:R-:W-:Y:S01]  /*8990*/  SHF.R.U64 R42, R76, 0x10, R77.reuse ;  /* 0x000000104c2a7819 */ /* 0x100fe2000000124d */
[----:B------:R-:W-:Y:S01]  /*89a0*/  HADD2.F32 R49, -RZ, R201.H1_H1 ;  /* 0x300000c9ff317230 */ /* 0x000fe20000004100 */
[----:B------:R-:W-:Y:S01]  /*89b0*/  SHF.R.U32.HI R76, RZ, 0x10, R77 ;  /* 0x00000010ff4c7819 */ /* 0x000fe2000001164d */
[--C-:B---3--:R-:W-:Y:S01]  /*89c0*/  HADD2.F32 R46, -RZ, R33.reuse.H0_H0 ;  /* 0x20000021ff2e7230 */ /* 0x108fe20000004100 */
[--C-:B0-----:R-:W-:Y:S01]  /*89d0*/  SHF.R.U64 R11, R64, 0x10, R65.reuse ;  /* 0x00000010400b7819 */ /* 0x101fe20000001241 */
[----:B------:R-:W-:Y:S01]  /*89e0*/  HADD2.F32 R48, -RZ, R33.H1_H1 ;  /* 0x30000021ff307230 */ /* 0x000fe20000004100 */
[----:B------:R-:W-:Y:S01]  /*89f0*/  SHF.R.U32.HI R64, RZ, 0x10, R65 ;  /* 0x00000010ff407819 */ /* 0x000fe20000011641 */
[--C-:B--2---:R-:W-:Y:S01]  /*8a00*/  HADD2.F32 R52, -RZ, R13.reuse.H0_H0 ;  /* 0x2000000dff347230 */ /* 0x104fe20000004100 */
[--C-:B------:R-:W-:Y:S01]  /*8a10*/  SHF.R.U64 R44, R78, 0x10, R79.reuse ;  /* 0x000000104e2c7819 */ /* 0x100fe2000000124f */
[----:B------:R-:W-:Y:S01]  /*8a20*/  HADD2.F32 R33, -RZ, R76.H0_H0 ;  /* 0x2000004cff217230 */ /* 0x000fe20000004100 */
[----:B------:R-:W-:Y:S01]  /*8a30*/  SHF.R.U32.HI R78, RZ, 0x10, R79 ;  /* 0x00000010ff4e7819 */ /* 0x000fe2000001164f */
[----:B------:R-:W-:-:S02]  /*8a40*/  HADD2.F32 R50, -RZ, R13.H1_H1 ;  /* 0x3000000dff327230 */ /* 0x000fc40000004100 */
[-C--:B------:R-:W-:Y:S01]  /*8a50*/  FMUL.FTZ R13, R46, R49.reuse ;  /* 0x000000312e0d7220 */ /* 0x080fe20000410000 */
[----:B------:R-:W-:Y:S02]  /*8a60*/  HADD2.F32 R45, -RZ, R189.H1_H1 ;  /* 0x300000bdff2d7230 */ /* 0x000fe40000004100 */
[----:B------:R-:W-:Y:S01]  /*8a70*/  FMUL.FTZ R49, R52, R49 ;  /* 0x0000003134317220 */ /* 0x000fe20000410000 */
[----:B------:R-:W-:Y:S02]  /*8a80*/  HADD2.F32 R47, -RZ, R64.H0_H0 ;  /* 0x20000040ff2f7230 */ /* 0x000fe40000004100 */
[-C--:B------:R-:W-:Y:S01]  /*8a90*/  FMUL.FTZ R51, R48, R33.reuse ;  /* 0x0000002130337220 */ /* 0x080fe20000410000 */
[----:B------:R-:W-:Y:S01]  /*8aa0*/  FMUL.FTZ R53, R50, R33 ;  /* 0x0000002132357220 */ /* 0x000fe20000410000 */
[----:B------:R-:W-:Y:S01]  /*8ab0*/  SHF.R.U64 R43, R66, 0x10, R67 ;  /* 0x00000010422b7819 */ /* 0x000fe20000001243 */
[-C--:B------:R-:W-:Y:S01]  /*8ac0*/  FFMA.FTZ R33, R46, R45.reuse, R49 ;  /* 0x0000002d2e217223 */ /* 0x080fe20000010031 */
[----:B------:R-:W-:Y:S01]  /*8ad0*/  SHF.R.U32.HI R66, RZ, 0x10, R67 ;  /* 0x00000010ff427819 */ /* 0x000fe20000011643 */
[----:B------:R-:W-:Y:S01]  /*8ae0*/  FFMA.FTZ R13, R52, R45, -R13 ;  /* 0x0000002d340d7223 */ /* 0x000fe2000001080d */
[----:B------:R-:W-:Y:S01]  /*8af0*/  FFMA.FTZ R46, R50, R47, -R51 ;  /* 0x0000002f322e7223 */ /* 0x000fe20000010833 */
[----:B------:R-:W-:-:S02]  /*8b00*/  HADD2.F32 R49, -RZ, R196.H1_H1 ;  /* 0x300000c4ff317230 */ /* 0x000fc40000004100 */
[----:B------:R-:W-:Y:S01]  /*8b10*/  FFMA.FTZ R48, R48, R47, R53 ;  /* 0x0000002f30307223 */ /* 0x000fe20000010035 */
[----:B------:R-:W-:Y:S02]  /*8b20*/  HADD2.F32 R54, -RZ, R15.H0_H0 ;  /* 0x2000000fff367230 */ /* 0x000fe40000004100 */
[--C-:B------:R-:W-:Y:S01]  /*8b30*/  HADD2.F32 R50, -RZ, R35.reuse.H0_H0 ;  /* 0x20000023ff327230 */ /* 0x100fe20000004100 */
[----:B------:R-:W-:Y:S01]  /*8b40*/  F2FP.F16.F32.PACK_AB R13, R46, R13 ;  /* 0x0000000d2e0d723e */ /* 0x000fe200000000ff */
[----:B------:R-:W-:Y:S02]  /*8b50*/  HADD2.F32 R52, -RZ, R35.H1_H1 ;  /* 0x30000023ff347230 */ /* 0x000fe40000004100 */
[----:B------:R-:W-:Y:S01]  /*8b60*/  FMUL.FTZ R35, R54, R49 ;  /* 0x0000003136237220 */ /* 0x000fe20000410000 */
[----:B------:R-:W-:Y:S01]  /*8b70*/  HADD2.F32 R78, -RZ, R78.H0_H0 ;  /* 0x2000004eff4e7230 */ /* 0x000fe20000004100 */
[----:B------:R-:W-:Y:S01]  /*8b80*/  F2FP.F16.F32.PACK_AB R33, R48, R33 ;  /* 0x000000213021723e */ /* 0x000fe200000000ff */
[----:B------:R-:W-:-:S02]  /*8b90*/  HADD2.F32 R45, -RZ, R159.H1_H1 ;  /* 0x3000009fff2d7230 */ /* 0x000fc40000004100 */
[----:B------:R-:W-:Y:S02]  /*8ba0*/  HADD2.F32 R47, -RZ, R15.H1_H1 ;  /* 0x3000000fff2f7230 */ /* 0x000fe40000004100 */
[----:B------:R-:W-:Y:S01]  /*8bb0*/  FMUL.FTZ R15, R50, R49 ;  /* 0x00000031320f7220 */ /* 0x000fe20000410000 */
[----:B------:R-:W-:Y:S02]  /*8bc0*/  HADD2.F32 R66, -RZ, R66.H0_H0 ;  /* 0x20000042ff427230 */ /* 0x000fe40000004100 */
[-C--:B------:R-:W-:Y:S01]  /*8bd0*/  FMUL.FTZ R64, R52, R78.reuse ;  /* 0x0000004e34407220 */ /* 0x080fe20000410000 */
[-C--:B------:R-:W-:Y:S01]  /*8be0*/  FFMA.FTZ R35, R50, R45.reuse, R35 ;  /* 0x0000002d32237223 */ /* 0x080fe20000010023 */
[C---:B------:R-:W-:Y:S01]  /*8bf0*/  FMUL.FTZ R49, R47.reuse, R78 ;  /* 0x0000004e2f317220 */ /* 0x040fe20000410000 */
[----:B------:R-:W-:Y:S01]  /*8c00*/  FFMA.FTZ R15, R54, R45, -R15 ;  /* 0x0000002d360f7223 */ /* 0x000fe2000001080f */
[----:B------:R-:W-:Y:S01]  /*8c10*/  FFMA.FTZ R50, R47, R66, -R64 ;  /* 0x000000422f327223 */ /* 0x000fe20000010840 */
[----:B------:R-:W-:-:S02]  /*8c20*/  HADD2.F32 R51, -RZ, R42.H0_H0 ;  /* 0x2000002aff337230 */ /* 0x000fc40000004100 */
[----:B------:R-:W-:Y:S01]  /*8c30*/  FFMA.FTZ R52, R52, R66, R49 ;  /* 0x0000004234347223 */ /* 0x000fe20000010031 */
[----:B------:R-:W-:Y:S02]  /*8c40*/  HADD2.F32 R201, -RZ, R201.H0_H0 ;  /* 0x200000c9ffc97230 */ /* 0x000fe40000004100 */
[----:B------:R-:W-:Y:S01]  /*8c50*/  HADD2.F32 R45, -RZ, R32.H0_H0 ;  /* 0x20000020ff2d7230 */ /* 0x000fe20000004100 */
[----:B------:R-:W-:Y:S01]  /*8c60*/  F2FP.F16.F32.PACK_AB R15, R50, R15 ;  /* 0x0000000f320f723e */ /* 0x000fe200000000ff */
[----:B------:R-:W-:Y:S01]  /*8c70*/  HADD2.F32 R42, -RZ, R12.H0_H0 ;  /* 0x2000000cff2a7230 */ /* 0x000fe20000004100 */
[----:B------:R-:W-:Y:S01]  /*8c80*/  F2FP.F16.F32.PACK_AB R35, R52, R35 ;  /* 0x000000233423723e */ /* 0x000fe200000000ff */
[----:B------:R-:W-:Y:S02]  /*8c90*/  HADD2.F32 R47, -RZ, R32.H1_H1 ;  /* 0x30000020ff2f7230 */ /* 0x000fe40000004100 */
[----:B------:R-:W-:Y:S02]  /*8ca0*/  HADD2.F32 R32, -RZ, R12.H1_H1 ;  /* 0x3000000cff207230 */ /* 0x000fe40000004100 */
[----:B------:R-:W-:Y:S01]  /*8cb0*/  FMUL.FTZ R12, R42, R201 ;  /* 0x000000c92a0c7220 */ /* 0x000fe20000410000 */
[----:B------:R-:W-:-:S02]  /*8cc0*/  HADD2.F32 R189, -RZ, R189.H0_H0 ;  /* 0x200000bdffbd7230 */ /* 0x000fc40000004100 */
[-C--:B------:R-:W-:Y:S01]  /*8cd0*/  FMUL.FTZ R53, R47, R51.reuse ;  /* 0x000000332f357220 */ /* 0x080fe20000410000 */
[----:B------:R-:W-:Y:S02]  /*8ce0*/  HADD2.F32 R49, -RZ, R11.H0_H0 ;  /* 0x2000000bff317230 */ /* 0x000fe40000004100 */
[C---:B------:R-:W-:Y:S01]  /*8cf0*/  FMUL.FTZ R54, R32.reuse, R51 ;  /* 0x0000003320367220 */ /* 0x040fe20000410000 */
[C---:B------:R-:W-:Y:S01]  /*8d00*/  FMUL.FTZ R11, R45.reuse, R201 ;  /* 0x000000c92d0b7220 */ /* 0x040fe20000410000 */
[----:B------:R-:W-:Y:S01]  /*8d10*/  FFMA.FTZ R12, R45, R189, R12 ;  /* 0x000000bd2d0c7223 */ /* 0x000fe2000001000c */
[----:B------:R-:W-:Y:S02]  /*8d20*/  HADD2.F32 R159, -RZ, R159.H0_H0 ;  /* 0x2000009fff9f7230 */ /* 0x000fe40000004100 */
[-C--:B------:R-:W-:Y:S01]  /*8d30*/  FFMA.FTZ R32, R32, R49.reuse, -R53 ;  /* 0x0000003120207223 */ /* 0x080fe20000010835 */
[----:B------:R-:W-:Y:S01]  /*8d40*/  FFMA.FTZ R45, R47, R49, R54 ;  /* 0x000000312f2d7223 */ /* 0x000fe20000010036 */
[----:B------:R-:W-:-:S02]  /*8d50*/  HADD2.F32 R49, -RZ, R44.H0_H0 ;  /* 0x2000002cff317230 */ /* 0x000fc40000004100 */
[----:B------:R-:W-:Y:S01]  /*8d60*/  FFMA.FTZ R11, R42, R189, -R11 ;  /* 0x000000bd2a0b7223 */ /* 0x000fe2000001080b */
[----:B------:R-:W-:Y:S02]  /*8d70*/  HADD2.F32 R44, -RZ, R34.H0_H0 ;  /* 0x20000022ff2c7230 */ /* 0x000fe40000004100 */
[----:B------:R-:W-:Y:S02]  /*8d80*/  HADD2.F32 R47, -RZ, R196.H0_H0 ;  /* 0x200000c4ff2f7230 */ /* 0x000fe40000004100 */
[----:B------:R-:W-:Y:S01]  /*8d90*/  HADD2.F32 R42, -RZ, R14.H0_H0 ;  /* 0x2000000eff2a7230 */ /* 0x000fe20000004100 */
[----:B------:R-:W-:Y:S01]  /*8da0*/  F2FP.F16.F32.PACK_AB R32, R32, R11 ;  /* 0x0000000b2020723e */ /* 0x000fe200000000ff */
[----:B------:R-:W-:Y:S02]  /*8db0*/  HADD2.F32 R34, -RZ, R34.H1_H1 ;  /* 0x30000022ff227230 */ /* 0x000fe40000004100 */
[----:B------:R-:W-:Y:S01]  /*8dc0*/  FMUL.FTZ R51, R44, R47 ;  /* 0x0000002f2c337220 */ /* 0x000fe20000410000 */
[----:B------:R-:W-:-:S02]  /*8dd0*/  HADD2.F32 R14, -RZ, R14.H1_H1 ;  /* 0x3000000eff0e7230 */ /* 0x000fc40000004100 */
[----:B------:R-:W-:Y:S01]  /*8de0*/  FMUL.FTZ R47, R42, R47 ;  /* 0x0000002f2a2f7220 */ /* 0x000fe20000410000 */
[----:B------:R-:W-:Y:S02]  /*8df0*/  HADD2.F32 R43, -RZ, R43.H0_H0 ;  /* 0x2000002bff2b7230 */ /* 0x000fe40000004100 */
[----:B------:R-:W-:Y:S01]  /*8e00*/  FMUL.FTZ R53, R34, R49 ;  /* 0x0000003122357220 */ /* 0x000fe20000410000 */
[----:B------:R-:W-:Y:S01]  /*8e10*/  FFMA.FTZ R51, R42, R159, -R51 ;  /* 0x0000009f2a337223 */ /* 0x000fe20000010833 */
[----:B------:R-:W-:Y:S01]  /*8e20*/  FMUL.FTZ R49, R14, R49 ;  /* 0x000000310e317220 */ /* 0x000fe20000410000 */
[----:B------:R-:W-:Y:S01]  /*8e30*/  FFMA.FTZ R47, R44, R159, R47 ;  /* 0x0000009f2c2f7223 */ /* 0x000fe2000001002f */
[-C--:B------:R-:W-:Y:S01]  /*8e40*/  FFMA.FTZ R14, R14, R43.reuse, -R53 ;  /* 0x0000002b0e0e7223 */ /* 0x080fe20000010835 */
[----:B------:R-:W-:Y:S01]  /*8e50*/  F2FP.F16.F32.PACK_AB R42, R45, R12 ;  /* 0x0000000c2d2a723e */ /* 0x000fe200000000ff */
[----:B------:R-:W-:Y:S01]  /*8e60*/  FFMA.FTZ R34, R34, R43, R49 ;  /* 0x0000002b22227223 */ /* 0x000fe20000010031 */
[----:B------:R-:W-:-:S02]  /*8e70*/  IMAD.MOV.U32 R12, RZ, RZ, R32 ;  /* 0x000000ffff0c7224 */ /* 0x000fc400078e0020 */
[----:B------:R-:W-:Y:S01]  /*8e80*/  F2FP.F16.F32.PACK_AB R14, R14, R51 ;  /* 0x000000330e0e723e */ /* 0x000fe200000000ff */
[----:B------:R-:W-:Y:S01]  /*8e90*/  IMAD.MOV.U32 R32, RZ, RZ, R42 ;  /* 0x000000ffff207224 */ /* 0x000fe200078e002a */
[----:B------:R-:W-:-:S07]  /*8ea0*/  F2FP.F16.F32.PACK_AB R34, R34, R47 ;  /* 0x0000002f2222723e */ /* 0x000fce00000000ff */
.L_x_1666:
[----:B------:R-:W-:Y:S05]  /*8eb0*/  BSYNC B2 ;  /* 0x0000000000027941 */ /* 0x000fea0003800000 */
.L_x_1665:
[----:B--2---:R2:W-:Y:S04]  /*8ec0*/  ST.E.128 desc[UR60][R38.64], R12 ;  /* 0x0000000c26007985 */ /* 0x0045e8000c101d3c */
[----:B---3--:R2:W-:Y:S02]  /*8ed0*/  @!P4 ST.E.128 desc[UR60][R40.64], R32 ;  /* 0x000000202800c985 */ /* 0x0085e4000c101d3c */
.L_x_1664:
[----:B------:R-:W-:Y:S05]  /*8ee0*/  BSYNC B1 ;  /* 0x0000000000017941 */ /* 0x000fea0003800000 */
.L_x_1663:
[----:B------:R-:W-:Y:S01]  /*8ef0*/  ISETP.NE.AND P4, PT, R21, RZ, PT ;  /* 0x000000ff1500720c */ /* 0x000fe20003f85270 */
[----:B------:R-:W-:-:S12]  /*8f00*/  BSSY B1, `(.L_x_1667) ;  /* 0x0000073000017945 */ /* 0x000fd80003800000 */
[----:B------:R-:W-:Y:S05]  /*8f10*/  @!P4 BRA `(.L_x_1668) ;  /* 0x0000000400c4c947 */ /* 0x000fea0003800000 */
[----:B0--3--:R-:W-:Y:S01]  /*8f20*/  SEL R11, R125, R131, !P2 ;  /* 0x000000837d0b7207 */ /* 0x009fe20005000000 */
[----:B------:R-:W-:Y:S01]  /*8f30*/  BSSY B2, `(.L_x_1669) ;  /* 0x000006d000027945 */ /* 0x000fe20003800000 */
[C---:B--2---:R-:W-:Y:S02]  /*8f40*/  LEA R38, P5, R6.reuse, R116, 0x1 ;  /* 0x0000007406267211 */ /* 0x044fe400078a08ff */
[----:B------:R-:W-:Y:S02]  /*8f50*/  SHF.R.S32.HI R12, RZ, 0x1f, R11 ;  /* 0x0000001fff0c7819 */ /* 0x000fe4000001140b */
[----:B------:R-:W-:Y:S02]  /*8f60*/  LEA.HI.X R39, R6, R115, R111, 0x1, P5 ;  /* 0x0000007306277211 */ /* 0x000fe400028f0c6f */
[----:B------:R-:W-:Y:S02]  /*8f70*/  LEA.HI R12, R12, R11, RZ, 0x4 ;  /* 0x0000000b0c0c7211 */ /* 0x000fe400078f20ff */
[----:B------:R-:W-:-:S02]  /*8f80*/  ISETP.GE.AND P5, PT, R168, R124, PT ;  /* 0x0000007ca800720c */ /* 0x000fc40003fa6270 */
[----:B------:R-:W-:-:S04]  /*8f90*/  LEA.HI.SX32 R12, R12, R117, 0x1c ;  /* 0x000000750c0c7211 */ /* 0x000fc800078fe2ff */
[----:B------:R-:W-:Y:S02]  /*8fa0*/  SHF.R.S32.HI R11, RZ, 0x1f, R12 ;  /* 0x0000001fff0b7819 */ /* 0x000fe4000001140c */
[----:B------:R-:W-:Y:S02]  /*8fb0*/  SHF.L.U32 R41, R12, 0x3, RZ ;  /* 0x000000030c297819 */ /* 0x000fe400000006ff */
[----:B------:R-:W-:Y:S02]  /*8fc0*/  LEA.HI R11, R11, R12, RZ, 0x3 ;  /* 0x0000000c0b0b7211 */ /* 0x000fe400078f18ff */
[----:B------:R-:W-:Y:S02]  /*8fd0*/  ISETP.GE.AND P4, PT, R41, R128, PT ;  /* 0x000000802900720c */ /* 0x000fe40003f86270 */
[----:B------:R-:W-:Y:S02]  /*8fe0*/  SHF.R.S32.HI R13, RZ, 0x3, R11 ;  /* 0x00000003ff0d7819 */ /* 0x000fe4000001140b */
[----:B------:R-:W-:-:S03]  /*8ff0*/  LOP3.LUT R11, R181, 0x38, R41, 0xf8, !PT ;  /* 0x00000038b50b7812 */ /* 0x000fc600078ef829 */
[----:B------:R-:W-:Y:S01]  /*9000*/  IMAD R12, R13, 0x1800, R188 ;  /* 0x000018000d0c7824 */ /* 0x000fe200078e02bc */
[----:B------:R-:W-:-:S05]  /*9010*/  LOP3.LUT R11, R11, R218, RZ, 0x3c, !PT ;  /* 0x000000da0b0b7212 */ /* 0x000fca00078e3cff */
[----:B------:R-:W-:Y:S02]  /*9020*/  IMAD.IADD R12, R12, 0x1, R11 ;  /* 0x000000010c0c7824 */ /* 0x000fe400078e020b */
[C---:B------:R-:W-:Y:S02]  /*9030*/  IMAD R11, R19.reuse, 0x4800, R136 ;  /* 0x00004800130b7824 */ /* 0x040fe400078e0288 */
[----:B------:R-:W-:Y:S02]  /*9040*/  IMAD R13, R19, 0x4800, R12 ;  /* 0x00004800130d7824 */ /* 0x000fe400078e020c */
[--C-:B------:R-:W-:Y:S02]  /*9050*/  IMAD R11, R11, 0x2, R18.reuse ;  /* 0x000000020b0b7824 */ /* 0x100fe400078e0212 */
[----:B------:R-:W-:Y:S02]  /*9060*/  IMAD R32, R13, 0x2, R18 ;  /* 0x000000020d207824 */ /* 0x000fe400078e0212 */
[----:B------:R-:W-:Y:S01]  /*9070*/  @!P4 IMAD.WIDE R40, R41, 0x2, R36 ;  /* 0x000000022928c825 */ /* 0x000fe200078e0224 */
[----:B------:R0:W2:Y:S04]  /*9080*/  LDS.128 R12, [R11+0x18400] ;  /* 0x018400000b0c7984 */ /* 0x0000a80000000c00 */
[----:B------:R-:W3:Y:S01]  /*9090*/  LDS.128 R32, [R32+0x18400] ;  /* 0x0184000020207984 */ /* 0x000ee20000000c00 */
[----:B------:R-:W-:Y:S05]  /*90a0*/  @P5 BRA `(.L_x_1670) ;  /* 0x0000000400545947 */ /* 0x000fea0003800000 */
[----:B---3--:R-:W-:Y:S01]  /*90b0*/  MOV R45, R33 ;  /* 0x00000021002d7202 */ /* 0x008fe20000000f00 */
[----:B------:R-:W-:Y:S01]  /*90c0*/  IMAD.MOV.U32 R47, RZ, RZ, R35 ;  /* 0x000000ffff2f7224 */ /* 0x000fe200078e0023 */
[----:B------:R-:W-:Y:S01]  /*90d0*/  SHF.R.U32.HI R51, RZ, 0x10, R73 ;  /* 0x00000010ff337819 */ /* 0x000fe20000011649 */
[----:B--2---:R-:W-:Y:S01]  /*90e0*/  IMAD.MOV.U32 R33, RZ, RZ, R15 ;  /* 0x000000ffff217224 */ /* 0x004fe200078e000f */
[----:B------:R-:W-:Y:S01]  /*90f0*/  SHF.R.U32.HI R49, RZ, 0x10, R61 ;  /* 0x00000010ff317819 */ /* 0x000fe2000001163d */
[----:B------:R-:W-:Y:S01]  /*9100*/  HADD2.F32 R50, -RZ, R152.H1_H1 ;  /* 0x30000098ff327230 */ /* 0x000fe20000004100 */
[--C-:B------:R-:W-:Y:S01]  /*9110*/  SHF.R.U64 R44, R74, 0x10, R75.reuse ;  /* 0x000000104a2c7819 */ /* 0x100fe2000000124b */
[----:B------:R-:W-:Y:S01]  /*9120*/  HADD2.F32 R35, -RZ, R45.H0_H0 ;  /* 0x2000002dff237230 */ /* 0x000fe20000004100 */
[----:B------:R-:W-:Y:S01]  /*9130*/  SHF.R.U32.HI R74, RZ, 0x10, R75 ;  /* 0x00000010ff4a7819 */ /* 0x000fe2000001164b */
[----:B------:R-:W-:Y:S01]  /*9140*/  HADD2.F32 R15, -RZ, R13.H0_H0 ;  /* 0x2000000dff0f7230 */ /* 0x000fe20000004100 */
[----:B------:R-:W-:Y:S01]  /*9150*/  SHF.R.U64 R42, R62, 0x10, R63 ;  /* 0x000000103e2a7819 */ /* 0x000fe2000000123f */
[----:B------:R-:W-:-:S02]  /*9160*/  HADD2.F32 R51, -RZ, R51.H0_H0 ;  /* 0x20000033ff337230 */ /* 0x000fc40000004100 */
[-C--:B------:R-:W-:Y:S01]  /*9170*/  FMUL.FTZ R52, R35, R50.reuse ;  /* 0x0000003223347220 */ /* 0x080fe20000410000 */
[----:B------:R-:W-:Y:S02]  /*9180*/  HADD2.F32 R46, -RZ, R13.H1_H1 ;  /* 0x3000000dff2e7230 */ /* 0x000fe40000004100 */
[C---:B------:R-:W-:Y:S01]  /*9190*/  FMUL.FTZ R50, R15.reuse, R50 ;  /* 0x000000320f327220 */ /* 0x040fe20000410000 */
[----:B------:R-:W-:Y:S01]  /*91a0*/  HADD2.F32 R48, -RZ, R150.H1_H1 ;  /* 0x30000096ff307230 */ /* 0x000fe20000004100 */
[----:B------:R-:W-:Y:S01]  /*91b0*/  SHF.R.U32.HI R62, RZ, 0x10, R63 ;  /* 0x00000010ff3e7819 */ /* 0x000fe2000001163f */
[----:B------:R-:W-:Y:S02]  /*91c0*/  HADD2.F32 R45, -RZ, R45.H1_H1 ;  /* 0x3000002dff2d7230 */ /* 0x000fe40000004100 */
[-C--:B------:R-:W-:Y:S01]  /*91d0*/  FMUL.FTZ R54, R46, R51.reuse ;  /* 0x000000332e367220 */ /* 0x080fe20000410000 */
[----:B------:R-:W-:Y:S02]  /*91e0*/  HADD2.F32 R49, -RZ, R49.H0_H0 ;  /* 0x20000031ff317230 */ /* 0x000fe40000004100 */
[-C--:B------:R-:W-:Y:S01]  /*91f0*/  FFMA.FTZ R13, R15, R48.reuse, -R52 ;  /* 0x000000300f0d7223 */ /* 0x080fe20000010834 */
[----:B------:R-:W-:Y:S01]  /*9200*/  FFMA.FTZ R15, R35, R48, R50 ;  /* 0x00000030230f7223 */ /* 0x000fe20000010032 */
[----:B------:R-:W-:Y:S01]  /*9210*/  FMUL.FTZ R53, R45, R51 ;  /* 0x000000332d357220 */ /* 0x000fe20000410000 */
[----:B------:R-:W-:-:S02]  /*9220*/  HADD2.F32 R35, -RZ, R33.H0_H0 ;  /* 0x20000021ff237230 */ /* 0x000fc40000004100 */
[-C--:B------:R-:W-:Y:S01]  /*9230*/  FFMA.FTZ R48, R45, R49.reuse, R54 ;  /* 0x000000312d307223 */ /* 0x080fe20000010036 */
[----:B------:R-:W-:Y:S01]  /*9240*/  HADD2.F32 R54, -RZ, R151.H1_H1 ;  /* 0x30000097ff367230 */ /* 0x000fe20000004100 */
[----:B0-----:R-:W-:Y:S01]  /*9250*/  SHF.R.U64 R11, R60, 0x10, R61 ;  /* 0x000000103c0b7819 */ /* 0x001fe2000000123d */
[--C-:B------:R-:W-:Y:S02]  /*9260*/  HADD2.F32 R45, -RZ, R47.reuse.H0_H0 ;  /* 0x2000002fff2d7230 */ /* 0x100fe40000004100 */
[----:B------:R-:W-:Y:S01]  /*9270*/  FFMA.FTZ R46, R46, R49, -R53 ;  /* 0x000000312e2e7223 */ /* 0x000fe20000010835 */
[----:B------:R-:W-:Y:S01]  /*9280*/  HADD2.F32 R47, -RZ, R47.H1_H1 ;  /* 0x3000002fff2f7230 */ /* 0x000fe20000004100 */
[----:B------:R-:W-:Y:S01]  /*9290*/  SHF.R.U64 R43, R72, 0x10, R73 ;  /* 0x00000010482b7819 */ /* 0x000fe20000001249 */
[----:B------:R-:W-:Y:S02]  /*92a0*/  HADD2.F32 R74, -RZ, R74.H0_H0 ;  /* 0x2000004aff4a7230 */ /* 0x000fe40000004100 */
[----:B------:R-:W-:Y:S01]  /*92b0*/  FMUL.FTZ R60, R45, R54 ;  /* 0x000000362d3c7220 */ /* 0x000fe20000410000 */
[----:B------:R-:W-:-:S02]  /*92c0*/  HADD2.F32 R50, -RZ, R33.H1_H1 ;  /* 0x30000021ff327230 */ /* 0x000fc40000004100 */
[----:B------:R-:W-:Y:S01]  /*92d0*/  FMUL.FTZ R54, R35, R54 ;  /* 0x0000003623367220 */ /* 0x000fe20000410000 */
[----:B------:R-:W-:Y:S02]  /*92e0*/  HADD2.F32 R52, -RZ, R149.H1_H1 ;  /* 0x30000095ff347230 */ /* 0x000fe40000004100 */
[-C--:B------:R-:W-:Y:S01]  /*92f0*/  FMUL.FTZ R49, R47, R74.reuse ;  /* 0x0000004a2f317220 */ /* 0x080fe20000410000 */
[----:B------:R-:W-:Y:S02]  /*9300*/  HADD2.F32 R62, -RZ, R62.H0_H0 ;  /* 0x2000003eff3e7230 */ /* 0x000fe40000004100 */
[----:B------:R-:W-:Y:S01]  /*9310*/  FMUL.FTZ R74, R50, R74 ;  /* 0x0000004a324a7220 */ /* 0x000fe20000410000 */
[----:B------:R-:W-:Y:S02]  /*9320*/  HADD2.F32 R152, -RZ, R152.H0_H0 ;  /* 0x20000098ff987230 */ /* 0x000fe40000004100 */
[-C--:B------:R-:W-:Y:S01]  /*9330*/  FFMA.FTZ R33, R35, R52.reuse, -R60 ;  /* 0x0000003423217223 */ /* 0x080fe2000001083c */
[----:B------:R-:W-:Y:S01]  /*9340*/  FFMA.FTZ R35, R45, R52, R54 ;  /* 0x000000342d237223 */ /* 0x000fe20000010036 */
[----:B------:R-:W-:Y:S01]  /*9350*/  FFMA.FTZ R52, R47, R62, R74 ;  /* 0x0000003e2f347223 */ /* 0x000fe2000001004a */
[----:B------:R-:W-:-:S02]  /*9360*/  HADD2.F32 R47, -RZ, R43.H0_H0 ;  /* 0x2000002bff2f7230 */ /* 0x000fc40000004100 */
[----:B------:R-:W-:Y:S01]  /*9370*/  FFMA.FTZ R50, R50, R62, -R49 ;  /* 0x0000003e32327223 */ /* 0x000fe20000010831 */
[----:B------:R-:W-:Y:S01]  /*9380*/  HADD2.F32 R45, -RZ, R32.H0_H0 ;  /* 0x20000020ff2d7230 */ /* 0x000fe20000004100 */
[----:B------:R-:W-:Y:S01]  /*9390*/  F2FP.F16.F32.PACK_AB R13, R46, R13 ;  /* 0x0000000d2e0d723e */ /* 0x000fe200000000ff */
[----:B------:R-:W-:Y:S01]  /*93a0*/  HADD2.F32 R43, -RZ, R12.H0_H0 ;  /* 0x2000000cff2b7230 */ /* 0x000fe20000004100 */
[----:B------:R-:W-:Y:S01]  /*93b0*/  F2FP.F16.F32.PACK_AB R35, R52, R35 ;  /* 0x000000233423723e */ /* 0x000fe200000000ff */
[----:B------:R-:W-:Y:S02]  /*93c0*/  HADD2.F32 R32, -RZ, R32.H1_H1 ;  /* 0x30000020ff207230 */ /* 0x000fe40000004100 */
[-C--:B------:R-:W-:Y:S01]  /*93d0*/  FMUL.FTZ R54, R45, R152.reuse ;  /* 0x000000982d367220 */ /* 0x080fe20000410000 */
[----:B------:R-:W-:Y:S02]  /*93e0*/  HADD2.F32 R12, -RZ, R12.H1_H1 ;  /* 0x3000000cff0c7230 */ /* 0x000fe40000004100 */
[----:B------:R-:W-:Y:S01]  /*93f0*/  FMUL.FTZ R152, R43, R152 ;  /* 0x000000982b987220 */ /* 0x000fe20000410000 */
        /* <DEDUP_REMOVED lines=8> */
[----:B------:R-:W-:Y:S01]  /*9480*/  FFMA.FTZ R47, R32, R11, R47 ;  /* 0x0000000b202f7223 */ /* 0x000fe2000001002f */
[----:B------:R-:W-:-:S02]  /*9490*/  HADD2.F32 R45, -RZ, R44.H0_H0 ;  /* 0x2000002cff2d7230 */ /* 0x000fc40000004100 */
[----:B------:R-:W-:Y:S01]  /*94a0*/  FFMA.FTZ R54, R43, R150, -R54 ;  /* 0x000000962b367223 */ /* 0x000fe20000010836 */
[----:B------:R-:W-:Y:S02]  /*94b0*/  HADD2.F32 R11, -RZ, R14.H0_H0 ;  /* 0x2000000eff0b7230 */ /* 0x000fe40000004100 */
[-C--:B------:R-:W-:Y:S01]  /*94c0*/  FMUL.FTZ R32, R12, R151.reuse ;  /* 0x000000970c207220 */ /* 0x080fe20000410000 */
[----:B------:R-:W-:Y:S01]  /*94d0*/  HADD2.F32 R34, -RZ, R34.H1_H1 ;  /* 0x30000022ff227230 */ /* 0x000fe20000004100 */
[----:B------:R-:W-:Y:S01]  /*94e0*/  F2FP.F16.F32.PACK_AB R152, R47, R152 ;  /* 0x000000982f98723e */ /* 0x000fe200000000ff */
[----:B------:R-:W-:Y:S02]  /*94f0*/  HADD2.F32 R14, -RZ, R14.H1_H1 ;  /* 0x3000000eff0e7230 */ /* 0x000fe40000004100 */
[----:B------:R-:W-:Y:S01]  /*9500*/  FMUL.FTZ R151, R11, R151 ;  /* 0x000000970b977220 */ /* 0x000fe20000410000 */
[----:B------:R-:W-:Y:S02]  /*9510*/  HADD2.F32 R149, -RZ, R149.H0_H0 ;  /* 0x20000095ff957230 */ /* 0x000fe40000004100 */
[----:B------:R-:W-:Y:S01]  /*9520*/  FMUL.FTZ R51, R34, R45 ;  /* 0x0000002d22337220 */ /* 0x000fe20000410000 */
[----:B------:R-:W-:-:S02]  /*9530*/  HADD2.F32 R43, -RZ, R42.H0_H0 ;  /* 0x2000002aff2b7230 */ /* 0x000fc40000004100 */
[----:B------:R-:W-:Y:S01]  /*9540*/  FMUL.FTZ R45, R14, R45 ;  /* 0x0000002d0e2d7220 */ /* 0x000fe20000410000 */
[----:B------:R-:W-:Y:S01]  /*9550*/  F2FP.F16.F32.PACK_AB R50, R50, R33 ;  /* 0x000000213232723e */ /* 0x000fe200000000ff */
[-C--:B------:R-:W-:Y:S01]  /*9560*/  FFMA.FTZ R32, R11, R149.reuse, -R32 ;  /* 0x000000950b207223 */ /* 0x080fe20000010820 */
[----:B------:R-:W-:Y:S01]  /*9570*/  FFMA.FTZ R151, R12, R149, R151 ;  /* 0x000000950c977223 */ /* 0x000fe20000010097 */
[-C--:B------:R-:W-:Y:S01]  /*9580*/  FFMA.FTZ R51, R14, R43.reuse, -R51 ;  /* 0x0000002b0e337223 */ /* 0x080fe20000010833 */
[----:B------:R-:W-:Y:S01]  /*9590*/  FFMA.FTZ R34, R34, R43, R45 ;  /* 0x0000002b22227223 */ /* 0x000fe2000001002d */
[----:B------:R-:W-:Y:S02]  /*95a0*/  F2FP.F16.F32.PACK_AB R33, R48, R15 ;  /* 0x0000000f3021723e */ /* 0x000fe400000000ff */
[----:B------:R-:W-:Y:S02]  /*95b0*/  F2FP.F16.F32.PACK_AB R12, R49, R54 ;  /* 0x00000036310c723e */ /* 0x000fe400000000ff */
[----:B------:R-:W-:Y:S01]  /*95c0*/  F2FP.F16.F32.PACK_AB R14, R51, R32 ;  /* 0x00000020330e723e */ /* 0x000fe200000000ff */
[----:B------:R-:W-:Y:S01]  /*95d0*/  IMAD.MOV.U32 R32, RZ, RZ, R152 ;  /* 0x000000ffff207224 */ /* 0x000fe200078e0098 */
[----:B------:R-:W-:-:S02]  /*95e0*/  F2FP.F16.F32.PACK_AB R34, R34, R151 ;  /* 0x000000972222723e */ /* 0x000fc400000000ff */
[----:B------:R-:W-:-:S07]  /*95f0*/  MOV R15, R50 ;  /* 0x00000032000f7202 */ /* 0x000fce0000000f00 */
.L_x_1670:
[----:B------:R-:W-:Y:S05]  /*9600*/  BSYNC B2 ;  /* 0x0000000000027941 */ /* 0x000fea0003800000 */
.L_x_1669:
[----:B--2---:R4:W-:Y:S04]  /*9610*/  ST.E.128 desc[UR60][R38.64], R12 ;  /* 0x0000000c26007985 */ /* 0x0049e8000c101d3c */
[----:B---3--:R4:W-:Y:S02]  /*9620*/  @!P4 ST.E.128 desc[UR60][R40.64], R32 ;  /* 0x000000202800c985 */ /* 0x0089e4000c101d3c */
.L_x_1668:
[----:B------:R-:W-:Y:S05]  /*9630*/  BSYNC B1 ;  /* 0x0000000000017941 */ /* 0x000fea0003800000 */
.L_x_1667:
        /* <DEDUP_REMOVED lines=11> */
[----:B0-----:R-:W-:-:S03]  /*96f0*/  IMAD.SHL.U32 R11, R131, 0x8, RZ ;  /* 0x00000008830b7824 */ /* 0x001fc600078e00ff */
[----:B------:R-:W-:Y:S02]  /*9700*/  LEA.HI R12, R12, R131, RZ, 0x3 ;  /* 0x000000830c0c7211 */ /* 0x000fe400078f18ff */
[----:B------:R-:W-:Y:S02]  /*9710*/  LOP3.LUT R13, R181, 0x38, R11, 0xf8, !PT ;  /* 0x00000038b50d7812 */ /* 0x000fe400078ef80b */
[----:B------:R-:W-:Y:S02]  /*9720*/  SHF.R.S32.HI R15, RZ, 0x3, R12 ;  /* 0x00000003ff0f7819 */ /* 0x000fe4000001140c */
[----:B------:R-:W-:-:S03]  /*9730*/  LOP3.LUT R13, R13, R218, RZ, 0x3c, !PT ;  /* 0x000000da0d0d7212 */ /* 0x000fc600078e3cff */
[----:B------:R-:W-:-:S04]  /*9740*/  IMAD R12, R15, 0x1800, R188 ;  /* 0x000018000f0c7824 */ /* 0x000fc800078e02bc */
[----:B------:R-:W-:Y:S02]  /*9750*/  IMAD.IADD R12, R12, 0x1, R13 ;  /* 0x000000010c0c7824 */ /* 0x000fe400078e020d */
[C---:B------:R-:W-:Y:S02]  /*9760*/  IMAD R13, R19.reuse, 0x4800, R135 ;  /* 0x00004800130d7824 */ /* 0x040fe400078e0287 */
[----:B------:R-:W-:Y:S02]  /*9770*/  IMAD R15, R19, 0x4800, R12 ;  /* 0x00004800130f7824 */ /* 0x000fe400078e020c */
[----:B------:R-:W-:-:S03]  /*9780*/  IMAD R13, R13, 0x2, R18 ;  /* 0x000000020d0d7824 */ /* 0x000fc600078e0212 */
[----:B------:R-:W-:-:S03]  /*9790*/  LEA R32, R15, R18, 0x1 ;  /* 0x000000120f207211 */ /* 0x000fc600078e08ff */
[----:B------:R-:W0:Y:S04]  /*97a0*/  LDS.128 R12, [R13+0x18400] ;  /* 0x018400000d0c7984 */ /* 0x000e280000000c00 */
[----:B------:R-:W2:Y:S01]  /*97b0*/  LDS.128 R32, [R32+0x18400] ;  /* 0x0184000020207984 */ /* 0x000ea20000000c00 */
[----:B------:R-:W-:Y:S05]  /*97c0*/  @P5 BRA `(.L_x_1672) ;  /* 0x00000004005c5947 */ /* 0x000fea0003800000 */
[----:B0-----:R-:W-:Y:S01]  /*97d0*/  IMAD.MOV.U32 R44, RZ, RZ, R12 ;  /* 0x000000ffff2c7224 */ /* 0x001fe200078e000c */
[----:B------:R-:W-:Y:S01]  /*97e0*/  SHF.R.U32.HI R50, RZ, 0x10, R69 ;  /* 0x00000010ff327819 */ /* 0x000fe20000011645 */
[----:B--2---:R-:W-:Y:S01]  /*97f0*/  IMAD.MOV.U32 R12, RZ, RZ, R33 ;  /* 0x000000ffff0c7224 */ /* 0x004fe200078e0021 */
[----:B------:R-:W-:Y:S01]  /*9800*/  SHF.R.U32.HI R48, RZ, 0x10, R57 ;  /* 0x00000010ff307819 */ /* 0x000fe20000011639 */
[----:B------:R-:W-:Y:S01]  /*9810*/  IMAD.MOV.U32 R45, RZ, RZ, R32 ;  /* 0x000000ffff2d7224 */ /* 0x000fe200078e0020 */
[----:B------:R-:W-:Y:S01]  /*9820*/  MOV R33, R15 ;  /* 0x0000000f00217202 */ /* 0x000fe20000000f00 */
[----:B------:R-:W-:Y:S01]  /*9830*/  IMAD.MOV.U32 R46, RZ, RZ, R35 ;  /* 0x000000ffff2e7224 */ /* 0x000fe200078e0023 */
[----:B------:R-:W-:Y:S01]  /*9840*/  SHF.R.U32.HI R51, RZ, 0x10, R71 ;  /* 0x00000010ff337819 */ /* 0x000fe20000011647 */
[----:B------:R-:W-:Y:S01]  /*9850*/  HADD2.F32 R49, -RZ, R148.H1_H1 ;  /* 0x30000094ff317230 */ /* 0x000fe20000004100 */
[--C-:B------:R-:W-:Y:S01]  /*9860*/  SHF.R.U64 R40, R58, 0x10, R59.reuse ;  /* 0x000000103a287819 */ /* 0x100fe2000000123b */
[--C-:B------:R-:W-:Y:S01]  /*9870*/  HADD2.F32 R32, -RZ, R12.reuse.H0_H0 ;  /* 0x2000000cff207230 */ /* 0x100fe20000004100 */
[----:B------:R-:W-:Y:S01]  /*9880*/  SHF.R.U32.HI R58, RZ, 0x10, R59 ;  /* 0x00000010ff3a7819 */ /* 0x000fe2000001163b */
[----:B------:R-:W-:Y:S01]  /*9890*/  HADD2.F32 R35, -RZ, R12.H1_H1 ;  /* 0x3000000cff237230 */ /* 0x000fe20000004100 */
[----:B------:R-:W-:Y:S01]  /*98a0*/  SHF.R.U64 R43, R68, 0x10, R69 ;  /* 0x00000010442b7819 */ /* 0x000fe20000001245 */
        /* <DEDUP_REMOVED lines=17> */
[----:B------:R-:W-:Y:S02]  /*99c0*/  HADD2.F32 R46, -RZ, R46.H1_H1 ;  /* 0x3000002eff2e7230 */ /* 0x000fe40000004100 */
[----:B------:R-:W-:Y:S02]  /*99d0*/  HADD2.F32 R51, -RZ, R51.H0_H0 ;  /* 0x20000033ff337230 */ /* 0x000fe40000004100 */
[----:B------:R-:W-:Y:S01]  /*99e0*/  FMUL.FTZ R52, R47, R50 ;  /* 0x000000322f347220 */ /* 0x000fe20000410000 */
[----:B------:R-:W-:Y:S01]  /*99f0*/  HADD2.F32 R35, -RZ, R33.H0_H0 ;  /* 0x20000021ff237230 */ /* 0x000fe20000004100 */
[----:B------:R-:W-:Y:S01]  /*9a00*/  F2FP.F16.F32.PACK_AB R15, R15, R12 ;  /* 0x0000000c0f0f723e */ /* 0x000fe200000000ff */
[----:B------:R-:W-:-:S02]  /*9a10*/  HADD2.F32 R48, -RZ, R145.H1_H1 ;  /* 0x30000091ff307230 */ /* 0x000fc40000004100 */
[-C--:B------:R-:W-:Y:S01]  /*9a20*/  FMUL.FTZ R54, R46, R51.reuse ;  /* 0x000000332e367220 */ /* 0x080fe20000410000 */
[----:B------:R-:W-:Y:S02]  /*9a30*/  HADD2.F32 R33, -RZ, R33.H1_H1 ;  /* 0x30000021ff217230 */ /* 0x000fe40000004100 */
[C---:B------:R-:W-:Y:S01]  /*9a40*/  FMUL.FTZ R50, R35.reuse, R50 ;  /* 0x0000003223327220 */ /* 0x040fe20000410000 */
        /* <DEDUP_REMOVED lines=8> */
[----:B------:R-:W-:Y:S02]  /*9ad0*/  HADD2.F32 R43, -RZ, R43.H0_H0 ;  /* 0x2000002bff2b7230 */ /* 0x000fe40000004100 */
[----:B------:R-:W-:Y:S01]  /*9ae0*/  FMUL.FTZ R46, R35, R148 ;  /* 0x00000094232e7220 */ /* 0x000fe20000410000 */
[----:B------:R-:W-:Y:S02]  /*9af0*/  HADD2.F32 R45, -RZ, R45.H1_H1 ;  /* 0x3000002dff2d7230 */ /* 0x000fe40000004100 */
[----:B------:R-:W-:Y:S01]  /*9b00*/  FFMA.FTZ R50, R47, R48, R50 ;  /* 0x000000302f327223 */ /* 0x000fe20000010032 */
[----:B------:R-:W-:-:S02]  /*9b10*/  HADD2.F32 R146, -RZ, R146.H0_H0 ;  /* 0x20000092ff927230 */ /* 0x000fc40000004100 */
[----:B------:R-:W-:Y:S01]  /*9b20*/  FMUL.FTZ R148, R33, R148 ;  /* 0x0000009421947220 */ /* 0x000fe20000410000 */
[----:B------:R-:W-:Y:S02]  /*9b30*/  HADD2.F32 R44, -RZ, R44.H1_H1 ;  /* 0x3000002cff2c7230 */ /* 0x000fe40000004100 */
[-C--:B------:R-:W-:Y:S01]  /*9b40*/  FMUL.FTZ R47, R45, R43.reuse ;  /* 0x0000002b2d2f7220 */ /* 0x080fe20000410000 */
[----:B------:R-:W-:Y:S02]  /*9b50*/  HADD2.F32 R42, -RZ, R42.H0_H0 ;  /* 0x2000002aff2a7230 */ /* 0x000fe40000004100 */
[-C--:B------:R-:W-:Y:S01]  /*9b60*/  FFMA.FTZ R148, R35, R146.reuse, R148 ;  /* 0x0000009223947223 */ /* 0x080fe20000010094 */
[----:B------:R-:W-:Y:S01]  /*9b70*/  FFMA.FTZ R46, R33, R146, -R46 ;  /* 0x00000092212e7223 */ /* 0x000fe2000001082e */
[C---:B------:R-:W-:Y:S01]  /*9b80*/  FMUL.FTZ R48, R44.reuse, R43 ;  /* 0x0000002b2c307220 */ /* 0x040fe20000410000 */
[----:B------:R-:W-:Y:S02]  /*9b90*/  HADD2.F32 R35, -RZ, R34.H0_H0 ;  /* 0x20000022ff237230 */ /* 0x000fe40000004100 */
[----:B------:R-:W-:Y:S01]  /*9ba0*/  FFMA.FTZ R47, R44, R42, -R47 ;  /* 0x0000002a2c2f7223 */ /* 0x000fe2000001082f */
[----:B------:R-:W-:-:S02]  /*9bb0*/  HADD2.F32 R44, -RZ, R147.H0_H0 ;  /* 0x20000093ff2c7230 */ /* 0x000fc40000004100 */
[----:B------:R-:W-:Y:S01]  /*9bc0*/  FFMA.FTZ R45, R45, R42, R48 ;  /* 0x0000002a2d2d7223 */ /* 0x000fe20000010030 */
[----:B------:R-:W-:Y:S01]  /*9bd0*/  HADD2.F32 R43, -RZ, R41.H0_H0 ;  /* 0x20000029ff2b7230 */ /* 0x000fe20000004100 */
[----:B------:R-:W-:Y:S01]  /*9be0*/  F2FP.F16.F32.PACK_AB R51, R51, R52 ;  /* 0x000000343333723e */ /* 0x000fe200000000ff */
[----:B------:R-:W-:Y:S01]  /*9bf0*/  HADD2.F32 R33, -RZ, R14.H0_H0 ;  /* 0x2000000eff217230 */ /* 0x000fe20000004100 */
[----:B------:R-:W-:Y:S01]  /*9c00*/  F2FP.F16.F32.PACK_AB R12, R47, R46 ;  /* 0x0000002e2f0c723e */ /* 0x000fe200000000ff */
[----:B------:R-:W-:Y:S02]  /*9c10*/  HADD2.F32 R34, -RZ, R34.H1_H1 ;  /* 0x30000022ff227230 */ /* 0x000fe40000004100 */
[----:B------:R-:W-:Y:S02]  /*9c20*/  HADD2.F32 R14, -RZ, R14.H1_H1 ;  /* 0x3000000eff0e7230 */ /* 0x000fe40000004100 */
[----:B------:R-:W-:Y:S02]  /*9c30*/  HADD2.F32 R41, -RZ, R40.H0_H0 ;  /* 0x20000028ff297230 */ /* 0x000fe40000004100 */
[----:B------:R-:W-:Y:S01]  /*9c40*/  FMUL.FTZ R40, R35, R44 ;  /* 0x0000002c23287220 */ /* 0x000fe20000410000 */
[----:B------:R-:W-:-:S02]  /*9c50*/  HADD2.F32 R42, -RZ, R145.H0_H0 ;  /* 0x20000091ff2a7230 */ /* 0x000fc40000004100 */
[-C--:B------:R-:W-:Y:S01]  /*9c60*/  FMUL.FTZ R49, R34, R43.reuse ;  /* 0x0000002b22317220 */ /* 0x080fe20000410000 */
[C---:B------:R-:W-:Y:S01]  /*9c70*/  FMUL.FTZ R44, R33.reuse, R44 ;  /* 0x0000002c212c7220 */ /* 0x040fe20000410000 */
[C---:B------:R-:W-:Y:S01]  /*9c80*/  FMUL.FTZ R43, R14.reuse, R43 ;  /* 0x0000002b0e2b7220 */ /* 0x040fe20000410000 */
[-C--:B------:R-:W-:Y:S02]  /*9c90*/  FFMA.FTZ R40, R33, R42.reuse, -R40 ;  /* 0x0000002a21287223 */ /* 0x080fe40000010828 */
[----:B------:R-:W-:Y:S01]  /*9ca0*/  FFMA.FTZ R44, R35, R42, R44 ;  /* 0x0000002a232c7223 */ /* 0x000fe2000001002c */
[-C--:B------:R-:W-:Y:S01]  /*9cb0*/  FFMA.FTZ R49, R14, R41.reuse, -R49 ;  /* 0x000000290e317223 */ /* 0x080fe20000010831 */
[----:B------:R-:W-:Y:S01]  /*9cc0*/  FFMA.FTZ R43, R34, R41, R43 ;  /* 0x00000029222b7223 */ /* 0x000fe2000001002b */
[----:B------:R-:W-:Y:S01]  /*9cd0*/  F2FP.F16.F32.PACK_AB R33, R32, R13 ;  /* 0x0000000d2021723e */ /* 0x000fe200000000ff */
[----:B------:R-:W-:Y:S01]  /*9ce0*/  IMAD.MOV.U32 R13, RZ, RZ, R15 ;  /* 0x000000ffff0d7224 */ /* 0x000fe200078e000f */
[----:B------:R-:W-:Y:S01]  /*9cf0*/  F2FP.F16.F32.PACK_AB R35, R53, R50 ;  /* 0x000000323523723e */ /* 0x000fe200000000ff */
[----:B------:R-:W-:Y:S01]  /*9d00*/  IMAD.MOV.U32 R15, RZ, RZ, R51 ;  /* 0x000000ffff0f7224 */ /* 0x000fe200078e0033 */
[----:B------:R-:W-:-:S02]  /*9d10*/  F2FP.F16.F32.PACK_AB R32, R45, R148 ;  /* 0x000000942d20723e */ /* 0x000fc400000000ff */
[----:B------:R-:W-:Y:S02]  /*9d20*/  F2FP.F16.F32.PACK_AB R14, R49, R40 ;  /* 0x00000028310e723e */ /* 0x000fe400000000ff */
[----:B------:R-:W-:-:S07]  /*9d30*/  F2FP.F16.F32.PACK_AB R34, R43, R44 ;  /* 0x0000002c2b22723e */ /* 0x000fce00000000ff */
.L_x_1672:
[----:B------:R-:W-:Y:S05]  /*9d40*/  BSYNC B1 ;  /* 0x0000000000017941 */ /* 0x000fea0003800000 */
.L_x_1671:
[----:B0-----:R0:W-:Y:S01]  /*9d50*/  ST.E.128 desc[UR60][R38.64], R12 ;  /* 0x0000000c26007985 */ /* 0x0011e2000c101d3c */
[----:B------:R-:W-:-:S13]  /*9d60*/  ISETP.GE.AND P4, PT, R11, R128, PT ;  /* 0x000000800b00720c */ /* 0x000fda0003f86270 */
[----:B------:R-:W-:Y:S05]  /*9d70*/  @P4 BRA `(.L_x_1619) ;  /* 0x0000000400e84947 */ /* 0x000fea0003800000 */
[----:B------:R-:W-:-:S05]  /*9d80*/  IMAD.WIDE R36, R11, 0x2, R36 ;  /* 0x000000020b247825 */ /* 0x000fca00078e0224 */
[----:B--2---:R2:W-:Y:S01]  /*9d90*/  ST.E.128 desc[UR60][R36.64], R32 ;  /* 0x0000002024007985 */ /* 0x0045e2000c101d3c */
[----:B------:R-:W-:Y:S05]  /*9da0*/  BRA `(.L_x_1619) ;  /* 0x0000000400dc7947 */ /* 0x000fea0003800000 */
.L_x_1584:
[----:B------:R-:W2:Y:S02]  /*9db0*/  LDL R11, [R1+0x30] ;  /* 0x00003000010b7983 */ /* 0x000ea40000100800 */
[----:B--2---:R-:W-:-:S13]  /*9dc0*/  R2UR UR4, R11 ;  /* 0x000000000b0472ca */ /* 0x004fda00000e0000 */
[----:B------:R-:W-:-:S06]  /*9dd0*/  UISETP.NE.AND UP0, UPT, UR4, 0x3, UPT ;  /* 0x000000030400788c */ /* 0x000fcc000bf05270 */
[----:B------:R-:W-:-:S13]  /*9de0*/  PLOP3.LUT P0, PT, PT, PT, UP0, 0x80, 0x0 ;  /* 0x000000000000781c */ /* 0x000fda0003f0f008 */
[----:B------:R-:W-:Y:S05]  /*9df0*/  @!P0 BRA `(.L_x_1673) ;  /* 0x0000000000048947 */ /* 0x000fea0003800000 */
[----:B------:R-:W-:Y:S01]  /*9e00*/  BPT.TRAP 0x1 ;  /* 0x000000040000795c */ /* 0x000fe20000300000 */
.L_x_1673:
[----:B------:R-:W-:Y:S01]  /*9e10*/  LEA R86, R19, R18, 0x3 ;  /* 0x0000001213567211 */ /* 0x000fe200078e18ff */
[----:B------:R-:W-:Y:S01]  /*9e20*/  BSSY B1, `(.L_x_1674) ;  /* 0x0000005000017945 */ /* 0x000fe20003800000 */
[----:B------:R-:W-:Y:S02]  /*9e30*/  SHF.L.U32 R87, R175, 0x1f, RZ ;  /* 0x0000001faf577819 */ /* 0x000fe400000006ff */
[----:B------:R-:W-:Y:S02]  /*9e40*/  SHF.R.S32.HI R31, RZ, 0x1f, R29 ;  /* 0x0000001fff1f7819 */ /* 0x000fe4000001141d */
[----:B------:R-:W0:Y:S02]  /*9e50*/  SYNCS.PHASECHK.TRANS64.TRYWAIT P4, [R86+URZ+0x2a890], R87 ;  /* 0x02a89057560075a7 */ /* 0x000e24000808017f */
[----:B0-----:R-:W-:Y:S05]  /*9e60*/  @!P4 BRA `(.L_x_1675) ;  /* 0x000001f800ccc947 */ /* 0x001fea0003800000 */
.L_x_2023:
[----:B------:R-:W-:Y:S05]  /*9e70*/  BSYNC B1 ;  /* 0x0000000000017941 */ /* 0x000fea0003800000 */
.L_x_1674:
        /* <DEDUP_REMOVED lines=12> */
[----:B------:R-:W-:Y:S01]  /*9f40*/  ULDC.64 UR4, c[0x0][0x308] ;  /* 0x0000c20000047ab9 */ /* 0x000fe20000000a00 */
[----:B------:R-:W-:-:S02]  /*9f50*/  IADD3 R40, -R174, R85, RZ ;  /* 0x00000055ae287210 */ /* 0x000fc40007ffe1ff */
[----:B------:R-:W-:Y:S02]  /*9f60*/  IMAD R11, R0, UR4, RZ ;  /* 0x00000004000b7c24 */ /* 0x000fe4000f8e02ff */
[----:B------:R-:W-:Y:S02]  /*9f70*/  IMAD.IADD R13, R13, 0x1, R15 ;  /* 0x000000010d0d7824 */ /* 0x000fe400078e020f */
        /* <DEDUP_REMOVED lines=11> */
.L_x_2027:
        /* <DEDUP_REMOVED lines=8> */
[----:B------:R-:W-:Y:S01]  /*a0b0*/  @!P5 IMAD.SHL.U32 R11, R170, 0x8, RZ ;  /* 0x00000008aa0bd824 */ /* 0x000fe200078e00ff */
        /* <DEDUP_REMOVED lines=28> */
.L_x_1678:
[----:B------:R-:W-:Y:S05]  /*a280*/  BSYNC B1 ;  /* 0x0000000000017941 */ /* 0x000fea0003800000 */
.L_x_1677:
[----:B------:R-:W-:-:S03]  /*a290*/  UMOV UR4, 0xffffffff ;  /* 0xffffffff00047882 */ /* 0x000fc60000000000 */
[----:B------:R-:W-:Y:S05]  /*a2a0*/  BRA.DIV UR4, `(.L_x_1679) ;  /* 0x000001fa041c7947 */ /* 0x000fea000b800000 */
[----:B--2---:R2:W0:Y:S04]  /*a2b0*/  SHFL.IDX PT, R36, R39, 0x1, 0x1c1f ;  /* 0x003c1f0027247f89 */ /* 0x00442800000e0000 */
[----:B---3--:R2:W3:Y:S02]  /*a2c0*/  SHFL.IDX PT, R37, R38, 0x1, 0x1c1f ;  /* 0x003c1f0026257f89 */ /* 0x0084e400000e0000 */
.L_x_2031:
        /* <DEDUP_REMOVED lines=8> */
[----:B------:R-:W-:Y:S01]  /*a350*/  @!P5 IMAD.SHL.U32 R11, R170, 0x8, RZ ;  /* 0x00000008aa0bd824 */ /* 0x000fe200078e00ff */
[----:B----4-:R0:W-:Y:S01]  /*a360*/  @!P4 ST.E.128 desc[UR60][R34.64], R12 ;  /* 0x0000000c2200c985 */ /* 0x0101e2000c101d3c */
[----:B------:R-:W-:-:S03]  /*a370*/  ISETP.GE.AND P4, PT, R169, UR4, PT ;  /* 0x00000004a9007c0c */ /* 0x000fc6000bf86270 */
[----:B------:R-:W3:Y:S01]  /*a380*/  @!P5 LDS.128 R12, [R32+0x2000] ;  /* 0x00200000200cd984 */ /* 0x000ee20000000c00 */
[----:B0-----:R-:W-:Y:S01]  /*a390*/  @!P5 MOV R34, R37 ;  /* 0x000000250022d202 */ /* 0x001fe20000000f00 */
[----:B------:R-:W-:-:S04]  /*a3a0*/  @!P5 IMAD.MOV.U32 R35, RZ, RZ, R36 ;  /* 0x000000ffff23d224 */ /* 0x000fc800078e0024 */
[----:B------:R-:W-:-:S04]  /*a3b0*/  @!P5 IMAD.WIDE R34, R11, 0x2, R34 ;  /* 0x000000020b22d825 */ /* 0x000fc800078e0222 */
[----:B------:R-:W-:Y:S01]  /*a3c0*/  @!P4 IMAD.SHL.U32 R11, R171, 0x8, RZ ;  /* 0x00000008ab0bc824 */ /* 0x000fe200078e00ff */
[----:B---3--:R0:W-:Y:S01]  /*a3d0*/  @!P5 ST.E.128 desc[UR60][R34.64], R12 ;  /* 0x0000000c2200d985 */ /* 0x0081e2000c101d3c */
[----:B------:R-:W-:-:S03]  /*a3e0*/  ISETP.GE.AND P5, PT, R23, UR4, PT ;  /* 0x0000000417007c0c */ /* 0x000fc6000bfa6270 */
[----:B------:R-:W3:Y:S01]  /*a3f0*/  @!P4 LDS.128 R12, [R33+0x5000] ;  /* 0x00500000210cc984 */ /* 0x000ee20000000c00 */
[----:B0-----:R-:W-:Y:S01]  /*a400*/  @!P4 MOV R35, R36 ;  /* 0x000000240023c202 */ /* 0x001fe20000000f00 */
[----:B------:R-:W-:-:S04]  /*a410*/  @!P4 IMAD.MOV.U32 R34, RZ, RZ, R37 ;  /* 0x000000ffff22c224 */ /* 0x000fc800078e0025 */
        /* <DEDUP_REMOVED lines=16> */
.L_x_1619:
[----:B------:R-:W-:Y:S05]  /*a520*/  BSYNC B0 ;  /* 0x0000000000007941 */ /* 0x000fea0003800000 */
.L_x_1583:
        /* <DEDUP_REMOVED lines=12> */
[----:B------:R-:W-:-:S05]  /*a5f0*/  @!P4 VIADD R11, R86, 0x2a8a0 ;  /* 0x0002a8a0560bc836 */ /* 0x000fca0000000000 */
[----:B------:R-:W-:-:S04]  /*a600*/  @!P4 PRMT R11, RZ, 0x654, R11 ;  /* 0x00000654ff0bc816 */ /* 0x000fc8000000000b */
[----:B------:R0:W-:Y:S01]  /*a610*/  @!P4 SYNCS.ARRIVE.TRANS64.RED.A1T0 RZ, [R11+URZ], RZ ;  /* 0x000000ff0bffc9a7 */ /* 0x0001e2000810043f */
[----:B------:R-:W-:Y:S05]  /*a620*/  @!P0 BRA `(.L_x_1681) ;  /* 0x0000000000048947 */ /* 0x000fea0003800000 */
[----:B------:R-:W-:Y:S01]  /*a630*/  BPT.TRAP 0x1 ;  /* 0x000000040000795c */ /* 0x000fe20000300000 */
.L_x_1681:
[----:B------:R-:W-:Y:S05]  /*a640*/  BSYNC B0 ;  /* 0x0000000000007941 */ /* 0x000fea0003800000 */
.L_x_1680:
[----:B------:R-:W3:Y:S01]  /*a650*/  SYNCS.PHASECHK.TRANS64.TRYWAIT P0, [R86+URZ+0x2a8b0], R87 ;  /* 0x02a8b057560075a7 */ /* 0x000ee2000800017f */
[----:B------:R-:W-:Y:S04]  /*a660*/  BSSY B0, `(.L_x_1682) ;  /* 0x0000002000007945 */ /* 0x000fe80003800000 */
[----:B---3--:R-:W-:Y:S05]  /*a670*/  @!P0 BRA `(.L_x_1683) ;  /* 0x000001f400748947 */ /* 0x008fea0003800000 */
.L_x_2032:
[----:B------:R-:W-:Y:S05]  /*a680*/  BSYNC B0 ;  /* 0x0000000000007941 */ /* 0x000fea0003800000 */
.L_x_1682:
[----:B------:R-:W-:Y:S01]  /*a690*/  ULDC.64 UR4, c[0x0][0x328] ;  /* 0x0000ca0000047ab9 */ /* 0x000fe20000000a00 */
[----:B------:R-:W-:Y:S01]  /*a6a0*/  IADD3 R85, -R174, R85, RZ ;  /* 0x00000055ae557210 */ /* 0x000fe20007ffe1ff */
[----:B--2-4-:R-:W-:Y:S01]  /*a6b0*/  IMAD R14, R31, UR4, RZ ;  /* 0x000000041f0e7c24 */ /* 0x014fe2000f8e02ff */
[----:B------:R-:W-:Y:S01]  /*a6c0*/  BSSY B0, `(.L_x_1684) ;  /* 0x000002d000007945 */ /* 0x000fe20003800000 */
[----:B------:R-:W-:Y:S01]  /*a6d0*/  IMAD.WIDE.U32 R12, R29, UR4, RZ ;  /* 0x000000041d0c7c25 */ /* 0x000fe2000f8e00ff */
[----:B------:R-:W-:-:S03]  /*a6e0*/  ISETP.GE.AND P0, PT, R85, 0x1, PT ;  /* 0x000000015500780c */ /* 0x000fc60003f06270 */
[----:B------:R-:W-:Y:S01]  /*a6f0*/  IMAD R29, R29, UR5, R14 ;  /* 0x000000051d1d7c24 */ /* 0x000fe2000f8e020e */
[----:B------:R-:W-:Y:S01]  /*a700*/  ULDC.64 UR4, c[0x0][0x338] ;  /* 0x0000ce0000047ab9 */ /* 0x000fe20000000a00 */
[----:B------:R-:W-:Y:S02]  /*a710*/  IMAD R14, R19, 0x3000, R3 ;  /* 0x00003000130e7824 */ /* 0x000fe400078e0203 */
[----:B0-----:R-:W-:Y:S02]  /*a720*/  IMAD R11, R84, UR4, RZ ;  /* 0x00000004540b7c24 */ /* 0x001fe4000f8e02ff */
[----:B------:R-:W-:Y:S02]  /*a730*/  IMAD.IADD R13, R13, 0x1, R29 ;  /* 0x000000010d0d7824 */ /* 0x000fe400078e021d */
[C---:B------:R-:W-:Y:S02]  /*a740*/  IMAD R11, R28.reuse, UR5, R11 ;  /* 0x000000051c0b7c24 */ /* 0x040fe4000f8e020b */
        /* <DEDUP_REMOVED lines=9> */
[----:B------:R-:W-:Y:S02]  /*a7e0*/  IMAD.IADD R28, R127, 0x1, R14 ;  /* 0x000000017f1c7824 */ /* 0x000fe400078e020e */
[----:B------:R-:W-:Y:S01]  /*a7f0*/  IMAD R34, R14, 0x2, R119 ;  /* 0x000000020e227824 */ /* 0x000fe200078e0277 */
[----:B------:R-:W-:Y:S02]  /*a800*/  LEA.HI.X R11, R12, UR5, R11, 0x1, P5 ;  /* 0x000000050c0b7c11 */ /* 0x000fe4000a8f0c0b */
[----:B------:R-:W-:Y:S02]  /*a810*/  LEA R35, R28, R119, 0x1 ;  /* 0x000000771c237211 */ /* 0x000fe400078e08ff */
        /* <DEDUP_REMOVED lines=8> */
[----:B------:R-:W-:Y:S01]  /*a8a0*/  @P0 IMAD.SHL.U32 R37, R170, 0x8, RZ ;  /* 0x00000008aa250824 */ /* 0x000fe200078e00ff */
[----:B-----5:R2:W-:Y:S01]  /*a8b0*/  @P5 ST.E.128 desc[UR60][R32.64], R12 ;  /* 0x0000000c20005985 */ /* 0x0205e2000c101d3c */
[----:B------:R-:W-:-:S03]  /*a8c0*/  ISETP.NE.AND P5, PT, R10, RZ, PT ;  /* 0x000000ff0a00720c */ /* 0x000fc60003fa5270 */
[----:B------:R-:W4:Y:S01]  /*a8d0*/  @P0 LDS.128 R12, [R35] ;  /* 0x00000000230c0984 */ /* 0x000f220000000c00 */
[----:B--2---:R-:W-:-:S09]  /*a8e0*/  @P0 IMAD.WIDE R32, R37, 0x2, R28 ;  /* 0x0000000225200825 */ /* 0x004fd200078e021c */
[----:B------:R-:W-:Y:S01]  /*a8f0*/  @P5 IMAD.SHL.U32 R37, R171, 0x8, RZ ;  /* 0x00000008ab255824 */ /* 0x000fe200078e00ff */
[----:B----4-:R2:W-:Y:S01]  /*a900*/  @P0 ST.E.128 desc[UR60][R32.64], R12 ;  /* 0x0000000c20000985 */ /* 0x0105e2000c101d3c */
[----:B------:R-:W-:-:S03]  /*a910*/  ISETP.NE.AND P0, PT, R20, RZ, PT ;  /* 0x000000ff1400720c */ /* 0x000fc60003f05270 */
[----:B------:R-:W4:Y:S01]  /*a920*/  @P5 LDS.128 R12, [R34+0x3000] ;  /* 0x00300000220c5984 */ /* 0x000f220000000c00 */
[----:B--2---:R-:W-:-:S05]  /*a930*/  @P5 IMAD.WIDE R32, R37, 0x2, R28 ;  /* 0x0000000225205825 */ /* 0x004fca00078e021c */
[----:B----4-:R-:W-:Y:S04]  /*a940*/  @P5 ST.E.128 desc[UR60][R32.64], R12 ;  /* 0x0000000c20005985 */ /* 0x010fe8000c101d3c */
[C---:B------:R-:W-:Y:S01]  /*a950*/  @P0 LEA R28, P5, R23.reuse, R28, 0x1 ;  /* 0x0000001c171c0211 */ /* 0x040fe200078a08ff */
[----:B------:R-:W2:Y:S03]  /*a960*/  @P0 LDS.128 R12, [R35+0x3000] ;  /* 0x00300000230c0984 */ /* 0x000ea60000000c00 */
[----:B------:R-:W-:-:S05]  /*a970*/  @P0 LEA.HI.X R29, R23, R29, R173, 0x1, P5 ;  /* 0x0000001d171d0211 */ /* 0x000fca00028f0cad */
[----:B--2---:R2:W-:Y:S04]  /*a980*/  @P0 ST.E.128 desc[UR60][R28.64], R12 ;  /* 0x0000000c1c000985 */ /* 0x0045e8000c101d3c */
.L_x_1685:
[----:B------:R-:W-:Y:S05]  /*a990*/  BSYNC B0 ;  /* 0x0000000000007941 */ /* 0x000fea0003800000 */
.L_x_1684:
[----:B------:R-:W-:Y:S01]  /*a9a0*/  ISETP.GE.AND P0, PT, R85, 0x41, PT ;  /* 0x000000415500780c */ /* 0x000fe20003f06270 */
[----:B--2-4-:R2:W4:Y:S01]  /*a9b0*/  SHFL.IDX PT, R29, R11, 0x1, 0x1c1f ;  /* 0x003c1f000b1d7f89 */ /* 0x01452200000e0000 */
[----:B------:R-:W-:Y:S03]  /*a9c0*/  BSSY B0, `(.L_x_1686) ;  /* 0x0000017000007945 */ /* 0x000fe60003800000 */
[----:B------:R2:W0:Y:S08]  /*a9d0*/  SHFL.IDX PT, R28, R31, 0x1, 0x1c1f ;  /* 0x003c1f001f1c7f89 */ /* 0x00043000000e0000 */
[----:B--2---:R-:W-:Y:S05]  /*a9e0*/  @!P0 BRA `(.L_x_1687) ;  /* 0x0000000000508947 */ /* 0x004fea0003800000 */
[----:B------:R-:W-:-:S13]  /*a9f0*/  ISETP.NE.AND P5, PT, R4, RZ, PT ;  /* 0x000000ff0400720c */ /* 0x000fda0003fa5270 */
[----:B------:R-:W2:Y:S01]  /*aa00*/  @P5 LDS.128 R12, [R34+0x2000] ;  /* 0x00200000220c5984 */ /* 0x000ea20000000c00 */
[----:B0-----:R-:W-:-:S04]  /*aa10*/  @P5 LEA R32, P0, R16, R28, 0x1 ;  /* 0x0000001c10205211 */ /* 0x001fc800078008ff */
[----:B----4-:R-:W-:Y:S02]  /*aa20*/  @P5 LEA.HI.X R33, R16, R29, R17, 0x1, P0 ;  /* 0x0000001d10215211 */ /* 0x010fe400000f0c11 */
[----:B------:R-:W-:-:S13]  /*aa30*/  ISETP.NE.AND P0, PT, R9, RZ, PT ;  /* 0x000000ff0900720c */ /* 0x000fda0003f05270 */
[----:B------:R-:W-:Y:S01]  /*aa40*/  @P0 IMAD.SHL.U32 R11, R170, 0x8, RZ ;  /* 0x00000008aa0b0824 */ /* 0x000fe200078e00ff */
[----:B--2---:R0:W-:Y:S01]  /*aa50*/  @P5 ST.E.128 desc[UR60][R32.64], R12 ;  /* 0x0000000c20005985 */ /* 0x0041e2000c101d3c */
[----:B------:R-:W-:-:S03]  /*aa60*/  ISETP.NE.AND P5, PT, R10, RZ, PT ;  /* 0x000000ff0a00720c */ /* 0x000fc60003fa5270 */
[----:B------:R-:W2:Y:S01]  /*aa70*/  @P0 LDS.128 R12, [R35+0x2000] ;  /* 0x00200000230c0984 */ /* 0x000ea20000000c00 */
[----:B0-----:R-:W-:-:S09]  /*aa80*/  @P0 IMAD.WIDE R32, R11, 0x2, R28 ;  /* 0x000000020b200825 */ /* 0x001fd200078e021c */
[----:B------:R-:W-:Y:S01]  /*aa90*/  @P5 SHF.L.U32 R11, R171, 0x3, RZ ;  /* 0x00000003ab0b5819 */ /* 0x000fe200000006ff */
[----:B--2---:R0:W-:Y:S01]  /*aaa0*/  @P0 ST.E.128 desc[UR60][R32.64], R12 ;  /* 0x0000000c20000985 */ /* 0x0041e2000c101d3c */
[----:B------:R-:W-:-:S03]  /*aab0*/  ISETP.NE.AND P0, PT, R20, RZ, PT ;  /* 0x000000ff1400720c */ /* 0x000fc60003f05270 */
[----:B------:R-:W2:Y:S01]  /*aac0*/  @P5 LDS.128 R12, [R34+0x5000] ;  /* 0x00500000220c5984 */ /* 0x000ea20000000c00 */
[----:B0-----:R-:W-:-:S05]  /*aad0*/  @P5 IMAD.WIDE R32, R11, 0x2, R28 ;  /* 0x000000020b205825 */ /* 0x001fca00078e021c */
[----:B--2---:R-:W-:Y:S04]  /*aae0*/  @P5 ST.E.128 desc[UR60][R32.64], R12 ;  /* 0x0000000c20005985 */ /* 0x004fe8000c101d3c */
[C---:B------:R-:W-:Y:S01]  /*aaf0*/  @P0 LEA R28, P5, R23.reuse, R28, 0x1 ;  /* 0x0000001c171c0211 */ /* 0x040fe200078a08ff */
[----:B------:R-:W0:Y:S03]  /*ab00*/  @P0 LDS.128 R12, [R35+0x5000] ;  /* 0x00500000230c0984 */ /* 0x000e260000000c00 */
[----:B------:R-:W-:-:S05]  /*ab10*/  @P0 LEA.HI.X R29, R23, R29, R173, 0x1, P5 ;  /* 0x0000001d171d0211 */ /* 0x000fca00028f0cad */
[----:B0-----:R2:W-:Y:S04]  /*ab20*/  @P0 ST.E.128 desc[UR60][R28.64], R12 ;  /* 0x0000000c1c000985 */ /* 0x0015e8000c101d3c */
.L_x_1687:
[----:B------:R-:W-:Y:S05]  /*ab30*/  BSYNC B0 ;  /* 0x0000000000007941 */ /* 0x000fea0003800000 */
.L_x_1686:
[----:B------:R-:W-:Y:S01]  /*ab40*/  @!PT LDS RZ, [RZ] ;  /* 0x00000000fffff984 */ /* 0x000fe20000000800 */
[----:B------:R-:W-:Y:S01]  /*ab50*/  @!PT LDS RZ, [RZ] ;  /* 0x00000000fffff984 */ /* 0x000fe20000000800 */
[----:B------:R-:W-:Y:S01]  /*ab60*/  @!PT LDS RZ, [RZ] ;  /* 0x00000000fffff984 */ /* 0x000fe20000000800 */
[----:B------:R-:W-:Y:S01]  /*ab70*/  @!PT LDS RZ, [RZ] ;  /* 0x00000000fffff984 */ /* 0x000fe20000000800 */
[----:B------:R5:W-:Y:S06]  /*ab80*/  MEMBAR.ALL.CTA ;  /* 0x0000000000007992 */ /* 0x000bec0000008000 */
[----:B-----5:R-:W5:Y:S01]  /*ab90*/  FENCE.VIEW.ASYNC.S ;  /* 0x00000000000073c6 */ /* 0x020f620000000000 */
[----:B-1-3--:R-:W-:Y:S01]  /*aba0*/  @!P4 VIADD R86, R86, 0x2a8c0 ;  /* 0x0002a8c05656c836 */ /* 0x00afe20000000000 */
[----:B-----5:R1:W-:Y:S01]  /*abb0*/  BAR.SYNC.DEFER_BLOCKING R144, 0x80 ;  /* 0x000200900000751d */ /* 0x0203e20000010000 */
[----:B------:R-:W-:Y:S01]  /*abc0*/  ISETP.NE.AND P5, PT, R123, RZ, PT ;  /* 0x000000ff7b00720c */ /* 0x000fe20003fa5270 */
[----:B------:R-:W-:-:S02]  /*abd0*/  VIADD R19, R19, 0x1 ;  /* 0x0000000113137836 */ /* 0x000fc40000000000 */
[----:B------:R-:W-:Y:S02]  /*abe0*/  @!P4 PRMT R86, RZ, 0x654, R86 ;  /* 0x00000654ff56c816 */ /* 0x000fe40000000056 */
[----:B------:R-:W-:Y:S02]  /*abf0*/  PLOP3.LUT P0, PT, PT, PT, PT, 0x8, 0x0 ;  /* 0x000000000000781c */ /* 0x000fe40003f0e170 */
[----:B------:R1:W-:Y:S01]  /*ac00*/  @!P4 SYNCS.ARRIVE.TRANS64.RED.A1T0 RZ, [R86+URZ], RZ ;  /* 0x000000ff56ffc9a7 */ /* 0x0003e2000810043f */
[----:B------:R-:W-:-:S04]  /*ac10*/  ISETP.NE.AND P4, PT, R19, 0x2, PT ;  /* 0x000000021300780c */ /* 0x000fc80003f85270 */
[----:B--2---:R-:W-:Y:S02]  /*ac20*/  SEL R12, RZ, 0x1, P4 ;  /* 0x00000001ff0c7807 */ /* 0x004fe40002000000 */
[----:B------:R-:W-:Y:S02]  /*ac30*/  SEL R19, R19, RZ, P4 ;  /* 0x000000ff13137207 */ /* 0x000fe40002000000 */
[----:B------:R-:W-:Y:S01]  /*ac40*/  LOP3.LUT R175, R175, R12, RZ, 0x3c, !PT ;  /* 0x0000000cafaf7212 */ /* 0x000fe200078e3cff */
[----:B-1----:R-:W-:Y:S06]  /*ac50*/  @P5 BRA `(.L_x_1688) ;  /* 0xffffff7c00345947 */ /* 0x002fec000383ffff */
.L_x_1578:
[----:B------:R-:W1:Y:S01]  /*ac60*/  LDC R0, c[0x0][0x448] ;  /* 0x00011200ff007b82 */ /* 0x000e620000000800 */
[----:B------:R-:W-:Y:S01]  /*ac70*/  IADD3 R5, R167, 0x1, -R166 ;  /* 0x00000001a7057810 */ /* 0x000fe20007ffe8a6 */
[----:B------:R-:W-:Y:S06]  /*ac80*/  BSSY B0, `(.L_x_1689) ;  /* 0x000000d000007945 */ /* 0x000fec0003800000 */
[----:B------:R-:W2:Y:S01]  /*ac90*/  LDC.64 R6, c[0x0][0x9e0] ;  /* 0x00027800ff067b82 */ /* 0x000ea20000000a00 */
[----:B-1----:R-:W-:Y:S01]  /*aca0*/  ISETP.NE.AND P1, PT, R0, 0x1, PT ;  /* 0x000000010000780c */ /* 0x002fe20003f25270 */
[----:B------:R-:W-:Y:S01]  /*acb0*/  VIADD R0, R187, 0x7f ;  /* 0x0000007fbb007836 */ /* 0x000fe20000000000 */
[----:B--2---:R-:W-:-:S11]  /*acc0*/  ISETP.GE.AND P2, PT, R7, 0x1, PT ;  /* 0x000000010700780c */ /* 0x004fd60003f46270 */
[----:B------:R-:W1:Y:S08]  /*acd0*/  @P1 LDC R3, c[0x0][0x44c] ;  /* 0x00011300ff031b82 */ /* 0x000e700000000800 */
[----:B------:R-:W2:Y:S01]  /*ace0*/  @P1 LDC R2, c[0x0][0x450] ;  /* 0x00011400ff021b82 */ /* 0x000ea20000000800 */
[----:B-1----:R-:W-:-:S05]  /*acf0*/  @P1 IMAD.HI.U32 R3, R0, R3, RZ ;  /* 0x0000000300031227 */ /* 0x002fca00078e00ff */
[----:B--2---:R-:W-:-:S04]  /*ad00*/  @P1 SHF.R.U32.HI R0, RZ, R2, R3 ;  /* 0x00000002ff001219 */ /* 0x004fc80000011603 */
[----:B------:R-:W-:Y:S01]  /*ad10*/  IADD3 R3, R5, R0, RZ ;  /* 0x0000000005037210 */ /* 0x000fe20007ffe0ff */
[----:B------:R-:W-:Y:S06]  /*ad20*/  @P0 BRA `(.L_x_1690) ;  /* 0x0000000000080947 */ /* 0x000fec0003800000 */
[----:B------:R-:W1:Y:S02]  /*ad30*/  FENCE.VIEW.ASYNC.G ;  /* 0x00000000000073c6 */ /* 0x000e640000000100 */
[----:B-1----:R-:W-:Y:S06]  /*ad40*/  BAR.ARV 0xc, 0x180 ;  /* 0x0306000000007b1d */ /* 0x002fec0000002000 */
.L_x_1690:
[----:B------:R-:W-:Y:S05]  /*ad50*/  BSYNC B0 ;  /* 0x0000000000007941 */ /* 0x000fea0003800000 */
.L_x_1689:
[----:B------:R-:W-:Y:S01]  /*ad60*/  IMAD.IADD R0, R3, 0x1, R6 ;  /* 0x0000000103007824 */ /* 0x000fe200078e0206 */
[----:B------:R-:W-:Y:S06]  /*ad70*/  @!P2 BRA `(.L_x_1691) ;  /* 0x000000000048a947 */ /* 0x000fec0003800000 */
[C---:B------:R-:W-:Y:S01]  /*ad80*/  ISETP.GT.AND P0, PT, R3.reuse, RZ, PT ;  /* 0x000000ff0300720c */ /* 0x040fe20003f04270 */
[----:B------:R-:W-:Y:S01]  /*ad90*/  BSSY B0, `(.L_x_1692) ;  /* 0x000000e000007945 */ /* 0x000fe20003800000 */
[----:B------:R-:W-:-:S11]  /*ada0*/  VIADD R2, R3, 0xffffffff ;  /* 0xffffffff03027836 */ /* 0x000fd60000000000 */
[----:B------:R-:W-:Y:S05]  /*adb0*/  @P0 BRA `(.L_x_1693) ;  /* 0x00000000001c0947 */ /* 0x000fea0003800000 */
[----:B------:R-:W-:Y:S01]  /*adc0*/  ISETP.NE.AND P0, PT, R7, 0x1, PT ;  /* 0x000000010700780c */ /* 0x000fe20003f05270 */
[----:B------:R-:W-:-:S12]  /*add0*/  IMAD.MOV R3, RZ, RZ, -R3 ;  /* 0x000000ffff037224 */ /* 0x000fd800078e0a03 */
[----:B------:R-:W1:Y:S02]  /*ade0*/  @P0 LDC.64 R4, c[0x0][0x9e8] ;  /* 0x00027a00ff040b82 */ /* 0x000e640000000a00 */
[----:B-1----:R-:W-:-:S05]  /*adf0*/  @P0 IMAD.HI.U32 R2, R3, R4, RZ ;  /* 0x0000000403020227 */ /* 0x002fca00078e00ff */
[----:B------:R-:W-:-:S04]  /*ae00*/  @P0 SHF.R.U32.HI R3, RZ, R5, R2 ;  /* 0x00000005ff030219 */ /* 0x000fc80000011602 */
[----:B------:R-:W-:Y:S01]  /*ae10*/  LOP3.LUT R2, RZ, R3, RZ, 0x33, !PT ;  /* 0x00000003ff027212 */ /* 0x000fe200078e33ff */
[----:B------:R-:W-:Y:S06]  /*ae20*/  BRA `(.L_x_1694) ;  /* 0x0000000000107947 */ /* 0x000fec0003800000 */
.L_x_1693:
[----:B------:R-:W-:-:S13]  /*ae30*/  ISETP.NE.AND P0, PT, R7, 0x1, PT ;  /* 0x000000010700780c */ /* 0x000fda0003f05270 */
[----:B------:R-:W1:Y:S02]  /*ae40*/  @P0 LDC.64 R4, c[0x0][0x9e8] ;  /* 0x00027a00ff040b82 */ /* 0x000e640000000a00 */
[----:B-1----:R-:W-:-:S05]  /*ae50*/  @P0 IMAD.HI.U32 R4, R2, R4, RZ ;  /* 0x0000000402040227 */ /* 0x002fca00078e00ff */
[----:B------:R-:W-:-:S07]  /*ae60*/  @P0 SHF.R.U32.HI R2, RZ, R5, R4 ;  /* 0x00000005ff020219 */ /* 0x000fce0000011604 */
.L_x_1694:
[----:B------:R-:W-:Y:S05]  /*ae70*/  BSYNC B0 ;  /* 0x0000000000007941 */ /* 0x000fea0003800000 */
.L_x_1692:
[----:B------:R-:W-:-:S05]  /*ae80*/  IMAD R3, R2, R7, R7 ;  /* 0x0000000702037224 */ /* 0x000fca00078e0207 */
[----:B------:R-:W-:-:S07]  /*ae90*/  VIMNMX R0, R0, R3, PT ;  /* 0x0000000300007248 */ /* 0x000fce0003fe0100 */
.L_x_1691:
[----:B------:R-:W1:Y:S01]  /*aea0*/  @P1 LDC R2, c[0x0][0x44c] ;  /* 0x00011300ff021b82 */ /* 0x000e620000000800 */
[----:B------:R-:W-:Y:S01]  /*aeb0*/  IADD3 R0, R0, 0x5f, RZ ;  /* 0x0000005f00007810 */ /* 0x000fe20007ffe0ff */
[----:B------:R-:W-:Y:S01]  /*aec0*/  IMAD.MOV.U32 R5, RZ, RZ, R187 ;  /* 0x000000ffff057224 */ /* 0x000fe200078e00bb */
[----:B------:R-:W-:-:S03]  /*aed0*/  ULDC UR4, c[0x0][0x9dc] ;  /* 0x0002770000047ab9 */ /* 0x000fc60000000800 */
[----:B------:R-:W-:Y:S02]  /*aee0*/  IMAD.HI R0, R0, 0x2aaaaaab, RZ ;  /* 0x2aaaaaab00007827 */ /* 0x000fe400078e02ff */
[----:B------:R-:W2:Y:S03]  /*aef0*/  @P1 LDC R9, c[0x0][0x450] ;  /* 0x00011400ff091b82 */ /* 0x000ea60000000800 */
[----:B------:R-:W-:Y:S01]  /*af00*/  SHF.R.U32.HI R3, RZ, 0x1f, R0 ;  /* 0x0000001fff037819 */ /* 0x000fe20000011600 */
[----:B-1----:R-:W-:-:S05]  /*af10*/  @P1 IMAD.HI.U32 R2, R187, R2, RZ ;  /* 0x00000002bb021227 */ /* 0x002fca00078e00ff */
[----:B--2---:R-:W-:Y:S02]  /*af20*/  @P1 SHF.R.U32.HI R5, RZ, R9, R2 ;  /* 0x00000009ff051219 */ /* 0x004fe40000011602 */
[----:B------:R-:W-:-:S03]  /*af30*/  LEA.HI.SX32 R2, R0, R3, 0x1c ;  /* 0x0000000300027211 */ /* 0x000fc600078fe2ff */
[----:B------:R-:W-:Y:S01]  /*af40*/  IMAD.IADD R0, R142, 0x1, R5 ;  /* 0x000000018e007824 */ /* 0x000fe200078e0205 */
[----:B------:R-:W-:-:S03]  /*af50*/  VIMNMX R2, R143, R2, PT ;  /* 0x000000028f027248 */ /* 0x000fc60003fe0100 */
[----:B------:R-:W-:Y:S01]  /*af60*/  VIADD R3, R0, -UR4 ;  /* 0x8000000400037c36 */ /* 0x000fe20008000000 */
[----:B------:R-:W-:Y:S06]  /*af70*/  @!P2 BRA `(.L_x_1695) ;  /* 0x000000000044a947 */ /* 0x000fec0003800000 */
        /* <DEDUP_REMOVED lines=10> */
.L_x_1697:
[----:B------:R-:W-:-:S13]  /*b020*/  ISETP.NE.AND P0, PT, R7, 0x1, PT ;  /* 0x000000010700780c */ /* 0x000fda0003f05270 */
[----:B------:R-:W1:Y:S02]  /*b030*/  @P0 LDC.64 R4, c[0x0][0x9e8] ;  /* 0x00027a00ff040b82 */ /* 0x000e640000000a00 */
[----:B-1----:R-:W-:-:S05]  /*b040*/  @P0 IMAD.HI.U32 R4, R0, R4, RZ ;  /* 0x0000000400040227 */ /* 0x002fca00078e00ff */
[----:B------:R-:W-:-:S07]  /*b050*/  @P0 SHF.R.U32.HI R0, RZ, R5, R4 ;  /* 0x00000005ff000219 */ /* 0x000fce0000011604 */
.L_x_1698:
[----:B------:R-:W-:Y:S05]  /*b060*/  BSYNC B0 ;  /* 0x0000000000007941 */ /* 0x000fea0003800000 */
.L_x_1696:
[----:B------:R-:W-:-:S05]  /*b070*/  IMAD R0, R0, R7, RZ ;  /* 0x0000000700007224 */ /* 0x000fca00078e02ff */
[----:B------:R-:W-:-:S07]  /*b080*/  VIMNMX R3, R3, R0, !PT ;  /* 0x0000000003037248 */ /* 0x000fce0007fe0100 */
.L_x_1695:
[----:B------:R-:W-:Y:S01]  /*b090*/  IMAD.HI R3, R3, 0x2aaaaaab, RZ ;  /* 0x2aaaaaab03037827 */ /* 0x000fe200078e02ff */
[----:B------:R-:W-:Y:S02]  /*b0a0*/  PLOP3.LUT P0, PT, PT, PT, PT, 0x80, 0x0 ;  /* 0x000000000000781c */ /* 0x000fe40003f0f070 */
[----:B------:R-:W-:Y:S02]  /*b0b0*/  CS2R R20, SRZ ;  /* 0x0000000000147805 */ /* 0x000fe4000001ff00 */
[----:B------:R-:W-:Y:S02]  /*b0c0*/  CS2R R86, SRZ ;  /* 0x0000000000567805 */ /* 0x000fe4000001ff00 */
[----:B------:R-:W-:Y:S02]  /*b0d0*/  CS2R R84, SRZ ;  /* 0x0000000000547805 */ /* 0x000fe4000001ff00 */
[----:B------:R-:W-:Y:S02]  /*b0e0*/  SHF.R.U32.HI R0, RZ, 0x1f, R3 ;  /* 0x0000001fff007819 */ /* 0x000fe40000011603 */
[----:B------:R-:W-:-:S02]  /*b0f0*/  CS2R R82, SRZ ;  /* 0x0000000000527805 */ /* 0x000fc4000001ff00 */
[----:B------:R-:W-:Y:S02]  /*b100*/  CS2R R80, SRZ ;  /* 0x0000000000507805 */ /* 0x000fe4000001ff00 */
[----:B------:R-:W-:Y:S02]  /*b110*/  CS2R R42, SRZ ;  /* 0x00000000002a7805 */ /* 0x000fe4000001ff00 */
[----:B------:R-:W-:Y:S02]  /*b120*/  LEA.HI.SX32 R189, R3, R0, 0x1c ;  /* 0x0000000003bd7211 */ /* 0x000fe400078fe2ff */
[----:B------:R-:W-:Y:S02]  /*b130*/  CS2R R38, SRZ ;  /* 0x0000000000267805 */ /* 0x000fe4000001ff00 */
[----:B------:R-:W-:Y:S02]  /*b140*/  MOV R0, RZ ;  /* 0x000000ff00007202 */ /* 0x000fe40000000f00 */
[----:B------:R-:W-:-:S02]  /*b150*/  CS2R R76, SRZ ;  /* 0x00000000004c7805 */ /* 0x000fc4000001ff00 */
[----:B------:R-:W-:Y:S02]  /*b160*/  VIMNMX R189, RZ, R189, !PT ;  /* 0x000000bdffbd7248 */ /* 0x000fe40007fe0100 */
[----:B------:R-:W-:Y:S02]  /*b170*/  CS2R R36, SRZ ;  /* 0x0000000000247805 */ /* 0x000fe4000001ff00 */
[----:B------:R-:W-:Y:S02]  /*b180*/  CS2R R72, SRZ ;  /* 0x0000000000487805 */ /* 0x000fe4000001ff00 */
[----:B------:R-:W-:Y:S02]  /*b190*/  CS2R R46, SRZ ;  /* 0x00000000002e7805 */ /* 0x000fe4000001ff00 */
[----:B------:R-:W-:Y:S02]  /*b1a0*/  ISETP.GT.AND P1, PT, R2, R189, PT ;  /* 0x000000bd0200720c */ /* 0x000fe40003f24270 */
        /* <DEDUP_REMOVED lines=18> */
[----:B------:R-:W-:Y:S01]  /*b2d0*/  IMAD.MOV.U32 R97, RZ, RZ, RZ ;  /* 0x000000ffff617224 */ /* 0x000fe200078e00ff */
[----:B------:R-:W-:Y:S01]  /*b2e0*/  CS2R R6, SRZ ;  /* 0x0000000000067805 */ /* 0x000fe2000001ff00 */
[----:B------:R-:W-:Y:S01]  /*b2f0*/  IMAD.MOV.U32 R26, RZ, RZ, RZ ;  /* 0x000000ffff1a7224 */ /* 0x000fe200078e00ff */
[----:B------:R-:W-:Y:S01]  /*b300*/  MOV R99, RZ ;  /* 0x000000ff00637202 */ /* 0x000fe20000000f00 */
[----:B------:R-:W-:-:S02]  /*b310*/  IMAD.MOV.U32 R32, RZ, RZ, RZ ;  /* 0x000000ffff207224 */ /* 0x000fc400078e00ff */
[----:B------:R-:W-:Y:S01]  /*b320*/  IMAD.MOV.U32 R24, RZ, RZ, RZ ;  /* 0x000000ffff187224 */ /* 0x000fe200078e00ff */
[----:B------:R-:W-:Y:S06]  /*b330*/  @!P1 BRA `(.L_x_1699) ;  /* 0x0000014c00149947 */ /* 0x000fec0003800000 */
[----:B------:R-:W2:Y:S04]  /*b340*/  LDL R4, [R1+0x34] ;  /* 0x0000340001047983 */ /* 0x000ea80000100800 */
[----:B------:R-:W1:Y:S02]  /*b350*/  SHFL.IDX PT, R0, R220, RZ, 0x1f ;  /* 0x00001fffdc007589 */ /* 0x000e6400000e0000 */
[----:B-1----:R-:W-:-:S04]  /*b360*/  LEA.HI R3, R0, R0, RZ, 0x1 ;  /* 0x0000000000037211 */ /* 0x002fc800078f08ff */
[----:B------:R-:W-:-:S05]  /*b370*/  LOP3.LUT R3, R3, 0x1e, RZ, 0xc0, !PT ;  /* 0x0000001e03037812 */ /* 0x000fca00078ec0ff */
[----:B------:R-:W-:Y:S01]  /*b380*/  IMAD.IADD R3, R0, 0x1, -R3 ;  /* 0x0000000100037824 */ /* 0x000fe200078e0a03 */
        /* <DEDUP_REMOVED lines=11> */
[----:B------:R1:W2:Y:S01]  /*b440*/  LDC.64 R14, c[0x4][R0] ;  /* 0x01000000000e7b82 */ /* 0x0002a20000000a00 */
[----:B------:R-:W-:Y:S01]  /*b450*/  MOV R5, UR5 ;  /* 0x0000000500057c02 */ /* 0x000fe20008000f00 */
[----:B------:R-:W-:Y:S01]  /*b460*/  ULDC.64 UR4, c[0x4][0x30] ;  /* 0x01000c0000047ab9 */ /* 0x000fe20000000a00 */
[----:B------:R-:W-:Y:S01]  /*b470*/  IMAD.U32 R6, RZ, RZ, UR6 ;  /* 0x00000006ff067e24 */ /* 0x000fe2000f8e00ff */
[----:B0-----:R-:W-:Y:S01]  /*b480*/  MOV R11, UR5 ;  /* 0x00000005000b7c02 */ /* 0x001fe20008000f00 */
[----:B------:R-:W-:Y:S02]  /*b490*/  IMAD.U32 R7, RZ, RZ, UR7 ;  /* 0x00000007ff077e24 */ /* 0x000fe4000f8e00ff */
[----:B------:R-:W-:-:S02]  /*b4a0*/  IMAD.U32 R10, RZ, RZ, UR4 ;  /* 0x00000004ff0a7e24 */ /* 0x000fc4000f8e00ff */
[----:B------:R-:W-:Y:S02]  /*b4b0*/  IMAD.MOV.U32 R8, RZ, RZ, 0x70 ;  /* 0x00000070ff087424 */ /* 0x000fe400078e00ff */
[----:B------:R-:W-:Y:S02]  /*b4c0*/  IMAD.MOV.U32 R12, RZ, RZ, 0x1 ;  /* 0x00000001ff0c7424 */ /* 0x000fe400078e00ff */
[----:B-1----:R-:W-:-:S07]  /*b4d0*/  IMAD.MOV.U32 R13, RZ, RZ, RZ ;  /* 0x000000ffff0d7224 */ /* 0x002fce00078e00ff */
[----:B------:R-:W-:-:S07]  /*b4e0*/  LEPC R20, `(.L_x_1700) ;  /* 0x000000001014794e */ /* 0x000fce0000000000 */
[----:B--2-45:R-:W-:Y:S05]  /*b4f0*/  CALL.ABS.NOINC R14 ;  /* 0x000000000e007343 */ /* 0x034fea0003c00000 */
.L_x_1700:
[----:B------:R-:W-:Y:S02]  /*b500*/  ULDC UR4, c[0x0][0x3f4] ;  /* 0x0000fd0000047ab9 */ /* 0x000fe40000000800 */
[----:B------:R-:W-:-:S13]  /*b510*/  ISETP.LT.AND P0, PT, RZ, UR4, PT ;  /* 0x00000004ff007c0c */ /* 0x000fda000bf01270 */
[----:B------:R-:W-:Y:S05]  /*b520*/  @P0 BRA `(.L_x_1701) ;  /* 0x00000000003c0947 */ /* 0x000fea0003800000 */
[----:B------:R-:W-:-:S04]  /*b530*/  LEA.HI R0, R198, R198, RZ, 0x1 ;  /* 0x000000c6c6007211 */ /* 0x000fc800078f08ff */
[----:B------:R-:W-:-:S04]  /*b540*/  LOP3.LUT R3, R0, 0xfffffffe, RZ, 0xc0, !PT ;  /* 0xfffffffe00037812 */ /* 0x000fc800078ec0ff */
[----:B------:R-:W-:-:S04]  /*b550*/  IADD3 R3, R198, -R3, RZ ;  /* 0x80000003c6037210 */ /* 0x000fc80007ffe0ff */
[----:B------:R-:W-:-:S04]  /*b560*/  SHF.L.U32 R3, R3, 0x1f, RZ ;  /* 0x0000001f03037819 */ /* 0x000fc800000006ff */
[----:B------:R1:W2:Y:S03]  /*b570*/  SYNCS.PHASECHK.TRANS64.TRYWAIT P0, [R18+URZ+0x2a800], R3 ;  /* 0x02a80003120075a7 */ /* 0x0002a6000800017f */
[----:B--2---:R-:W-:Y:S05]  /*b580*/  @!P0 NANOSLEEP.SYNCS 0x989680 ;  /* 0x009896800000895d */ /* 0x004fea0003900000 */
[----:B------:R-:W2:Y:S01]  /*b590*/  @!P0 SYNCS.PHASECHK.TRANS64 P0, [R18+URZ+0x2a800], R3 ;  /* 0x02a80003120085a7 */ /* 0x000ea2000800007f */
[----:B------:R-:W-:Y:S04]  /*b5a0*/  BSSY B0, `(.L_x_1702) ;  /* 0x0000006000007945 */ /* 0x000fe80003800000 */
[----:B--2---:R-:W-:Y:S05]  /*b5b0*/  @P0 BRA `(.L_x_1703) ;  /* 0x0000000000100947 */ /* 0x004fea0003800000 */
.L_x_1704:
[----:B--2---:R2:W3:Y:S02]  /*b5c0*/  SYNCS.PHASECHK.TRANS64.TRYWAIT P0, [R18+URZ+0x2a800], R3 ;  /* 0x02a80003120075a7 */ /* 0x0044e4000800017f */
[----:B---3--:R-:W-:Y:S05]  /*b5d0*/  @!P0 NANOSLEEP.SYNCS 0x989680 ;  /* 0x009896800000895d */ /* 0x008fea0003900000 */
[----:B------:R-:W3:Y:S02]  /*b5e0*/  @!P0 SYNCS.PHASECHK.TRANS64 P0, [R18+URZ+0x2a800], R3 ;  /* 0x02a80003120085a7 */ /* 0x000ee4000800007f */
[----:B---3--:R-:W-:Y:S05]  /*b5f0*/  @!P0 BRA `(.L_x_1704) ;  /* 0xfffffffc00f08947 */ /* 0x008fea000383ffff */
.L_x_1703:
[----:B------:R-:W-:Y:S05]  /*b600*/  BSYNC B0 ;  /* 0x0000000000007941 */ /* 0x000fea0003800000 */
.L_x_1702:
[----:B------:R-:W-:Y:S05]  /*b610*/  BRA `(.L_x_1705) ;  /* 0x0000006c001c7947 */ /* 0x000fea0003800000 */
.L_x_1701:
[----:B------:R-:W2:Y:S01]  /*b620*/  LDL R0, [R1+0x34] ;  /* 0x0000340001007983 */ /* 0x000ea20000100800 */
[----:B------:R-:W-:Y:S02]  /*b630*/  ULDC.64 UR6, c[0x0][0x408] ;  /* 0x0001020000067ab9 */ /* 0x000fe40000000a00 */
[----:B-----5:R-:W-:Y:S01]  /*b640*/  IMAD.WIDE.U32 R24, R141, UR6, RZ ;  /* 0x000000068d187c25 */ /* 0x020fe2000f8e00ff */
[----:B--2---:R-:W-:Y:S02]  /*b650*/  R2UR UR4, R0 ;  /* 0x00000000000472ca */ /* 0x004fe400000e0000 */
[----:B------:R-:W-:-:S11]  /*b660*/  SHF.R.S32.HI R0, RZ, 0x1f, R141 ;  /* 0x0000001fff007819 */ /* 0x000fd6000001148d */
[----:B------:R-:W-:-:S03]  /*b670*/  ULOP3.LUT UP0, URZ, UR4, 0x3ff, URZ, 0xc0, !UPT ;  /* 0x000003ff043f7892 */ /* 0x000fc6000f80c03f */
[----:B------:R-:W-:Y:S02]  /*b680*/  ULDC.64 UR4, c[0x0][0x3f8] ;  /* 0x0000fe0000047ab9 */ /* 0x000fe40000000a00 */
[C---:B------:R-:W-:Y:S01]  /*b690*/  IMAD R4, R0.reuse, UR4, RZ ;  /* 0x0000000400047c24 */ /* 0x040fe2000f8e02ff */
[----:B------:R-:W-:Y:S01]  /*b6a0*/  PLOP3.LUT P0, PT, PT, PT, UP0, 0x80, 0x0 ;  /* 0x000000000000781c */ /* 0x000fe20003f0f008 */
[----:B------:R-:W-:Y:S02]  /*b6b0*/  IMAD R0, R0, UR6, RZ ;  /* 0x0000000600007c24 */ /* 0x000fe4000f8e02ff */
[----:B------:R-:W-:-:S04]  /*b6c0*/  IMAD.WIDE.U32 R26, R141, UR4, RZ ;  /* 0x000000048d1a7c25 */ /* 0x000fc8000f8e00ff */
[C---:B----4-:R-:W-:Y:S02]  /*b6d0*/  IMAD R29, R141.reuse, UR5, R4 ;  /* 0x000000058d1d7c24 */ /* 0x050fe4000f8e0204 */
[----:B0-----:R-:W-:Y:S02]  /*b6e0*/  IMAD R31, R141, UR7, R0 ;  /* 0x000000078d1f7c24 */ /* 0x001fe4000f8e0200 */
[----:B------:R-:W-:Y:S02]  /*b6f0*/  IMAD.IADD R29, R29, 0x1, R27 ;  /* 0x000000011d1d7824 */ /* 0x000fe400078e021b */
[----:B------:R-:W-:Y:S01]  /*b700*/  IMAD.IADD R31, R31, 0x1, R25 ;  /* 0x000000011f1f7824 */ /* 0x000fe200078e0219 */
[----:B------:R-:W-:Y:S06]  /*b710*/  @!P0 BRA `(.L_x_1706) ;  /* 0x0000000000408947 */ /* 0x000fec0003800000 */
        /* <DEDUP_REMOVED lines=16> */
.L_x_1706:
[----:B------:R-:W-:Y:S01]  /*b820*/  ULDC.U8 UR4, c[0x0][0x410] ;  /* 0x0001040000047ab9 */ /* 0x000fe20000000000 */
[----:B------:R-:W-:Y:S01]  /*b830*/  BSSY B0, `(.L_x_1707) ;  /* 0x000069d000007945 */ /* 0x000fe20003800000 */
[----:B------:R-:W-:Y:S02]  /*b840*/  ISETP.NE.AND P0, PT, RZ, UR4, PT ;  /* 0x00000004ff007c0c */ /* 0x000fe4000bf05270 */
[----:B------:R-:W-:-:S11]  /*b850*/  IADD3 R10, R174, R187, RZ ;  /* 0x000000bbae0a7210 */ /* 0x000fd60007ffe0ff */
[----:B------:R-:W-:Y:S05]  /*b860*/  @!P0 BRA `(.L_x_1708) ;  /* 0x0000003400648947 */ /* 0x000fea0003800000 */
[----:B------:R-:W0:Y:S01]  /*b870*/  LDC R63, c[0x0][0x448] ;  /* 0x00011200ff3f7b82 */ /* 0x000e220000000800 */
[----:B------:R-:W-:Y:S01]  /*b880*/  IMAD R3, R199, 0x40, R10 ;  /* 0x00000040c7037824 */ /* 0x000fe200078e020a */
[----:B------:R-:W-:Y:S01]  /*b890*/  ULDC.64 UR4, c[0x0][0x3f8] ;  /* 0x0000fe0000047ab9 */ /* 0x000fe20000000a00 */
[----:B------:R-:W-:Y:S01]  /*b8a0*/  ULDC.64 UR6, c[0x0][0x408] ;  /* 0x0001020000067ab9 */ /* 0x000fe20000000a00 */
[----:B------:R-:W-:Y:S01]  /*b8b0*/  MOV R12, R24 ;  /* 0x00000018000c7202 */ /* 0x000fe20000000f00 */
[----:B------:R-:W-:Y:S02]  /*b8c0*/  IMAD.MOV.U32 R8, RZ, RZ, R26 ;  /* 0x000000ffff087224 */ /* 0x000fe400078e001a */
[----:B------:R-:W-:Y:S02]  /*b8d0*/  IMAD.MOV.U32 R9, RZ, RZ, R29 ;  /* 0x000000ffff097224 */ /* 0x000fe400078e001d */
[----:B------:R-:W-:Y:S01]  /*b8e0*/  IMAD.MOV.U32 R13, RZ, RZ, R31 ;  /* 0x000000ffff0d7224 */ /* 0x000fe200078e001f */
[----:B0-----:R-:W-:-:S13]  /*b8f0*/  ISETP.NE.AND P0, PT, R63, 0x1, PT ;  /* 0x000000013f00780c */ /* 0x001fda0003f05270 */
[----:B------:R-:W0:Y:S08]  /*b900*/  @P0 LDC R0, c[0x0][0x44c] ;  /* 0x00011300ff000b82 */ /* 0x000e300000000800 */
[----:B------:R-:W1:Y:S01]  /*b910*/  @P0 LDC R5, c[0x0][0x450] ;  /* 0x00011400ff050b82 */ /* 0x000e620000000800 */
[----:B0-----:R-:W-:-:S05]  /*b920*/  @P0 IMAD.HI.U32 R0, R3, R0, RZ ;  /* 0x0000000003000227 */ /* 0x001fca00078e00ff */
[----:B-1----:R-:W-:-:S04]  /*b930*/  @P0 SHF.R.U32.HI R3, RZ, R5, R0 ;  /* 0x00000005ff030219 */ /* 0x002fc80000011600 */
[----:B------:R-:W-:Y:S01]  /*b940*/  SHF.R.S32.HI R0, RZ, 0x1f, R3 ;  /* 0x0000001fff007819 */ /* 0x000fe20000011403 */
[----:B------:R-:W-:-:S04]  /*b950*/  IMAD.WIDE.U32 R8, R3, UR4, R8 ;  /* 0x0000000403087c25 */ /* 0x000fc8000f8e0008 */
[C---:B------:R-:W-:Y:S02]  /*b960*/  IMAD R4, R0.reuse, UR4, RZ ;  /* 0x0000000400047c24 */ /* 0x040fe4000f8e02ff */
[----:B------:R-:W-:Y:S02]  /*b970*/  IMAD R0, R0, UR6, RZ ;  /* 0x0000000600007c24 */ /* 0x000fe4000f8e02ff */
[C---:B------:R-:W-:Y:S01]  /*b980*/  IMAD R7, R3.reuse, UR5, R4 ;  /* 0x0000000503077c24 */ /* 0x040fe2000f8e0204 */
[----:B------:R-:W-:Y:S01]  /*b990*/  ULDC.64 UR4, c[0x0][0x3e8] ;  /* 0x0000fa0000047ab9 */ /* 0x000fe20000000a00 */
[C---:B------:R-:W-:Y:S01]  /*b9a0*/  IMAD.WIDE.U32 R12, R3.reuse, UR6, R12 ;  /* 0x00000006030c7c25 */ /* 0x040fe2000f8e000c */
[----:B------:R-:W-:Y:S01]  /*b9b0*/  LEA R6, P0, R8, UR4, 0x1 ;  /* 0x0000000408067c11 */ /* 0x000fe2000f8008ff */
[----:B------:R-:W-:Y:S02]  /*b9c0*/  UMOV UR4, 0xffffffff ;  /* 0xffffffff00047882 */ /* 0x000fe40000000000 */
[----:B------:R-:W-:Y:S01]  /*b9d0*/  IMAD R3, R3, UR7, R0 ;  /* 0x0000000703037c24 */ /* 0x000fe2000f8e0200 */
[----:B------:R-:W-:Y:S01]  /*b9e0*/  ULDC.64 UR6, c[0x0][0x400] ;  /* 0x0001000000067ab9 */ /* 0x000fe20000000a00 */
[----:B------:R-:W-:Y:S01]  /*b9f0*/  IMAD.IADD R7, R9, 0x1, R7 ;  /* 0x0000000109077824 */ /* 0x000fe200078e0207 */
[----:B------:R-:W-:Y:S01]  /*ba00*/  LEA R4, P1, R12, UR6, 0x1 ;  /* 0x000000060c047c11 */ /* 0x000fe2000f8208ff */
[----:B------:R-:W-:-:S03]  /*ba10*/  IMAD.IADD R3, R13, 0x1, R3 ;  /* 0x000000010d037824 */ /* 0x000fc600078e0203 */
[----:B------:R-:W-:Y:S02]  /*ba20*/  LEA.HI.X R7, R8, UR5, R7, 0x1, P0 ;  /* 0x0000000508077c11 */ /* 0x000fe400080f0c07 */
[----:B------:R-:W-:Y:S01]  /*ba30*/  LEA.HI.X R8, R12, UR7, R3, 0x1, P1 ;  /* 0x000000070c087c11 */ /* 0x000fe200088f0c03 */
[----:B------:R-:W-:Y:S06]  /*ba40*/  BRA.DIV UR4, `(.L_x_1709) ;  /* 0x000001e204947947 */ /* 0x000fec000b800000 */
[----:B------:R0:W1:Y:S04]  /*ba50*/  SHFL.IDX PT, R3, R7, RZ, 0x1c1f ;  /* 0x001c1fff07037589 */ /* 0x00006800000e0000 */
[----:B------:R0:W2:Y:S04]  /*ba60*/  SHFL.IDX PT, R0, R6, RZ, 0x1c1f ;  /* 0x001c1fff06007589 */ /* 0x0000a800000e0000 */
[----:B------:R0:W3:Y:S04]  /*ba70*/  SHFL.IDX PT, R5, R8, RZ, 0x1c1f ;  /* 0x001c1fff08057589 */ /* 0x0000e800000e0000 */
[----:B------:R0:W4:Y:S02]  /*ba80*/  SHFL.IDX PT, R14, R4, RZ, 0x1c1f ;  /* 0x001c1fff040e7589 */ /* 0x00012400000e0000 */
.L_x_2038:
[----:B------:R-:W-:Y:S01]  /*ba90*/  IMAD R63, R166, R63, RZ ;  /* 0x0000003fa63f7224 */ /* 0x000fe200078e02ff */
[----:B------:R-:W-:Y:S01]  /*baa0*/  BSSY B1, `(.L_x_1710) ;  /* 0x0000051000017945 */ /* 0x000fe20003800000 */
[----:B------:R-:W-:Y:S02]  /*bab0*/  CS2R R60, SRZ ;  /* 0x00000000003c7805 */ /* 0x000fe4000001ff00 */
[----:B------:R-:W-:Y:S02]  /*bac0*/  CS2R R56, SRZ ;  /* 0x0000000000387805 */ /* 0x000fe4000001ff00 */
[----:B------:R-:W-:Y:S02]  /*bad0*/  CS2R R50, SRZ ;  /* 0x0000000000327805 */ /* 0x000fe4000001ff00 */
[----:B------:R-:W-:Y:S02]  /*bae0*/  ISETP.GE.AND P0, PT, R10, R63, PT ;  /* 0x0000003f0a00720c */ /* 0x000fe40003f06270 */
        /* <DEDUP_REMOVED lines=10> */
[----:B------:R-:W-:Y:S01]  /*bb90*/  ULDC UR4, c[0x0][0x3f4] ;  /* 0x0000fd0000047ab9 */ /* 0x000fe20000000800 */
[----:B------:R-:W-:Y:S02]  /*bba0*/  CS2R R58, SRZ ;  /* 0x00000000003a7805 */ /* 0x000fe4000001ff00 */
[----:B------:R-:W-:Y:S02]  /*bbb0*/  ISETP.GE.AND P3, PT, R179, UR4, PT ;  /* 0x00000004b3007c0c */ /* 0x000fe4000bf66270 */
[----:B------:R-:W-:Y:S02]  /*bbc0*/  CS2R R60, SRZ ;  /* 0x00000000003c7805 */ /* 0x000fe4000001ff00 */
[----:B------:R-:W-:Y:S02]  /*bbd0*/  ISETP.GE.AND P2, PT, R177, UR4, PT ;  /* 0x00000004b1007c0c */ /* 0x000fe4000bf46270 */
[----:B------:R-:W-:Y:S02]  /*bbe0*/  ISETP.GE.AND P1, PT, R178, UR4, PT ;  /* 0x00000004b2007c0c */ /* 0x000fe4000bf26270 */
[----:B------:R-:W-:-:S02]  /*bbf0*/  ISETP.GE.AND P0, PT, R176, UR4, PT ;  /* 0x00000004b0007c0c */ /* 0x000fc4000bf06270 */
[----:B------:R-:W-:-:S03]  /*bc00*/  ISETP.GE.AND P4, PT, R164, UR4, PT ;  /* 0x00000004a4007c0c */ /* 0x000fc6000bf86270 */
[C---:B------:R-:W-:Y:S02]  /*bc10*/  @!P3 SHF.L.U32 R31, R179.reuse, 0x1, RZ ;  /* 0x00000001b31fb819 */ /* 0x040fe400000006ff */
[----:B------:R-:W-:Y:S02]  /*bc20*/  @!P3 SHF.L.U64.HI R12, R179, 0x1, R207 ;  /* 0x00000001b30cb819 */ /* 0x000fe400000102cf */
[C---:B------:R-:W-:Y:S01]  /*bc30*/  @!P2 IMAD.SHL.U32 R33, R177.reuse, 0x2, RZ ;  /* 0x00000002b121a824 */ /* 0x040fe200078e00ff */
[-C--:B--2---:R-:W-:Y:S01]  /*bc40*/  @!P3 IADD3 R28, P6, R0, R31.reuse, RZ ;  /* 0x0000001f001cb210 */ /* 0x084fe20007fde0ff */
[----:B------:R-:W-:Y:S01]  /*bc50*/  @!P1 IMAD.SHL.U32 R35, R178, 0x2, RZ ;  /* 0x00000002b2239824 */ /* 0x000fe200078e00ff */
[----:B------:R-:W-:Y:S02]  /*bc60*/  @!P2 SHF.L.U64.HI R24, R177, 0x1, R206 ;  /* 0x00000001b118a819 */ /* 0x000fe400000102ce */
[----:B----4-:R-:W-:Y:S01]  /*bc70*/  @!P3 IADD3 R30, P5, R14, R31, RZ ;  /* 0x0000001f0e1eb210 */ /* 0x010fe20007fbe0ff */
[----:B-1----:R-:W-:Y:S01]  /*bc80*/  @!P3 IMAD.X R29, R3, 0x1, R12, P6 ;  /* 0x00000001031db824 */ /* 0x002fe200030e060c */
[----:B------:R-:W-:Y:S01]  /*bc90*/  @!P2 IADD3 R20, P6, R0, R33, RZ ;  /* 0x000000210014a210 */ /* 0x000fe20007fde0ff */
[----:B------:R-:W-:Y:S01]  /*bca0*/  @!P4 IMAD.MOV.U32 R25, RZ, RZ, R3 ;  /* 0x000000ffff19c224 */ /* 0x000fe200078e0003 */
[----:B---3--:R-:W-:-:S02]  /*bcb0*/  @!P3 IADD3.X R31, R5, R12, RZ, P5, !PT ;  /* 0x0000000c051fb210 */ /* 0x008fc40002ffe4ff */
[----:B------:R-:W-:Y:S01]  /*bcc0*/  @!P2 IADD3 R32, P5, R14, R33, RZ ;  /* 0x000000210e20a210 */ /* 0x000fe20007fbe0ff */
[--C-:B------:R-:W-:Y:S01]  /*bcd0*/  @!P2 IMAD.X R21, R3, 0x1, R24.reuse, P6 ;  /* 0x000000010315a824 */ /* 0x100fe200030e0618 */
[----:B------:R-:W-:Y:S02]  /*bce0*/  @!P1 SHF.L.U64.HI R26, R178, 0x1, R205 ;  /* 0x00000001b21a9819 */ /* 0x000fe400000102cd */
[-C--:B------:R-:W-:Y:S01]  /*bcf0*/  @!P1 IADD3 R12, P6, R0, R35.reuse, RZ ;  /* 0x00000023000c9210 */ /* 0x080fe20007fde0ff */
[----:B------:R-:W-:Y:S01]  /*bd00*/  @!P2 IMAD.X R33, R5, 0x1, R24, P5 ;  /* 0x000000010521a824 */ /* 0x000fe200028e0618 */
[----:B------:R-:W-:Y:S01]  /*bd10*/  ISETP.GE.AND P5, PT, R180, UR4, PT ;  /* 0x00000004b4007c0c */ /* 0x000fe2000bfa6270 */
[----:B------:R-:W-:Y:S01]  /*bd20*/  @!P4 IMAD.MOV.U32 R24, RZ, RZ, R0 ;  /* 0x000000ffff18c224 */ /* 0x000fe200078e0000 */
[----:B------:R-:W-:Y:S01]  /*bd30*/  @!P0 SHF.L.U32 R65, R176, 0x1, RZ ;  /* 0x00000001b0418819 */ /* 0x000fe200000006ff */
[----:B------:R-:W-:Y:S01]  /*bd40*/  @!P1 IMAD.X R13, R3, 0x1, R26, P6 ;  /* 0x00000001030d9824 */ /* 0x000fe200030e061a */
[----:B------:R-:W-:Y:S01]  /*bd50*/  @!P1 IADD3 R34, P6, R14, R35, RZ ;  /* 0x000000230e229210 */ /* 0x000fe20007fde0ff */
[----:B------:R-:W-:Y:S01]  /*bd60*/  @!P4 IMAD.WIDE R24, R164, 0x2, R24 ;  /* 0x00000002a418c825 */ /* 0x000fe200078e0218 */
[----:B------:R-:W-:-:S02]  /*bd70*/  @!P0 SHF.L.U64.HI R38, R176, 0x1, R203 ;  /* 0x00000001b0268819 */ /* 0x000fc400000102cb */
[----:B------:R-:W-:Y:S01]  /*bd80*/  @!P4 MOV R15, R5 ;  /* 0x00000005000fc202 */ /* 0x000fe20000000f00 */
[----:B------:R-:W-:Y:S01]  /*bd90*/  @!P1 IMAD.X R35, R5, 0x1, R26, P6 ;  /* 0x0000000105239824 */ /* 0x000fe200030e061a */
[----:B------:R-:W-:Y:S01]  /*bda0*/  @!P0 IADD3 R40, P6, R0, R65, RZ ;  /* 0x0000004100288210 */ /* 0x000fe20007fde0ff */
[----:B------:R1:W5:Y:S01]  /*bdb0*/  @!P4 LD.E.64 R58, desc[UR60][R24.64] ;  /* 0x0000003c183ac980 */ /* 0x000362000c101b00 */
[----:B------:R-:W-:-:S04]  /*bdc0*/  @!P4 IMAD.WIDE R26, R164, 0x2, R14 ;  /* 0x00000002a41ac825 */ /* 0x000fc800078e020e */
[----:B------:R-:W-:Y:S01]  /*bdd0*/  @!P0 IMAD.X R41, R3, 0x1, R38, P6 ;  /* 0x0000000103298824 */ /* 0x000fe200030e0626 */
[----:B------:R-:W-:Y:S01]  /*bde0*/  @!P0 IADD3 R64, P6, R14, R65, RZ ;  /* 0x000000410e408210 */ /* 0x000fe20007fde0ff */
[C---:B------:R-:W-:Y:S01]  /*bdf0*/  @!P5 IMAD.SHL.U32 R15, R180.reuse, 0x2, RZ ;  /* 0x00000002b40fd824 */ /* 0x040fe200078e00ff */
[----:B------:R1:W5:Y:S01]  /*be00*/  @!P4 LD.E.64 R60, desc[UR60][R26.64] ;  /* 0x0000003c1a3cc980 */ /* 0x000362000c101b00 */
[----:B------:R-:W-:Y:S02]  /*be10*/  @!P5 SHF.L.U64.HI R36, R180, 0x1, R202 ;  /* 0x00000001b424d819 */ /* 0x000fe400000102ca */
[----:B------:R-:W-:Y:S01]  /*be20*/  @!P0 IMAD.X R65, R5, 0x1, R38, P6 ;  /* 0x0000000105418824 */ /* 0x000fe200030e0626 */
[-C--:B------:R-:W-:Y:S02]  /*be30*/  @!P5 IADD3 R14, P6, R14, R15.reuse, RZ ;  /* 0x0000000f0e0ed210 */ /* 0x080fe40007fde0ff */
[----:B------:R-:W-:Y:S02]  /*be40*/  @!P5 IADD3 R66, P4, R0, R15, RZ ;  /* 0x0000000f0042d210 */ /* 0x000fe40007f9e0ff */
[----:B------:R-:W-:-:S02]  /*be50*/  CS2R R54, SRZ ;  /* 0x0000000000367805 */ /* 0x000fc4000001ff00 */
[----:B------:R-:W-:Y:S01]  /*be60*/  CS2R R56, SRZ ;  /* 0x0000000000387805 */ /* 0x000fe2000001ff00 */
[----:B------:R-:W-:Y:S01]  /*be70*/  @!P5 IMAD.X R15, R5, 0x1, R36, P6 ;  /* 0x00000001050fd824 */ /* 0x000fe200030e0624 */
[----:B------:R-:W-:Y:S02]  /*be80*/  @!P5 IADD3.X R67, R3, R36, RZ, P4, !PT ;  /* 0x000000240343d210 */ /* 0x000fe400027fe4ff */
        /* <DEDUP_REMOVED lines=8> */
[----:B------:R1:W5:Y:S04]  /*bf10*/  @!P3 LD.E.64 R54, desc[UR60][R28.64] ;  /* 0x0000003c1c36b980 */ /* 0x000368000c101b00 */
        /* <DEDUP_REMOVED lines=8> */
[----:B------:R1:W5:Y:S02]  /*bfa0*/  @!P5 LD.E.64 R38, desc[UR60][R14.64] ;  /* 0x0000003c0e26d980 */ /* 0x000364000c101b00 */
.L_x_1711:
[----:B------:R-:W-:Y:S05]  /*bfb0*/  BSYNC B1 ;  /* 0x0000000000017941 */ /* 0x000fea0003800000 */
.L_x_1710:
[----:B--2--5:R-:W-:Y:S01]  /*bfc0*/  IMAD.MOV.U32 R0, RZ, RZ, R60 ;  /* 0x000000ffff007224 */ /* 0x024fe200078e003c */
[----:B---3--:R-:W-:Y:S01]  /*bfd0*/  MOV R5, R56 ;  /* 0x0000003800057202 */ /* 0x008fe20000000f00 */
[----:B-1----:R-:W-:Y:S01]  /*bfe0*/  IMAD.MOV.U32 R3, RZ, RZ, R61 ;  /* 0x000000ffff037224 */ /* 0x002fe200078e003d */
[----:B------:R-:W-:Y:S01]  /*bff0*/  UMOV UR4, 0xffffffff ;  /* 0xffffffff00047882 */ /* 0x000fe20000000000 */
[----:B------:R-:W-:Y:S01]  /*c000*/  IMAD.MOV.U32 R9, RZ, RZ, R57 ;  /* 0x000000ffff097224 */ /* 0x000fe200078e0039 */
[----:B------:R-:W-:Y:S01]  /*c010*/  PRMT R88, R0, 0x7610, R88 ;  /* 0x0000761000587816 */ /* 0x000fe20000000058 */
[----:B------:R-:W-:Y:S01]  /*c020*/  IMAD.MOV.U32 R0, RZ, RZ, R50 ;  /* 0x000000ffff007224 */ /* 0x000fe200078e0032 */
[----:B------:R-:W-:Y:S01]  /*c030*/  PRMT R87, R87, 0x5410, R3 ;  /* 0x0000541057577816 */ /* 0x000fe20000000003 */
[----:B------:R-:W-:Y:S01]  /*c040*/  IMAD.MOV.U32 R3, RZ, RZ, R51 ;  /* 0x000000ffff037224 */ /* 0x000fe200078e0033 */
[----:B------:R-:W-:Y:S01]  /*c050*/  PRMT R85, R5, 0x5410, R9 ;  /* 0x0000541005557816 */ /* 0x000fe20000000009 */
[----:B------:R-:W-:Y:S01]  /*c060*/  IMAD.MOV.U32 R9, RZ, RZ, R47 ;  /* 0x000000ffff097224 */ /* 0x000fe200078e002f */
[----:B------:R-:W-:-:S02]  /*c070*/  MOV R5, R46 ;  /* 0x0000002e00057202 */ /* 0x000fc40000000f00 */
[----:B------:R-:W-:Y:S02]  /*c080*/  CS2R R30, SRZ ;  /* 0x00000000001e7805 */ /* 0x000fe4000001ff00 */
        /* <DEDUP_REMOVED lines=23> */
[----:B------:R-:W-:Y:S01]  /*c200*/  MOV R5, R36 ;  /* 0x0000002400057202 */ /* 0x000fe20000000f00 */
[----:B------:R-:W-:-:S03]  /*c210*/  IMAD.MOV.U32 R9, RZ, RZ, R37 ;  /* 0x000000ffff097224 */ /* 0x000fc600078e0025 */
[----:B------:R-:W-:Y:S02]  /*c220*/  PRMT R79, R3, 0x5410, R0 ;  /* 0x00005410034f7816 */ /* 0x000fe40000000000 */
[----:B------:R-:W-:Y:S01]  /*c230*/  PRMT R78, R5, 0x5410, R9 ;  /* 0x00005410054e7816 */ /* 0x000fe20000000009 */
[----:B------:R-:W-:Y:S06]  /*c240*/  BRA.DIV UR4, `(.L_x_1712) ;  /* 0x000001de04047947 */ /* 0x000fec000b800000 */
[----:B------:R1:W2:Y:S04]  /*c250*/  SHFL.IDX PT, R3, R7, 0x1, 0x1c1f ;  /* 0x003c1f0007037f89 */ /* 0x0002a800000e0000 */
[----:B------:R1:W3:Y:S04]  /*c260*/  SHFL.IDX PT, R0, R6, 0x1, 0x1c1f ;  /* 0x003c1f0006007f89 */ /* 0x0002e800000e0000 */
[----:B------:R1:W1:Y:S04]  /*c270*/  SHFL.IDX PT, R5, R8, 0x1, 0x1c1f ;  /* 0x003c1f0008057f89 */ /* 0x00026800000e0000 */
[----:B0-----:R-:W0:Y:S02]  /*c280*/  SHFL.IDX PT, R4, R4, 0x1, 0x1c1f ;  /* 0x003c1f0004047f89 */ /* 0x001e2400000e0000 */
.L_x_2044:
[----:B------:R-:W-:Y:S01]  /*c290*/  VIADD R10, R10, 0x40 ;  /* 0x000000400a0a7836 */ /* 0x000fe20000000000 */
[----:B-1----:R-:W-:Y:S01]  /*c2a0*/  LOP3.LUT R6, R184, 0x18, R16, 0xf8, !PT ;  /* 0x00000018b8067812 */ /* 0x002fe200078ef810 */
[----:B------:R-:W-:Y:S01]  /*c2b0*/  BSSY B1, `(.L_x_1713) ;  /* 0x0000053000017945 */ /* 0x000fe20003800000 */
[----:B------:R-:W-:Y:S02]  /*c2c0*/  LOP3.LUT P0, RZ, R208, 0x4, RZ, 0xc0, !PT ;  /* 0x00000004d0ff7812 */ /* 0x000fe4000780c0ff */
[----:B------:R-:W-:Y:S02]  /*c2d0*/  CS2R R32, SRZ ;  /* 0x0000000000207805 */ /* 0x000fe4000001ff00 */
[----:B------:R-:W-:Y:S02]  /*c2e0*/  ISETP.GE.AND P1, PT, R10, R63, PT ;  /* 0x0000003f0a00720c */ /* 0x000fe40003f26270 */
[----:B------:R-:W-:Y:S02]  /*c2f0*/  CS2R R26, SRZ ;  /* 0x00000000001a7805 */ /* 0x000fe4000001ff00 */
[----:B------:R-:W-:-:S02]  /*c300*/  LOP3.LUT R7, R6, R185, RZ, 0x3c, !PT ;  /* 0x000000b906077212 */ /* 0x000fc400078e3cff */
[----:B------:R-:W-:Y:S02]  /*c310*/  CS2R R20, SRZ ;  /* 0x0000000000147805 */ /* 0x000fe4000001ff00 */
[----:B------:R-:W-:Y:S02]  /*c320*/  CS2R R12, SRZ ;  /* 0x00000000000c7805 */ /* 0x000fe4000001ff00 */
[----:B------:R-:W-:Y:S02]  /*c330*/  CS2R R8, SRZ ;  /* 0x0000000000087805 */ /* 0x000fe4000001ff00 */
[----:B------:R-:W-:Y:S01]  /*c340*/  CS2R R40, SRZ ;  /* 0x0000000000287805 */ /* 0x000fe2000001ff00 */
[----:B------:R-:W-:Y:S01]  /*c350*/  IMAD.IADD R7, R186, 0x1, R7 ;  /* 0x00000001ba077824 */ /* 0x000fe200078e0207 */
[----:B------:R-:W-:Y:S02]  /*c360*/  CS2R R34, SRZ ;  /* 0x0000000000227805 */ /* 0x000fe4000001ff00 */
[----:B------:R-:W-:-:S02]  /*c370*/  CS2R R28, SRZ ;  /* 0x00000000001c7805 */ /* 0x000fc4000001ff00 */
[----:B------:R-:W-:Y:S02]  /*c380*/  CS2R R24, SRZ ;  /* 0x0000000000187805 */ /* 0x000fe4000001ff00 */
[----:B----4-:R-:W-:Y:S02]  /*c390*/  CS2R R14, SRZ ;  /* 0x00000000000e7805 */ /* 0x010fe4000001ff00 */
[----:B------:R-:W-:Y:S02]  /*c3a0*/  LEA R62, R7, R18, 0x1 ;  /* 0x00000012073e7211 */ /* 0x000fe400078e08ff */
        /* <DEDUP_REMOVED lines=8> */
[----:B------:R-:W-:-:S05]  /*c430*/  ISETP.GE.AND P1, PT, R176, UR4, PT ;  /* 0x00000004b0007c0c */ /* 0x000fca000bf26270 */
[C---:B------:R-:W-:Y:S01]  /*c440*/  @!P4 IMAD.SHL.U32 R9, R179.reuse, 0x2, RZ ;  /* 0x00000002b309c824 */ /* 0x040fe200078e00ff */
[----:B------:R-:W-:-:S03]  /*c450*/  @!P4 SHF.L.U64.HI R6, R179, 0x1, R207 ;  /* 0x00000001b306c819 */ /* 0x000fc600000102cf */
[C---:B------:R-:W-:Y:S01]  /*c460*/  @!P3 IMAD.SHL.U32 R73, R177.reuse, 0x2, RZ ;  /* 0x00000002b149b824 */ /* 0x040fe200078e00ff */
[----:B------:R-:W-:Y:S01]  /*c470*/  @!P3 SHF.L.U64.HI R12, R177, 0x1, R206 ;  /* 0x00000001b10cb819 */ /* 0x000fe200000102ce */
[----:B------:R-:W-:Y:S01]  /*c480*/  @!P2 IMAD.SHL.U32 R67, R178, 0x2, RZ ;  /* 0x00000002b243a824 */ /* 0x000fe200078e00ff */
[-C--:B---3--:R-:W-:Y:S01]  /*c490*/  @!P4 IADD3 R10, P5, R0, R9.reuse, RZ ;  /* 0x00000009000ac210 */ /* 0x088fe20007fbe0ff */
[----:B------:R-:W-:Y:S01]  /*c4a0*/  @!P1 IMAD.SHL.U32 R7, R176, 0x2, RZ ;  /* 0x00000002b0079824 */ /* 0x000fe200078e00ff */
[----:B0-----:R-:W-:Y:S02]  /*c4b0*/  @!P4 IADD3 R8, P6, R4, R9, RZ ;  /* 0x000000090408c210 */ /* 0x001fe40007fde0ff */
[----:B--2---:R-:W-:Y:S02]  /*c4c0*/  @!P4 IADD3.X R11, R3, R6, RZ, P5, !PT ;  /* 0x00000006030bc210 */ /* 0x004fe40002ffe4ff */
[----:B------:R-:W-:Y:S01]  /*c4d0*/  @!P3 IADD3 R76, P5, R0, R73, RZ ;  /* 0x00000049004cb210 */ /* 0x000fe20007fbe0ff */
[----:B------:R-:W-:Y:S01]  /*c4e0*/  @!P4 IMAD.X R9, R5, 0x1, R6, P6 ;  /* 0x000000010509c824 */ /* 0x000fe200030e0606 */
[----:B------:R-:W-:-:S02]  /*c4f0*/  @!P2 SHF.L.U64.HI R14, R178, 0x1, R205 ;  /* 0x00000001b20ea819 */ /* 0x000fc400000102cd */
[----:B------:R-:W-:Y:S01]  /*c500*/  @!P3 IADD3 R72, P6, R4, R73, RZ ;  /* 0x000000490448b210 */ /* 0x000fe20007fde0ff */
[----:B------:R-:W-:Y:S01]  /*c510*/  @!P3 IMAD.X R77, R3, 0x1, R12, P5 ;  /* 0x00000001034db824 */ /* 0x000fe200028e060c */
[-C--:B------:R-:W-:Y:S02]  /*c520*/  @!P2 IADD3 R70, P5, R0, R67.reuse, RZ ;  /* 0x000000430046a210 */ /* 0x080fe40007fbe0ff */
[----:B------:R-:W-:Y:S02]  /*c530*/  @!P3 IADD3.X R73, R5, R12, RZ, P6, !PT ;  /* 0x0000000c0549b210 */ /* 0x000fe400037fe4ff */
[----:B------:R-:W-:Y:S01]  /*c540*/  @!P1 SHF.L.U64.HI R20, R176, 0x1, R203 ;  /* 0x00000001b0149819 */ /* 0x000fe200000102cb */
[----:B------:R-:W-:Y:S01]  /*c550*/  @!P2 IMAD.X R71, R3, 0x1, R14, P5 ;  /* 0x000000010347a824 */ /* 0x000fe200028e060e */
[----:B------:R-:W-:Y:S02]  /*c560*/  @!P2 IADD3 R66, P6, R4, R67, RZ ;  /* 0x000000430442a210 */ /* 0x000fe40007fde0ff */
[----:B------:R-:W-:-:S03]  /*c570*/  @!P1 IADD3 R64, P5, R0, R7, RZ ;  /* 0x0000000700409210 */ /* 0x000fc60007fbe0ff */
[----:B------:R-:W-:Y:S01]  /*c580*/  @!P2 IMAD.X R67, R5, 0x1, R14, P6 ;  /* 0x000000010543a824 */ /* 0x000fe200030e060e */
[----:B------:R-:W-:Y:S01]  /*c590*/  ISETP.GE.AND P6, PT, R164, UR4, PT ;  /* 0x00000004a4007c0c */ /* 0x000fe2000bfc6270 */
[----:B------:R-:W-:Y:S01]  /*c5a0*/  @!P1 IMAD.X R65, R3, 0x1, R20, P5 ;  /* 0x0000000103419824 */ /* 0x000fe200028e0614 */
[----:B------:R-:W-:-:S04]  /*c5b0*/  @!P1 IADD3 R6, P5, R4, R7, RZ ;  /* 0x0000000704069210 */ /* 0x000fc80007fbe0ff */
[----:B------:R-:W-:Y:S02]  /*c5c0*/  @!P1 IADD3.X R7, R5, R20, RZ, P5, !PT ;  /* 0x0000001405079210 */ /* 0x000fe40002ffe4ff */
[----:B------:R-:W-:-:S05]  /*c5d0*/  ISETP.GE.AND P5, PT, R180, UR4, PT ;  /* 0x00000004b4007c0c */ /* 0x000fca000bfa6270 */
[----:B------:R-:W-:Y:S02]  /*c5e0*/  @!P6 IMAD.MOV.U32 R12, RZ, RZ, R0 ;  /* 0x000000ffff0ce224 */ /* 0x000fe400078e0000 */
[----:B------:R-:W-:Y:S02]  /*c5f0*/  @!P6 IMAD.MOV.U32 R13, RZ, RZ, R3 ;  /* 0x000000ffff0de224 */ /* 0x000fe400078e0003 */
[----:B------:R-:W-:-:S04]  /*c600*/  @!P6 IMAD.WIDE R14, R164, 0x2, R4 ;  /* 0x00000002a40ee825 */ /* 0x000fc800078e0204 */
[----:B------:R-:W-:Y:S01]  /*c610*/  @!P6 IMAD.WIDE R12, R164, 0x2, R12 ;  /* 0x00000002a40ce825 */ /* 0x000fe200078e020c */
[----:B------:R0:W5:Y:S03]  /*c620*/  @!P6 LD.E.64 R30, desc[UR60][R14.64] ;  /* 0x0000003c0e1ee980 */ /* 0x000166000c101b00 */
[C---:B------:R-:W-:Y:S01]  /*c630*/  @!P5 IMAD.SHL.U32 R21, R180.reuse, 0x2, RZ ;  /* 0x00000002b415d824 */ /* 0x040fe200078e00ff */
[----:B------:R1:W5:Y:S01]  /*c640*/  @!P6 LD.E.64 R40, desc[UR60][R12.64] ;  /* 0x0000003c0c28e980 */ /* 0x000362000c101b00 */
[----:B------:R-:W-:-:S03]  /*c650*/  @!P5 SHF.L.U64.HI R20, R180, 0x1, R202 ;  /* 0x00000001b414d819 */ /* 0x000fc600000102ca */
[-C--:B------:R-:W-:Y:S02]  /*c660*/  @!P5 IADD3 R74, P6, R0, R21.reuse, RZ ;  /* 0x00000015004ad210 */ /* 0x080fe40007fde0ff */
[----:B------:R-:W-:Y:S02]  /*c670*/  CS2R R34, SRZ ;  /* 0x0000000000227805 */ /* 0x000fe4000001ff00 */
[----:B------:R-:W-:Y:S02]  /*c680*/  CS2R R32, SRZ ;  /* 0x0000000000207805 */ /* 0x000fe4000001ff00 */
[----:B------:R-:W-:Y:S02]  /*c690*/  @!P5 IADD3.X R75, R3, R20, RZ, P6, !PT ;  /* 0x00000014034bd210 */ /* 0x000fe400037fe4ff */
[----:B------:R-:W-:Y:S01]  /*c6a0*/  @!P5 IADD3 R4, P6, R4, R21, RZ ;  /* 0x000000150404d210 */ /* 0x000fe20007fde0ff */
[----:B------:R2:W5:Y:S01]  /*c6b0*/  @!P4 LD.E.64 R34, desc[UR60][R10.64] ;  /* 0x0000003c0a22c980 */ /* 0x000562000c101b00 */
[----:B------:R-:W-:-:S02]  /*c6c0*/  CS2R R28, SRZ ;  /* 0x00000000001c7805 */ /* 0x000fc4000001ff00 */
[----:B------:R-:W-:Y:S02]  /*c6d0*/  CS2R R26, SRZ ;  /* 0x00000000001a7805 */ /* 0x000fe4000001ff00 */
[----:B------:R-:W-:Y:S01]  /*c6e0*/  CS2R R24, SRZ ;  /* 0x0000000000187805 */ /* 0x000fe2000001ff00 */
[----:B------:R-:W-:Y:S01]  /*c6f0*/  @!P5 IMAD.X R5, R5, 0x1, R20, P6 ;  /* 0x000000010505d824 */ /* 0x000fe200030e0614 */
[----:B------:R3:W5:Y:S01]  /*c700*/  @!P4 LD.E.64 R32, desc[UR60][R8.64] ;  /* 0x0000003c0820c980 */ /* 0x000762000c101b00 */
[----:B------:R-:W-:Y:S02]  /*c710*/  CS2R R20, SRZ ;  /* 0x0000000000147805 */ /* 0x000fe4000001ff00 */
[----:B0-----:R-:W-:Y:S02]  /*c720*/  CS2R R14, SRZ ;  /* 0x00000000000e7805 */ /* 0x001fe4000001ff00 */
[----:B-1----:R-:W-:Y:S01]  /*c730*/  CS2R R12, SRZ ;  /* 0x00000000000c7805 */ /* 0x002fe2000001ff00 */
[----:B------:R1:W5:Y:S01]  /*c740*/  @!P3 LD.E.64 R28, desc[UR60][R76.64] ;  /* 0x0000003c4c1cb980 */ /* 0x000362000c101b00 */
[----:B--2---:R-:W-:-:S03]  /*c750*/  CS2R R10, SRZ ;  /* 0x00000000000a7805 */ /* 0x004fc6000001ff00 */
[----:B------:R1:W5:Y:S01]  /*c760*/  @!P3 LD.E.64 R26, desc[UR60][R72.64] ;  /* 0x0000003c481ab980 */ /* 0x000362000c101b00 */
[----:B---3--:R-:W-:-:S03]  /*c770*/  CS2R R8, SRZ ;  /* 0x0000000000087805 */ /* 0x008fc6000001ff00 */
[----:B------:R1:W5:Y:S04]  /*c780*/  @!P2 LD.E.64 R24, desc[UR60][R70.64] ;  /* 0x0000003c4618a980 */ /* 0x000368000c101b00 */
[----:B------:R1:W5:Y:S04]  /*c790*/  @!P2 LD.E.64 R20, desc[UR60][R66.64] ;  /* 0x0000003c4214a980 */ /* 0x000368000c101b00 */
[----:B------:R1:W5:Y:S04]  /*c7a0*/  @!P1 LD.E.64 R14, desc[UR60][R64.64] ;  /* 0x0000003c400e9980 */ /* 0x000368000c101b00 */
[----:B------:R1:W5:Y:S04]  /*c7b0*/  @!P1 LD.E.64 R12, desc[UR60][R6.64] ;  /* 0x0000003c060c9980 */ /* 0x000368000c101b00 */
[----:B------:R1:W5:Y:S04]  /*c7c0*/  @!P5 LD.E.64 R10, desc[UR60][R74.64] ;  /* 0x0000003c4a0ad980 */ /* 0x000368000c101b00 */
[----:B------:R1:W5:Y:S02]  /*c7d0*/  @!P5 LD.E.64 R8, desc[UR60][R4.64] ;  /* 0x0000003c0408d980 */ /* 0x000364000c101b00 */
.L_x_1714:
[----:B------:R-:W-:Y:S05]  /*c7e0*/  BSYNC B1 ;  /* 0x0000000000017941 */ /* 0x000fea0003800000 */
.L_x_1713:
[----:B--2---:R-:W-:Y:S01]  /*c7f0*/  LEA.HI R3, R198, R198, RZ, 0x1 ;  /* 0x000000c6c6037211 */ /* 0x004fe200078f08ff */
[C---:B-1----:R-:W-:Y:S01]  /*c800*/  VIADD R5, R62.reuse, 0xc400 ;  /* 0x0000c4003e057836 */ /* 0x042fe20000000000 */
[----:B-----5:R-:W-:Y:S01]  /*c810*/  MOV R6, R33 ;  /* 0x0000002100067202 */ /* 0x020fe20000000f00 */
[----:B---3--:R-:W-:Y:S01]  /*c820*/  VIADD R0, R62, 0xc440 ;  /* 0x0000c4403e007836 */ /* 0x008fe20000000000 */
[----:B------:R-:W-:Y:S01]  /*c830*/  LOP3.LUT R3, R3, 0xfffffffe, RZ, 0xc0, !PT ;  /* 0xfffffffe03037812 */ /* 0x000fe200078ec0ff */
[----:B------:R-:W-:Y:S01]  /*c840*/  @P0 VIADD R0, R5, 0xffffffc0 ;  /* 0xffffffc005000836 */ /* 0x000fe20000000000 */
[----:B0-----:R-:W-:Y:S01]  /*c850*/  MOV R4, R30 ;  /* 0x0000001e00047202 */ /* 0x001fe20000000f00 */
[----:B------:R-:W-:Y:S01]  /*c860*/  IMAD.MOV.U32 R5, RZ, RZ, R32 ;  /* 0x000000ffff057224 */ /* 0x000fe200078e0020 */
[----:B------:R-:W-:Y:S01]  /*c870*/  MOV R7, R20 ;  /* 0x0000001400077202 */ /* 0x000fe20000000f00 */
[----:B------:R-:W-:Y:S01]  /*c880*/  IMAD.IADD R3, R198, 0x1, -R3 ;  /* 0x00000001c6037824 */ /* 0x000fe200078e0a03 */
[----:B------:R-:W-:Y:S01]  /*c890*/  PRMT R75, R4, 0x7610, R75 ;  /* 0x00007610044b7816 */ /* 0x000fe2000000004b */
[----:B------:R-:W-:Y:S01]  /*c8a0*/  IMAD.MOV.U32 R4, RZ, RZ, R31 ;  /* 0x000000ffff047224 */ /* 0x000fe200078e001f */
[----:B------:R-:W-:Y:S01]  /*c8b0*/  PRMT R73, R5, 0x5410, R6 ;  /* 0x0000541005497816 */ /* 0x000fe20000000006 */
[----:B------:R-:W-:Y:S01]  /*c8c0*/  IMAD.MOV.U32 R6, RZ, RZ, R27 ;  /* 0x000000ffff067224 */ /* 0x000fe200078e001b */
[----:B------:R-:W-:Y:S01]  /*c8d0*/  SHF.L.U32 R5, R3, 0x1f, RZ ;  /* 0x0000001f03057819 */ /* 0x000fe200000006ff */
[----:B------:R-:W-:Y:S01]  /*c8e0*/  IMAD.MOV.U32 R3, RZ, RZ, R21 ;  /* 0x000000ffff037224 */ /* 0x000fe200078e0015 */
[----:B------:R-:W-:Y:S01]  /*c8f0*/  PRMT R75, R75, 0x5410, R4 ;  /* 0x000054104b4b7816 */ /* 0x000fe20000000004 */
[----:B------:R-:W-:Y:S01]  /*c900*/  IMAD.MOV.U32 R4, RZ, RZ, R26 ;  /* 0x000000ffff047224 */ /* 0x000fe200078e001a */
[----:B------:R-:W0:Y:S01]  /*c910*/  SYNCS.PHASECHK.TRANS64.TRYWAIT P0, [R18+URZ+0x2a800], R5 ;  /* 0x02a80005120075a7 */ /* 0x000e22000800017f */
[----:B------:R-:W-:Y:S01]  /*c920*/  PRMT R66, R7, 0x7610, R66 ;  /* 0x0000761007427816 */ /* 0x000fe20000000042 */
[----:B------:R-:W-:Y:S01]  /*c930*/  BSSY B1, `(.L_x_1715) ;  /* 0x000001f000017945 */ /* 0x000fe20003800000 */
[----:B------:R-:W-:-:S02]  /*c940*/  MOV R7, R8 ;  /* 0x0000000800077202 */ /* 0x000fc40000000f00 */
[----:B------:R-:W-:Y:S01]  /*c950*/  PRMT R70, R4, 0x5410, R6 ;  /* 0x0000541004467816 */ /* 0x000fe20000000006 */
[----:B------:R-:W-:Y:S01]  /*c960*/  IMAD.MOV.U32 R4, RZ, RZ, R12 ;  /* 0x000000ffff047224 */ /* 0x000fe200078e000c */
        /* <DEDUP_REMOVED lines=9> */
[----:B------:R-:W-:Y:S01]  /*ca00*/  VIADDMNMX R72, R63, -R187, 0x80, PT ;  /* 0x000000803f487446 */ /* 0x000fe200038009bb */
[----:B------:R-:W-:Y:S01]  /*ca10*/  IMAD.MOV.U32 R63, RZ, RZ, R15 ;  /* 0x000000ffff3f7224 */ /* 0x000fe200078e000f */
[----:B------:R-:W-:Y:S01]  /*ca20*/  PRMT R76, R6, 0x5410, R7 ;  /* 0x00005410064c7816 */ /* 0x000fe20000000007 */
[----:B------:R-:W-:Y:S01]  /*ca30*/  IMAD.MOV.U32 R6, RZ, RZ, R28 ;  /* 0x000000ffff067224 */ /* 0x000fe200078e001c */
[----:B------:R-:W-:Y:S01]  /*ca40*/  PRMT R3, R3, 0x5410, R4 ;  /* 0x0000541003037816 */ /* 0x000fe20000000004 */
[----:B------:R-:W-:Y:S01]  /*ca50*/  IMAD.MOV.U32 R7, RZ, RZ, R29 ;  /* 0x000000ffff077224 */ /* 0x000fe200078e001d */
[----:B------:R-:W-:Y:S01]  /*ca60*/  ISETP.GE.AND P1, PT, R174, R72, PT ;  /* 0x00000048ae00720c */ /* 0x000fe20003f26270 */
[----:B------:R-:W-:-:S03]  /*ca70*/  IMAD.MOV.U32 R4, RZ, RZ, R35 ;  /* 0x000000ffff047224 */ /* 0x000fc600078e0023 */
[----:B------:R-:W-:Y:S01]  /*ca80*/  PRMT R71, R6, 0x5410, R7 ;  /* 0x0000541006477816 */ /* 0x000fe20000000007 */
[----:B------:R-:W-:Y:S01]  /*ca90*/  IMAD.MOV.U32 R6, RZ, RZ, R25 ;  /* 0x000000ffff067224 */ /* 0x000fe200078e0019 */
[----:B------:R-:W-:Y:S01]  /*caa0*/  PRMT R74, R74, 0x5410, R4 ;  /* 0x000054104a4a7816 */ /* 0x000fe20000000004 */
[----:B------:R-:W-:Y:S01]  /*cab0*/  IMAD.MOV.U32 R7, RZ, RZ, R14 ;  /* 0x000000ffff077224 */ /* 0x000fe200078e000e */
[----:B------:R-:W-:-:S04]  /*cac0*/  MOV R4, R24 ;  /* 0x0000001800047202 */ /* 0x000fc80000000f00 */
[----:B------:R-:W-:Y:S01]  /*cad0*/  PRMT R67, R4, 0x5410, R6 ;  /* 0x0000541004437816 */ /* 0x000fe20000000006 */
[----:B------:R-:W-:Y:S01]  /*cae0*/  IMAD.MOV.U32 R6, RZ, RZ, R11 ;  /* 0x000000ffff067224 */ /* 0x000fe200078e000b */
[----:B------:R-:W-:Y:S02]  /*caf0*/  PRMT R65, R7, 0x5410, R63 ;  /* 0x0000541007417816 */ /* 0x000fe4000000003f */
[----:B------:R-:W-:Y:S01]  /*cb00*/  MOV R4, R10 ;  /* 0x0000000a00047202 */ /* 0x000fe20000000f00 */
[----:B0-----:R-:W-:Y:S06]  /*cb10*/  @!P0 BRA `(.L_x_1716) ;  /* 0x000001d400448947 */ /* 0x001fec0003800000 */
.L_x_2045:
[----:B------:R-:W-:Y:S05]  /*cb20*/  BSYNC B1 ;  /* 0x0000000000017941 */ /* 0x000fea0003800000 */
.L_x_1715:
[----:B------:R-:W-:Y:S01]  /*cb30*/  BSSY B1, `(.L_x_1717) ;  /* 0x0000116000017945 */ /* 0x000fe20003800000 */
[----:B------:R-:W-:-:S03]  /*cb40*/  PRMT R63, R4, 0x5410, R6 ;  /* 0x00005410043f7816 */ /* 0x000fc60000000006 */
[----:B------:R-:W-:Y:S05]  /*cb50*/  @P1 BRA `(.L_x_1718) ;  /* 0x00000010004c1947 */ /* 0x000fea0003800000 */
[----:B0-----:R-:W0:Y:S01]  /*cb60*/  LDC R5, c[0x0][0x3f4] ;  /* 0x0000fd00ff057b82 */ /* 0x001e220000000800 */
        /* <DEDUP_REMOVED lines=9> */
[----:B------:R-:W-:Y:S01]  /*cc00*/  SHF.R.U64 R94, R58, 0x10, R59 ;  /* 0x000000103a5e7819 */ /* 0x000fe2000000123b */
[--C-:B------:R-:W-:Y:S01]  /*cc10*/  HADD2.F32 R77, -RZ, R88.reuse.H1_H1 ;  /* 0x30000058ff4d7230 */ /* 0x100fe20000004100 */
[----:B------:R-:W-:Y:S01]  /*cc20*/  SHF.R.U32.HI R90, RZ, 0x10, R61 ;  /* 0x00000010ff5a7819 */ /* 0x000fe2000001163d */
[----:B------:R-:W-:Y:S01]  /*cc30*/  HADD2.F32 R89, -RZ, R88.H0_H0 ;  /* 0x20000058ff597230 */ /* 0x000fe20000004100 */
[----:B------:R-:W-:Y:S02]  /*cc40*/  SHF.R.U32.HI R58, RZ, 0x10, R59 ;  /* 0x00000010ff3a7819 */ /* 0x000fe4000001163b */
[----:B------:R-:W-:Y:S01]  /*cc50*/  SHF.R.U64 R93, R60, 0x10, R61 ;  /* 0x000000103c5d7819 */ /* 0x000fe2000000123d */
[----:B------:R-:W-:Y:S02]  /*cc60*/  HADD2.F32 R90, -RZ, R90.H0_H0 ;  /* 0x2000005aff5a7230 */ /* 0x000fe40000004100 */
[----:B------:R-:W-:-:S02]  /*cc70*/  HADD2.F32 R88, -RZ, R58.H0_H0 ;  /* 0x2000003aff587230 */ /* 0x000fc40000004100 */
[--C-:B0-----:R-:W-:Y:S02]  /*cc80*/  HADD2.F32 R61, -RZ, R7.reuse.H1_H1 ;  /* 0x30000007ff3d7230 */ /* 0x101fe40000004100 */
[----:B------:R-:W-:Y:S02]  /*cc90*/  HADD2.F32 R60, -RZ, R7.H0_H0 ;  /* 0x20000007ff3c7230 */ /* 0x000fe40000004100 */
[--C-:B------:R-:W-:Y:S02]  /*cca0*/  HADD2.F32 R7, -RZ, R4.reuse.H0_H0 ;  /* 0x20000004ff077230 */ /* 0x100fe40000004100 */
[C---:B------:R-:W-:Y:S01]  /*ccb0*/  FMUL.FTZ R91, R61.reuse, R90 ;  /* 0x0000005a3d5b7220 */ /* 0x040fe20000410000 */
[----:B------:R-:W-:Y:S01]  /*ccc0*/  FMUL.FTZ R61, R61, R88 ;  /* 0x000000583d3d7220 */ /* 0x000fe20000410000 */
[----:B------:R-:W-:Y:S02]  /*ccd0*/  HADD2.F32 R4, -RZ, R4.H1_H1 ;  /* 0x30000004ff047230 */ /* 0x000fe40000004100 */
[----:B------:R-:W-:-:S02]  /*cce0*/  HADD2.F32 R58, -RZ, R6.H0_H0 ;  /* 0x20000006ff3a7230 */ /* 0x000fc40000004100 */
[C---:B------:R-:W-:Y:S01]  /*ccf0*/  FFMA.FTZ R90, R60.reuse, R90, R61 ;  /* 0x0000005a3c5a7223 */ /* 0x040fe2000001003d */
[----:B------:R-:W-:Y:S02]  /*cd00*/  HADD2.F32 R59, -RZ, R6.H1_H1 ;  /* 0x30000006ff3b7230 */ /* 0x000fe40000004100 */
[----:B------:R-:W-:Y:S01]  /*cd10*/  FFMA.FTZ R91, R60, R88, -R91 ;  /* 0x000000583c5b7223 */ /* 0x000fe2000001085b */
[----:B------:R-:W-:Y:S02]  /*cd20*/  HADD2.F32 R61, -RZ, R87.H1_H1 ;  /* 0x30000057ff3d7230 */ /* 0x000fe40000004100 */
[C---:B------:R-:W-:Y:S01]  /*cd30*/  FMUL.FTZ R92, R4.reuse, R89 ;  /* 0x00000059045c7220 */ /* 0x040fe20000410000 */
[----:B------:R-:W-:Y:S02]  /*cd40*/  HADD2.F32 R6, -RZ, R5.H0_H0 ;  /* 0x20000005ff067230 */ /* 0x000fe40000004100 */
[----:B------:R-:W-:Y:S01]  /*cd50*/  FMUL.FTZ R88, R4, R77 ;  /* 0x0000004d04587220 */ /* 0x000fe20000410000 */
[----:B------:R-:W-:-:S02]  /*cd60*/  HADD2.F32 R87, -RZ, R87.H0_H0 ;  /* 0x20000057ff577230 */ /* 0x000fc40000004100 */
[C---:B------:R-:W-:Y:S01]  /*cd70*/  FFMA.FTZ R92, R7.reuse, R77, -R92 ;  /* 0x0000004d075c7223 */ /* 0x040fe2000001085c */
[----:B------:R-:W-:Y:S02]  /*cd80*/  HADD2.F32 R5, -RZ, R5.H1_H1 ;  /* 0x30000005ff057230 */ /* 0x000fe40000004100 */
[----:B------:R-:W-:Y:S01]  /*cd90*/  FFMA.FTZ R89, R7, R89, R88 ;  /* 0x0000005907597223 */ /* 0x000fe20000010058 */
[----:B------:R-:W-:Y:S02]  /*cda0*/  HADD2.F32 R60, -RZ, R93.H0_H0 ;  /* 0x2000005dff3c7230 */ /* 0x000fe40000004100 */
[C---:B------:R-:W-:Y:S01]  /*cdb0*/  FMUL.FTZ R77, R59.reuse, R61 ;  /* 0x0000003d3b4d7220 */ /* 0x040fe20000410000 */
[----:B------:R-:W-:Y:S02]  /*cdc0*/  HADD2.F32 R4, -RZ, R94.H0_H0 ;  /* 0x2000005eff047230 */ /* 0x000fe40000004100 */
[-C--:B------:R-:W-:Y:S01]  /*cdd0*/  FMUL.FTZ R88, R59, R87.reuse ;  /* 0x000000573b587220 */ /* 0x080fe20000410000 */
[C---:B------:R-:W-:Y:S01]  /*cde0*/  FMUL.FTZ R7, R5.reuse, R60 ;  /* 0x0000003c05077220 */ /* 0x040fe20000410000 */
[C---:B------:R-:W-:Y:S01]  /*cdf0*/  FFMA.FTZ R77, R58.reuse, R87, -R77 ;  /* 0x000000573a4d7223 */ /* 0x040fe2000001084d */
[-C--:B------:R-:W-:Y:S01]  /*ce00*/  FMUL.FTZ R59, R5, R4.reuse ;  /* 0x00000004053b7220 */ /* 0x080fe20000410000 */
[----:B------:R-:W-:Y:S01]  /*ce10*/  FFMA.FTZ R88, R58, R61, R88 ;  /* 0x0000003d3a587223 */ /* 0x000fe20000010058 */
[----:B------:R-:W-:Y:S01]  /*ce20*/  FFMA.FTZ R5, R6, R4, -R7 ;  /* 0x0000000406057223 */ /* 0x000fe20000010807 */
[----:B------:R-:W-:Y:S01]  /*ce30*/  F2FP.F16.F32.PACK_AB R7, R90, R91 ;  /* 0x0000005b5a07723e */ /* 0x000fe200000000ff */
[----:B------:R-:W-:Y:S01]  /*ce40*/  FFMA.FTZ R60, R6, R60, R59 ;  /* 0x0000003c063c7223 */ /* 0x000fe2000001003b */
[----:B------:R-:W-:-:S02]  /*ce50*/  F2FP.F16.F32.PACK_AB R4, R89, R92 ;  /* 0x0000005c5904723e */ /* 0x000fc400000000ff */
[----:B------:R-:W-:Y:S02]  /*ce60*/  F2FP.F16.F32.PACK_AB R6, R88, R77 ;  /* 0x0000004d5806723e */ /* 0x000fe400000000ff */
[----:B------:R-:W-:-:S05]  /*ce70*/  F2FP.F16.F32.PACK_AB R5, R60, R5 ;  /* 0x000000053c05723e */ /* 0x000fca00000000ff */
[----:B------:R0:W-:Y:S02]  /*ce80*/  STS.128 [R62+0xc400], R4 ;  /* 0x00c400043e007388 */ /* 0x0001e40000000c00 */
.L_x_1720:
[----:B------:R-:W-:Y:S05]  /*ce90*/  BSYNC B2 ;  /* 0x0000000000027941 */ /* 0x000fea0003800000 */
.L_x_1719:
[----:B------:R-:W-:Y:S04]  /*cea0*/  BSSY B2, `(.L_x_1721) ;  /* 0x000002c000027945 */ /* 0x000fe80003800000 */
[----:B------:R-:W-:Y:S05]  /*ceb0*/  @P1 BRA `(.L_x_1722) ;  /* 0x0000000000a81947 */ /* 0x000fea0003800000 */
[----:B0-----:R-:W0:Y:S01]  /*cec0*/  LDS.128 R4, [R0] ;  /* 0x0000000000047984 */ /* 0x001e220000000c00 */
[----:B------:R-:W-:Y:S01]  /*ced0*/  SHF.R.U32.HI R59, RZ, 0x10, R55 ;  /* 0x00000010ff3b7819 */ /* 0x000fe20000011637 */
[----:B------:R-:W-:Y:S01]  /*cee0*/  HADD2.F32 R58, -RZ, R86.H0_H0 ;  /* 0x20000056ff3a7230 */ /* 0x000fe20000004100 */
[--C-:B------:R-:W-:Y:S01]  /*cef0*/  SHF.R.U32.HI R61, RZ, 0x10, R57.reuse ;  /* 0x00000010ff3d7819 */ /* 0x100fe20000011639 */
[----:B------:R-:W-:Y:S01]  /*cf00*/  HADD2.F32 R60, -RZ, R85.H0_H0 ;  /* 0x20000055ff3c7230 */ /* 0x000fe20000004100 */
[----:B------:R-:W-:Y:S01]  /*cf10*/  SHF.R.U64 R87, R56, 0x10, R57 ;  /* 0x0000001038577819 */ /* 0x000fe20000001239 */
[----:B------:R-:W-:Y:S01]  /*cf20*/  HADD2.F32 R59, -RZ, R59.H0_H0 ;  /* 0x2000003bff3b7230 */ /* 0x000fe20000004100 */
[----:B------:R-:W-:Y:S01]  /*cf30*/  SHF.R.U64 R89, R54, 0x10, R55 ;  /* 0x0000001036597819 */ /* 0x000fe20000001237 */
[----:B------:R-:W-:Y:S02]  /*cf40*/  HADD2.F32 R61, -RZ, R61.H0_H0 ;  /* 0x2000003dff3d7230 */ /* 0x000fe40000004100 */
[----:B------:R-:W-:-:S02]  /*cf50*/  HADD2.F32 R85, -RZ, R85.H1_H1 ;  /* 0x30000055ff557230 */ /* 0x000fc40000004100 */
[----:B------:R-:W-:Y:S02]  /*cf60*/  HADD2.F32 R86, -RZ, R86.H1_H1 ;  /* 0x30000056ff567230 */ /* 0x000fe40000004100 */
[--C-:B0-----:R-:W-:Y:S02]  /*cf70*/  HADD2.F32 R57, -RZ, R7.reuse.H1_H1 ;  /* 0x30000007ff397230 */ /* 0x101fe40000004100 */
[----:B------:R-:W-:Y:S02]  /*cf80*/  HADD2.F32 R56, -RZ, R7.H0_H0 ;  /* 0x20000007ff387230 */ /* 0x000fe40000004100 */
[--C-:B------:R-:W-:Y:S02]  /*cf90*/  HADD2.F32 R7, -RZ, R4.reuse.H0_H0 ;  /* 0x20000004ff077230 */ /* 0x100fe40000004100 */
[C---:B------:R-:W-:Y:S01]  /*cfa0*/  FMUL.FTZ R90, R57.reuse, R59 ;  /* 0x0000003b395a7220 */ /* 0x040fe20000410000 */
[----:B------:R-:W-:Y:S02]  /*cfb0*/  HADD2.F32 R4, -RZ, R4.H1_H1 ;  /* 0x30000004ff047230 */ /* 0x000fe40000004100 */
[----:B------:R-:W-:Y:S01]  /*cfc0*/  FMUL.FTZ R77, R57, R61 ;  /* 0x0000003d394d7220 */ /* 0x000fe20000410000 */
[----:B------:R-:W-:-:S02]  /*cfd0*/  HADD2.F32 R54, -RZ, R6.H0_H0 ;  /* 0x20000006ff367230 */ /* 0x000fc40000004100 */
[----:B------:R-:W-:Y:S01]  /*cfe0*/  FFMA.FTZ R92, R56, R61, R90 ;  /* 0x0000003d385c7223 */ /* 0x000fe2000001005a */
[----:B------:R-:W-:Y:S02]  /*cff0*/  HADD2.F32 R55, -RZ, R6.H1_H1 ;  /* 0x30000006ff377230 */ /* 0x000fe40000004100 */
[----:B------:R-:W-:Y:S01]  /*d000*/  FMUL.FTZ R88, R4, R60 ;  /* 0x0000003c04587220 */ /* 0x000fe20000410000 */
[--C-:B------:R-:W-:Y:S02]  /*d010*/  HADD2.F32 R6, -RZ, R5.reuse.H0_H0 ;  /* 0x20000005ff067230 */ /* 0x100fe40000004100 */
[----:B------:R-:W-:Y:S01]  /*d020*/  FFMA.FTZ R77, R56, R59, -R77 ;  /* 0x0000003b384d7223 */ /* 0x000fe2000001084d */
[-C--:B------:R-:W-:Y:S01]  /*d030*/  FMUL.FTZ R90, R4, R58.reuse ;  /* 0x0000003a045a7220 */ /* 0x080fe20000410000 */
[----:B------:R-:W-:Y:S02]  /*d040*/  HADD2.F32 R5, -RZ, R5.H1_H1 ;  /* 0x30000005ff057230 */ /* 0x000fe40000004100 */
[----:B------:R-:W-:Y:S01]  /*d050*/  FFMA.FTZ R88, R7, R58, -R88 ;  /* 0x0000003a07587223 */ /* 0x000fe20000010858 */
[----:B------:R-:W-:-:S02]  /*d060*/  HADD2.F32 R56, -RZ, R87.H0_H0 ;  /* 0x20000057ff387230 */ /* 0x000fc40000004100 */
[----:B------:R-:W-:Y:S01]  /*d070*/  FFMA.FTZ R57, R7, R60, R90 ;  /* 0x0000003c07397223 */ /* 0x000fe2000001005a */
[----:B------:R-:W-:Y:S02]  /*d080*/  HADD2.F32 R4, -RZ, R89.H0_H0 ;  /* 0x20000059ff047230 */ /* 0x000fe40000004100 */
[CC--:B------:R-:W-:Y:S01]  /*d090*/  FMUL.FTZ R59, R55.reuse, R85.reuse ;  /* 0x00000055373b7220 */ /* 0x0c0fe20000410000 */
[----:B------:R-:W-:Y:S01]  /*d0a0*/  FMUL.FTZ R58, R55, R86 ;  /* 0x00000056373a7220 */ /* 0x000fe20000410000 */
[C---:B------:R-:W-:Y:S01]  /*d0b0*/  FMUL.FTZ R7, R5.reuse, R56 ;  /* 0x0000003805077220 */ /* 0x040fe20000410000 */
[----:B------:R-:W-:Y:S01]  /*d0c0*/  FMUL.FTZ R55, R5, R4 ;  /* 0x0000000405377220 */ /* 0x000fe20000410000 */
[C---:B------:R-:W-:Y:S01]  /*d0d0*/  FFMA.FTZ R59, R54.reuse, R86, -R59 ;  /* 0x00000056363b7223 */ /* 0x040fe2000001083b */
[----:B------:R-:W-:Y:S01]  /*d0e0*/  FFMA.FTZ R58, R54, R85, R58 ;  /* 0x00000055363a7223 */ /* 0x000fe2000001003a */
[C---:B------:R-:W-:Y:S01]  /*d0f0*/  FFMA.FTZ R5, R6.reuse, R4, -R7 ;  /* 0x0000000406057223 */ /* 0x040fe20000010807 */
[----:B------:R-:W-:Y:S01]  /*d100*/  FFMA.FTZ R56, R6, R56, R55 ;  /* 0x0000003806387223 */ /* 0x000fe20000010037 */
[----:B------:R-:W-:-:S02]  /*d110*/  F2FP.F16.F32.PACK_AB R7, R92, R77 ;  /* 0x0000004d5c07723e */ /* 0x000fc400000000ff */
[----:B------:R-:W-:Y:S02]  /*d120*/  F2FP.F16.F32.PACK_AB R6, R58, R59 ;  /* 0x0000003b3a06723e */ /* 0x000fe400000000ff */
[----:B------:R-:W-:Y:S02]  /*d130*/  F2FP.F16.F32.PACK_AB R4, R57, R88 ;  /* 0x000000583904723e */ /* 0x000fe400000000ff */
[----:B------:R-:W-:-:S05]  /*d140*/  F2FP.F16.F32.PACK_AB R5, R56, R5 ;  /* 0x000000053805723e */ /* 0x000fca00000000ff */
[----:B------:R1:W-:Y:S02]  /*d150*/  STS.128 [R0], R4 ;  /* 0x0000000400007388 */ /* 0x0003e40000000c00 */
.L_x_1722:
[----:B------:R-:W-:Y:S05]  /*d160*/  BSYNC B2 ;  /* 0x0000000000027941 */ /* 0x000fea0003800000 */
.L_x_1721:
[----:B------:R-:W-:Y:S04]  /*d170*/  BSSY B2, `(.L_x_1723) ;  /* 0x000002c000027945 */ /* 0x000fe80003800000 */
[----:B------:R-:W-:Y:S05]  /*d180*/  @P2 BRA `(.L_x_1724) ;  /* 0x0000000000a82947 */ /* 0x000fea0003800000 */
[----:B01----:R-:W0:Y:S01]  /*d190*/  LDS.128 R4, [R62+0x10400] ;  /* 0x010400003e047984 */ /* 0x003e220000000c00 */
[----:B------:R-:W-:Y:S01]  /*d1a0*/  SHF.R.U32.HI R55, RZ, 0x10, R53 ;  /* 0x00000010ff377819 */ /* 0x000fe20000011635 */
[----:B------:R-:W-:Y:S01]  /*d1b0*/  HADD2.F32 R54, -RZ, R84.H0_H0 ;  /* 0x20000054ff367230 */ /* 0x000fe20000004100 */
[----:B------:R-:W-:Y:S01]  /*d1c0*/  SHF.R.U32.HI R57, RZ, 0x10, R51 ;  /* 0x00000010ff397819 */ /* 0x000fe20000011633 */
        /* <DEDUP_REMOVED lines=37> */
[----:B------:R2:W-:Y:S02]  /*d420*/  STS.128 [R62+0x10400], R4 ;  /* 0x010400043e007388 */ /* 0x0005e40000000c00 */
.L_x_1724:
[----:B------:R-:W-:Y:S05]  /*d430*/  BSYNC B2 ;  /* 0x0000000000027941 */ /* 0x000fea0003800000 */
.L_x_1723:
[----:B------:R-:W-:Y:S04]  /*d440*/  BSSY B2, `(.L_x_1725) ;  /* 0x000002c000027945 */ /* 0x000fe80003800000 */
[----:B------:R-:W-:Y:S05]  /*d450*/  @P3 BRA `(.L_x_1726) ;  /* 0x0000000000a83947 */ /* 0x000fea0003800000 */
[----:B012---:R-:W0:Y:S01]  /*d460*/  LDS.128 R4, [R0+0x4000] ;  /* 0x0040000000047984 */ /* 0x007e220000000c00 */
[----:B------:R-:W-:Y:S01]  /*d470*/  SHF.R.U32.HI R51, RZ, 0x10, R49 ;  /* 0x00000010ff337819 */ /* 0x000fe20000011631 */
[----:B------:R-:W-:Y:S01]  /*d480*/  HADD2.F32 R50, -RZ, R81.H1_H1 ;  /* 0x30000051ff327230 */ /* 0x000fe20000004100 */
[----:B------:R-:W-:Y:S01]  /*d490*/  SHF.R.U32.HI R53, RZ, 0x10, R47 ;  /* 0x00000010ff357819 */ /* 0x000fe2000001162f */
[--C-:B------:R-:W-:Y:S01]  /*d4a0*/  HADD2.F32 R52, -RZ, R82.reuse.H1_H1 ;  /* 0x30000052ff347230 */ /* 0x100fe20000004100 */
[----:B------:R-:W-:Y:S01]  /*d4b0*/  SHF.R.U64 R59, R48, 0x10, R49 ;  /* 0x00000010303b7819 */ /* 0x000fe20000001231 */
[----:B------:R-:W-:Y:S01]  /*d4c0*/  HADD2.F32 R51, -RZ, R51.H0_H0 ;  /* 0x20000033ff337230 */ /* 0x000fe20000004100 */
[----:B------:R-:W-:Y:S01]  /*d4d0*/  SHF.R.U64 R57, R46, 0x10, R47 ;  /* 0x000000102e397819 */ /* 0x000fe2000000122f */
[----:B------:R-:W-:Y:S02]  /*d4e0*/  HADD2.F32 R53, -RZ, R53.H0_H0 ;  /* 0x20000035ff357230 */ /* 0x000fe40000004100 */
[----:B------:R-:W-:-:S02]  /*d4f0*/  HADD2.F32 R82, -RZ, R82.H0_H0 ;  /* 0x20000052ff527230 */ /* 0x000fc40000004100 */
[----:B------:R-:W-:Y:S02]  /*d500*/  HADD2.F32 R81, -RZ, R81.H0_H0 ;  /* 0x20000051ff517230 */ /* 0x000fe40000004100 */
        /* <DEDUP_REMOVED lines=18> */
[C---:B------:R-:W-:Y:S01]  /*d630*/  FMUL.FTZ R51, R47.reuse, R82 ;  /* 0x000000522f337220 */ /* 0x040fe20000410000 */
[-C--:B------:R-:W-:Y:S01]  /*d640*/  FMUL.FTZ R53, R47, R81.reuse ;  /* 0x000000512f357220 */ /* 0x080fe20000410000 */
        /* <DEDUP_REMOVED lines=11> */
.L_x_1726:
[----:B------:R-:W-:Y:S05]  /*d700*/  BSYNC B2 ;  /* 0x0000000000027941 */ /* 0x000fea0003800000 */
.L_x_1725:
[----:B------:R-:W-:Y:S04]  /*d710*/  BSSY B2, `(.L_x_1727) ;  /* 0x000002c000027945 */ /* 0x000fe80003800000 */
[----:B------:R-:W-:Y:S05]  /*d720*/  @P4 BRA `(.L_x_1728) ;  /* 0x0000000000a84947 */ /* 0x000fea0003800000 */
[----:B0123--:R-:W0:Y:S01]  /*d730*/  LDS.128 R4, [R62+0x14400] ;  /* 0x014400003e047984 */ /* 0x00fe220000000c00 */
        /* <DEDUP_REMOVED lines=41> */
.L_x_1728:
[----:B------:R-:W-:Y:S05]  /*d9d0*/  BSYNC B2 ;  /* 0x0000000000027941 */ /* 0x000fea0003800000 */
.L_x_1727:
[----:B------:R-:W-:Y:S05]  /*d9e0*/  @P5 BRA `(.L_x_1718) ;  /* 0x0000000000a85947 */ /* 0x000fea0003800000 */
[----:B01234-:R-:W0:Y:S01]  /*d9f0*/  LDS.128 R4, [R0+0x8000] ;  /* 0x0080000000047984 */ /* 0x01fe220000000c00 */
        /* <DEDUP_REMOVED lines=41> */
.L_x_1718:
[----:B------:R-:W-:Y:S05]  /*dc90*/  BSYNC B1 ;  /* 0x0000000000017941 */ /* 0x000fea0003800000 */
.L_x_1717:
        /* <DEDUP_REMOVED lines=12> */
[--C-:B------:R-:W-:Y:S01]  /*dd60*/  SHF.R.U64 R47, R40, 0x10, R41.reuse ;  /* 0x00000010282f7819 */ /* 0x100fe20000001229 */
[----:B------:R-:W-:Y:S01]  /*dd70*/  HADD2.F32 R38, -RZ, R76.H0_H0 ;  /* 0x2000004cff267230 */ /* 0x000fe20000004100 */
[----:B------:R-:W-:Y:S01]  /*dd80*/  SHF.R.U32.HI R39, RZ, 0x10, R41 ;  /* 0x00000010ff277819 */ /* 0x000fe20000011629 */
[--C-:B------:R-:W-:Y:S01]  /*dd90*/  HADD2.F32 R40, -RZ, R75.reuse.H0_H0 ;  /* 0x2000004bff287230 */ /* 0x100fe20000004100 */
[--C-:B------:R-:W-:Y:S01]  /*dda0*/  SHF.R.U32.HI R41, RZ, 0x10, R31.reuse ;  /* 0x00000010ff297819 */ /* 0x100fe2000001161f */
[----:B------:R-:W-:Y:S01]  /*ddb0*/  HADD2.F32 R75, -RZ, R75.H1_H1 ;  /* 0x3000004bff4b7230 */ /* 0x000fe20000004100 */
[----:B------:R-:W-:Y:S01]  /*ddc0*/  SHF.R.U64 R45, R30, 0x10, R31 ;  /* 0x000000101e2d7819 */ /* 0x000fe2000000121f */
[----:B------:R-:W-:Y:S02]  /*ddd0*/  HADD2.F32 R39, -RZ, R39.H0_H0 ;  /* 0x20000027ff277230 */ /* 0x000fe40000004100 */
[----:B------:R-:W-:-:S02]  /*dde0*/  HADD2.F32 R41, -RZ, R41.H0_H0 ;  /* 0x20000029ff297230 */ /* 0x000fc40000004100 */
        /* <DEDUP_REMOVED lines=32> */
.L_x_1731:
[----:B------:R-:W-:Y:S05]  /*dff0*/  BSYNC B1 ;  /* 0x0000000000017941 */ /* 0x000fea0003800000 */
.L_x_1730:
[----:B------:R-:W-:Y:S04]  /*e000*/  BSSY B1, `(.L_x_1732) ;  /* 0x000002c000017945 */ /* 0x000fe80003800000 */
[----:B------:R-:W-:Y:S05]  /*e010*/  @P1 BRA `(.L_x_1733) ;  /* 0x0000000000a81947 */ /* 0x000fea0003800000 */
[----:B0-----:R-:W0:Y:S01]  /*e020*/  LDS.128 R4, [R0+0x2000] ;  /* 0x0020000000047984 */ /* 0x001e220000000c00 */
        /* <DEDUP_REMOVED lines=41> */
.L_x_1733:
[----:B------:R-:W-:Y:S05]  /*e2c0*/  BSYNC B1 ;  /* 0x0000000000017941 */ /* 0x000fea0003800000 */
.L_x_1732:
[----:B------:R-:W-:Y:S04]  /*e2d0*/  BSSY B1, `(.L_x_1734) ;  /* 0x000002c000017945 */ /* 0x000fe80003800000 */
[----:B------:R-:W-:Y:S05]  /*e2e0*/  @P2 BRA `(.L_x_1735) ;  /* 0x0000000000a82947 */ /* 0x000fea0003800000 */
[----:B01----:R-:W0:Y:S01]  /*e2f0*/  LDS.128 R4, [R62+0x12400] ;  /* 0x012400003e047984 */ /* 0x003e220000000c00 */
[----:B------:R-:W-:Y:S01]  /*e300*/  SHF.R.U32.HI R31, RZ, 0x10, R29 ;  /* 0x00000010ff1f7819 */ /* 0x000fe2000001161d */
[----:B------:R-:W-:Y:S01]  /*e310*/  HADD2.F32 R30, -RZ, R71.H0_H0 ;  /* 0x20000047ff1e7230 */ /* 0x000fe20000004100 */
[----:B------:R-:W-:Y:S01]  /*e320*/  SHF.R.U32.HI R33, RZ, 0x10, R27 ;  /* 0x00000010ff217819 */ /* 0x000fe2000001161b */
[--C-:B------:R-:W-:Y:S01]  /*e330*/  HADD2.F32 R32, -RZ, R70.reuse.H0_H0 ;  /* 0x20000046ff207230 */ /* 0x100fe20000004100 */
        /* <DEDUP_REMOVED lines=37> */
.L_x_1735:
[----:B------:R-:W-:Y:S05]  /*e590*/  BSYNC B1 ;  /* 0x0000000000017941 */ /* 0x000fea0003800000 */
.L_x_1734:
[----:B------:R-:W-:Y:S04]  /*e5a0*/  BSSY B1, `(.L_x_1736) ;  /* 0x000002c000017945 */ /* 0x000fe80003800000 */
[----:B------:R-:W-:Y:S05]  /*e5b0*/  @P3 BRA `(.L_x_1737) ;  /* 0x0000000000a83947 */ /* 0x000fea0003800000 */
[----:B012---:R-:W0:Y:S01]  /*e5c0*/  LDS.128 R4, [R0+0x6000] ;  /* 0x0060000000047984 */ /* 0x007e220000000c00 */
        /* <DEDUP_REMOVED lines=41> */
.L_x_1737:
[----:B------:R-:W-:Y:S05]  /*e860*/  BSYNC B1 ;  /* 0x0000000000017941 */ /* 0x000fea0003800000 */
.L_x_1736:
[----:B------:R-:W-:Y:S04]  /*e870*/  BSSY B1, `(.L_x_1738) ;  /* 0x000002c000017945 */ /* 0x000fe80003800000 */
[----:B------:R-:W-:Y:S05]  /*e880*/  @P4 BRA `(.L_x_1739) ;  /* 0x0000000000a84947 */ /* 0x000fea0003800000 */
[----:B0123--:R-:W0:Y:S01]  /*e890*/  LDS.128 R4, [R62+0x16400] ;  /* 0x016400003e047984 */ /* 0x00fe220000000c00 */
        /* <DEDUP_REMOVED lines=41> */
.L_x_1739:
[----:B------:R-:W-:Y:S05]  /*eb30*/  BSYNC B1 ;  /* 0x0000000000017941 */ /* 0x000fea0003800000 */
.L_x_1738:
[----:B------:R-:W-:Y:S05]  /*eb40*/  @P5 BRA `(.L_x_1729) ;  /* 0x0000003400ac5947 */ /* 0x000fea0003800000 */
[----:B01234-:R-:W0:Y:S01]  /*eb50*/  LDS.128 R4, [R0+0xa000] ;  /* 0x00a0000000047984 */ /* 0x01fe220000000c00 */
        /* <DEDUP_REMOVED lines=9> */
[--C-:B0-----:R-:W-:Y:S02]  /*ebf0*/  HADD2.F32 R11, -RZ, R7.reuse.H1_H1 ;  /* 0x30000007ff0b7230 */ /* 0x101fe40000004100 */
[----:B------:R-:W-:Y:S02]  /*ec00*/  HADD2.F32 R10, -RZ, R7.H0_H0 ;  /* 0x20000007ff0a7230 */ /* 0x000fe40000004100 */
[--C-:B------:R-:W-:Y:S02]  /*ec10*/  HADD2.F32 R7, -RZ, R4.reuse.H0_H0 ;  /* 0x20000004ff077230 */ /* 0x100fe40000004100 */
[C---:B------:R-:W-:Y:S01]  /*ec20*/  FMUL.FTZ R21, R11.reuse, R15 ;  /* 0x0000000f0b157220 */ /* 0x040fe20000410000 */
[----:B------:R-:W-:Y:S02]  /*ec30*/  HADD2.F32 R4, -RZ, R4.H1_H1 ;  /* 0x30000004ff047230 */ /* 0x000fe40000004100 */
[----:B------:R-:W-:Y:S01]  /*ec40*/  FMUL.FTZ R24, R11, R13 ;  /* 0x0000000d0b187220 */ /* 0x000fe20000410000 */
[----:B------:R-:W-:-:S02]  /*ec50*/  HADD2.F32 R8, -RZ, R6.H0_H0 ;  /* 0x20000006ff087230 */ /* 0x000fc40000004100 */
[C---:B------:R-:W-:Y:S01]  /*ec60*/  FFMA.FTZ R21, R10.reuse, R13, -R21 ;  /* 0x0000000d0a157223 */ /* 0x040fe20000010815 */
[----:B------:R-:W-:Y:S02]  /*ec70*/  HADD2.F32 R9, -RZ, R6.H1_H1 ;  /* 0x30000006ff097230 */ /* 0x000fe40000004100 */
[----:B------:R-:W-:Y:S01]  /*ec80*/  FFMA.FTZ R26, R10, R15, R24 ;  /* 0x0000000f0a1a7223 */ /* 0x000fe20000010018 */
[----:B------:R-:W-:Y:S02]  /*ec90*/  HADD2.F32 R6, -RZ, R5.H0_H0 ;  /* 0x20000005ff067230 */ /* 0x000fe40000004100 */
[C---:B------:R-:W-:Y:S01]  /*eca0*/  FMUL.FTZ R20, R4.reuse, R14 ;  /* 0x0000000e04147220 */ /* 0x040fe20000410000 */
[----:B------:R-:W-:Y:S01]  /*ecb0*/  FMUL.FTZ R24, R4, R12 ;  /* 0x0000000c04187220 */ /* 0x000fe20000410000 */
[----:B------:R-:W-:Y:S02]  /*ecc0*/  HADD2.F32 R10, -RZ, R3.H1_H1 ;  /* 0x30000003ff0a7230 */ /* 0x000fe40000004100 */
[----:B------:R-:W-:Y:S01]  /*ecd0*/  FMUL.FTZ R15, R9, R63 ;  /* 0x0000003f090f7220 */ /* 0x000fe20000410000 */
[----:B------:R-:W-:-:S02]  /*ece0*/  HADD2.F32 R5, -RZ, R5.H1_H1 ;  /* 0x30000005ff057230 */ /* 0x000fc40000004100 */
[C---:B------:R-:W-:Y:S01]  /*ecf0*/  FFMA.FTZ R20, R7.reuse, R12, -R20 ;  /* 0x0000000c07147223 */ /* 0x040fe20000010814 */
[----:B------:R-:W-:Y:S02]  /*ed00*/  HADD2.F32 R4, -RZ, R25.H0_H0 ;  /* 0x20000019ff047230 */ /* 0x000fe40000004100 */
[----:B------:R-:W-:Y:S01]  /*ed10*/  FFMA.FTZ R11, R7, R14, R24 ;  /* 0x0000000e070b7223 */ /* 0x000fe20000010018 */
[----:B------:R-:W-:Y:S02]  /*ed20*/  HADD2.F32 R3, -RZ, R27.H0_H0 ;  /* 0x2000001bff037230 */ /* 0x000fe40000004100 */
[-C--:B------:R-:W-:Y:S01]  /*ed30*/  FMUL.FTZ R13, R9, R10.reuse ;  /* 0x0000000a090d7220 */ /* 0x080fe20000410000 */
[C---:B------:R-:W-:Y:S01]  /*ed40*/  FFMA.FTZ R10, R8.reuse, R10, R15 ;  /* 0x0000000a080a7223 */ /* 0x040fe2000001000f */
[C---:B------:R-:W-:Y:S01]  /*ed50*/  FMUL.FTZ R7, R5.reuse, R4 ;  /* 0x0000000405077220 */ /* 0x040fe20000410000 */
[----:B------:R-:W-:Y:S01]  /*ed60*/  FMUL.FTZ R9, R5, R3 ;  /* 0x0000000305097220 */ /* 0x000fe20000410000 */
[----:B------:R-:W-:-:S02]  /*ed70*/  FFMA.FTZ R13, R8, R63, -R13 ;  /* 0x0000003f080d7223 */ /* 0x000fc4000001080d */
[----:B------:R-:W-:Y:S01]  /*ed80*/  FFMA.FTZ R5, R6, R3, -R7 ;  /* 0x0000000306057223 */ /* 0x000fe20000010807 */
[----:B------:R-:W-:Y:S01]  /*ed90*/  F2FP.F16.F32.PACK_AB R7, R26, R21 ;  /* 0x000000151a07723e */ /* 0x000fe200000000ff */
[----:B------:R-:W-:Y:S01]  /*eda0*/  FFMA.FTZ R8, R6, R4, R9 ;  /* 0x0000000406087223 */ /* 0x000fe20000010009 */
[----:B------:R-:W-:Y:S02]  /*edb0*/  F2FP.F16.F32.PACK_AB R4, R11, R20 ;  /* 0x000000140b04723e */ /* 0x000fe400000000ff */
[----:B------:R-:W-:Y:S02]  /*edc0*/  F2FP.F16.F32.PACK_AB R6, R10, R13 ;  /* 0x0000000d0a06723e */ /* 0x000fe400000000ff */
[----:B------:R-:W-:-:S05]  /*edd0*/  F2FP.F16.F32.PACK_AB R5, R8, R5 ;  /* 0x000000050805723e */ /* 0x000fca00000000ff */
[----:B------:R0:W-:Y:S01]  /*ede0*/  STS.128 [R0+0xa000], R4 ;  /* 0x00a0000400007388 */ /* 0x0001e20000000c00 */
[----:B------:R-:W-:Y:S05]  /*edf0*/  BRA `(.L_x_1729) ;  /* 0x0000003400007947 */ /* 0x000fea0003800000 */
.L_x_1708:
[----:B------:R-:W0:Y:S01]  /*ee00*/  LDC R25, c[0x0][0x448] ;  /* 0x00011200ff197b82 */ /* 0x000e220000000800 */
[----:B------:R-:W-:Y:S01]  /*ee10*/  IMAD R3, R199, 0x40, R10 ;  /* 0x00000040c7037824 */ /* 0x000fe200078e020a */
[----:B------:R-:W-:Y:S01]  /*ee20*/  ULDC.64 UR4, c[0x0][0x3f8] ;  /* 0x0000fe0000047ab9 */ /* 0x000fe20000000a00 */
[----:B------:R-:W-:Y:S01]  /*ee30*/  ULDC.64 UR6, c[0x0][0x408] ;  /* 0x0001020000067ab9 */ /* 0x000fe20000000a00 */
[----:B------:R-:W-:Y:S02]  /*ee40*/  IMAD.MOV.U32 R4, RZ, RZ, R26 ;  /* 0x000000ffff047224 */ /* 0x000fe400078e001a */
[----:B------:R-:W-:Y:S02]  /*ee50*/  IMAD.MOV.U32 R8, RZ, RZ, R24 ;  /* 0x000000ffff087224 */ /* 0x000fe400078e0018 */
[----:B------:R-:W-:Y:S01]  /*ee60*/  IMAD.MOV.U32 R9, RZ, RZ, R31 ;  /* 0x000000ffff097224 */ /* 0x000fe200078e001f */
[----:B0-----:R-:W-:-:S13]  /*ee70*/  ISETP.NE.AND P0, PT, R25, 0x1, PT ;  /* 0x000000011900780c */ /* 0x001fda0003f05270 */
[----:B------:R-:W0:Y:S08]  /*ee80*/  @P0 LDC R0, c[0x0][0x44c] ;  /* 0x00011300ff000b82 */ /* 0x000e300000000800 */
[----:B------:R-:W1:Y:S01]  /*ee90*/  @P0 LDC R5, c[0x0][0x450] ;  /* 0x00011400ff050b82 */ /* 0x000e620000000800 */
[----:B0-----:R-:W-:-:S05]  /*eea0*/  @P0 IMAD.HI.U32 R0, R3, R0, RZ ;  /* 0x0000000003000227 */ /* 0x001fca00078e00ff */
[----:B-1----:R-:W-:Y:S02]  /*eeb0*/  @P0 SHF.R.U32.HI R3, RZ, R5, R0 ;  /* 0x00000005ff030219 */ /* 0x002fe40000011600 */
[----:B------:R-:W-:Y:S02]  /*eec0*/  MOV R5, R29 ;  /* 0x0000001d00057202 */ /* 0x000fe40000000f00 */
[----:B------:R-:W-:Y:S01]  /*eed0*/  SHF.R.S32.HI R0, RZ, 0x1f, R3 ;  /* 0x0000001fff007819 */ /* 0x000fe20000011403 */
[----:B------:R-:W-:-:S04]  /*eee0*/  IMAD.WIDE.U32 R8, R3, UR6, R8 ;  /* 0x0000000603087c25 */ /* 0x000fc8000f8e0008 */
[C---:B------:R-:W-:Y:S02]  /*eef0*/  IMAD R6, R0.reuse, UR4, RZ ;  /* 0x0000000400067c24 */ /* 0x040fe4000f8e02ff */
[----:B------:R-:W-:Y:S02]  /*ef00*/  IMAD R0, R0, UR6, RZ ;  /* 0x0000000600007c24 */ /* 0x000fe4000f8e02ff */
[----:B------:R-:W-:-:S04]  /*ef10*/  IMAD.WIDE.U32 R4, R3, UR4, R4 ;  /* 0x0000000403047c25 */ /* 0x000fc8000f8e0004 */
[C---:B------:R-:W-:Y:S01]  /*ef20*/  IMAD R7, R3.reuse, UR5, R6 ;  /* 0x0000000503077c24 */ /* 0x040fe2000f8e0206 */
[----:B------:R-:W-:Y:S01]  /*ef30*/  ULDC.64 UR4, c[0x0][0x3e8] ;  /* 0x0000fa0000047ab9 */ /* 0x000fe20000000a00 */
[----:B------:R-:W-:Y:S01]  /*ef40*/  IMAD R21, R3, UR7, R0 ;  /* 0x0000000703157c24 */ /* 0x000fe2000f8e0200 */
[----:B------:R-:W-:Y:S01]  /*ef50*/  ULDC.64 UR6, c[0x0][0x400] ;  /* 0x0001000000067ab9 */ /* 0x000fe20000000a00 */
[----:B------:R-:W-:Y:S01]  /*ef60*/  IMAD.IADD R7, R5, 0x1, R7 ;  /* 0x0000000105077824 */ /* 0x000fe200078e0207 */
[----:B------:R-:W-:Y:S01]  /*ef70*/  LEA R6, P0, R4, UR4, 0x1 ;  /* 0x0000000404067c11 */ /* 0x000fe2000f8008ff */
[----:B------:R-:W-:Y:S01]  /*ef80*/  UMOV UR4, 0xffffffff ;  /* 0xffffffff00047882 */ /* 0x000fe20000000000 */
[----:B------:R-:W-:Y:S02]  /*ef90*/  LEA R20, P1, R8, UR6, 0x1 ;  /* 0x0000000608147c11 */ /* 0x000fe4000f8208ff */
[----:B------:R-:W-:Y:S02]  /*efa0*/  IADD3 R21, R9, R21, RZ ;  /* 0x0000001509157210 */ /* 0x000fe40007ffe0ff */
[----:B------:R-:W-:-:S02]  /*efb0*/  LEA.HI.X R7, R4, UR5, R7, 0x1, P0 ;  /* 0x0000000504077c11 */ /* 0x000fc400080f0c07 */
[----:B------:R-:W-:Y:S01]  /*efc0*/  LEA.HI.X R21, R8, UR7, R21, 0x1, P1 ;  /* 0x0000000708157c11 */ /* 0x000fe200088f0c15 */
[----:B------:R-:W-:Y:S06]  /*efd0*/  BRA.DIV UR4, `(.L_x_1740) ;  /* 0x000001b204287947 */ /* 0x000fec000b800000 */
[----:B------:R0:W1:Y:S04]  /*efe0*/  SHFL.IDX PT, R3, R7, RZ, 0x1c1f ;  /* 0x001c1fff07037589 */ /* 0x00006800000e0000 */
[----:B------:R0:W2:Y:S04]  /*eff0*/  SHFL.IDX PT, R0, R6, RZ, 0x1c1f ;  /* 0x001c1fff06007589 */ /* 0x0000a800000e0000 */
[----:B------:R0:W3:Y:S04]  /*f000*/  SHFL.IDX PT, R5, R21, RZ, 0x1c1f ;  /* 0x001c1fff15057589 */ /* 0x0000e800000e0000 */
[----:B------:R0:W4:Y:S02]  /*f010*/  SHFL.IDX PT, R14, R20, RZ, 0x1c1f ;  /* 0x001c1fff140e7589 */ /* 0x00012400000e0000 */
.L_x_2051:
        /* <DEDUP_REMOVED lines=17> */
[----:B--2---:R-:W-:Y:S01]  /*f130*/  IMAD.MOV.U32 R12, RZ, RZ, R0 ;  /* 0x000000ffff0c7224 */ /* 0x004fe200078e0000 */
[----:B------:R-:W-:Y:S01]  /*f140*/  ISETP.GE.AND P2, PT, R16, UR4, PT ;  /* 0x0000000410007c0c */ /* 0x000fe2000bf46270 */
[----:B-1----:R-:W-:Y:S01]  /*f150*/  IMAD.MOV.U32 R13, RZ, RZ, R3 ;  /* 0x000000ffff0d7224 */ /* 0x002fe200078e0003 */
[----:B------:R-:W-:Y:S01]  /*f160*/  ISETP.GE.AND P3, PT, R168, UR4, PT ;  /* 0x00000004a8007c0c */ /* 0x000fe2000bf66270 */
[----:B----4-:R-:W-:Y:S01]  /*f170*/  IMAD.MOV.U32 R24, RZ, RZ, R14 ;  /* 0x000000ffff187224 */ /* 0x010fe200078e000e */
[----:B------:R-:W-:Y:S01]  /*f180*/  ISETP.GE.AND P4, PT, R169, UR4, PT ;  /* 0x00000004a9007c0c */ /* 0x000fe2000bf86270 */
[----:B---3--:R-:W-:Y:S01]  /*f190*/  IMAD.MOV.U32 R25, RZ, RZ, R5 ;  /* 0x000000ffff197224 */ /* 0x008fe200078e0005 */
[----:B------:R-:W-:Y:S02]  /*f1a0*/  CS2R R28, SRZ ;  /* 0x00000000001c7805 */ /* 0x000fe4000001ff00 */
[----:B------:R-:W-:-:S02]  /*f1b0*/  CS2R R30, SRZ ;  /* 0x00000000001e7805 */ /* 0x000fc4000001ff00 */
[----:B------:R-:W-:Y:S02]  /*f1c0*/  CS2R R40, SRZ ;  /* 0x0000000000287805 */ /* 0x000fe4000001ff00 */
[----:B------:R-:W-:Y:S02]  /*f1d0*/  CS2R R42, SRZ ;  /* 0x00000000002a7805 */ /* 0x000fe4000001ff00 */
[----:B------:R-:W-:Y:S01]  /*f1e0*/  CS2R R26, SRZ ;  /* 0x00000000001a7805 */ /* 0x000fe2000001ff00 */
[----:B------:R-:W-:Y:S01]  /*f1f0*/  @!P2 IMAD.SHL.U32 R9, R16, 0x2, RZ ;  /* 0x000000021009a824 */ /* 0x000fe200078e00ff */
[----:B------:R-:W-:Y:S01]  /*f200*/  @!P3 SHF.L.U32 R11, R170, 0x3, RZ ;  /* 0x00000003aa0bb819 */ /* 0x000fe200000006ff */
[----:B------:R-:W-:-:S03]  /*f210*/  @!P4 IMAD.SHL.U32 R49, R171, 0x8, RZ ;  /* 0x00000008ab31c824 */ /* 0x000fc600078e00ff */
[-C--:B------:R-:W-:Y:S02]  /*f220*/  @!P2 IADD3 R50, P0, R0, R9.reuse, RZ ;  /* 0x000000090032a210 */ /* 0x080fe40007f1e0ff */
[----:B------:R-:W-:Y:S01]  /*f230*/  @!P2 IADD3 R4, P1, R14, R9, RZ ;  /* 0x000000090e04a210 */ /* 0x000fe20007f3e0ff */
[----:B------:R-:W-:Y:S01]  /*f240*/  @!P3 IMAD.WIDE R8, R11, 0x2, R12 ;  /* 0x000000020b08b825 */ /* 0x000fe200078e020c */
[----:B------:R-:W-:Y:S02]  /*f250*/  @!P2 SHF.L.U64.HI R0, R16, 0x1, R17 ;  /* 0x000000011000a819 */ /* 0x000fe40000010211 */
[----:B------:R-:W-:Y:S01]  /*f260*/  CS2R R36, SRZ ;  /* 0x0000000000247805 */ /* 0x000fe2000001ff00 */
[----:B------:R-:W-:Y:S01]  /*f270*/  @!P4 IMAD.WIDE R14, R49, 0x2, R12 ;  /* 0x00000002310ec825 */ /* 0x000fe200078e020c */
[----:B------:R-:W-:Y:S02]  /*f280*/  CS2R R38, SRZ ;  /* 0x0000000000267805 */ /* 0x000fe4000001ff00 */
[----:B------:R-:W-:-:S02]  /*f290*/  CS2R R32, SRZ ;  /* 0x0000000000207805 */ /* 0x000fc4000001ff00 */
[----:B------:R-:W-:Y:S01]  /*f2a0*/  CS2R R34, SRZ ;  /* 0x0000000000227805 */ /* 0x000fe2000001ff00 */
[--C-:B------:R-:W-:Y:S01]  /*f2b0*/  @!P3 IMAD.WIDE R12, R11, 0x2, R24.reuse ;  /* 0x000000020b0cb825 */ /* 0x100fe200078e0218 */
[----:B------:R-:W-:Y:S02]  /*f2c0*/  CS2R R44, SRZ ;  /* 0x00000000002c7805 */ /* 0x000fe4000001ff00 */
[----:B------:R-:W-:Y:S02]  /*f2d0*/  CS2R R46, SRZ ;  /* 0x00000000002e7805 */ /* 0x000fe4000001ff00 */
[----:B------:R-:W-:Y:S01]  /*f2e0*/  @!P2 IADD3.X R51, R3, R0, RZ, P0, !PT ;  /* 0x000000000333a210 */ /* 0x000fe200007fe4ff */
[----:B------:R-:W-:Y:S01]  /*f2f0*/  @!P4 IMAD.WIDE R48, R49, 0x2, R24 ;  /* 0x000000023130c825 */ /* 0x000fe200078e0218 */
[----:B------:R-:W-:Y:S01]  /*f300*/  CS2R R24, SRZ ;  /* 0x0000000000187805 */ /* 0x000fe2000001ff00 */
[----:B------:R1:W5:Y:S02]  /*f310*/  @!P3 LD.E.128 R28, desc[UR60][R8.64] ;  /* 0x0000003c081cb980 */ /* 0x000364000c101d00 */
[----:B------:R-:W-:-:S02]  /*f320*/  @!P2 IMAD.X R5, R5, 0x1, R0, P1 ;  /* 0x000000010505a824 */ /* 0x000fc400008e0600 */
[----:B------:R1:W5:Y:S04]  /*f330*/  @!P3 LD.E.128 R40, desc[UR60][R12.64] ;  /* 0x0000003c0c28b980 */ /* 0x000368000c101d00 */
[----:B------:R1:W5:Y:S04]  /*f340*/  @!P4 LD.E.128 R24, desc[UR60][R14.64] ;  /* 0x0000003c0e18c980 */ /* 0x000368000c101d00 */
[----:B------:R1:W5:Y:S04]  /*f350*/  @!P4 LD.E.128 R36, desc[UR60][R48.64] ;  /* 0x0000003c3024c980 */ /* 0x000368000c101d00 */
[----:B------:R1:W5:Y:S04]  /*f360*/  @!P2 LD.E.128 R32, desc[UR60][R50.64] ;  /* 0x0000003c3220a980 */ /* 0x000368000c101d00 */
[----:B------:R1:W5:Y:S02]  /*f370*/  @!P2 LD.E.128 R44, desc[UR60][R4.64] ;  /* 0x0000003c042ca980 */ /* 0x000364000c101d00 */
.L_x_1742:
[----:B------:R-:W-:Y:S05]  /*f380*/  BSYNC B1 ;  /* 0x0000000000017941 */ /* 0x000fea0003800000 */
.L_x_1741:
[----:B-1-3-5:R-:W-:Y:S01]  /*f390*/  IMAD.MOV.U32 R5, RZ, RZ, R47 ;  /* 0x000000ffff057224 */ /* 0x02afe200078e002f */
[----:B------:R-:W-:Y:S01]  /*f3a0*/  MOV R4, R46 ;  /* 0x0000002e00047202 */ /* 0x000fe20000000f00 */
[----:B--2---:R-:W-:Y:S01]  /*f3b0*/  IMAD.MOV.U32 R0, RZ, RZ, R44 ;  /* 0x000000ffff007224 */ /* 0x004fe200078e002c */
        /* <DEDUP_REMOVED lines=8> */
[----:B------:R-:W-:-:S02]  /*f440*/  PRMT R88, R88, 0x5410, R4 ;  /* 0x0000541058587816 */ /* 0x000fc40000000004 */
        /* <DEDUP_REMOVED lines=27> */
[----:B------:R-:W-:Y:S02]  /*f600*/  PRMT R77, R4, 0x5410, R5 ;  /* 0x00005410044d7816 */ /* 0x000fe40000000005 */
[----:B------:R-:W-:Y:S02]  /*f610*/  CS2R R4, SRZ ;  /* 0x0000000000047805 */ /* 0x000fe4000001ff00 */
[----:B------:R-:W-:Y:S01]  /*f620*/  PRMT R76, R0, 0x5410, R3 ;  /* 0x00005410004c7816 */ /* 0x000fe20000000003 */
[----:B------:R-:W-:Y:S06]  /*f630*/  BRA.DIV UR4, `(.L_x_1743) ;  /* 0x000001ae04007947 */ /* 0x000fec000b800000 */
[----:B------:R1:W2:Y:S04]  /*f640*/  SHFL.IDX PT, R3, R7, 0x1, 0x1c1f ;  /* 0x003c1f0007037f89 */ /* 0x0002a800000e0000 */
[----:B------:R1:W3:Y:S04]  /*f650*/  SHFL.IDX PT, R0, R6, 0x1, 0x1c1f ;  /* 0x003c1f0006007f89 */ /* 0x0002e800000e0000 */
[----:B0-----:R-:W0:Y:S04]  /*f660*/  SHFL.IDX PT, R21, R21, 0x1, 0x1c1f ;  /* 0x003c1f0015157f89 */ /* 0x001e2800000e0000 */
[----:B-1----:R-:W0:Y:S02]  /*f670*/  SHFL.IDX PT, R20, R20, 0x1, 0x1c1f ;  /* 0x003c1f0014147f89 */ /* 0x002e2400000e0000 */
.L_x_2057:
[----:B------:R-:W-:Y:S01]  /*f680*/  VIADD R11, R10, 0x40 ;  /* 0x000000400a0b7836 */ /* 0x000fe20000000000 */
[----:B------:R-:W-:Y:S01]  /*f690*/  BSSY B1, `(.L_x_1744) ;  /* 0x0000032000017945 */ /* 0x000fe20003800000 */
[----:B------:R-:W-:Y:S02]  /*f6a0*/  CS2R R6, SRZ ;  /* 0x0000000000067805 */ /* 0x000fe4000001ff00 */
[----:B------:R-:W-:Y:S02]  /*f6b0*/  CS2R R8, SRZ ;  /* 0x0000000000087805 */ /* 0x000fe4000001ff00 */
[----:B------:R-:W-:Y:S02]  /*f6c0*/  CS2R R12, SRZ ;  /* 0x00000000000c7805 */ /* 0x000fe4000001ff00 */
[----:B------:R-:W-:Y:S02]  /*f6d0*/  ISETP.GE.AND P0, PT, R11, R86, PT ;  /* 0x000000560b00720c */ /* 0x000fe40003f06270 */
[----:B------:R-:W-:-:S02]  /*f6e0*/  CS2R R10, SRZ ;  /* 0x00000000000a7805 */ /* 0x000fc4000001ff00 */
[----:B----4-:R-:W-:Y:S02]  /*f6f0*/  CS2R R14, SRZ ;  /* 0x00000000000e7805 */ /* 0x010fe4000001ff00 */
[----:B------:R-:W-:Y:S02]  /*f700*/  CS2R R48, SRZ ;  /* 0x0000000000307805 */ /* 0x000fe4000001ff00 */
[----:B------:R-:W-:Y:S02]  /*f710*/  CS2R R50, SRZ ;  /* 0x0000000000327805 */ /* 0x000fe4000001ff00 */
[----:B------:R-:W-:Y:S02]  /*f720*/  CS2R R52, SRZ ;  /* 0x0000000000347805 */ /* 0x000fe4000001ff00 */
[----:B------:R-:W-:Y:S02]  /*f730*/  CS2R R54, SRZ ;  /* 0x0000000000367805 */ /* 0x000fe4000001ff00 */
[----:B------:R-:W-:-:S02]  /*f740*/  CS2R R56, SRZ ;  /* 0x0000000000387805 */ /* 0x000fc4000001ff00 */
[----:B------:R-:W-:Y:S01]  /*f750*/  CS2R R58, SRZ ;  /* 0x00000000003a7805 */ /* 0x000fe2000001ff00 */
[----:B------:R-:W-:Y:S06]  /*f760*/  @P0 BRA `(.L_x_1745) ;  /* 0x0000000000900947 */ /* 0x000fec0003800000 */
[----:B------:R-:W-:Y:S01]  /*f770*/  ULDC UR4, c[0x0][0x3f4] ;  /* 0x0000fd0000047ab9 */ /* 0x000fe20000000800 */
[----:B---3--:R-:W-:Y:S01]  /*f780*/  MOV R4, R0 ;  /* 0x0000000000047202 */ /* 0x008fe20000000f00 */
[----:B--2---:R-:W-:Y:S01]  /*f790*/  IMAD.MOV.U32 R5, RZ, RZ, R3 ;  /* 0x000000ffff057224 */ /* 0x004fe200078e0003 */
[----:B------:R-:W-:Y:S02]  /*f7a0*/  ISETP.GE.AND P2, PT, R16, UR4, PT ;  /* 0x0000000410007c0c */ /* 0x000fe4000bf46270 */
[----:B------:R-:W-:Y:S02]  /*f7b0*/  CS2R R52, SRZ ;  /* 0x0000000000347805 */ /* 0x000fe4000001ff00 */
[----:B------:R-:W-:Y:S02]  /*f7c0*/  ISETP.GE.AND P3, PT, R168, UR4, PT ;  /* 0x00000004a8007c0c */ /* 0x000fe4000bf66270 */
[----:B------:R-:W-:Y:S02]  /*f7d0*/  CS2R R54, SRZ ;  /* 0x0000000000367805 */ /* 0x000fe4000001ff00 */
[----:B------:R-:W-:-:S02]  /*f7e0*/  ISETP.GE.AND P4, PT, R169, UR4, PT ;  /* 0x00000004a9007c0c */ /* 0x000fc4000bf86270 */
[----:B------:R-:W-:Y:S02]  /*f7f0*/  CS2R R8, SRZ ;  /* 0x0000000000087805 */ /* 0x000fe4000001ff00 */
[----:B------:R-:W-:Y:S02]  /*f800*/  CS2R R10, SRZ ;  /* 0x00000000000a7805 */ /* 0x000fe4000001ff00 */
[----:B------:R-:W-:Y:S02]  /*f810*/  CS2R R56, SRZ ;  /* 0x0000000000387805 */ /* 0x000fe4000001ff00 */
[----:B------:R-:W-:Y:S01]  /*f820*/  CS2R R58, SRZ ;  /* 0x00000000003a7805 */ /* 0x000fe2000001ff00 */
[----:B------:R-:W-:Y:S02]  /*f830*/  @!P2 IMAD.SHL.U32 R63, R16, 0x2, RZ ;  /* 0x00000002103fa824 */ /* 0x000fe400078e00ff */
[----:B------:R-:W-:Y:S02]  /*f840*/  @!P3 IMAD.SHL.U32 R73, R170, 0x8, RZ ;  /* 0x00000008aa49b824 */ /* 0x000fe400078e00ff */
[----:B------:R-:W-:Y:S01]  /*f850*/  @!P4 IMAD.SHL.U32 R65, R171, 0x8, RZ ;  /* 0x00000008ab41c824 */ /* 0x000fe200078e00ff */
[-C--:B------:R-:W-:Y:S01]  /*f860*/  @!P2 IADD3 R60, P0, R0, R63.reuse, RZ ;  /* 0x0000003f003ca210 */ /* 0x080fe20007f1e0ff */
[----:B------:R-:W-:Y:S01]  /*f870*/  @!P3 IMAD.WIDE R66, R73, 0x2, R4 ;  /* 0x000000024942b825 */ /* 0x000fe200078e0204 */
[----:B0-----:R-:W-:-:S02]  /*f880*/  @!P2 IADD3 R62, P1, R20, R63, RZ ;  /* 0x0000003f143ea210 */ /* 0x001fc40007f3e0ff */
[----:B------:R-:W-:Y:S01]  /*f890*/  @!P2 SHF.L.U64.HI R0, R16, 0x1, R17 ;  /* 0x000000011000a819 */ /* 0x000fe20000010211 */
[----:B------:R-:W-:Y:S01]  /*f8a0*/  @!P4 IMAD.WIDE R70, R65, 0x2, R4 ;  /* 0x000000024146c825 */ /* 0x000fe200078e0204 */
[----:B------:R-:W-:Y:S02]  /*f8b0*/  CS2R R12, SRZ ;  /* 0x00000000000c7805 */ /* 0x000fe4000001ff00 */
[----:B------:R-:W-:Y:S02]  /*f8c0*/  CS2R R14, SRZ ;  /* 0x00000000000e7805 */ /* 0x000fe4000001ff00 */
[----:B------:R-:W-:Y:S02]  /*f8d0*/  CS2R R48, SRZ ;  /* 0x0000000000307805 */ /* 0x000fe4000001ff00 */
[----:B------:R-:W-:Y:S02]  /*f8e0*/  CS2R R50, SRZ ;  /* 0x0000000000327805 */ /* 0x000fe4000001ff00 */
[----:B------:R-:W-:-:S02]  /*f8f0*/  CS2R R4, SRZ ;  /* 0x0000000000047805 */ /* 0x000fc4000001ff00 */
[----:B------:R-:W-:Y:S01]  /*f900*/  CS2R R6, SRZ ;  /* 0x0000000000067805 */ /* 0x000fe2000001ff00 */
[--C-:B------:R-:W-:Y:S01]  /*f910*/  @!P3 IMAD.WIDE R72, R73, 0x2, R20.reuse ;  /* 0x000000024948b825 */ /* 0x100fe200078e0214 */
[----:B------:R-:W-:Y:S01]  /*f920*/  @!P2 IADD3.X R61, R3, R0, RZ, P0, !PT ;  /* 0x00000000033da210 */ /* 0x000fe200007fe4ff */
[----:B------:R1:W5:Y:S02]  /*f930*/  @!P3 LD.E.128 R52, desc[UR60][R66.64] ;  /* 0x0000003c4234b980 */ /* 0x000364000c101d00 */
[----:B------:R-:W-:Y:S02]  /*f940*/  @!P4 IMAD.WIDE R64, R65, 0x2, R20 ;  /* 0x000000024140c825 */ /* 0x000fe400078e0214 */
[----:B------:R1:W5:Y:S02]  /*f950*/  @!P3 LD.E.128 R8, desc[UR60][R72.64] ;  /* 0x0000003c4808b980 */ /* 0x000364000c101d00 */
[----:B------:R-:W-:Y:S02]  /*f960*/  @!P2 IMAD.X R63, R21, 0x1, R0, P1 ;  /* 0x00000001153fa824 */ /* 0x000fe400008e0600 */
[----:B------:R1:W5:Y:S04]  /*f970*/  @!P4 LD.E.128 R56, desc[UR60][R70.64] ;  /* 0x0000003c4638c980 */ /* 0x000368000c101d00 */
[----:B------:R1:W5:Y:S04]  /*f980*/  @!P4 LD.E.128 R12, desc[UR60][R64.64] ;  /* 0x0000003c400cc980 */ /* 0x000368000c101d00 */
[----:B------:R1:W5:Y:S04]  /*f990*/  @!P2 LD.E.128 R48, desc[UR60][R60.64] ;  /* 0x0000003c3c30a980 */ /* 0x000368000c101d00 */
[----:B------:R1:W5:Y:S02]  /*f9a0*/  @!P2 LD.E.128 R4, desc[UR60][R62.64] ;  /* 0x0000003c3e04a980 */ /* 0x000364000c101d00 */
.L_x_1745:
[----:B------:R-:W-:Y:S05]  /*f9b0*/  BSYNC B1 ;  /* 0x0000000000017941 */ /* 0x000fea0003800000 */
.L_x_1744:
[----:B--2--5:R-:W-:Y:S01]  /*f9c0*/  IMAD.MOV.U32 R3, RZ, RZ, R4 ;  /* 0x000000ffff037224 */ /* 0x024fe200078e0004 */
[----:B---3--:R-:W-:Y:S01]  /*f9d0*/  LEA.HI R0, R198, R198, RZ, 0x1 ;  /* 0x000000c6c6007211 */ /* 0x008fe200078f08ff */
[----:B0-----:R-:W-:Y:S01]  /*f9e0*/  IMAD.MOV.U32 R20, RZ, RZ, R5 ;  /* 0x000000ffff147224 */ /* 0x001fe200078e0005 */
[----:B------:R-:W-:Y:S01]  /*f9f0*/  MOV R21, R6 ;  /* 0x0000000600157202 */ /* 0x000fe20000000f00 */
[----:B-1----:R-:W-:Y:S01]  /*fa00*/  IMAD.MOV.U32 R60, RZ, RZ, R7 ;  /* 0x000000ffff3c7224 */ /* 0x002fe200078e0007 */
[----:B------:R-:W-:Y:S01]  /*fa10*/  MOV R61, R49 ;  /* 0x00000031003d7202 */ /* 0x000fe20000000f00 */
[----:B------:R-:W-:Y:S01]  /*fa20*/  IMAD.MOV.U32 R62, RZ, RZ, R50 ;  /* 0x000000ffff3e7224 */ /* 0x000fe200078e0032 */
[----:B------:R-:W-:Y:S01]  /*fa30*/  PRMT R78, R3, 0x5410, R20 ;  /* 0x00005410034e7816 */ /* 0x000fe20000000014 */
[----:B------:R-:W-:Y:S01]  /*fa40*/  BSSY B1, `(.L_x_1746) ;  /* 0x0000027000017945 */ /* 0x000fe20003800000 */
[----:B------:R-:W-:Y:S01]  /*fa50*/  LOP3.LUT R3, R0, 0xfffffffe, RZ, 0xc0, !PT ;  /* 0xfffffffe00037812 */ /* 0x000fe200078ec0ff */
[----:B------:R-:W-:Y:S01]  /*fa60*/  IMAD.MOV.U32 R0, RZ, RZ, R8 ;  /* 0x000000ffff007224 */ /* 0x000fe200078e0008 */
[----:B------:R-:W-:Y:S01]  /*fa70*/  PRMT R79, R21, 0x5410, R60 ;  /* 0x00005410154f7816 */ /* 0x000fe2000000003c */
[----:B------:R-:W-:Y:S01]  /*fa80*/  IMAD.MOV.U32 R60, RZ, RZ, R10 ;  /* 0x000000ffff3c7224 */ /* 0x000fe200078e000a */
[----:B------:R-:W-:Y:S01]  /*fa90*/  MOV R20, R9 ;  /* 0x0000000900147202 */ /* 0x000fe20000000f00 */
[----:B------:R-:W-:Y:S01]  /*faa0*/  IMAD.IADD R3, R198, 0x1, -R3 ;  /* 0x00000001c6037824 */ /* 0x000fe200078e0a03 */
[----:B------:R-:W-:-:S02]  /*fab0*/  PRMT R81, R62, 0x7610, R81 ;  /* 0x000076103e517816 */ /* 0x000fc40000000051 */
[----:B------:R-:W-:Y:S01]  /*fac0*/  PRMT R69, R0, 0x5410, R20 ;  /* 0x0000541000457816 */ /* 0x000fe20000000014 */
[----:B------:R-:W-:Y:S01]  /*fad0*/  IMAD.MOV.U32 R0, RZ, RZ, R11 ;  /* 0x000000ffff007224 */ /* 0x000fe200078e000b */
[----:B------:R-:W-:Y:S01]  /*fae0*/  SHF.L.U32 R21, R3, 0x1f, RZ ;  /* 0x0000001f03157819 */ /* 0x000fe200000006ff */
[----:B------:R-:W-:Y:S01]  /*faf0*/  IMAD.MOV.U32 R3, RZ, RZ, R12 ;  /* 0x000000ffff037224 */ /* 0x000fe200078e000c */
[----:B------:R-:W-:Y:S01]  /*fb00*/  PRMT R70, R60, 0x7610, R70 ;  /* 0x000076103c467816 */ /* 0x000fe20000000046 */
[----:B------:R-:W-:Y:S01]  /*fb10*/  IMAD.MOV.U32 R60, RZ, RZ, R14 ;  /* 0x000000ffff3c7224 */ /* 0x000fe200078e000e */
[----:B------:R-:W0:Y:S01]  /*fb20*/  SYNCS.PHASECHK.TRANS64.TRYWAIT P0, [R18+URZ+0x2a800], R21 ;  /* 0x02a80015120075a7 */ /* 0x000e22000800017f */
[----:B------:R-:W-:Y:S02]  /*fb30*/  MOV R20, R13 ;  /* 0x0000000d00147202 */ /* 0x000fe40000000f00 */
[----:B------:R-:W-:Y:S02]  /*fb40*/  PRMT R70, R70, 0x5410, R0 ;  /* 0x0000541046467816 */ /* 0x000fe40000000000 */
        /* <DEDUP_REMOVED lines=15> */
[----:B------:R-:W-:-:S03]  /*fc40*/  IMAD.MOV.U32 R61, RZ, RZ, R56 ;  /* 0x000000ffff3d7224 */ /* 0x000fc600078e0038 */
[----:B------:R-:W-:Y:S01]  /*fc50*/  PRMT R72, R20, 0x5410, R60 ;  /* 0x0000541014487816 */ /* 0x000fe2000000003c */
[----:B------:R-:W-:Y:S01]  /*fc60*/  IMAD.MOV.U32 R60, RZ, RZ, R58 ;  /* 0x000000ffff3c7224 */ /* 0x000fe200078e003a */
[----:B------:R-:W-:Y:S01]  /*fc70*/  PRMT R20, R61, 0x5410, R62 ;  /* 0x000054103d147816 */ /* 0x000fe2000000003e */
[----:B------:R-:W-:Y:S01]  /*fc80*/  IMAD.MOV.U32 R61, RZ, RZ, R59 ;  /* 0x000000ffff3d7224 */ /* 0x000fe200078e003b */
[----:B------:R-:W-:Y:S01]  /*fc90*/  ISETP.GE.AND P1, PT, R174, R73, PT ;  /* 0x00000049ae00720c */ /* 0x000fe20003f26270 */
[----:B0-----:R-:W-:-:S12]  /*fca0*/  @!P0 BRA `(.L_x_1747) ;  /* 0x000001a400d88947 */ /* 0x001fd80003800000 */
.L_x_2058:
[----:B------:R-:W-:Y:S05]  /*fcb0*/  BSYNC B1 ;  /* 0x0000000000017941 */ /* 0x000fea0003800000 */
.L_x_1746:
[----:B------:R-:W-:Y:S01]  /*fcc0*/  BSSY B1, `(.L_x_1748) ;  /* 0x000012c000017945 */ /* 0x000fe20003800000 */
[----:B0-----:R-:W-:-:S03]  /*fcd0*/  PRMT R21, R60, 0x5410, R61 ;  /* 0x000054103c157816 */ /* 0x001fc6000000003d */
[----:B------:R-:W-:Y:S05]  /*fce0*/  @P1 BRA `(.L_x_1749) ;  /* 0x0000001000a41947 */ /* 0x000fea0003800000 */
[----:B------:R-:W0:Y:S01]  /*fcf0*/  LDC R86, c[0x0][0x3f4] ;  /* 0x0000fd00ff567b82 */ /* 0x000e220000000800 */
[----:B------:R-:W-:Y:S01]  /*fd00*/  BSSY B2, `(.L_x_1750) ;  /* 0x0000067000027945 */ /* 0x000fe20003800000 */
[-C--:B0-----:R-:W-:Y:S02]  /*fd10*/  ISETP.GE.AND P0, PT, R16, R86.reuse, PT ;  /* 0x000000561000720c */ /* 0x081fe40003f06270 */
[-C--:B------:R-:W-:Y:S02]  /*fd20*/  ISETP.GE.AND P1, PT, R168, R86.reuse, PT ;  /* 0x00000056a800720c */ /* 0x080fe40003f26270 */
[----:B------:R-:W-:-:S09]  /*fd30*/  ISETP.GE.AND P2, PT, R169, R86, PT ;  /* 0x00000056a900720c */ /* 0x000fd20003f46270 */
[----:B------:R-:W-:Y:S05]  /*fd40*/  @P0 BRA `(.L_x_1751) ;  /* 0x0000000400880947 */ /* 0x000fea0003800000 */
[----:B------:R-:W-:Y:S01]  /*fd50*/  LEA.HI R62, R86, R199, RZ, 0x1d ;  /* 0x000000c7563e7211 */ /* 0x000fe200078fe8ff */
[--C-:B------:R-:W-:Y:S01]  /*fd60*/  HADD2.F32 R101, -RZ, R90.reuse.H0_H0 ;  /* 0x2000005aff657230 */ /* 0x100fe20000004100 */
[----:B------:R-:W-:Y:S01]  /*fd70*/  LOP3.LUT R60, R184, 0x38, R16, 0xf8, !PT ;  /* 0x00000038b83c7812 */ /* 0x000fe200078ef810 */
[----:B------:R-:W-:Y:S01]  /*fd80*/  HADD2.F32 R100, -RZ, R90.H1_H1 ;  /* 0x3000005aff647230 */ /* 0x000fe20000004100 */
[----:B------:R-:W-:Y:S01]  /*fd90*/  SHF.R.S32.HI R65, RZ, 0x1f, R62 ;  /* 0x0000001fff417819 */ /* 0x000fe2000001143e */
[----:B------:R-:W-:Y:S01]  /*fda0*/  IMAD.SHL.U32 R63, R62, 0x8, RZ ;  /* 0x000000083e3f7824 */ /* 0x000fe200078e00ff */
[----:B------:R-:W-:Y:S02]  /*fdb0*/  LOP3.LUT R61, R60, R185, RZ, 0x3c, !PT ;  /* 0x000000b93c3d7212 */ /* 0x000fe400078e3cff */
[----:B------:R-:W-:Y:S02]  /*fdc0*/  LEA.HI R65, R65, R62, RZ, 0x3 ;  /* 0x0000003e41417211 */ /* 0x000fe400078f18ff */
[----:B------:R-:W-:-:S02]  /*fdd0*/  LOP3.LUT R60, R184, 0x38, R63, 0xf8, !PT ;  /* 0x00000038b83c7812 */ /* 0x000fc400078ef83f */
[----:B------:R-:W-:Y:S01]  /*fde0*/  IADD3 R61, R186, R61, RZ ;  /* 0x0000003dba3d7210 */ /* 0x000fe20007ffe0ff */
[----:B------:R-:W-:Y:S01]  /*fdf0*/  IMAD.SHL.U32 R65, R65, 0x400, RZ ;  /* 0x0000040041417824 */ /* 0x000fe200078e00ff */
[----:B------:R-:W-:Y:S02]  /*fe00*/  LOP3.LUT R64, R60, R185, RZ, 0x3c, !PT ;  /* 0x000000b93c407212 */ /* 0x000fe400078e3cff */
[----:B------:R-:W-:Y:S01]  /*fe10*/  SHF.R.U32.HI R102, RZ, 0x10, R33 ;  /* 0x00000010ff667819 */ /* 0x000fe20000011621 */
[----:B------:R-:W-:Y:S01]  /*fe20*/  IMAD R91, R61, 0x2, R18 ;  /* 0x000000023d5b7824 */ /* 0x000fe200078e0212 */
[----:B------:R-:W-:Y:S02]  /*fe30*/  LOP3.LUT R65, R65, 0x7fffe000, RZ, 0xc0, !PT ;  /* 0x7fffe00041417812 */ /* 0x000fe400078ec0ff */
[----:B------:R-:W-:Y:S02]  /*fe40*/  SHF.R.U32.HI R103, RZ, 0x10, R45 ;  /* 0x00000010ff677819 */ /* 0x000fe4000001162d */
[----:B------:R-:W-:Y:S01]  /*fe50*/  IADD3 R65, R64, R65, R186 ;  /* 0x0000004140417210 */ /* 0x000fe20007ffe0ba */
[----:B------:R-:W0:Y:S01]  /*fe60*/  LDS.128 R60, [R91+0xc400] ;  /* 0x00c400005b3c7984 */ /* 0x000e220000000c00 */
[----:B------:R-:W-:Y:S01]  /*fe70*/  SHF.R.U64 R32, R32, 0x10, R33 ;  /* 0x0000001020207819 */ /* 0x000fe20000001221 */
[----:B------:R-:W-:Y:S01]  /*fe80*/  HADD2.F32 R103, -RZ, R103.H0_H0 ;  /* 0x20000067ff677230 */ /* 0x000fe20000004100 */
[----:B------:R-:W-:Y:S01]  /*fe90*/  SHF.R.U64 R44, R44, 0x10, R45 ;  /* 0x000000102c2c7819 */ /* 0x000fe2000000122d */
[----:B------:R-:W-:Y:S01]  /*fea0*/  IMAD R92, R65, 0x2, R18 ;  /* 0x00000002415c7824 */ /* 0x000fe200078e0212 */
[----:B------:R-:W-:-:S02]  /*feb0*/  SHF.R.U64 R33, R34, 0x10, R35 ;  /* 0x0000001022217819 */ /* 0x000fc40000001223 */
[--C-:B------:R-:W-:Y:S02]  /*fec0*/  SHF.R.U64 R34, R46, 0x10, R47.reuse ;  /* 0x000000102e227819 */ /* 0x100fe4000000122f */
[----:B------:R-:W1:Y:S01]  /*fed0*/  LDS.128 R64, [R92+0xc400] ;  /* 0x00c400005c407984 */ /* 0x000e620000000c00 */
[----:B------:R-:W-:Y:S01]  /*fee0*/  SHF.R.U32.HI R46, RZ, 0x10, R47 ;  /* 0x00000010ff2e7819 */ /* 0x000fe2000001162f */
[----:B------:R-:W-:Y:S01]  /*fef0*/  HADD2.F32 R33, -RZ, R33.H0_H0 ;  /* 0x20000021ff217230 */ /* 0x000fe20000004100 */
[----:B------:R-:W-:Y:S01]  /*ff00*/  SHF.R.U32.HI R35, RZ, 0x10, R35 ;  /* 0x00000010ff237819 */ /* 0x000fe20000011623 */
[--C-:B0-----:R-:W-:Y:S02]  /*ff10*/  HADD2.F32 R94, -RZ, R61.reuse.H0_H0 ;  /* 0x2000003dff5e7230 */ /* 0x101fe40000004100 */
[----:B------:R-:W-:Y:S02]  /*ff20*/  HADD2.F32 R96, -RZ, R61.H1_H1 ;  /* 0x3000003dff607230 */ /* 0x000fe40000004100 */
[----:B------:R-:W-:-:S02]  /*ff30*/  HADD2.F32 R95, -RZ, R60.H0_H0 ;  /* 0x2000003cff5f7230 */ /* 0x000fc40000004100 */
[----:B------:R-:W-:Y:S02]  /*ff40*/  HADD2.F32 R45, -RZ, R62.H0_H0 ;  /* 0x2000003eff2d7230 */ /* 0x000fe40000004100 */
[----:B------:R-:W-:Y:S02]  /*ff50*/  HADD2.F32 R47, -RZ, R63.H0_H0 ;  /* 0x2000003fff2f7230 */ /* 0x000fe40000004100 */
[--C-:B-1----:R-:W-:Y:S02]  /*ff60*/  HADD2.F32 R61, -RZ, R65.reuse.H0_H0 ;  /* 0x20000041ff3d7230 */ /* 0x102fe40000004100 */
[----:B------:R-:W-:Y:S02]  /*ff70*/  HADD2.F32 R90, -RZ, R65.H1_H1 ;  /* 0x30000041ff5a7230 */ /* 0x000fe40000004100 */
[--C-:B------:R-:W-:Y:S02]  /*ff80*/  HADD2.F32 R99, -RZ, R67.reuse.H0_H0 ;  /* 0x20000043ff637230 */ /* 0x100fe40000004100 */
[----:B------:R-:W-:Y:S01]  /*ff90*/  FMUL.FTZ R65, R61, R101 ;  /* 0x000000653d417220 */ /* 0x000fe20000410000 */
[----:B------:R-:W-:-:S02]  /*ffa0*/  HADD2.F32 R93, -RZ, R67.H1_H1 ;  /* 0x30000043ff5d7230 */ /* 0x000fc40000004100 */
[-C--:B------:R-:W-:Y:S01]  /*ffb0*/  FMUL.FTZ R105, R61, R100.reuse ;  /* 0x000000643d697220 */ /* 0x080fe20000410000 */
[----:B------:R-:W-:Y:S02]  /*ffc0*/  HADD2.F32 R67, -RZ, R102.H0_H0 ;  /* 0x20000066ff437230 */ /* 0x000fe40000004100 */
[----:B------:R-:W-:Y:S01]  /*ffd0*/  FFMA.FTZ R61, R94, R100, -R65 ;  /* 0x000000645e3d7223 */ /* 0x000fe20000010841 */
[----:B------:R-:W-:Y:S02]  /*ffe0*/  HADD2.F32 R97, -RZ, R64.H0_H0 ;  /* 0x20000040ff617230 */ /* 0x000fe40000004100 */
[----:B------:R-:W-:Y:S01]  /*fff0*/  FMUL.FTZ R107, R90, R103 ;  /* 0x000000675a6b7220 */ /* 0x000fe20000410000 */
[--C-:B------:R-:W-:Y:S02]  /*10000*/  HADD2.F32 R102, -RZ, R89.reuse.H1_H1 ;  /* 0x30000059ff667230 */ /* 0x100fe40000004100 */
[----:B------:R-:W-:Y:S01]  /*10010*/  FFMA.FTZ R65, R94, R101, R105 ;  /* 0x000000655e417223 */ /* 0x000fe20000010069 */
[----:B------:R-:W-:-:S02]  /*10020*/  HADD2.F32 R100, -RZ, R89.H0_H0 ;  /* 0x20000059ff647230 */ /* 0x000fc40000004100 */
[-C--:B------:R-:W-:Y:S01]  /*10030*/  FMUL.FTZ R101, R90, R67.reuse ;  /* 0x000000435a657220 */ /* 0x080fe20000410000 */
[----:B------:R-:W-:Y:S02]  /*10040*/  HADD2.F32 R98, -RZ, R66.H0_H0 ;  /* 0x20000042ff627230 */ /* 0x000fe40000004100 */
[C---:B------:R-:W-:Y:S01]  /*10050*/  FMUL.FTZ R104, R97.reuse, R102 ;  /* 0x0000006661687220 */ /* 0x040fe20000410000 */
[--C-:B------:R-:W-:Y:S02]  /*10060*/  HADD2.F32 R89, -RZ, R88.reuse.H1_H1 ;  /* 0x30000058ff597230 */ /* 0x100fe40000004100 */
[-C--:B------:R-:W-:Y:S01]  /*10070*/  FMUL.FTZ R97, R97, R100.reuse ;  /* 0x0000006461617220 */ /* 0x080fe20000410000 */
[C---:B------:R-:W-:Y:S01]  /*10080*/  FFMA.FTZ R90, R96.reuse, R67, -R107 ;  /* 0x00000043605a7223 */ /* 0x040fe2000001086b */
[C---:B------:R-:W-:Y:S01]  /*10090*/  FFMA.FTZ R67, R95.reuse, R100, -R104 ;  /* 0x000000645f437223 */ /* 0x040fe20000010868 */
[----:B------:R-:W-:Y:S02]  /*100a0*/  HADD2.F32 R88, -RZ, R88.H0_H0 ;  /* 0x20000058ff587230 */ /* 0x000fe40000004100 */
[----:B------:R-:W-:Y:S01]  /*100b0*/  FFMA.FTZ R97, R95, R102, R97 ;  /* 0x000000665f617223 */ /* 0x000fe20000010061 */
[----:B------:R-:W-:Y:S01]  /*100c0*/  FFMA.FTZ R94, R96, R103, R101 ;  /* 0x00000067605e7223 */ /* 0x000fe20000010065 */
[----:B------:R-:W-:Y:S01]  /*100d0*/  FMUL.FTZ R102, R98, R89 ;  /* 0x0000005962667220 */ /* 0x000fe20000410000 */
[----:B------:R-:W-:-:S02]  /*100e0*/  HADD2.F32 R100, -RZ, R87.H1_H1 ;  /* 0x30000057ff647230 */ /* 0x000fc40000004100 */
[-C--:B------:R-:W-:Y:S01]  /*100f0*/  FMUL.FTZ R98, R98, R88.reuse ;  /* 0x0000005862627220 */ /* 0x080fe20000410000 */
[----:B------:R-:W-:Y:S02]  /*10100*/  HADD2.F32 R96, -RZ, R87.H0_H0 ;  /* 0x20000057ff607230 */ /* 0x000fe40000004100 */
[----:B------:R-:W-:Y:S01]  /*10110*/  FFMA.FTZ R102, R45, R88, -R102 ;  /* 0x000000582d667223 */ /* 0x000fe20000010866 */
[----:B------:R-:W-:Y:S02]  /*10120*/  HADD2.F32 R88, -RZ, R46.H0_H0 ;  /* 0x2000002eff587230 */ /* 0x000fe40000004100 */
[C---:B------:R-:W-:Y:S01]  /*10130*/  FMUL.FTZ R104, R99.reuse, R100 ;  /* 0x0000006463687220 */ /* 0x040fe20000410000 */
[----:B------:R-:W-:Y:S02]  /*10140*/  HADD2.F32 R46, -RZ, R35.H0_H0 ;  /* 0x20000023ff2e7230 */ /* 0x000fe40000004100 */
[----:B------:R-:W-:Y:S01]  /*10150*/  FMUL.FTZ R99, R99, R96 ;  /* 0x0000006063637220 */ /* 0x000fe20000410000 */
[----:B------:R-:W-:-:S02]  /*10160*/  HADD2.F32 R63, -RZ, R63.H1_H1 ;  /* 0x3000003fff3f7230 */ /* 0x000fc40000004100 */
[----:B------:R-:W-:Y:S01]  /*10170*/  FFMA.FTZ R98, R45, R89, R98 ;  /* 0x000000592d627223 */ /* 0x000fe20000010062 */
[C---:B------:R-:W-:Y:S01]  /*10180*/  FFMA.FTZ R104, R47.reuse, R96, -R104 ;  /* 0x000000602f687223 */ /* 0x040fe20000010868 */
[----:B------:R-:W-:Y:S01]  /*10190*/  FFMA.FTZ R99, R47, R100, R99 ;  /* 0x000000642f637223 */ /* 0x000fe20000010063 */
[----:B------:R-:W-:Y:S02]  /*101a0*/  HADD2.F32 R64, -RZ, R64.H1_H1 ;  /* 0x30000040ff407230 */ /* 0x000fe40000004100 */
[C---:B------:R-:W-:Y:S01]  /*101b0*/  FMUL.FTZ R106, R93.reuse, R88 ;  /* 0x000000585d6a7220 */ /* 0x040fe20000410000 */
[----:B------:R-:W-:Y:S02]  /*101c0*/  HADD2.F32 R66, -RZ, R66.H1_H1 ;  /* 0x30000042ff427230 */ /* 0x000fe40000004100 */
[-C--:B------:R-:W-:Y:S01]  /*101d0*/  FMUL.FTZ R96, R93, R46.reuse ;  /* 0x0000002e5d607220 */ /* 0x080fe20000410000 */
[----:B------:R-:W-:Y:S02]  /*101e0*/  HADD2.F32 R45, -RZ, R44.H0_H0 ;  /* 0x2000002cff2d7230 */ /* 0x000fe40000004100 */
[----:B------:R-:W-:Y:S01]  /*101f0*/  FFMA.FTZ R89, R63, R46, -R106 ;  /* 0x0000002e3f597223 */ /* 0x000fe2000001086a */
[----:B------:R-:W-:-:S02]  /*10200*/  HADD2.F32 R47, -RZ, R34.H0_H0 ;  /* 0x20000022ff2f7230 */ /* 0x000fc40000004100 */
[----:B------:R-:W-:Y:S01]  /*10210*/  FFMA.FTZ R96, R63, R88, R96 ;  /* 0x000000583f607223 */ /* 0x000fe20000010060 */
[----:B------:R-:W-:Y:S02]  /*10220*/  HADD2.F32 R35, -RZ, R32.H0_H0 ;  /* 0x20000020ff237230 */ /* 0x000fe40000004100 */
[----:B------:R-:W-:Y:S01]  /*10230*/  FMUL.FTZ R63, R64, R45 ;  /* 0x0000002d403f7220 */ /* 0x000fe20000410000 */
[----:B------:R-:W-:Y:S02]  /*10240*/  HADD2.F32 R60, -RZ, R60.H1_H1 ;  /* 0x3000003cff3c7230 */ /* 0x000fe40000004100 */
[----:B------:R-:W-:Y:S01]  /*10250*/  FMUL.FTZ R87, R66, R47 ;  /* 0x0000002f42577220 */ /* 0x000fe20000410000 */
[----:B------:R-:W-:Y:S02]  /*10260*/  HADD2.F32 R62, -RZ, R62.H1_H1 ;  /* 0x3000003eff3e7230 */ /* 0x000fe40000004100 */
[----:B------:R-:W-:Y:S01]  /*10270*/  FMUL.FTZ R64, R64, R35 ;  /* 0x0000002340407220 */ /* 0x000fe20000410000 */
[----:B------:R-:W-:Y:S01]  /*10280*/  FMUL.FTZ R66, R66, R33 ;  /* 0x0000002142427220 */ /* 0x000fe20000410000 */
[----:B------:R-:W-:Y:S01]  /*10290*/  FFMA.FTZ R32, R60, R35, -R63 ;  /* 0x000000233c207223 */ /* 0x000fe2000001083f */
[----:B------:R-:W-:Y:S01]  /*102a0*/  F2FP.F16.F32.PACK_AB R35, R89, R104 ;  /* 0x000000685923723e */ /* 0x000fe200000000ff */
[----:B------:R-:W-:Y:S01]  /*102b0*/  FFMA.FTZ R87, R62, R33, -R87 ;  /* 0x000000213e577223 */ /* 0x000fe20000010857 */
[----:B------:R-:W-:Y:S01]  /*102c0*/  FFMA.FTZ R44, R60, R45, R64 ;  /* 0x0000002d3c2c7223 */ /* 0x000fe20000010040 */
[----:B------:R-:W-:Y:S01]  /*102d0*/  FFMA.FTZ R63, R62, R47, R66 ;  /* 0x0000002f3e3f7223 */ /* 0x000fe20000010042 */
        /* <DEDUP_REMOVED lines=9> */
.L_x_1751:
[----:B------:R-:W-:Y:S05]  /*10370*/  BSYNC B2 ;  /* 0x0000000000027941 */ /* 0x000fea0003800000 */
.L_x_1750:
[----:B------:R-:W-:Y:S04]  /*10380*/  BSSY B2, `(.L_x_1752) ;  /* 0x0000060000027945 */ /* 0x000fe80003800000 */
[----:B------:R-:W-:Y:S05]  /*10390*/  @P1 BRA `(.L_x_1753) ;  /* 0x0000000400781947 */ /* 0x000fea0003800000 */
[----:B0-----:R-:W-:Y:S01]  /*103a0*/  LEA.HI R32, R86, R170, RZ, 0x1d ;  /* 0x000000aa56207211 */ /* 0x001fe200078fe8ff */
[----:B------:R-:W-:Y:S01]  /*103b0*/  HADD2.F32 R66, -RZ, R84.H1_H1 ;  /* 0x30000054ff427230 */ /* 0x000fe20000004100 */
[----:B------:R-:W-:Y:S01]  /*103c0*/  SHF.R.U32.HI R67, RZ, 0x10, R29 ;  /* 0x00000010ff437819 */ /* 0x000fe2000001161d */
[--C-:B------:R-:W-:Y:S01]  /*103d0*/  HADD2.F32 R88, -RZ, R82.reuse.H1_H1 ;  /* 0x30000052ff587230 */ /* 0x100fe20000004100 */
[----:B------:R-:W-:Y:S01]  /*103e0*/  SHF.R.S32.HI R35, RZ, 0x1f, R32 ;  /* 0x0000001fff237819 */ /* 0x000fe20000011420 */
[----:B------:R-:W-:Y:S01]  /*103f0*/  HADD2.F32 R82, -RZ, R82.H0_H0 ;  /* 0x20000052ff527230 */ /* 0x000fe20000004100 */
[----:B------:R-:W-:Y:S01]  /*10400*/  SHF.L.U32 R33, R32, 0x3, RZ ;  /* 0x0000000320217819 */ /* 0x000fe200000006ff */
[----:B------:R-:W-:Y:S01]  /*10410*/  HADD2.F32 R84, -RZ, R84.H0_H0 ;  /* 0x20000054ff547230 */ /* 0x000fe20000004100 */
[----:B------:R-:W-:Y:S02]  /*10420*/  LEA.HI R35, R35, R32, RZ, 0x3 ;  /* 0x0000002023237211 */ /* 0x000fe400078f18ff */
[----:B------:R-:W-:-:S02]  /*10430*/  LOP3.LUT R32, R184, 0x38, R33, 0xf8, !PT ;  /* 0x00000038b8207812 */ /* 0x000fc400078ef821 */
[--C-:B------:R-:W-:Y:S01]  /*10440*/  SHF.R.U32.HI R65, RZ, 0x10, R41.reuse ;  /* 0x00000010ff417819 */ /* 0x100fe20000011629 */
[----:B------:R-:W-:Y:S01]  /*10450*/  IMAD.SHL.U32 R35, R35, 0x400, RZ ;  /* 0x0000040023237824 */ /* 0x000fe200078e00ff */
[----:B------:R-:W-:Y:S02]  /*10460*/  LOP3.LUT R44, R32, R185, RZ, 0x3c, !PT ;  /* 0x000000b9202c7212 */ /* 0x000fe400078e3cff */
[----:B------:R-:W-:Y:S01]  /*10470*/  SHF.R.U64 R40, R40, 0x10, R41 ;  /* 0x0000001028287819 */ /* 0x000fe20000001229 */
[----:B------:R-:W-:Y:S01]  /*10480*/  HADD2.F32 R65, -RZ, R65.H0_H0 ;  /* 0x20000041ff417230 */ /* 0x000fe20000004100 */
[----:B------:R-:W-:Y:S02]  /*10490*/  LOP3.LUT R45, R35, 0x7fffe000, RZ, 0xc0, !PT ;  /* 0x7fffe000232d7812 */ /* 0x000fe400078ec0ff */
[----:B------:R-:W0:Y:S01]  /*104a0*/  LDS.128 R32, [R217] ;  /* 0x00000000d9207984 */ /* 0x000e220000000c00 */
[----:B------:R-:W-:Y:S02]  /*104b0*/  SHF.R.U64 R28, R28, 0x10, R29 ;  /* 0x000000101c1c7819 */ /* 0x000fe4000000121d */
[----:B------:R-:W-:-:S02]  /*104c0*/  IADD3 R45, R44, R45, R186 ;  /* 0x0000002d2c2d7210 */ /* 0x000fc40007ffe0ba */
[--C-:B------:R-:W-:Y:S02]  /*104d0*/  SHF.R.U64 R29, R30, 0x10, R31.reuse ;  /* 0x000000101e1d7819 */ /* 0x100fe4000000121f */
[----:B------:R-:W-:Y:S01]  /*104e0*/  SHF.R.U32.HI R89, RZ, 0x10, R31 ;  /* 0x00000010ff597819 */ /* 0x000fe2000001161f */
[----:B------:R-:W-:Y:S01]  /*104f0*/  IMAD R60, R45, 0x2, R18 ;  /* 0x000000022d3c7824 */ /* 0x000fe200078e0212 */
[--C-:B------:R-:W-:Y:S01]  /*10500*/  SHF.R.U32.HI R87, RZ, 0x10, R43.reuse ;  /* 0x00000010ff577819 */ /* 0x100fe2000001162b */
[----:B------:R-:W-:Y:S01]  /*10510*/  HADD2.F32 R29, -RZ, R29.H0_H0 ;  /* 0x2000001dff1d7230 */ /* 0x000fe20000004100 */
[----:B------:R-:W-:Y:S02]  /*10520*/  SHF.R.U64 R30, R42, 0x10, R43 ;  /* 0x000000102a1e7819 */ /* 0x000fe4000000122b */
[----:B------:R-:W1:Y:S01]  /*10530*/  LDS.128 R44, [R60+0xc400] ;  /* 0x00c400003c2c7984 */ /* 0x000e620000000c00 */
[--C-:B0-----:R-:W-:Y:S02]  /*10540*/  HADD2.F32 R41, -RZ, R33.reuse.H0_H0 ;  /* 0x20000021ff297230 */ /* 0x101fe40000004100 */
[----:B------:R-:W-:-:S02]  /*10550*/  HADD2.F32 R33, -RZ, R33.H1_H1 ;  /* 0x30000021ff217230 */ /* 0x000fc40000004100 */
[----:B------:R-:W-:Y:S02]  /*10560*/  HADD2.F32 R31, -RZ, R32.H0_H0 ;  /* 0x20000020ff1f7230 */ /* 0x000fe40000004100 */
[----:B------:R-:W-:Y:S02]  /*10570*/  HADD2.F32 R42, -RZ, R34.H0_H0 ;  /* 0x20000022ff2a7230 */ /* 0x000fe40000004100 */
[--C-:B------:R-:W-:Y:S02]  /*10580*/  HADD2.F32 R43, -RZ, R35.reuse.H0_H0 ;  /* 0x20000023ff2b7230 */ /* 0x100fe40000004100 */
[----:B------:R-:W-:Y:S02]  /*10590*/  HADD2.F32 R35, -RZ, R35.H1_H1 ;  /* 0x30000023ff237230 */ /* 0x000fe40000004100 */
[----:B------:R-:W-:Y:S02]  /*105a0*/  HADD2.F32 R32, -RZ, R32.H1_H1 ;  /* 0x30000020ff207230 */ /* 0x000fe40000004100 */
[----:B-1----:R-:W-:-:S02]  /*105b0*/  HADD2.F32 R61, -RZ, R45.H0_H0 ;  /* 0x2000002dff3d7230 */ /* 0x002fc40000004100 */
[----:B------:R-:W-:Y:S02]  /*105c0*/  HADD2.F32 R62, -RZ, R45.H1_H1 ;  /* 0x3000002dff3e7230 */ /* 0x000fe40000004100 */
[----:B------:R-:W-:Y:S02]  /*105d0*/  HADD2.F32 R45, -RZ, R44.H0_H0 ;  /* 0x2000002cff2d7230 */ /* 0x000fe40000004100 */
[C---:B------:R-:W-:Y:S01]  /*105e0*/  FMUL.FTZ R90, R61.reuse, R88 ;  /* 0x000000583d5a7220 */ /* 0x040fe20000410000 */
[-C--:B------:R-:W-:Y:S01]  /*105f0*/  FMUL.FTZ R92, R61, R66.reuse ;  /* 0x000000423d5c7220 */ /* 0x080fe20000410000 */
[----:B------:R-:W-:Y:S02]  /*10600*/  HADD2.F32 R61, -RZ, R67.H0_H0 ;  /* 0x20000043ff3d7230 */ /* 0x000fe40000004100 */
[C---:B------:R-:W-:Y:S01]  /*10610*/  FFMA.FTZ R90, R41.reuse, R66, -R90 ;  /* 0x00000042295a7223 */ /* 0x040fe2000001085a */
[----:B------:R-:W-:Y:S01]  /*10620*/  FFMA.FTZ R92, R41, R88, R92 ;  /* 0x00000058295c7223 */ /* 0x000fe2000001005c */
[C---:B------:R-:W-:Y:S01]  /*10630*/  FMUL.FTZ R66, R62.reuse, R65 ;  /* 0x000000413e427220 */ /* 0x040fe20000410000 */
[----:B------:R-:W-:Y:S01]  /*10640*/  FMUL.FTZ R88, R62, R61 ;  /* 0x0000003d3e587220 */ /* 0x000fe20000410000 */
[----:B------:R-:W-:Y:S01]  /*10650*/  FMUL.FTZ R62, R45, R82 ;  /* 0x000000522d3e7220 */ /* 0x000fe20000410000 */
[----:B------:R-:W-:-:S02]  /*10660*/  HADD2.F32 R63, -RZ, R46.H0_H0 ;  /* 0x2000002eff3f7230 */ /* 0x000fc40000004100 */
[C---:B------:R-:W-:Y:S01]  /*10670*/  FFMA.FTZ R61, R33.reuse, R61, -R66 ;  /* 0x0000003d213d7223 */ /* 0x040fe20000010842 */
[----:B------:R-:W-:Y:S01]  /*10680*/  FFMA.FTZ R65, R33, R65, R88 ;  /* 0x0000004121417223 */ /* 0x000fe20000010058 */
[----:B------:R-:W-:Y:S02]  /*10690*/  HADD2.F32 R41, -RZ, R83.H0_H0 ;  /* 0x20000053ff297230 */ /* 0x000fe40000004100 */
[-C--:B------:R-:W-:Y:S01]  /*106a0*/  FMUL.FTZ R45, R45, R84.reuse ;  /* 0x000000542d2d7220 */ /* 0x080fe20000410000 */
[----:B------:R-:W-:Y:S02]  /*106b0*/  HADD2.F32 R33, -RZ, R85.H0_H0 ;  /* 0x20000055ff217230 */ /* 0x000fe40000004100 */
[C---:B------:R-:W-:Y:S01]  /*106c0*/  FFMA.FTZ R84, R31.reuse, R84, -R62 ;  /* 0x000000541f547223 */ /* 0x040fe2000001083e */
[----:B------:R-:W-:Y:S02]  /*106d0*/  HADD2.F32 R64, -RZ, R47.H0_H0 ;  /* 0x2000002fff407230 */ /* 0x000fe40000004100 */
[----:B------:R-:W-:Y:S01]  /*106e0*/  FFMA.FTZ R45, R31, R82, R45 ;  /* 0x000000521f2d7223 */ /* 0x000fe2000001002d */
[----:B------:R-:W-:-:S02]  /*106f0*/  HADD2.F32 R83, -RZ, R83.H1_H1 ;  /* 0x30000053ff537230 */ /* 0x000fc40000004100 */
[C---:B------:R-:W-:Y:S01]  /*10700*/  FMUL.FTZ R31, R63.reuse, R41 ;  /* 0x000000293f1f7220 */ /* 0x040fe20000410000 */
[----:B------:R-:W-:Y:S02]  /*10710*/  HADD2.F32 R85, -RZ, R85.H1_H1 ;  /* 0x30000055ff557230 */ /* 0x000fe40000004100 */
[----:B------:R-:W-:Y:S01]  /*10720*/  FMUL.FTZ R67, R63, R33 ;  /* 0x000000213f437220 */ /* 0x000fe20000410000 */
[----:B------:R-:W-:Y:S02]  /*10730*/  HADD2.F32 R47, -RZ, R47.H1_H1 ;  /* 0x3000002fff2f7230 */ /* 0x000fe40000004100 */
[----:B------:R-:W-:Y:S01]  /*10740*/  FMUL.FTZ R82, R64, R83 ;  /* 0x0000005340527220 */ /* 0x000fe20000410000 */
[----:B------:R-:W-:Y:S02]  /*10750*/  HADD2.F32 R66, -RZ, R87.H0_H0 ;  /* 0x20000057ff427230 */ /* 0x000fe40000004100 */
[----:B------:R-:W-:Y:S01]  /*10760*/  FFMA.FTZ R63, R42, R33, -R31 ;  /* 0x000000212a3f7223 */ /* 0x000fe2000001081f */
[----:B------:R-:W-:-:S02]  /*10770*/  HADD2.F32 R62, -RZ, R89.H0_H0 ;  /* 0x20000059ff3e7230 */ /* 0x000fc40000004100 */
[----:B------:R-:W-:Y:S01]  /*10780*/  FMUL.FTZ R64, R64, R85 ;  /* 0x0000005540407220 */ /* 0x000fe20000410000 */
[----:B------:R-:W-:Y:S01]  /*10790*/  FFMA.FTZ R67, R42, R41, R67 ;  /* 0x000000292a437223 */ /* 0x000fe20000010043 */
[----:B------:R-:W-:Y:S02]  /*107a0*/  HADD2.F32 R44, -RZ, R44.H1_H1 ;  /* 0x3000002cff2c7230 */ /* 0x000fe40000004100 */
[C---:B------:R-:W-:Y:S01]  /*107b0*/  FMUL.FTZ R42, R47.reuse, R66 ;  /* 0x000000422f2a7220 */ /* 0x040fe20000410000 */
[----:B------:R-:W-:Y:S02]  /*107c0*/  HADD2.F32 R46, -RZ, R46.H1_H1 ;  /* 0x3000002eff2e7230 */ /* 0x000fe40000004100 */
[----:B------:R-:W-:Y:S01]  /*107d0*/  FMUL.FTZ R88, R47, R62 ;  /* 0x0000003e2f587220 */ /* 0x000fe20000410000 */
[----:B------:R-:W-:Y:S02]  /*107e0*/  HADD2.F32 R33, -RZ, R40.H0_H0 ;  /* 0x20000028ff217230 */ /* 0x000fe40000004100 */
[----:B------:R-:W-:Y:S01]  /*107f0*/  FFMA.FTZ R82, R43, R85, -R82 ;  /* 0x000000552b527223 */ /* 0x000fe20000010852 */
[----:B------:R-:W-:-:S02]  /*10800*/  HADD2.F32 R41, -RZ, R30.H0_H0 ;  /* 0x2000001eff297230 */ /* 0x000fc40000004100 */
[----:B------:R-:W-:Y:S01]  /*10810*/  FFMA.FTZ R64, R43, R83, R64 ;  /* 0x000000532b407223 */ /* 0x000fe20000010040 */
[----:B------:R-:W-:Y:S02]  /*10820*/  HADD2.F32 R31, -RZ, R28.H0_H0 ;  /* 0x2000001cff1f7230 */ /* 0x000fe40000004100 */
[C---:B------:R-:W-:Y:S01]  /*10830*/  FFMA.FTZ R83, R35.reuse, R62, -R42 ;  /* 0x0000003e23537223 */ /* 0x040fe2000001082a */
[----:B------:R-:W-:Y:S02]  /*10840*/  HADD2.F32 R34, -RZ, R34.H1_H1 ;  /* 0x30000022ff227230 */ /* 0x000fe40000004100 */
[----:B------:R-:W-:Y:S01]  /*10850*/  FFMA.FTZ R85, R35, R66, R88 ;  /* 0x0000004223557223 */ /* 0x000fe20000010058 */
[----:B------:R-:W-:Y:S01]  /*10860*/  FMUL.FTZ R35, R44, R33 ;  /* 0x000000212c237220 */ /* 0x000fe20000410000 */
[----:B------:R-:W-:Y:S01]  /*10870*/  FMUL.FTZ R47, R46, R41 ;  /* 0x000000292e2f7220 */ /* 0x000fe20000410000 */
[----:B------:R-:W-:Y:S01]  /*10880*/  FMUL.FTZ R44, R44, R31 ;  /* 0x0000001f2c2c7220 */ /* 0x000fe20000410000 */
[----:B------:R-:W-:Y:S01]  /*10890*/  FMUL.FTZ R46, R46, R29 ;  /* 0x0000001d2e2e7220 */ /* 0x000fe20000410000 */
[----:B------:R-:W-:Y:S01]  /*108a0*/  FFMA.FTZ R43, R32, R31, -R35 ;  /* 0x0000001f202b7223 */ /* 0x000fe20000010823 */
[----:B------:R-:W-:Y:S01]  /*108b0*/  FFMA.FTZ R30, R34, R29, -R47 ;  /* 0x0000001d221e7223 */ /* 0x000fe2000001082f */
[----:B------:R-:W-:Y:S01]  /*108c0*/  FFMA.FTZ R32, R32, R33, R44 ;  /* 0x0000002120207223 */ /* 0x000fe2000001002c */
        /* <DEDUP_REMOVED lines=8> */
[----:B------:R-:W-:-:S02]  /*10950*/  F2FP.F16.F32.PACK_AB R32, R32, R45 ;  /* 0x0000002d2020723e */ /* 0x000fc400000000ff */
[----:B------:R-:W-:-:S05]  /*10960*/  F2FP.F16.F32.PACK_AB R34, R34, R67 ;  /* 0x000000432222723e */ /* 0x000fca00000000ff */
[----:B------:R1:W-:Y:S02]  /*10970*/  STS.128 [R60+0xc400], R32 ;  /* 0x00c400203c007388 */ /* 0x0003e40000000c00 */
.L_x_1753:
[----:B------:R-:W-:Y:S05]  /*10980*/  BSYNC B2 ;  /* 0x0000000000027941 */ /* 0x000fea0003800000 */
.L_x_1752:
[----:B------:R-:W-:Y:S05]  /*10990*/  @P2 BRA `(.L_x_1749) ;  /* 0x0000000400782947 */ /* 0x000fea0003800000 */
[----:B------:R-:W-:Y:S01]  /*109a0*/  LEA.HI R86, R86, R171, RZ, 0x1d ;  /* 0x000000ab56567211 */ /* 0x000fe200078fe8ff */
[----:B------:R-:W-:Y:S01]  /*109b0*/  HADD2.F32 R41, -RZ, R76.H1_H1 ;  /* 0x3000004cff297230 */ /* 0x000fe20000004100 */
[--C-:B0-----:R-:W-:Y:S01]  /*109c0*/  SHF.R.U32.HI R44, RZ, 0x10, R37.reuse ;  /* 0x00000010ff2c7819 */ /* 0x101fe20000011625 */
[--C-:B------:R-:W-:Y:S01]  /*109d0*/  HADD2.F32 R42, -RZ, R75.reuse.H0_H0 ;  /* 0x2000004bff2a7230 */ /* 0x100fe20000004100 */
[----:B-1----:R-:W-:Y:S01]  /*109e0*/  SHF.R.S32.HI R31, RZ, 0x1f, R86 ;  /* 0x0000001fff1f7819 */ /* 0x002fe20000011456 */
[----:B------:R-:W-:Y:S01]  /*109f0*/  IMAD.SHL.U32 R29, R86, 0x8, RZ ;  /* 0x00000008561d7824 */ /* 0x000fe200078e00ff */
[----:B------:R-:W-:Y:S01]  /*10a00*/  SHF.R.U64 R61, R36, 0x10, R37 ;  /* 0x00000010243d7819 */ /* 0x000fe20000001225 */
[----:B------:R-:W-:Y:S01]  /*10a10*/  HADD2.F32 R44, -RZ, R44.H0_H0 ;  /* 0x2000002cff2c7230 */ /* 0x000fe20000004100 */
[----:B------:R-:W-:Y:S01]  /*10a20*/  LEA.HI R31, R31, R86, RZ, 0x3 ;  /* 0x000000561f1f7211 */ /* 0x000fe200078f18ff */
[----:B------:R-:W-:Y:S01]  /*10a30*/  HADD2.F32 R75, -RZ, R75.H1_H1 ;  /* 0x3000004bff4b7230 */ /* 0x000fe20000004100 */
[----:B------:R-:W-:Y:S01]  /*10a40*/  LOP3.LUT R28, R184, 0x38, R29, 0xf8, !PT ;  /* 0x00000038b81c7812 */ /* 0x000fe200078ef81d */
[----:B------:R-:W-:Y:S01]  /*10a50*/  HADD2.F32 R76, -RZ, R76.H0_H0 ;  /* 0x2000004cff4c7230 */ /* 0x000fe20000004100 */
[----:B------:R-:W-:-:S02]  /*10a60*/  SHF.L.U32 R31, R31, 0xa, RZ ;  /* 0x0000000a1f1f7819 */ /* 0x000fc400000006ff */
[----:B------:R-:W-:Y:S02]  /*10a70*/  LOP3.LUT R32, R28, R185, RZ, 0x3c, !PT ;  /* 0x000000b91c207212 */ /* 0x000fe400078e3cff */
[----:B------:R-:W-:Y:S02]  /*10a80*/  LOP3.LUT R33, R31, 0x7fffe000, RZ, 0xc0, !PT ;  /* 0x7fffe0001f217812 */ /* 0x000fe400078ec0ff */
[----:B------:R-:W0:Y:S01]  /*10a90*/  LDS.128 R28, [R215] ;  /* 0x00000000d71c7984 */ /* 0x000e220000000c00 */
[--C-:B------:R-:W-:Y:S02]  /*10aa0*/  SHF.R.U32.HI R43, RZ, 0x10, R25.reuse ;  /* 0x00000010ff2b7819 */ /* 0x100fe40000011619 */
[----:B------:R-:W-:Y:S02]  /*10ab0*/  IADD3 R33, R32, R33, R186 ;  /* 0x0000002120217210 */ /* 0x000fe40007ffe0ba */
[----:B------:R-:W-:Y:S02]  /*10ac0*/  SHF.R.U64 R65, R24, 0x10, R25 ;  /* 0x0000001018417819 */ /* 0x000fe40000001219 */
[--C-:B------:R-:W-:Y:S01]  /*10ad0*/  SHF.R.U64 R47, R38, 0x10, R39.reuse ;  /* 0x00000010262f7819 */ /* 0x100fe20000001227 */
[----:B------:R-:W-:Y:S01]  /*10ae0*/  IMAD R40, R33, 0x2, R18 ;  /* 0x0000000221287824 */ /* 0x000fe200078e0212 */
[----:B------:R-:W-:-:S02]  /*10af0*/  SHF.R.U32.HI R45, RZ, 0x10, R39 ;  /* 0x00000010ff2d7819 */ /* 0x000fc40000011627 */
[--C-:B------:R-:W-:Y:S02]  /*10b00*/  SHF.R.U32.HI R63, RZ, 0x10, R27.reuse ;  /* 0x00000010ff3f7819 */ /* 0x100fe4000001161b */
[----:B------:R-:W1:Y:S01]  /*10b10*/  LDS.128 R32, [R40+0xc400] ;  /* 0x00c4000028207984 */ /* 0x000e620000000c00 */
[----:B------:R-:W-:Y:S01]  /*10b20*/  SHF.R.U64 R64, R26, 0x10, R27 ;  /* 0x000000101a407819 */ /* 0x000fe2000000121b */
[--C-:B0-----:R-:W-:Y:S02]  /*10b30*/  HADD2.F32 R25, -RZ, R29.reuse.H0_H0 ;  /* 0x2000001dff197230 */ /* 0x101fe40000004100 */
[----:B------:R-:W-:Y:S02]  /*10b40*/  HADD2.F32 R29, -RZ, R29.H1_H1 ;  /* 0x3000001dff1d7230 */ /* 0x000fe40000004100 */
[----:B------:R-:W-:Y:S02]  /*10b50*/  HADD2.F32 R24, -RZ, R28.H0_H0 ;  /* 0x2000001cff187230 */ /* 0x000fe40000004100 */
[----:B------:R-:W-:-:S02]  /*10b60*/  HADD2.F32 R26, -RZ, R30.H0_H0 ;  /* 0x2000001eff1a7230 */ /* 0x000fc40000004100 */
[--C-:B------:R-:W-:Y:S02]  /*10b70*/  HADD2.F32 R27, -RZ, R31.reuse.H0_H0 ;  /* 0x2000001fff1b7230 */ /* 0x100fe40000004100 */
[----:B------:R-:W-:Y:S02]  /*10b80*/  HADD2.F32 R31, -RZ, R31.H1_H1 ;  /* 0x3000001fff1f7230 */ /* 0x000fe40000004100 */
[----:B------:R-:W-:Y:S02]  /*10b90*/  HADD2.F32 R28, -RZ, R28.H1_H1 ;  /* 0x3000001cff1c7230 */ /* 0x000fe40000004100 */
[--C-:B-1----:R-:W-:Y:S02]  /*10ba0*/  HADD2.F32 R36, -RZ, R33.reuse.H0_H0 ;  /* 0x20000021ff247230 */ /* 0x102fe40000004100 */
[----:B------:R-:W-:Y:S02]  /*10bb0*/  HADD2.F32 R37, -RZ, R33.H1_H1 ;  /* 0x30000021ff257230 */ /* 0x000fe40000004100 */
[----:B------:R-:W-:-:S02]  /*10bc0*/  HADD2.F32 R33, -RZ, R32.H0_H0 ;  /* 0x20000020ff217230 */ /* 0x000fc40000004100 */
[C---:B------:R-:W-:Y:S01]  /*10bd0*/  FMUL.FTZ R46, R36.reuse, R42 ;  /* 0x0000002a242e7220 */ /* 0x040fe20000410000 */
[-C--:B------:R-:W-:Y:S01]  /*10be0*/  FMUL.FTZ R60, R36, R41.reuse ;  /* 0x00000029243c7220 */ /* 0x080fe20000410000 */
[----:B------:R-:W-:Y:S02]  /*10bf0*/  HADD2.F32 R36, -RZ, R43.H0_H0 ;  /* 0x2000002bff247230 */ /* 0x000fe40000004100 */
[----:B------:R-:W-:Y:S01]  /*10c00*/  FMUL.FTZ R62, R37, R44 ;  /* 0x0000002c253e7220 */ /* 0x000fe20000410000 */
[C---:B------:R-:W-:Y:S01]  /*10c10*/  FFMA.FTZ R46, R25.reuse, R41, -R46 ;  /* 0x00000029192e7223 */ /* 0x040fe2000001082e */
[----:B------:R-:W-:Y:S01]  /*10c20*/  FFMA.FTZ R60, R25, R42, R60 ;  /* 0x0000002a193c7223 */ /* 0x000fe2000001003c */
[----:B------:R-:W-:Y:S01]  /*10c30*/  FMUL.FTZ R25, R33, R75 ;  /* 0x0000004b21197220 */ /* 0x000fe20000410000 */
[-C--:B------:R-:W-:Y:S01]  /*10c40*/  FMUL.FTZ R42, R37, R36.reuse ;  /* 0x00000024252a7220 */ /* 0x080fe20000410000 */
[----:B------:R-:W-:Y:S01]  /*10c50*/  FFMA.FTZ R41, R29, R36, -R62 ;  /* 0x000000241d297223 */ /* 0x000fe2000001083e */
[-C--:B------:R-:W-:Y:S01]  /*10c60*/  FMUL.FTZ R36, R33, R76.reuse ;  /* 0x0000004c21247220 */ /* 0x080fe20000410000 */
[----:B------:R-:W-:Y:S01]  /*10c70*/  FFMA.FTZ R76, R24, R76, -R25 ;  /* 0x0000004c184c7223 */ /* 0x000fe20000010819 */
[----:B------:R-:W-:-:S02]  /*10c80*/  HADD2.F32 R38, -RZ, R34.H0_H0 ;  /* 0x20000022ff267230 */ /* 0x000fc40000004100 */
[----:B------:R-:W-:Y:S01]  /*10c90*/  FFMA.FTZ R43, R29, R44, R42 ;  /* 0x0000002c1d2b7223 */ /* 0x000fe2000001002a */
[--C-:B------:R-:W-:Y:S02]  /*10ca0*/  HADD2.F32 R37, -RZ, R74.reuse.H1_H1 ;  /* 0x3000004aff257230 */ /* 0x100fe40000004100 */
[----:B------:R-:W-:Y:S01]  /*10cb0*/  FFMA.FTZ R75, R24, R75, R36 ;  /* 0x0000004b184b7223 */ /* 0x000fe20000010024 */
[----:B------:R-:W-:Y:S02]  /*10cc0*/  HADD2.F32 R25, -RZ, R77.H0_H0 ;  /* 0x2000004dff197230 */ /* 0x000fe40000004100 */
[----:B------:R-:W-:Y:S02]  /*10cd0*/  HADD2.F32 R39, -RZ, R35.H0_H0 ;  /* 0x20000023ff277230 */ /* 0x000fe40000004100 */
[C---:B------:R-:W-:Y:S01]  /*10ce0*/  FMUL.FTZ R29, R38.reuse, R37 ;  /* 0x00000025261d7220 */ /* 0x040fe20000410000 */
[----:B------:R-:W-:Y:S02]  /*10cf0*/  HADD2.F32 R74, -RZ, R74.H0_H0 ;  /* 0x2000004aff4a7230 */ /* 0x000fe40000004100 */
[----:B------:R-:W-:Y:S01]  /*10d00*/  FMUL.FTZ R33, R38, R25 ;  /* 0x0000001926217220 */ /* 0x000fe20000410000 */
[----:B------:R-:W-:-:S02]  /*10d10*/  HADD2.F32 R24, -RZ, R77.H1_H1 ;  /* 0x3000004dff187230 */ /* 0x000fc40000004100 */
[C---:B------:R-:W-:Y:S01]  /*10d20*/  FFMA.FTZ R42, R26.reuse, R25, -R29 ;  /* 0x000000191a2a7223 */ /* 0x040fe2000001081d */
[----:B------:R-:W-:Y:S02]  /*10d30*/  HADD2.F32 R35, -RZ, R35.H1_H1 ;  /* 0x30000023ff237230 */ /* 0x000fe40000004100 */
[C---:B------:R-:W-:Y:S01]  /*10d40*/  FMUL.FTZ R44, R39.reuse, R74 ;  /* 0x0000004a272c7220 */ /* 0x040fe20000410000 */
[----:B------:R-:W-:Y:S02]  /*10d50*/  HADD2.F32 R38, -RZ, R45.H0_H0 ;  /* 0x2000002dff267230 */ /* 0x000fe40000004100 */
[-C--:B------:R-:W-:Y:S01]  /*10d60*/  FMUL.FTZ R39, R39, R24.reuse ;  /* 0x0000001827277220 */ /* 0x080fe20000410000 */
[----:B------:R-:W-:Y:S02]  /*10d70*/  HADD2.F32 R36, -RZ, R63.H0_H0 ;  /* 0x2000003fff247230 */ /* 0x000fe40000004100 */
[----:B------:R-:W-:Y:S01]  /*10d80*/  FFMA.FTZ R37, R26, R37, R33 ;  /* 0x000000251a257223 */ /* 0x000fe20000010021 */
[----:B------:R-:W-:Y:S01]  /*10d90*/  FFMA.FTZ R44, R27, R24, -R44 ;  /* 0x000000181b2c7223 */ /* 0x000fe2000001082c */
[----:B------:R-:W-:-:S02]  /*10da0*/  HADD2.F32 R32, -RZ, R32.H1_H1 ;  /* 0x30000020ff207230 */ /* 0x000fc40000004100 */
[----:B------:R-:W-:Y:S01]  /*10db0*/  FMUL.FTZ R26, R35, R38 ;  /* 0x00000026231a7220 */ /* 0x000fe20000410000 */
[----:B------:R-:W-:Y:S02]  /*10dc0*/  HADD2.F32 R34, -RZ, R34.H1_H1 ;  /* 0x30000022ff227230 */ /* 0x000fe40000004100 */
[----:B------:R-:W-:Y:S01]  /*10dd0*/  FFMA.FTZ R74, R27, R74, R39 ;  /* 0x0000004a1b4a7223 */ /* 0x000fe20000010027 */
[-C--:B------:R-:W-:Y:S01]  /*10de0*/  FMUL.FTZ R24, R35, R36.reuse ;  /* 0x0000002423187220 */ /* 0x080fe20000410000 */
[----:B------:R-:W-:Y:S02]  /*10df0*/  HADD2.F32 R29, -RZ, R61.H0_H0 ;  /* 0x2000003dff1d7230 */ /* 0x000fe40000004100 */
[C---:B------:R-:W-:Y:S01]  /*10e00*/  FFMA.FTZ R45, R31.reuse, R36, -R26 ;  /* 0x000000241f2d7223 */ /* 0x040fe2000001081a */
[----:B------:R-:W-:Y:S02]  /*10e10*/  HADD2.F32 R33, -RZ, R47.H0_H0 ;  /* 0x2000002fff217230 */ /* 0x000fe40000004100 */
[----:B------:R-:W-:Y:S01]  /*10e20*/  FFMA.FTZ R47, R31, R38, R24 ;  /* 0x000000261f2f7223 */ /* 0x000fe20000010018 */
[----:B------:R-:W-:-:S02]  /*10e30*/  HADD2.F32 R25, -RZ, R65.H0_H0 ;  /* 0x20000041ff197230 */ /* 0x000fc40000004100 */
[----:B------:R-:W-:Y:S01]  /*10e40*/  FMUL.FTZ R31, R32, R29 ;  /* 0x0000001d201f7220 */ /* 0x000fe20000410000 */
[----:B------:R-:W-:Y:S02]  /*10e50*/  HADD2.F32 R27, -RZ, R64.H0_H0 ;  /* 0x20000040ff1b7230 */ /* 0x000fe40000004100 */
[----:B------:R-:W-:Y:S01]  /*10e60*/  FMUL.FTZ R39, R34, R33 ;  /* 0x0000002122277220 */ /* 0x000fe20000410000 */
[----:B------:R-:W-:Y:S02]  /*10e70*/  HADD2.F32 R30, -RZ, R30.H1_H1 ;  /* 0x3000001eff1e7230 */ /* 0x000fe40000004100 */
[-C--:B------:R-:W-:Y:S01]  /*10e80*/  FMUL.FTZ R32, R32, R25.reuse ;  /* 0x0000001920207220 */ /* 0x080fe20000410000 */
[----:B------:R-:W-:Y:S01]  /*10e90*/  FFMA.FTZ R35, R28, R25, -R31 ;  /* 0x000000191c237223 */ /* 0x000fe2000001081f */
[-C--:B------:R-:W-:Y:S01]  /*10ea0*/  FMUL.FTZ R34, R34, R27.reuse ;  /* 0x0000001b22227220 */ /* 0x080fe20000410000 */
        /* <DEDUP_REMOVED lines=13> */
.L_x_1749:
[----:B------:R-:W-:Y:S05]  /*10f80*/  BSYNC B1 ;  /* 0x0000000000017941 */ /* 0x000fea0003800000 */
.L_x_1748:
[----:B------:R-:W-:-:S13]  /*10f90*/  ISETP.GE.AND P0, PT, R219, R73, PT ;  /* 0x00000049db00720c */ /* 0x000fda0003f06270 */
[----:B------:R-:W-:Y:S05]  /*10fa0*/  @P0 BRA `(.L_x_1729) ;  /* 0x0000001000940947 */ /* 0x000fea0003800000 */
[----:B01----:R-:W0:Y:S01]  /*10fb0*/  LDC R32, c[0x0][0x3f4] ;  /* 0x0000fd00ff207b82 */ /* 0x003e220000000800 */
[----:B------:R-:W-:Y:S01]  /*10fc0*/  BSSY B1, `(.L_x_1754) ;  /* 0x0000063000017945 */ /* 0x000fe20003800000 */
[-C--:B0-----:R-:W-:Y:S02]  /*10fd0*/  ISETP.GE.AND P0, PT, R16, R32.reuse, PT ;  /* 0x000000201000720c */ /* 0x081fe40003f06270 */
[-C--:B------:R-:W-:Y:S02]  /*10fe0*/  ISETP.GE.AND P1, PT, R168, R32.reuse, PT ;  /* 0x00000020a800720c */ /* 0x080fe40003f26270 */
[----:B------:R-:W-:-:S09]  /*10ff0*/  ISETP.GE.AND P2, PT, R169, R32, PT ;  /* 0x00000020a900720c */ /* 0x000fd20003f46270 */
[----:B------:R-:W-:Y:S05]  /*11000*/  @P0 BRA `(.L_x_1755) ;  /* 0x0000000400780947 */ /* 0x000fea0003800000 */
[----:B--2---:R-:W-:Y:S01]  /*11010*/  LEA.HI R24, R32, R199, RZ, 0x1d ;  /* 0x000000c720187211 */ /* 0x004fe200078fe8ff */
[----:B------:R-:W-:Y:S01]  /*11020*/  HADD2.F32 R38, -RZ, R80.H1_H1 ;  /* 0x30000050ff267230 */ /* 0x000fe20000004100 */
[----:B------:R-:W-:Y:S01]  /*11030*/  SHF.R.U32.HI R41, RZ, 0x10, R49 ;  /* 0x00000010ff297819 */ /* 0x000fe20000011631 */
[--C-:B------:R-:W-:Y:S01]  /*11040*/  HADD2.F32 R39, -RZ, R78.reuse.H1_H1 ;  /* 0x3000004eff277230 */ /* 0x100fe20000004100 */
[----:B------:R-:W-:Y:S01]  /*11050*/  SHF.R.S32.HI R25, RZ, 0x1f, R24 ;  /* 0x0000001fff197819 */ /* 0x000fe20000011418 */
[----:B------:R-:W-:Y:S01]  /*11060*/  IMAD.SHL.U32 R26, R24, 0x8, RZ ;  /* 0x00000008181a7824 */ /* 0x000fe200078e00ff */
[----:B------:R-:W-:Y:S01]  /*11070*/  SHF.R.U32.HI R40, RZ, 0x10, R5 ;  /* 0x00000010ff287819 */ /* 0x000fe20000011605 */
[----:B------:R-:W-:Y:S01]  /*11080*/  HADD2.F32 R78, -RZ, R78.H0_H0 ;  /* 0x2000004eff4e7230 */ /* 0x000fe20000004100 */
[----:B------:R-:W-:Y:S01]  /*11090*/  LEA.HI R24, R25, R24, RZ, 0x3 ;  /* 0x0000001819187211 */ /* 0x000fe200078f18ff */
[----:B------:R-:W-:Y:S01]  /*110a0*/  HADD2.F32 R80, -RZ, R80.H0_H0 ;  /* 0x20000050ff507230 */ /* 0x000fe20000004100 */
[----:B------:R-:W-:Y:S01]  /*110b0*/  LOP3.LUT R25, R181, 0x38, R26, 0xf8, !PT ;  /* 0x00000038b5197812 */ /* 0x000fe200078ef81a */
[----:B------:R-:W-:Y:S01]  /*110c0*/  HADD2.F32 R40, -RZ, R40.H0_H0 ;  /* 0x20000028ff287230 */ /* 0x000fe20000004100 */
[----:B------:R-:W-:Y:S01]  /*110d0*/  SHF.R.U64 R60, R48, 0x10, R49 ;  /* 0x00000010303c7819 */ /* 0x000fe20000001231 */
[----:B------:R-:W-:Y:S01]  /*110e0*/  IMAD.SHL.U32 R24, R24, 0x400, RZ ;  /* 0x0000040018187824 */ /* 0x000fe200078e00ff */
[----:B------:R-:W-:-:S02]  /*110f0*/  LOP3.LUT R29, R25, R218, RZ, 0x3c, !PT ;  /* 0x000000da191d7212 */ /* 0x000fc400078e3cff */
[----:B------:R-:W-:Y:S02]  /*11100*/  SHF.R.U64 R48, R4, 0x10, R5 ;  /* 0x0000001004307819 */ /* 0x000fe40000001205 */
[----:B------:R-:W-:Y:S02]  /*11110*/  LOP3.LUT R28, R24, 0x7fffe000, RZ, 0xc0, !PT ;  /* 0x7fffe000181c7812 */ /* 0x000fe400078ec0ff */
[----:B------:R-:W0:Y:S01]  /*11120*/  LDS.128 R24, [R216] ;  /* 0x00000000d8187984 */ /* 0x000e220000000c00 */
[----:B------:R-:W-:Y:S02]  /*11130*/  SHF.R.U64 R49, R50, 0x10, R51 ;  /* 0x0000001032317819 */ /* 0x000fe40000001233 */
[----:B------:R-:W-:Y:S02]  /*11140*/  IADD3 R29, R29, R28, R188 ;  /* 0x0000001c1d1d7210 */ /* 0x000fe40007ffe0bc */
[----:B------:R-:W-:Y:S02]  /*11150*/  SHF.R.U64 R47, R6, 0x10, R7 ;  /* 0x00000010062f7819 */ /* 0x000fe40000001207 */
[----:B------:R-:W-:-:S02]  /*11160*/  LEA R33, R29, R18, 0x1 ;  /* 0x000000121d217211 */ /* 0x000fc400078e08ff */
[----:B------:R-:W-:Y:S02]  /*11170*/  SHF.R.U32.HI R50, RZ, 0x10, R51 ;  /* 0x00000010ff327819 */ /* 0x000fe40000011633 */
[----:B------:R-:W-:Y:S01]  /*11180*/  SHF.R.U32.HI R43, RZ, 0x10, R7 ;  /* 0x00000010ff2b7819 */ /* 0x000fe20000011607 */
[----:B------:R-:W1:Y:S01]  /*11190*/  LDS.128 R28, [R33+0xc400] ;  /* 0x00c40000211c7984 */ /* 0x000e620000000c00 */
[--C-:B0-----:R-:W-:Y:S02]  /*111a0*/  HADD2.F32 R5, -RZ, R25.reuse.H0_H0 ;  /* 0x20000019ff057230 */ /* 0x101fe40000004100 */
[----:B------:R-:W-:Y:S02]  /*111b0*/  HADD2.F32 R4, -RZ, R24.H0_H0 ;  /* 0x20000018ff047230 */ /* 0x000fe40000004100 */
[----:B------:R-:W-:Y:S02]  /*111c0*/  HADD2.F32 R25, -RZ, R25.H1_H1 ;  /* 0x30000019ff197230 */ /* 0x000fe40000004100 */
[----:B------:R-:W-:-:S02]  /*111d0*/  HADD2.F32 R6, -RZ, R26.H0_H0 ;  /* 0x2000001aff067230 */ /* 0x000fc40000004100 */
        /* <DEDUP_REMOVED lines=8> */
[C---:B------:R-:W-:Y:S01]  /*11260*/  FFMA.FTZ R42, R5.reuse, R38, -R42 ;  /* 0x00000026052a7223 */ /* 0x040fe2000001082a */
[----:B------:R-:W-:Y:S01]  /*11270*/  FFMA.FTZ R44, R5, R39, R44 ;  /* 0x00000027052c7223 */ /* 0x000fe2000001002c */
[----:B------:R-:W-:Y:S01]  /*11280*/  FMUL.FTZ R5, R29, R78 ;  /* 0x0000004e1d057220 */ /* 0x000fe20000410000 */
[C---:B------:R-:W-:Y:S01]  /*11290*/  FMUL.FTZ R38, R35.reuse, R40 ;  /* 0x0000002823267220 */ /* 0x040fe20000410000 */
[----:B------:R-:W-:Y:S01]  /*112a0*/  FMUL.FTZ R46, R35, R34 ;  /* 0x00000022232e7220 */ /* 0x000fe20000410000 */
[----:B------:R-:W-:Y:S02]  /*112b0*/  HADD2.F32 R36, -RZ, R30.H0_H0 ;  /* 0x2000001eff247230 */ /* 0x000fe40000004100 */
[-C--:B------:R-:W-:Y:S01]  /*112c0*/  FMUL.FTZ R29, R29, R80.reuse ;  /* 0x000000501d1d7220 */ /* 0x080fe20000410000 */
[----:B------:R-:W-:Y:S02]  /*112d0*/  HADD2.F32 R35, -RZ, R79.H0_H0 ;  /* 0x2000004fff237230 */ /* 0x000fe40000004100 */
[----:B------:R-:W-:Y:S01]  /*112e0*/  FFMA.FTZ R80, R4, R80, -R5 ;  /* 0x0000005004507223 */ /* 0x000fe20000010805 */
[----:B------:R-:W-:Y:S01]  /*112f0*/  FFMA.FTZ R39, R25, R34, -R38 ;  /* 0x0000002219277223 */ /* 0x000fe20000010826 */
[----:B------:R-:W-:-:S02]  /*11300*/  HADD2.F32 R5, -RZ, R81.H0_H0 ;  /* 0x20000051ff057230 */ /* 0x000fc40000004100 */
[----:B------:R-:W-:Y:S01]  /*11310*/  FFMA.FTZ R41, R25, R40, R46 ;  /* 0x0000002819297223 */ /* 0x000fe2000001002e */
[----:B------:R-:W-:Y:S02]  /*11320*/  HADD2.F32 R37, -RZ, R31.H0_H0 ;  /* 0x2000001fff257230 */ /* 0x000fe40000004100 */
[----:B------:R-:W-:Y:S01]  /*11330*/  FFMA.FTZ R78, R4, R78, R29 ;  /* 0x0000004e044e7223 */ /* 0x000fe2000001001d */
[----:B------:R-:W-:Y:S02]  /*11340*/  HADD2.F32 R38, -RZ, R79.H1_H1 ;  /* 0x3000004fff267230 */ /* 0x000fe40000004100 */
[C---:B------:R-:W-:Y:S01]  /*11350*/  FMUL.FTZ R25, R36.reuse, R35 ;  /* 0x0000002324197220 */ /* 0x040fe20000410000 */
[----:B------:R-:W-:Y:S02]  /*11360*/  HADD2.F32 R4, -RZ, R81.H1_H1 ;  /* 0x30000051ff047230 */ /* 0x000fe40000004100 */
[----:B------:R-:W-:Y:S01]  /*11370*/  FMUL.FTZ R29, R36, R5 ;  /* 0x00000005241d7220 */ /* 0x000fe20000410000 */
[----:B------:R-:W-:-:S02]  /*11380*/  HADD2.F32 R31, -RZ, R31.H1_H1 ;  /* 0x3000001fff1f7230 */ /* 0x000fc40000004100 */
[C---:B------:R-:W-:Y:S01]  /*11390*/  FFMA.FTZ R40, R6.reuse, R5, -R25 ;  /* 0x0000000506287223 */ /* 0x040fe20000010819 */
[----:B------:R-:W-:Y:S02]  /*113a0*/  HADD2.F32 R36, -RZ, R43.H0_H0 ;  /* 0x2000002bff247230 */ /* 0x000fe40000004100 */
[C---:B------:R-:W-:Y:S01]  /*113b0*/  FMUL.FTZ R46, R37.reuse, R38 ;  /* 0x00000026252e7220 */ /* 0x040fe20000410000 */
[----:B------:R-:W-:Y:S02]  /*113c0*/  HADD2.F32 R34, -RZ, R50.H0_H0 ;  /* 0x20000032ff227230 */ /* 0x000fe40000004100 */
[-C--:B------:R-:W-:Y:S01]  /*113d0*/  FMUL.FTZ R5, R37, R4.reuse ;  /* 0x0000000425057220 */ /* 0x080fe20000410000 */
[----:B------:R-:W-:Y:S01]  /*113e0*/  FFMA.FTZ R37, R6, R35, R29 ;  /* 0x0000002306257223 */ /* 0x000fe2000001001d */
[----:B------:R-:W-:Y:S01]  /*113f0*/  FFMA.FTZ R46, R7, R4, -R46 ;  /* 0x00000004072e7223 */ /* 0x000fe2000001082e */
[----:B------:R-:W-:Y:S02]  /*11400*/  HADD2.F32 R28, -RZ, R28.H1_H1 ;  /* 0x3000001cff1c7230 */ /* 0x000fe40000004100 */
[----:B------:R-:W-:Y:S01]  /*11410*/  FMUL.FTZ R6, R31, R36 ;  /* 0x000000241f067220 */ /* 0x000fe20000410000 */
[----:B------:R-:W-:-:S02]  /*11420*/  HADD2.F32 R30, -RZ, R30.H1_H1 ;  /* 0x3000001eff1e7230 */ /* 0x000fc40000004100 */
[----:B------:R-:W-:Y:S01]  /*11430*/  FFMA.FTZ R38, R7, R38, R5 ;  /* 0x0000002607267223 */ /* 0x000fe20000010005 */
[-C--:B------:R-:W-:Y:S01]  /*11440*/  FMUL.FTZ R4, R31, R34.reuse ;  /* 0x000000221f047220 */ /* 0x080fe20000410000 */
[----:B------:R-:W-:Y:S02]  /*11450*/  HADD2.F32 R25, -RZ, R48.H0_H0 ;  /* 0x20000030ff197230 */ /* 0x000fe40000004100 */
[C---:B------:R-:W-:Y:S01]  /*11460*/  FFMA.FTZ R45, R27.reuse, R34, -R6 ;  /* 0x000000221b2d7223 */ /* 0x040fe20000010806 */
[----:B------:R-:W-:Y:S02]  /*11470*/  HADD2.F32 R29, -RZ, R47.H0_H0 ;  /* 0x2000002fff1d7230 */ /* 0x000fe40000004100 */
[----:B------:R-:W-:Y:S01]  /*11480*/  FFMA.FTZ R47, R27, R36, R4 ;  /* 0x000000241b2f7223 */ /* 0x000fe20000010004 */
[----:B------:R-:W-:Y:S02]  /*11490*/  HADD2.F32 R5, -RZ, R60.H0_H0 ;  /* 0x2000003cff057230 */ /* 0x000fe40000004100 */
[----:B------:R-:W-:Y:S01]  /*114a0*/  FMUL.FTZ R27, R28, R25 ;  /* 0x000000191c1b7220 */ /* 0x000fe20000410000 */
[----:B------:R-:W-:-:S02]  /*114b0*/  HADD2.F32 R7, -RZ, R49.H0_H0 ;  /* 0x20000031ff077230 */ /* 0x000fc40000004100 */
[----:B------:R-:W-:Y:S01]  /*114c0*/  FMUL.FTZ R43, R30, R29 ;  /* 0x0000001d1e2b7220 */ /* 0x000fe20000410000 */
[----:B------:R-:W-:Y:S02]  /*114d0*/  HADD2.F32 R24, -RZ, R24.H1_H1 ;  /* 0x30000018ff187230 */ /* 0x000fe40000004100 */
[----:B------:R-:W-:Y:S01]  /*114e0*/  FMUL.FTZ R28, R28, R5 ;  /* 0x000000051c1c7220 */ /* 0x000fe20000410000 */
[----:B------:R-:W-:Y:S02]  /*114f0*/  HADD2.F32 R26, -RZ, R26.H1_H1 ;  /* 0x3000001aff1a7230 */ /* 0x000fe40000004100 */
        /* <DEDUP_REMOVED lines=15> */
.L_x_1755:
[----:B------:R-:W-:Y:S05]  /*115f0*/  BSYNC B1 ;  /* 0x0000000000017941 */ /* 0x000fea0003800000 */
.L_x_1754:
[----:B------:R-:W-:Y:S04]  /*11600*/  BSSY B1, `(.L_x_1756) ;  /* 0x0000060000017945 */ /* 0x000fe80003800000 */
[----:B------:R-:W-:Y:S05]  /*11610*/  @P1 BRA `(.L_x_1757) ;  /* 0x0000000400781947 */ /* 0x000fea0003800000 */
[----:B0-----:R-:W-:Y:S01]  /*11620*/  LEA.HI R4, R32, R170, RZ, 0x1d ;  /* 0x000000aa20047211 */ /* 0x001fe200078fe8ff */
[----:B------:R-:W-:Y:S01]  /*11630*/  HADD2.F32 R35, -RZ, R69.H1_H1 ;  /* 0x30000045ff237230 */ /* 0x000fe20000004100 */
[----:B------:R-:W-:Y:S01]  /*11640*/  SHF.R.U32.HI R36, RZ, 0x10, R9 ;  /* 0x00000010ff247819 */ /* 0x000fe20000011609 */
[----:B------:R-:W-:Y:S01]  /*11650*/  HADD2.F32 R34, -RZ, R71.H1_H1 ;  /* 0x30000047ff227230 */ /* 0x000fe20000004100 */
[----:B------:R-:W-:Y:S01]  /*11660*/  SHF.R.S32.HI R5, RZ, 0x1f, R4 ;  /* 0x0000001fff057819 */ /* 0x000fe20000011404 */
[----:B------:R-:W-:Y:S01]  /*11670*/  IMAD.SHL.U32 R6, R4, 0x8, RZ ;  /* 0x0000000804067824 */ /* 0x000fe200078e00ff */
[----:B------:R-:W-:Y:S01]  /*11680*/  SHF.R.U64 R47, R52, 0x10, R53 ;  /* 0x00000010342f7819 */ /* 0x000fe20000001235 */
[----:B------:R-:W-:Y:S01]  /*11690*/  HADD2.F32 R36, -RZ, R36.H0_H0 ;  /* 0x20000024ff247230 */ /* 0x000fe20000004100 */
[----:B------:R-:W-:Y:S02]  /*116a0*/  LEA.HI R4, R5, R4, RZ, 0x3 ;  /* 0x0000000405047211 */ /* 0x000fe400078f18ff */
[----:B------:R-:W-:-:S02]  /*116b0*/  LOP3.LUT R5, R181, 0x38, R6, 0xf8, !PT ;  /* 0x00000038b5057812 */ /* 0x000fc400078ef806 */
[----:B------:R-:W-:Y:S01]  /*116c0*/  SHF.R.U64 R45, R8, 0x10, R9 ;  /* 0x00000010082d7819 */ /* 0x000fe20000001209 */
[----:B------:R-:W-:Y:S01]  /*116d0*/  IMAD.SHL.U32 R4, R4, 0x400, RZ ;  /* 0x0000040004047824 */ /* 0x000fe200078e00ff */
[----:B--2---:R-:W-:Y:S02]  /*116e0*/  LOP3.LUT R25, R5, R218, RZ, 0x3c, !PT ;  /* 0x000000da05197212 */ /* 0x004fe400078e3cff */
[----:B------:R-:W-:Y:S02]  /*116f0*/  SHF.R.U32.HI R52, RZ, 0x10, R53 ;  /* 0x00000010ff347819 */ /* 0x000fe40000011635 */
[----:B------:R-:W-:Y:S02]  /*11700*/  LOP3.LUT R24, R4, 0x7fffe000, RZ, 0xc0, !PT ;  /* 0x7fffe00004187812 */ /* 0x000fe400078ec0ff */
[----:B------:R-:W0:Y:S01]  /*11710*/  LDS.128 R4, [R214] ;  /* 0x00000000d6047984 */ /* 0x000e220000000c00 */
[----:B------:R-:W-:Y:S02]  /*11720*/  SHF.R.U64 R43, R10, 0x10, R11 ;  /* 0x000000100a2b7819 */ /* 0x000fe4000000120b */
[----:B------:R-:W-:-:S02]  /*11730*/  IADD3 R25, R25, R24, R188 ;  /* 0x0000001819197210 */ /* 0x000fc40007ffe0bc */
[--C-:B------:R-:W-:Y:S02]  /*11740*/  SHF.R.U64 R46, R54, 0x10, R55.reuse ;  /* 0x00000010362e7819 */ /* 0x100fe40000001237 */
[----:B------:R-:W-:Y:S01]  /*11750*/  SHF.R.U32.HI R54, RZ, 0x10, R55 ;  /* 0x00000010ff367819 */ /* 0x000fe20000011637 */
[----:B------:R-:W-:Y:S01]  /*11760*/  IMAD R28, R25, 0x2, R18 ;  /* 0x00000002191c7824 */ /* 0x000fe200078e0212 */
[----:B------:R-:W-:-:S04]  /*11770*/  SHF.R.U32.HI R41, RZ, 0x10, R11 ;  /* 0x00000010ff297819 */ /* 0x000fc8000001160b */
[----:B------:R-:W1:Y:S01]  /*11780*/  LDS.128 R24, [R28+0xc400] ;  /* 0x00c400001c187984 */ /* 0x000e620000000c00 */
[--C-:B0-----:R-:W-:Y:S02]  /*11790*/  HADD2.F32 R8, -RZ, R5.reuse.H0_H0 ;  /* 0x20000005ff087230 */ /* 0x101fe40000004100 */
[----:B------:R-:W-:Y:S02]  /*117a0*/  HADD2.F32 R9, -RZ, R5.H1_H1 ;  /* 0x30000005ff097230 */ /* 0x000fe40000004100 */
[----:B------:R-:W-:Y:S02]  /*117b0*/  HADD2.F32 R5, -RZ, R4.H0_H0 ;  /* 0x20000004ff057230 */ /* 0x000fe40000004100 */
[----:B------:R-:W-:Y:S02]  /*117c0*/  HADD2.F32 R10, -RZ, R6.H0_H0 ;  /* 0x20000006ff0a7230 */ /* 0x000fe40000004100 */
[--C-:B------:R-:W-:Y:S02]  /*117d0*/  HADD2.F32 R11, -RZ, R7.reuse.H0_H0 ;  /* 0x20000007ff0b7230 */ /* 0x100fe40000004100 */
[----:B------:R-:W-:-:S02]  /*117e0*/  HADD2.F32 R7, -RZ, R7.H1_H1 ;  /* 0x30000007ff077230 */ /* 0x000fc40000004100 */
[----:B------:R-:W-:Y:S02]  /*117f0*/  HADD2.F32 R4, -RZ, R4.H1_H1 ;  /* 0x30000004ff047230 */ /* 0x000fe40000004100 */
[--C-:B-1----:R-:W-:Y:S02]  /*11800*/  HADD2.F32 R29, -RZ, R25.reuse.H0_H0 ;  /* 0x20000019ff1d7230 */ /* 0x102fe40000004100 */
[----:B------:R-:W-:Y:S02]  /*11810*/  HADD2.F32 R30, -RZ, R25.H1_H1 ;  /* 0x30000019ff1e7230 */ /* 0x000fe40000004100 */
[----:B------:R-:W-:Y:S02]  /*11820*/  HADD2.F32 R25, -RZ, R24.H0_H0 ;  /* 0x20000018ff197230 */ /* 0x000fe40000004100 */
[C---:B------:R-:W-:Y:S01]  /*11830*/  FMUL.FTZ R37, R29.reuse, R35 ;  /* 0x000000231d257220 */ /* 0x040fe20000410000 */
[----:B------:R-:W-:Y:S01]  /*11840*/  FMUL.FTZ R39, R29, R34 ;  /* 0x000000221d277220 */ /* 0x000fe20000410000 */
[----:B------:R-:W-:-:S02]  /*11850*/  HADD2.F32 R29, -RZ, R52.H0_H0 ;  /* 0x20000034ff1d7230 */ /* 0x000fc40000004100 */
[----:B------:R-:W-:Y:S01]  /*11860*/  FMUL.FTZ R38, R30, R36 ;  /* 0x000000241e267220 */ /* 0x000fe20000410000 */
[C---:B------:R-:W-:Y:S01]  /*11870*/  FFMA.FTZ R37, R8.reuse, R34, -R37 ;  /* 0x0000002208257223 */ /* 0x040fe20000010825 */
[----:B------:R-:W-:Y:S02]  /*11880*/  HADD2.F32 R34, -RZ, R69.H0_H0 ;  /* 0x20000045ff227230 */ /* 0x000fe40000004100 */
[----:B------:R-:W-:Y:S01]  /*11890*/  FFMA.FTZ R39, R8, R35, R39 ;  /* 0x0000002308277223 */ /* 0x000fe20000010027 */
[----:B------:R-:W-:Y:S02]  /*118a0*/  HADD2.F32 R8, -RZ, R71.H0_H0 ;  /* 0x20000047ff087230 */ /* 0x000fe40000004100 */
[-C--:B------:R-:W-:Y:S01]  /*118b0*/  FMUL.FTZ R40, R30, R29.reuse ;  /* 0x0000001d1e287220 */ /* 0x080fe20000410000 */
[----:B------:R-:W-:Y:S01]  /*118c0*/  FFMA.FTZ R38, R9, R29, -R38 ;  /* 0x0000001d09267223 */ /* 0x000fe20000010826 */
[----:B------:R-:W-:Y:S01]  /*118d0*/  FMUL.FTZ R30, R25, R34 ;  /* 0x00000022191e7220 */ /* 0x000fe20000410000 */
[----:B------:R-:W-:-:S02]  /*118e0*/  HADD2.F32 R31, -RZ, R26.H0_H0 ;  /* 0x2000001aff1f7230 */ /* 0x000fc40000004100 */
[-C--:B------:R-:W-:Y:S01]  /*118f0*/  FMUL.FTZ R25, R25, R8.reuse ;  /* 0x0000000819197220 */ /* 0x080fe20000410000 */
[----:B------:R-:W-:Y:S02]  /*11900*/  HADD2.F32 R29, -RZ, R70.H0_H0 ;  /* 0x20000046ff1d7230 */ /* 0x000fe40000004100 */
[C---:B------:R-:W-:Y:S01]  /*11910*/  FFMA.FTZ R35, R5.reuse, R8, -R30 ;  /* 0x0000000805237223 */ /* 0x040fe2000001081e */
[----:B------:R-:W-:Y:S02]  /*11920*/  HADD2.F32 R8, -RZ, R72.H0_H0 ;  /* 0x20000048ff087230 */ /* 0x000fe40000004100 */
[----:B------:R-:W-:Y:S01]  /*11930*/  FFMA.FTZ R34, R5, R34, R25 ;  /* 0x0000002205227223 */ /* 0x000fe20000010019 */
[----:B------:R-:W-:Y:S02]  /*11940*/  HADD2.F32 R33, -RZ, R27.H0_H0 ;  /* 0x2000001bff217230 */ /* 0x000fe40000004100 */
[----:B------:R-:W-:Y:S01]  /*11950*/  FMUL.FTZ R5, R31, R29 ;  /* 0x0000001d1f057220 */ /* 0x000fe20000410000 */
[----:B------:R-:W-:-:S02]  /*11960*/  HADD2.F32 R70, -RZ, R70.H1_H1 ;  /* 0x30000046ff467230 */ /* 0x000fc40000004100 */
[----:B------:R-:W-:Y:S01]  /*11970*/  FFMA.FTZ R40, R9, R36, R40 ;  /* 0x0000002409287223 */ /* 0x000fe20000010028 */
[----:B------:R-:W-:Y:S02]  /*11980*/  HADD2.F32 R72, -RZ, R72.H1_H1 ;  /* 0x30000048ff487230 */ /* 0x000fe40000004100 */
[-C--:B------:R-:W-:Y:S01]  /*11990*/  FMUL.FTZ R9, R31, R8.reuse ;  /* 0x000000081f097220 */ /* 0x080fe20000410000 */
[----:B------:R-:W-:Y:S01]  /*119a0*/  FFMA.FTZ R31, R10, R8, -R5 ;  /* 0x000000080a1f7223 */ /* 0x000fe20000010805 */
[C---:B------:R-:W-:Y:S01]  /*119b0*/  FMUL.FTZ R36, R33.reuse, R70 ;  /* 0x0000004621247220 */ /* 0x040fe20000410000 */
[----:B------:R-:W-:Y:S02]  /*119c0*/  HADD2.F32 R27, -RZ, R27.H1_H1 ;  /* 0x3000001bff1b7230 */ /* 0x000fe40000004100 */
[-C--:B------:R-:W-:Y:S01]  /*119d0*/  FMUL.FTZ R33, R33, R72.reuse ;  /* 0x0000004821217220 */ /* 0x080fe20000410000 */
[----:B------:R-:W-:Y:S02]  /*119e0*/  HADD2.F32 R30, -RZ, R41.H0_H0 ;  /* 0x20000029ff1e7230 */ /* 0x000fe40000004100 */
[----:B------:R-:W-:Y:S01]  /*119f0*/  FFMA.FTZ R36, R11, R72, -R36 ;  /* 0x000000480b247223 */ /* 0x000fe20000010824 */
[----:B------:R-:W-:-:S02]  /*11a00*/  HADD2.F32 R8, -RZ, R54.H0_H0 ;  /* 0x20000036ff087230 */ /* 0x000fc40000004100 */
[----:B------:R-:W-:Y:S01]  /*11a10*/  FFMA.FTZ R33, R11, R70, R33 ;  /* 0x000000460b217223 */ /* 0x000fe20000010021 */
[----:B------:R-:W-:Y:S02]  /*11a20*/  HADD2.F32 R24, -RZ, R24.H1_H1 ;  /* 0x30000018ff187230 */ /* 0x000fe40000004100 */
[C---:B------:R-:W-:Y:S01]  /*11a30*/  FMUL.FTZ R42, R27.reuse, R30 ;  /* 0x0000001e1b2a7220 */ /* 0x040fe20000410000 */
[----:B------:R-:W-:Y:S02]  /*11a40*/  HADD2.F32 R11, -RZ, R45.H0_H0 ;  /* 0x2000002dff0b7230 */ /* 0x000fe40000004100 */
[----:B------:R-:W-:Y:S01]  /*11a50*/  FMUL.FTZ R44, R27, R8 ;  /* 0x000000081b2c7220 */ /* 0x000fe20000410000 */
[----:B------:R-:W-:Y:S02]  /*11a60*/  HADD2.F32 R5, -RZ, R47.H0_H0 ;  /* 0x2000002fff057230 */ /* 0x000fe40000004100 */
[----:B------:R-:W-:Y:S01]  /*11a70*/  FFMA.FTZ R10, R10, R29, R9 ;  /* 0x0000001d0a0a7223 */ /* 0x000fe20000010009 */
[----:B------:R-:W-:-:S02]  /*11a80*/  HADD2.F32 R26, -RZ, R26.H1_H1 ;  /* 0x3000001aff1a7230 */ /* 0x000fc40000004100 */
[C---:B------:R-:W-:Y:S01]  /*11a90*/  FFMA.FTZ R41, R7.reuse, R8, -R42 ;  /* 0x0000000807297223 */ /* 0x040fe2000001082a */
[----:B------:R-:W-:Y:S02]  /*11aa0*/  HADD2.F32 R25, -RZ, R43.H0_H0 ;  /* 0x2000002bff197230 */ /* 0x000fe40000004100 */
[----:B------:R-:W-:Y:S01]  /*11ab0*/  FFMA.FTZ R44, R7, R30, R44 ;  /* 0x0000001e072c7223 */ /* 0x000fe2000001002c */
[----:B------:R-:W-:Y:S02]  /*11ac0*/  HADD2.F32 R9, -RZ, R46.H0_H0 ;  /* 0x2000002eff097230 */ /* 0x000fe40000004100 */
[C---:B------:R-:W-:Y:S01]  /*11ad0*/  FMUL.FTZ R7, R24.reuse, R11 ;  /* 0x0000000b18077220 */ /* 0x040fe20000410000 */
[----:B------:R-:W-:Y:S02]  /*11ae0*/  HADD2.F32 R6, -RZ, R6.H1_H1 ;  /* 0x30000006ff067230 */ /* 0x000fe40000004100 */
        /* <DEDUP_REMOVED lines=17> */
.L_x_1757:
[----:B------:R-:W-:Y:S05]  /*11c00*/  BSYNC B1 ;  /* 0x0000000000017941 */ /* 0x000fea0003800000 */
.L_x_1756:
[----:B------:R-:W-:Y:S05]  /*11c10*/  @P2 BRA `(.L_x_1729) ;  /* 0x0000000400782947 */ /* 0x000fea0003800000 */
[----:B------:R-:W-:Y:S01]  /*11c20*/  LEA.HI R32, R32, R171, RZ, 0x1d ;  /* 0x000000ab20207211 */ /* 0x000fe200078fe8ff */
[----:B--2---:R-:W-:Y:S01]  /*11c30*/  HADD2.F32 R29, -RZ, R20.H1_H1 ;  /* 0x30000014ff1d7230 */ /* 0x004fe20000004100 */
[----:B------:R-:W-:Y:S01]  /*11c40*/  SHF.R.U64 R40, R56, 0x10, R57 ;  /* 0x0000001038287819 */ /* 0x000fe20000001239 */
[--C-:B------:R-:W-:Y:S01]  /*11c50*/  HADD2.F32 R31, -RZ, R0.reuse.H1_H1 ;  /* 0x30000000ff1f7230 */ /* 0x100fe20000004100 */
[----:B01----:R-:W-:Y:S01]  /*11c60*/  SHF.R.S32.HI R5, RZ, 0x1f, R32 ;  /* 0x0000001fff057819 */ /* 0x003fe20000011420 */
[----:B------:R-:W-:Y:S01]  /*11c70*/  HADD2.F32 R30, -RZ, R0.H0_H0 ;  /* 0x20000000ff1e7230 */ /* 0x000fe20000004100 */
[----:B------:R-:W-:Y:S01]  /*11c80*/  SHF.L.U32 R4, R32, 0x3, RZ ;  /* 0x0000000320047819 */ /* 0x000fe200000006ff */
[----:B------:R-:W-:Y:S01]  /*11c90*/  HADD2.F32 R20, -RZ, R20.H0_H0 ;  /* 0x20000014ff147230 */ /* 0x000fe20000004100 */
[----:B------:R-:W-:Y:S02]  /*11ca0*/  LEA.HI R32, R5, R32, RZ, 0x3 ;  /* 0x0000002005207211 */ /* 0x000fe400078f18ff */
[----:B------:R-:W-:-:S02]  /*11cb0*/  LOP3.LUT R5, R181, 0x38, R4, 0xf8, !PT ;  /* 0x00000038b5057812 */ /* 0x000fc400078ef804 */
[----:B------:R-:W-:Y:S01]  /*11cc0*/  SHF.R.U32.HI R56, RZ, 0x10, R57 ;  /* 0x00000010ff387819 */ /* 0x000fe20000011639 */
[----:B------:R-:W-:Y:S01]  /*11cd0*/  IMAD.SHL.U32 R32, R32, 0x400, RZ ;  /* 0x0000040020207824 */ /* 0x000fe200078e00ff */
[----:B------:R-:W-:Y:S02]  /*11ce0*/  LOP3.LUT R9, R5, R218, RZ, 0x3c, !PT ;  /* 0x000000da05097212 */ /* 0x000fe400078e3cff */
[----:B------:R-:W0:Y:S01]  /*11cf0*/  LDS.128 R4, [R213] ;  /* 0x00000000d5047984 */ /* 0x000e220000000c00 */
[----:B------:R-:W-:Y:S02]  /*11d00*/  SHF.R.U64 R38, R12, 0x10, R13 ;  /* 0x000000100c267819 */ /* 0x000fe4000000120d */
[----:B------:R-:W-:Y:S02]  /*11d10*/  LOP3.LUT R32, R32, 0x7fffe000, RZ, 0xc0, !PT ;  /* 0x7fffe00020207812 */ /* 0x000fe400078ec0ff */
[----:B------:R-:W-:Y:S02]  /*11d20*/  SHF.R.U64 R37, R14, 0x10, R15 ;  /* 0x000000100e257819 */ /* 0x000fe4000000120f */
[----:B------:R-:W-:-:S02]  /*11d30*/  IADD3 R9, R9, R32, R188 ;  /* 0x0000002009097210 */ /* 0x000fc40007ffe0bc */
[----:B------:R-:W-:Y:S02]  /*11d40*/  SHF.R.U32.HI R32, RZ, 0x10, R13 ;  /* 0x00000010ff207819 */ /* 0x000fe4000001160d */
[--C-:B------:R-:W-:Y:S01]  /*11d50*/  SHF.R.U64 R39, R58, 0x10, R59.reuse ;  /* 0x000000103a277819 */ /* 0x100fe2000000123b */
[----:B------:R-:W-:Y:S01]  /*11d60*/  IMAD R24, R9, 0x2, R18 ;  /* 0x0000000209187824 */ /* 0x000fe200078e0212 */
[----:B------:R-:W-:Y:S01]  /*11d70*/  SHF.R.U32.HI R58, RZ, 0x10, R59 ;  /* 0x00000010ff3a7819 */ /* 0x000fe2000001163b */
[----:B------:R-:W-:Y:S01]  /*11d80*/  HADD2.F32 R32, -RZ, R32.H0_H0 ;  /* 0x20000020ff207230 */ /* 0x000fe20000004100 */
[----:B------:R-:W-:Y:S02]  /*11d90*/  SHF.R.U32.HI R36, RZ, 0x10, R15 ;  /* 0x00000010ff247819 */ /* 0x000fe4000001160f */
[----:B------:R-:W1:Y:S01]  /*11da0*/  LDS.128 R8, [R24+0xc400] ;  /* 0x00c4000018087984 */ /* 0x000e620000000c00 */
[--C-:B0-----:R-:W-:Y:S02]  /*11db0*/  HADD2.F32 R13, -RZ, R5.reuse.H1_H1 ;  /* 0x30000005ff0d7230 */ /* 0x101fe40000004100 */
[----:B------:R-:W-:-:S02]  /*11dc0*/  HADD2.F32 R12, -RZ, R5.H0_H0 ;  /* 0x20000005ff0c7230 */ /* 0x000fc40000004100 */
[----:B------:R-:W-:Y:S02]  /*11dd0*/  HADD2.F32 R5, -RZ, R4.H0_H0 ;  /* 0x20000004ff057230 */ /* 0x000fe40000004100 */
[----:B------:R-:W-:Y:S02]  /*11de0*/  HADD2.F32 R14, -RZ, R6.H0_H0 ;  /* 0x20000006ff0e7230 */ /* 0x000fe40000004100 */
[--C-:B------:R-:W-:Y:S02]  /*11df0*/  HADD2.F32 R15, -RZ, R7.reuse.H0_H0 ;  /* 0x20000007ff0f7230 */ /* 0x100fe40000004100 */
[----:B------:R-:W-:Y:S02]  /*11e00*/  HADD2.F32 R7, -RZ, R7.H1_H1 ;  /* 0x30000007ff077230 */ /* 0x000fe40000004100 */
[----:B------:R-:W-:Y:S02]  /*11e10*/  HADD2.F32 R4, -RZ, R4.H1_H1 ;  /* 0x30000004ff047230 */ /* 0x000fe40000004100 */
[----:B------:R-:W-:-:S02]  /*11e20*/  HADD2.F32 R6, -RZ, R6.H1_H1 ;  /* 0x30000006ff067230 */ /* 0x000fc40000004100 */
[--C-:B-1----:R-:W-:Y:S02]  /*11e30*/  HADD2.F32 R25, -RZ, R9.reuse.H0_H0 ;  /* 0x20000009ff197230 */ /* 0x102fe40000004100 */
[----:B------:R-:W-:Y:S02]  /*11e40*/  HADD2.F32 R26, -RZ, R9.H1_H1 ;  /* 0x30000009ff1a7230 */ /* 0x000fe40000004100 */
[----:B------:R-:W-:Y:S02]  /*11e50*/  HADD2.F32 R9, -RZ, R8.H0_H0 ;  /* 0x20000008ff097230 */ /* 0x000fe40000004100 */
[C---:B------:R-:W-:Y:S01]  /*11e60*/  FMUL.FTZ R33, R25.reuse, R31 ;  /* 0x0000001f19217220 */ /* 0x040fe20000410000 */
[-C--:B------:R-:W-:Y:S01]  /*11e70*/  FMUL.FTZ R35, R25, R29.reuse ;  /* 0x0000001d19237220 */ /* 0x080fe20000410000 */
[----:B------:R-:W-:Y:S02]  /*11e80*/  HADD2.F32 R25, -RZ, R56.H0_H0 ;  /* 0x20000038ff197230 */ /* 0x000fe40000004100 */
[----:B------:R-:W-:Y:S01]  /*11e90*/  FMUL.FTZ R0, R26, R32 ;  /* 0x000000201a007220 */ /* 0x000fe20000410000 */
[C---:B------:R-:W-:Y:S01]  /*11ea0*/  FFMA.FTZ R33, R12.reuse, R29, -R33 ;  /* 0x0000001d0c217223 */ /* 0x040fe20000010821 */
[----:B------:R-:W-:Y:S01]  /*11eb0*/  FFMA.FTZ R35, R12, R31, R35 ;  /* 0x0000001f0c237223 */ /* 0x000fe20000010023 */
[----:B------:R-:W-:-:S02]  /*11ec0*/  HADD2.F32 R27, -RZ, R10.H0_H0 ;  /* 0x2000000aff1b7230 */ /* 0x000fc40000004100 */
[-C--:B------:R-:W-:Y:S01]  /*11ed0*/  FMUL.FTZ R34, R26, R25.reuse ;  /* 0x000000191a227220 */ /* 0x080fe20000410000 */
[----:B------:R-:W-:Y:S01]  /*11ee0*/  FFMA.FTZ R26, R13, R25, -R0 ;  /* 0x000000190d1a7223 */ /* 0x000fe20000010800 */
[C---:B------:R-:W-:Y:S01]  /*11ef0*/  FMUL.FTZ R0, R9.reuse, R30 ;  /* 0x0000001e09007220 */ /* 0x040fe20000410000 */
[----:B------:R-:W-:Y:S02]  /*11f00*/  HADD2.F32 R12, -RZ, R3.H0_H0 ;  /* 0x20000003ff0c7230 */ /* 0x000fe40000004100 */
[----:B------:R-:W-:Y:S01]  /*11f10*/  FMUL.FTZ R9, R9, R20 ;  /* 0x0000001409097220 */ /* 0x000fe20000410000 */
[----:B------:R-:W-:Y:S01]  /*11f20*/  FFMA.FTZ R34, R13, R32, R34 ;  /* 0x000000200d227223 */ /* 0x000fe20000010022 */
[C---:B------:R-:W-:Y:S01]  /*11f30*/  FFMA.FTZ R13, R5.reuse, R20, -R0 ;  /* 0x00000014050d7223 */ /* 0x040fe20000010800 */
[----:B------:R-:W-:Y:S02]  /*11f40*/  HADD2.F32 R0, -RZ, R21.H0_H0 ;  /* 0x20000015ff007230 */ /* 0x000fe40000004100 */
[----:B------:R-:W-:Y:S01]  /*11f50*/  FFMA.FTZ R30, R5, R30, R9 ;  /* 0x0000001e051e7223 */ /* 0x000fe20000010009 */
[----:B------:R-:W-:Y:S01]  /*11f60*/  FMUL.FTZ R5, R27, R12 ;  /* 0x0000000c1b057220 */ /* 0x000fe20000410000 */
[----:B------:R-:W-:-:S02]  /*11f70*/  HADD2.F32 R28, -RZ, R11.H0_H0 ;  /* 0x2000000bff1c7230 */ /* 0x000fc40000004100 */
[----:B------:R-:W-:Y:S02]  /*11f80*/  HADD2.F32 R3, -RZ, R3.H1_H1 ;  /* 0x30000003ff037230 */ /* 0x000fe40000004100 */
[-C--:B------:R-:W-:Y:S01]  /*11f90*/  FMUL.FTZ R27, R27, R0.reuse ;  /* 0x000000001b1b7220 */ /* 0x080fe20000410000 */
[----:B------:R-:W-:Y:S02]  /*11fa0*/  HADD2.F32 R21, -RZ, R21.H1_H1 ;  /* 0x30000015ff157230 */ /* 0x000fe40000004100 */
[----:B------:R-:W-:Y:S01]  /*11fb0*/  FFMA.FTZ R25, R14, R0, -R5 ;  /* 0x000000000e197223 */ /* 0x000fe20000010805 */
[----:B------:R-:W-:Y:S02]  /*11fc0*/  HADD2.F32 R11, -RZ, R11.H1_H1 ;  /* 0x3000000bff0b7230 */ /* 0x000fe40000004100 */
[C---:B------:R-:W-:Y:S01]  /*11fd0*/  FMUL.FTZ R32, R28.reuse, R3 ;  /* 0x000000031c207220 */ /* 0x040fe20000410000 */
[----:B------:R-:W-:Y:S02]  /*11fe0*/  HADD2.F32 R20, -RZ, R36.H0_H0 ;  /* 0x20000024ff147230 */ /* 0x000fe40000004100 */
[----:B------:R-:W-:Y:S01]  /*11ff0*/  FMUL.FTZ R28, R28, R21 ;  /* 0x000000151c1c7220 */ /* 0x000fe20000410000 */
[----:B------:R-:W-:-:S02]  /*12000*/  HADD2.F32 R0, -RZ, R58.H0_H0 ;  /* 0x2000003aff007230 */ /* 0x000fc40000004100 */
[----:B------:R-:W-:Y:S01]  /*12010*/  FFMA.FTZ R27, R14, R12, R27 ;  /* 0x0000000c0e1b7223 */ /* 0x000fe2000001001b */
[----:B------:R-:W-:Y:S02]  /*12020*/  HADD2.F32 R8, -RZ, R8.H1_H1 ;  /* 0x30000008ff087230 */ /* 0x000fe40000004100 */
[C---:B------:R-:W-:Y:S01]  /*12030*/  FMUL.FTZ R12, R11.reuse, R20 ;  /* 0x000000140b0c7220 */ /* 0x040fe20000410000 */
[----:B------:R-:W-:Y:S02]  /*12040*/  HADD2.F32 R10, -RZ, R10.H1_H1 ;  /* 0x3000000aff0a7230 */ /* 0x000fe40000004100 */
[----:B------:R-:W-:Y:S01]  /*12050*/  FMUL.FTZ R14, R11, R0 ;  /* 0x000000000b0e7220 */ /* 0x000fe20000410000 */
[C---:B------:R-:W-:Y:S01]  /*12060*/  FFMA.FTZ R28, R15.reuse, R3, R28 ;  /* 0x000000030f1c7223 */ /* 0x040fe2000001001c */
[----:B------:R-:W-:Y:S02]  /*12070*/  HADD2.F32 R9, -RZ, R38.H0_H0 ;  /* 0x20000026ff097230 */ /* 0x000fe40000004100 */
[----:B------:R-:W-:Y:S01]  /*12080*/  FFMA.FTZ R32, R15, R21, -R32 ;  /* 0x000000150f207223 */ /* 0x000fe20000010820 */
[----:B------:R-:W-:-:S02]  /*12090*/  HADD2.F32 R11, -RZ, R37.H0_H0 ;  /* 0x20000025ff0b7230 */ /* 0x000fc40000004100 */
[C---:B------:R-:W-:Y:S01]  /*120a0*/  FFMA.FTZ R21, R7.reuse, R0, -R12 ;  /* 0x0000000007157223 */ /* 0x040fe2000001080c */
[----:B------:R-:W-:Y:S02]  /*120b0*/  HADD2.F32 R3, -RZ, R40.H0_H0 ;  /* 0x20000028ff037230 */ /* 0x000fe40000004100 */
[----:B------:R-:W-:Y:S01]  /*120c0*/  FFMA.FTZ R29, R7, R20, R14 ;  /* 0x00000014071d7223 */ /* 0x000fe2000001000e */
[----:B------:R-:W-:Y:S02]  /*120d0*/  HADD2.F32 R5, -RZ, R39.H0_H0 ;  /* 0x20000027ff057230 */ /* 0x000fe40000004100 */
        /* <DEDUP_REMOVED lines=18> */
.L_x_1729:
[----:B------:R-:W-:Y:S05]  /*12200*/  BSYNC B0 ;  /* 0x0000000000007941 */ /* 0x000fea0003800000 */
.L_x_1707:
        /* <DEDUP_REMOVED lines=8> */
.L_x_1705:
[----:B01-3--:R-:W3:Y:S02]  /*12290*/  LDL R0, [R1+0x30] ;  /* 0x0000300001007983 */ /* 0x00bee40000100800 */
[----:B---3--:R-:W-:-:S13]  /*122a0*/  R2UR UR4, R0 ;  /* 0x00000000000472ca */ /* 0x008fda00000e0000 */
[----:B------:R-:W-:-:S05]  /*122b0*/  IMAD.U32 R0, RZ, RZ, UR4 ;  /* 0x00000004ff007e24 */ /* 0x000fca000f8e00ff */
[----:B------:R-:W-:-:S13]  /*122c0*/  ISETP.NE.AND P0, PT, R0, 0x3, PT ;  /* 0x000000030000780c */ /* 0x000fda0003f05270 */
[----:B------:R-:W-:Y:S05]  /*122d0*/  @!P0 BRA `(.L_x_1758) ;  /* 0x0000000000048947 */ /* 0x000fea0003800000 */
[----:B------:R-:W-:Y:S01]  /*122e0*/  BPT.TRAP 0x1 ;  /* 0x000000040000795c */ /* 0x000fe20000300000 */
.L_x_1758:
[----:B--2-4-:R-:W-:Y:S02]  /*122f0*/  LEA R4, R160, R18, 0x3 ;  /* 0x00000012a0047211 */ /* 0x014fe400078e18ff */
[----:B------:R-:W-:-:S04]  /*12300*/  SHF.L.U32 R3, R163, 0x1f, RZ ;  /* 0x0000001fa3037819 */ /* 0x000fc800000006ff */
[----:B------:R0:W1:Y:S01]  /*12310*/  SYNCS.PHASECHK.TRANS64.TRYWAIT P1, [R4+URZ+0x2a830], R3 ;  /* 0x02a83003040075a7 */ /* 0x000062000802017f */
[----:B------:R-:W-:Y:S05]  /*12320*/  @!P0 BRA `(.L_x_1759) ;  /* 0x0000000000048947 */ /* 0x000fea0003800000 */
[----:B------:R-:W-:Y:S01]  /*12330*/  BPT.TRAP 0x1 ;  /* 0x000000040000795c */ /* 0x000fe20000300000 */
.L_x_1759:
[----:B-1----:R-:W-:Y:S05]  /*12340*/  @P1 BRA `(.L_x_1760) ;  /* 0x0000000000081947 */ /* 0x002fea0003800000 */
[----:B------:R-:W1:Y:S02]  /*12350*/  SYNCS.PHASECHK.TRANS64.TRYWAIT P1, [R4+URZ+0x2a830], R3 ;  /* 0x02a83003040075a7 */ /* 0x000e64000802017f */
[----:B-1----:R-:W-:Y:S05]  /*12360*/  @!P1 BRA `(.L_x_1761) ;  /* 0x00000180003c9947 */ /* 0x002fea0003800000 */
.L_x_1760:
[----:B------:R-:W-:Y:S05]  /*12370*/  WARPSYNC.ALL ;  /* 0x0000000000007948 */ /* 0x000fea0003800000 */
[----:B------:R-:W-:Y:S01]  /*12380*/  VIADD R0, R18, 0x18400 ;  /* 0x0001840012007836 */ /* 0x000fe20000000000 */
[----:B------:R-:W-:Y:S01]  /*12390*/  R2UR UR4, R68 ;  /* 0x00000000440472ca */ /* 0x000fe200000e0000 */
[----:B------:R-:W-:Y:S01]  /*123a0*/  IMAD.MOV.U32 R9, RZ, RZ, 0x40000040 ;  /* 0x40000040ff097424 */ /* 0x000fe200078e00ff */
[----:B------:R-:W-:Y:S01]  /*123b0*/  WARPGROUP.ARRIVE ;  /* 0x00000000000079c5 */ /* 0x000fe20000000000 */
[----:B------:R-:W-:Y:S01]  /*123c0*/  UMOV UR9, 0x40000040 ;  /* 0x4000004000097882 */ /* 0x000fe20000000000 */
[----:B------:R-:W-:Y:S01]  /*123d0*/  SHF.R.U32.HI R0, RZ, 0x4, R0 ;  /* 0x00000004ff007819 */ /* 0x000fe20000011600 */
[----:B------:R-:W-:Y:S01]  /*123e0*/  IMAD.MOV.U32 R11, RZ, RZ, 0x40000040 ;  /* 0x40000040ff0b7424 */ /* 0x000fe200078e00ff */
[----:B------:R-:W-:Y:S01]  /*123f0*/  R2UR UR11, R9 ;  /* 0x00000000090b72ca */ /* 0x000fe200000e0000 */
[----:B------:R-:W-:Y:S01]  /*12400*/  UMOV UR57, 0x40000040 ;  /* 0x4000004000397882 */ /* 0x000fe20000000000 */
[----:B------:R-:W-:Y:S01]  /*12410*/  LOP3.LUT R0, R0, 0x3fff, RZ, 0xc0, !PT ;  /* 0x00003fff00007812 */ /* 0x000fe200078ec0ff */
[----:B------:R-:W-:Y:S01]  /*12420*/  UMOV UR53, 0x40000040 ;  /* 0x4000004000357882 */ /* 0x000fe20000000000 */
[----:B------:R-:W-:Y:S01]  /*12430*/  MOV R13, UR9 ;  /* 0x00000009000d7c02 */ /* 0x000fe20008000f00 */
[----:B------:R-:W-:Y:S01]  /*12440*/  UMOV UR49, 0x40000040 ;  /* 0x4000004000317882 */ /* 0x000fe20000000000 */
[----:B------:R-:W-:Y:S01]  /*12450*/  LOP3.LUT R7, R0, 0x10000, RZ, 0xfc, !PT ;  /* 0x0001000000077812 */ /* 0x000fe200078efcff */
[----:B------:R-:W-:Y:S01]  /*12460*/  ULOP3.LUT UR4, UR4, 0x10000, URZ, 0xfc, !UPT ;  /* 0x0001000004047892 */ /* 0x000fe2000f8efc3f */
[----:B------:R-:W-:Y:S01]  /*12470*/  MOV R9, 0x40000040 ;  /* 0x4000004000097802 */ /* 0x000fe20000000f00 */
[----:B------:R-:W-:Y:S01]  /*12480*/  UMOV UR45, 0x40000040 ;  /* 0x40000040002d7882 */ /* 0x000fe20000000000 */
[----:B------:R-:W-:Y:S01]  /*12490*/  UMOV UR41, 0x40000040 ;  /* 0x4000004000297882 */ /* 0x000fe20000000000 */
[----:B------:R-:W-:Y:S01]  /*124a0*/  IMAD R8, R160, 0x900, R7 ;  /* 0x00000900a0087824 */ /* 0x000fe200078e0207 */
[----:B------:R-:W-:Y:S01]  /*124b0*/  UIADD3 UR5, UR4, 0x2, URZ ;  /* 0x0000000204057890 */ /* 0x000fe2000fffe03f */
[----:B------:R-:W-:Y:S01]  /*124c0*/  R2UR UR39, R9 ;  /* 0x00000000092772ca */ /* 0x000fe200000e0000 */
[----:B------:R-:W-:Y:S01]  /*124d0*/  UMOV UR8, UR4 ;  /* 0x0000000400087c82 */ /* 0x000fe20008000000 */
[C---:B------:R-:W-:Y:S01]  /*124e0*/  VIADD R10, R8.reuse, 0x2 ;  /* 0x00000002080a7836 */ /* 0x040fe20000000000 */
[----:B------:R-:W-:Y:S01]  /*124f0*/  R2UR UR10, R8 ;  /* 0x00000000080a72ca */ /* 0x000fe200000e0000 */
[----:B------:R-:W-:Y:S01]  /*12500*/  IMAD.U32 R12, RZ, RZ, UR8 ;  /* 0x00000008ff0c7e24 */ /* 0x000fe2000f8e00ff */
[----:B------:R-:W-:-:S02]  /*12510*/  UIADD3 UR56, UR4, 0x404, URZ ;  /* 0x0000040404387890 */ /* 0x000fc4000fffe03f */
[----:B------:R-:W-:Y:S02]  /*12520*/  UIADD3 UR52, UR4, 0x406, URZ ;  /* 0x0000040604347890 */ /* 0x000fe4000fffe03f */
[----:B------:R2:W-:Y:S01]  /*12530*/  STL.64 [R1+0x28], R12 ;  /* 0x0000280c01007387 */ /* 0x0005e20000100a00 */
[----:B------:R-:W-:Y:S02]  /*12540*/  UIADD3 UR48, UR4, 0x800, URZ ;  /* 0x0000080004307890 */ /* 0x000fe4000fffe03f */
[----:B------:R-:W-:Y:S02]  /*12550*/  UIADD3 UR44, UR4, 0x802, URZ ;  /* 0x00000802042c7890 */ /* 0x000fe4000fffe03f */
[----:B------:R-:W-:Y:S02]  /*12560*/  UIADD3 UR40, UR4, 0x804, URZ ;  /* 0x0000080404287890 */ /* 0x000fe4000fffe03f */
[----:B------:R-:W-:Y:S01]  /*12570*/  HGMMA.64x96x16.F32 R24, gdesc[UR8], RZ, !UPT, gsb0 ;  /* 0x01600000081879f0 */ /* 0x000fe2000c0008ff */
[----:B------:R-:W-:Y:S01]  /*12580*/  R2UR UR10, R10 ;  /* 0x000000000a0a72ca */ /* 0x000fe200000e0000 */
[----:B------:R-:W-:Y:S01]  /*12590*/  UMOV UR8, UR5 ;  /* 0x0000000500087c82 */ /* 0x000fe20008000000 */
[----:B------:R-:W-:Y:S01]  /*125a0*/  R2UR UR11, R11 ;  /* 0x000000000b0b72ca */ /* 0x000fe200000e0000 */
[----:B------:R-:W-:Y:S01]  /*125b0*/  UMOV UR9, 0x40000040 ;  /* 0x4000004000097882 */ /* 0x000fe20000000000 */
[----:B------:R-:W-:Y:S01]  /*125c0*/  VIADD R10, R8, 0x4 ;  /* 0x00000004080a7836 */ /* 0x000fe20000000000 */
[----:B------:R-:W-:Y:S01]  /*125d0*/  UIADD3 UR5, UR4, 0x4, URZ ;  /* 0x0000000404057890 */ /* 0x000fe2000fffe03f */
[----:B------:R-:W-:Y:S01]  /*125e0*/  IMAD.MOV.U32 R11, RZ, RZ, 0x40000040 ;  /* 0x40000040ff0b7424 */ /* 0x000fe200078e00ff */
[----:B--2---:R-:W-:Y:S01]  /*125f0*/  MOV R13, UR9 ;  /* 0x00000009000d7c02 */ /* 0x004fe20008000f00 */
[----:B------:R-:W-:Y:S01]  /*12600*/  IMAD.U32 R12, RZ, RZ, UR8 ;  /* 0x00000008ff0c7e24 */ /* 0x000fe2000f8e00ff */
        /* <DEDUP_REMOVED lines=14> */
[----:B------:R-:W-:-:S05]  /*126f0*/  IMAD.U32 R12, RZ, RZ, UR8 ;  /* 0x00000008ff0c7e24 */ /* 0x000fca000f8e00ff */
        /* <DEDUP_REMOVED lines=35> */
[----:B--2---:R-:W-:Y:S01]  /*12930*/  MOV R13, UR9 ;  /* 0x00000009000d7c02 */ /* 0x004fe20008000f00 */
[----:B------:R-:W-:Y:S02]  /*12940*/  IMAD.MOV.U32 R11, RZ, RZ, 0x40000040 ;  /* 0x40000040ff0b7424 */ /* 0x000fe400078e00ff */
[----:B------:R-:W-:Y:S01]  /*12950*/  IMAD.U32 R12, RZ, RZ, UR8 ;  /* 0x00000008ff0c7e24 */ /* 0x000fe2000f8e00ff */
[----:B------:R-:W-:Y:S01]  /*12960*/  R2UR UR58, R10 ;  /* 0x000000000a3a72ca */ /* 0x000fe200000e0000 */
[----:B------:R-:W-:Y:S01]  /*12970*/  VIADD R10, R8, 0x306 ;  /* 0x00000306080a7836 */ /* 0x000fe20000000000 */
[----:B------:R-:W-:-:S02]  /*12980*/  R2UR UR59, R11 ;  /* 0x000000000b3b72ca */ /* 0x000fc400000e0000 */
[----:B------:R-:W-:Y:S01]  /*12990*/  MOV R11, 0x40000040 ;  /* 0x40000040000b7802 */ /* 0x000fe20000000f00 */
[----:B------:R2:W-:Y:S01]  /*129a0*/  STL.64 [R1], R12 ;  /* 0x0000000c01007387 */ /* 0x0005e20000100a00 */
[----:B------:R-:W-:Y:S01]  /*129b0*/  R2UR UR54, R10 ;  /* 0x000000000a3672ca */ /* 0x000fe200000e0000 */
[----:B------:R-:W-:Y:S01]  /*129c0*/  VIADD R10, R8, 0x600 ;  /* 0x00000600080a7836 */ /* 0x000fe20000000000 */
[----:B------:R-:W-:Y:S01]  /*129d0*/  R2UR UR55, R11 ;  /* 0x000000000b3772ca */ /* 0x000fe200000e0000 */
[----:B------:R-:W-:-:S03]  /*129e0*/  IMAD.MOV.U32 R11, RZ, RZ, 0x40000040 ;  /* 0x40000040ff0b7424 */ /* 0x000fc600078e00ff */
[----:B------:R-:W-:Y:S01]  /*129f0*/  R2UR UR50, R10 ;  /* 0x000000000a3272ca */ /* 0x000fe200000e0000 */
[----:B------:R-:W-:Y:S01]  /*12a00*/  VIADD R10, R8, 0x602 ;  /* 0x00000602080a7836 */ /* 0x000fe20000000000 */
[----:B------:R-:W-:Y:S02]  /*12a10*/  R2UR UR51, R11 ;  /* 0x000000000b3372ca */ /* 0x000fe400000e0000 */
[----:B------:R-:W-:Y:S02]  /*12a20*/  MOV R11, 0x40000040 ;  /* 0x40000040000b7802 */ /* 0x000fe40000000f00 */
[----:B------:R-:W-:Y:S01]  /*12a30*/  R2UR UR46, R10 ;  /* 0x000000000a2e72ca */ /* 0x000fe200000e0000 */
[C---:B------:R-:W-:Y:S01]  /*12a40*/  VIADD R10, R8.reuse, 0x604 ;  /* 0x00000604080a7836 */ /* 0x040fe20000000000 */
[----:B------:R-:W-:Y:S01]  /*12a50*/  R2UR UR47, R11 ;  /* 0x000000000b2f72ca */ /* 0x000fe200000e0000 */
[----:B------:R-:W-:Y:S02]  /*12a60*/  IMAD.MOV.U32 R11, RZ, RZ, 0x40000040 ;  /* 0x40000040ff0b7424 */ /* 0x000fe400078e00ff */
[----:B------:R-:W-:Y:S01]  /*12a70*/  VIADD R8, R8, 0x606 ;  /* 0x0000060608087836 */ /* 0x000fe20000000000 */
[----:B------:R-:W-:-:S02]  /*12a80*/  R2UR UR42, R10 ;  /* 0x000000000a2a72ca */ /* 0x000fc400000e0000 */
[----:B------:R-:W-:Y:S02]  /*12a90*/  R2UR UR43, R11 ;  /* 0x000000000b2b72ca */ /* 0x000fe400000e0000 */
[----:B------:R-:W-:Y:S01]  /*12aa0*/  R2UR UR38, R8 ;  /* 0x00000000082672ca */ /* 0x000fe200000e0000 */
        /* <DEDUP_REMOVED lines=22> */
[----:B--2---:R-:W-:Y:S05]  /*12c10*/  @!P0 BRA `(.L_x_1762) ;  /* 0x0000000000048947 */ /* 0x004fea0003800000 */
[----:B------:R-:W-:Y:S01]  /*12c20*/  BPT.TRAP 0x1 ;  /* 0x000000040000795c */ /* 0x000fe20000300000 */
.L_x_1762:
[----:B------:R-:W2:Y:S01]  /*12c30*/  LDC R21, c[0x0][0x448] ;  /* 0x00011200ff157b82 */ /* 0x000ea20000000800 */
[----:B------:R-:W-:Y:S01]  /*12c40*/  IMAD.IADD R5, R191, 0x1, R187 ;  /* 0x00000001bf057824 */ /* 0x000fe200078e02bb */
[----:B------:R-:W-:Y:S01]  /*12c50*/  ULDC UR4, c[0x0][0x9d8] ;  /* 0x0002760000047ab9 */ /* 0x000fe20000000800 */
[----:B------:R-:W-:Y:S01]  /*12c60*/  LOP3.LUT R22, R22, 0xffefffff, RZ, 0xc0, !PT ;  /* 0xffefffff16167812 */ /* 0x000fe200078ec0ff */
[----:B------:R-:W-:Y:S01]  /*12c70*/  FMUL.FTZ R20, R42, UR4 ;  /* 0x000000042a147c20 */ /* 0x000fe20008410000 */
[----:B------:R-:W-:Y:S02]  /*12c80*/  IMAD.MOV.U32 R42, RZ, RZ, R5 ;  /* 0x000000ffff2a7224 */ /* 0x000fe400078e0005 */
[----:B------:R-:W-:Y:S01]  /*12c90*/  FMUL.FTZ R53, R53, UR4 ;  /* 0x0000000435357c20 */ /* 0x000fe20008410000 */
[----:B------:R-:W-:Y:S01]  /*12ca0*/  FMUL.FTZ R87, R40, UR4 ;  /* 0x0000000428577c20 */ /* 0x000fe20008410000 */
[----:B------:R-:W-:Y:S01]  /*12cb0*/  FMUL.FTZ R40, R49, UR4 ;  /* 0x0000000431287c20 */ /* 0x000fe20008410000 */
[----:B------:R-:W-:Y:S01]  /*12cc0*/  FMUL.FTZ R79, R41, UR4 ;  /* 0x00000004294f7c20 */ /* 0x000fe20008410000 */
[----:B------:R3:W4:Y:S01]  /*12cd0*/  MUFU.TANH R49, R53 ;  /* 0x0000003500317308 */ /* 0x0007220000002400 */
[----:B------:R-:W-:Y:S01]  /*12ce0*/  MOV R41, 0xffffffa0 ;  /* 0xffffffa000297802 */ /* 0x000fe20000000f00 */
[----:B------:R-:W-:Y:S01]  /*12cf0*/  FMUL.FTZ R6, R24, UR4 ;  /* 0x0000000418067c20 */ /* 0x000fe20008410000 */
[----:B------:R-:W-:Y:S01]  /*12d00*/  FMUL.FTZ R0, R26, UR4 ;  /* 0x000000041a007c20 */ /* 0x000fe20008410000 */
[----:B01----:R-:W-:Y:S01]  /*12d10*/  FMUL.FTZ R3, R27, UR4 ;  /* 0x000000041b037c20 */ /* 0x003fe20008410000 */
        /* <DEDUP_REMOVED lines=9> */
[----:B--2---:R-:W-:Y:S01]  /*12db0*/  ISETP.NE.AND P1, PT, R21, 0x1, PT ;  /* 0x000000011500780c */ /* 0x004fe20003f25270 */
[----:B------:R-:W-:Y:S01]  /*12dc0*/  FMUL.FTZ R15, R39, UR4 ;  /* 0x00000004270f7c20 */ /* 0x000fe20008410000 */
[----:B------:R-:W-:-:S02]  /*12dd0*/  IMAD R41, R2, R41, 0x61 ;  /* 0x0000006102297424 */ /* 0x000fc400078e0229 */
        /* <DEDUP_REMOVED lines=30> */
[----:B------:R-:W-:Y:S01]  /*12fc0*/  @P1 LOP3.LUT R22, R22, 0x100000, RZ, 0xfc, !PT ;  /* 0x0010000016161812 */ /* 0x000fe200078efcff */
[----:B------:R-:W-:Y:S01]  /*12fd0*/  IMAD R43, R190, -0x2, R41 ;  /* 0xfffffffebe2b7824 */ /* 0x000fe200078e0229 */
[----:B------:R-:W2:Y:S01]  /*12fe0*/  MUFU.TANH R6, R6 ;  /* 0x0000000600067308 */ /* 0x000ea20000002400 */
[----:B------:R-:W-:Y:S01]  /*12ff0*/  ULDC UR38, c[0x0][0x9dc] ;  /* 0x0002770000267ab9 */ /* 0x000fe20000000800 */
[----:B0-----:R-:W-:Y:S01]  /*13000*/  @P1 IMAD.HI.U32 R12, R5, R12, RZ ;  /* 0x0000000c050c1227 */ /* 0x001fe200078e00ff */
[----:B------:R-:W-:Y:S01]  /*13010*/  ULOP3.LUT UR38, URZ, UR38, URZ, 0x33, !UPT ;  /* 0x000000263f267292 */ /* 0x000fe2000f8e333f */
[----:B------:R-:W-:-:S02]  /*13020*/  IADD3 R45, -R166, R43, R167 ;  /* 0x0000002ba62d7210 */ /* 0x000fc40007ffe1a7 */
[----:B------:R-:W-:Y:S01]  /*13030*/  FMUL.FTZ R52, R52, UR4 ;  /* 0x0000000434347c20 */ /* 0x000fe20008410000 */
[----:B------:R-:W-:Y:S02]  /*13040*/  VIADD R5, R4, 0x2a840 ;  /* 0x0002a84004057836 */ /* 0x000fe40000000000 */
[----:B------:R-:W-:Y:S01]  /*13050*/  FMUL.FTZ R56, R56, UR4 ;  /* 0x0000000438387c20 */ /* 0x000fe20008410000 */
[----:B------:R-:W-:Y:S01]  /*13060*/  IMAD R4, R2, -0x60, R167 ;  /* 0xffffffa002047824 */ /* 0x000fe200078e02a7 */
[----:B------:R-:W0:Y:S01]  /*13070*/  MUFU.TANH R25, R25 ;  /* 0x0000001900197308 */ /* 0x000e220000002400 */
[----:B-1----:R-:W-:Y:S02]  /*13080*/  @P1 SHF.R.U32.HI R42, RZ, R13, R12 ;  /* 0x0000000dff2a1219 */ /* 0x002fe4000001160c */
[----:B------:R-:W1:Y:S01]  /*13090*/  LDC.64 R12, c[0x0][0x9e0] ;  /* 0x00027800ff0c7b82 */ /* 0x000e620000000a00 */
[----:B------:R-:W-:Y:S02]  /*130a0*/  PRMT R5, R172, 0x654, R5 ;  /* 0x00000654ac057816 */ /* 0x000fe40000000005 */
[----:B---3--:R-:W3:Y:S01]  /*130b0*/  SHFL.IDX PT, R53, R42, RZ, 0x1c1f ;  /* 0x001c1fff2a357589 */ /* 0x008ee200000e0000 */
[----:B------:R-:W-:Y:S01]  /*130c0*/  LOP3.LUT R22, R22, 0xfff7ffff, RZ, 0xc0, !PT ;  /* 0xfff7ffff16167812 */ /* 0x000fe200078ec0ff */
[----:B------:R-:W0:Y:S01]  /*130d0*/  MUFU.TANH R0, R0 ;  /* 0x0000000000007308 */ /* 0x000e220000002400 */
[----:B------:R-:W-:Y:S01]  /*130e0*/  IADD3 R54, R41, -0x1, RZ ;  /* 0xffffffff29367810 */ /* 0x000fe20007ffe0ff */
[----:B------:R4:W-:Y:S06]  /*130f0*/  SYNCS.ARRIVE.TRANS64.RED.A1T0 RZ, [R5+URZ], RZ ;  /* 0x000000ff05ff79a7 */ /* 0x0009ec000810043f */
[----:B------:R-:W0:Y:S01]  /*13100*/  MUFU.TANH R3, R3 ;  /* 0x0000000300037308 */ /* 0x000e220000002400 */
[----:B----4-:R-:W-:-:S04]  /*13110*/  VIADD R5, R4, 0x60 ;  /* 0x0000006004057836 */ /* 0x010fc80000000000 */
[----:B------:R-:W-:-:S03]  /*13120*/  IMAD R50, R190, -0x2, R5 ;  /* 0xfffffffebe327824 */ /* 0x000fc600078e0205 */
[----:B------:R-:W4:Y:S01]  /*13130*/  MUFU.TANH R28, R28 ;  /* 0x0000001c001c7308 */ /* 0x000f220000002400 */
[----:B-1----:R-:W-:Y:S01]  /*13140*/  ISETP.GE.AND P1, PT, R13, 0x1, PT ;  /* 0x000000010d00780c */ /* 0x002fe20003f26270 */
[----:B------:R-:W-:-:S06]  /*13150*/  IMAD.IADD R63, R45, 0x1, R12 ;  /* 0x000000012d3f7824 */ /* 0x000fcc00078e020c */
[----:B------:R-:W1:Y:S01]  /*13160*/  MUFU.TANH R29, R29 ;  /* 0x0000001d001d7308 */ /* 0x000e620000002400 */
[----:B---3--:R-:W-:-:S07]  /*13170*/  VIADDMNMX R44, R53, R63, R50, PT ;  /* 0x0000003f352c7246 */ /* 0x008fce0003800132 */
[----:B------:R-:W3:Y:S01]  /*13180*/  MUFU.TANH R8, R8 ;  /* 0x0000000800087308 */ /* 0x000ee20000002400 */
[----:B------:R-:W-:-:S07]  /*13190*/  @P1 LOP3.LUT R22, R22, 0x80000, RZ, 0xfc, !PT ;  /* 0x0008000016161812 */ /* 0x000fce00078efcff */
        /* <DEDUP_REMOVED lines=39> */
[----:B------:R4:W0:Y:S01]  /*13410*/  MUFU.TANH R47, R56 ;  /* 0x00000038002f7308 */ /* 0x0008220000002400 */
[----:B--2---:R-:W-:-:S04]  /*13420*/  VIADD R52, R45, UR38 ;  /* 0x000000262d347c36 */ /* 0x004fc80008000000 */
[----:B------:R-:W-:Y:S02]  /*13430*/  IMAD.IADD R46, R52, 0x1, R53 ;  /* 0x00000001342e7824 */ /* 0x000fe400078e0235 */
[----:B----4-:R-:W-:Y:S01]  /*13440*/  VIADD R56, R43, 0xffffffff ;  /* 0xffffffff2b387836 */ /* 0x010fe20000000000 */
[----:B-1-3--:R-:W-:Y:S06]  /*13450*/  @!P1 BRA `(.L_x_1763) ;  /* 0x00000000004c9947 */ /* 0x00afec0003800000 */
[----:B------:R-:W-:Y:S01]  /*13460*/  IADD3 R41, -R166, R167, R53 ;  /* 0x000000a7a6297210 */ /* 0x000fe20007ffe135 */
[----:B------:R-:W-:Y:S03]  /*13470*/  BSSY B0, `(.L_x_1764) ;  /* 0x000000e000007945 */ /* 0x000fe60003800000 */
[----:B------:R-:W-:-:S13]  /*13480*/  ISETP.GT.AND P1, PT, R41, -0x1, PT ;  /* 0xffffffff2900780c */ /* 0x000fda0003f24270 */
        /* <DEDUP_REMOVED lines=8> */
.L_x_1765:
[----:B------:R-:W-:-:S13]  /*13510*/  ISETP.NE.AND P1, PT, R13, 0x1, PT ;  /* 0x000000010d00780c */ /* 0x000fda0003f25270 */
[----:B------:R-:W1:Y:S02]  /*13520*/  @P1 LDC.64 R4, c[0x0][0x9e8] ;  /* 0x00027a00ff041b82 */ /* 0x000e640000000a00 */
[----:B-1----:R-:W-:-:S05]  /*13530*/  @P1 IMAD.HI.U32 R4, R41, R4, RZ ;  /* 0x0000000429041227 */ /* 0x002fca00078e00ff */
[----:B------:R-:W-:-:S07]  /*13540*/  @P1 SHF.R.U32.HI R41, RZ, R5, R4 ;  /* 0x00000005ff291219 */ /* 0x000fce0000011604 */
.L_x_1766:
[----:B------:R-:W-:Y:S05]  /*13550*/  BSYNC B0 ;  /* 0x0000000000007941 */ /* 0x000fea0003800000 */
.L_x_1764:
[----:B------:R-:W-:-:S05]  /*13560*/  IMAD R41, R41, R13, R56 ;  /* 0x0000000d29297224 */ /* 0x000fca00078e0238 */
[----:B------:R-:W-:Y:S02]  /*13570*/  VIMNMX R46, R46, R41, !PT ;  /* 0x000000292e2e7248 */ /* 0x000fe40007fe0100 */
[----:B------:R-:W-:-:S07]  /*13580*/  VIADDMNMX R44, R41, R13, R44, PT ;  /* 0x0000000d292c7246 */ /* 0x000fce000380012c */
.L_x_1763:
[C---:B------:R-:W-:Y:S01]  /*13590*/  ISETP.GE.AND P6, PT, R54.reuse, 0x9, PT ;  /* 0x000000093600780c */ /* 0x040fe20003fc6270 */
[----:B------:R-:W1:Y:S01]  /*135a0*/  SHFL.IDX PT, R5, R42, 0x1, 0x1c1f ;  /* 0x003c1f002a057f89 */ /* 0x000e6200000e0000 */
        /* <DEDUP_REMOVED lines=11> */
[----:B------:R-:W-:Y:S01]  /*13660*/  FSEL R97, R29, -INF , !P2 ;  /* 0xff8000001d617808 */ /* 0x000fe20005000000 */
[----:B-1----:R-:W-:Y:S01]  /*13670*/  IMAD.IADD R28, R52, 0x1, R5 ;  /* 0x00000001341c7824 */ /* 0x002fe200078e0205 */
        /* <DEDUP_REMOVED lines=97> */
[----:B------:R-:W-:Y:S02]  /*13c90*/  ISETP.GE.AND P5, PT, R54, 0x5a, PT ;  /* 0x0000005a3600780c */ /* 0x000fe40003fa6270 */
[----:B------:R-:W-:Y:S02]  /*13ca0*/  VIADDMNMX R6, R5, R63, R50, PT ;  /* 0x0000003f05067246 */ /* 0x000fe40003800132 */
[----:B------:R-:W-:Y:S02]  /*13cb0*/  P2R R54, PR, RZ, 0x20 ;  /* 0x00000020ff367803 */ /* 0x000fe40000000000 */
[----:B------:R-:W-:-:S04]  /*13cc0*/  ISETP.GT.AND P5, PT, R46, 0x59, !P5 ;  /* 0x000000592e00780c */ /* 0x000fc80006fa4270 */
[----:B------:R-:W-:-:S04]  /*13cd0*/  ISETP.LT.OR P5, PT, R44, 0x5a, P5 ;  /* 0x0000005a2c00780c */ /* 0x000fc80002fa1670 */
[----:B------:R-:W-:Y:S02]  /*13ce0*/  FSEL R29, R69, -INF , !P5 ;  /* 0xff800000451d7808 */ /* 0x000fe40006800000 */
[----:B------:R-:W-:-:S13]  /*13cf0*/  ISETP.GE.AND P5, PT, R13, 0x1, PT ;  /* 0x000000010d00780c */ /* 0x000fda0003fa6270 */
[----:B------:R-:W-:Y:S05]  /*13d00*/  @!P5 BRA `(.L_x_1767) ;  /* 0x00000000004cd947 */ /* 0x000fea0003800000 */
[----:B------:R-:W-:Y:S01]  /*13d10*/  IADD3 R38, -R166, R167, R5 ;  /* 0x000000a7a6267210 */ /* 0x000fe20007ffe105 */
[----:B------:R-:W-:Y:S03]  /*13d20*/  BSSY B0, `(.L_x_1768) ;  /* 0x000000e000007945 */ /* 0x000fe60003800000 */
        /* <DEDUP_REMOVED lines=9> */
.L_x_1769:
[----:B------:R-:W-:-:S13]  /*13dc0*/  ISETP.NE.AND P5, PT, R13, 0x1, PT ;  /* 0x000000010d00780c */ /* 0x000fda0003fa5270 */
[----:B------:R-:W0:Y:S02]  /*13dd0*/  @P5 LDC.64 R4, c[0x0][0x9e8] ;  /* 0x00027a00ff045b82 */ /* 0x000e240000000a00 */
[----:B0-----:R-:W-:-:S05]  /*13de0*/  @P5 IMAD.HI.U32 R4, R38, R4, RZ ;  /* 0x0000000426045227 */ /* 0x001fca00078e00ff */
[----:B------:R-:W-:-:S07]  /*13df0*/  @P5 SHF.R.U32.HI R38, RZ, R5, R4 ;  /* 0x00000005ff265219 */ /* 0x000fce0000011604 */
.L_x_1770:
[----:B------:R-:W-:Y:S05]  /*13e00*/  BSYNC B0 ;  /* 0x0000000000007941 */ /* 0x000fea0003800000 */
.L_x_1768:
[----:B------:R-:W-:-:S05]  /*13e10*/  IMAD R5, R38, R13, R56 ;  /* 0x0000000d26057224 */ /* 0x000fca00078e0238 */
[----:B------:R-:W-:Y:S02]  /*13e20*/  VIMNMX R28, R28, R5, !PT ;  /* 0x000000051c1c7248 */ /* 0x000fe40007fe0100 */
[----:B------:R-:W-:-:S07]  /*13e30*/  VIADDMNMX R6, R5, R13, R6, PT ;  /* 0x0000000d05067246 */ /* 0x000fce0003800106 */
.L_x_1767:
        /* <DEDUP_REMOVED lines=67> */
[C---:B------:R-:W-:Y:S02]  /*14270*/  ISETP.GT.AND P1, PT, R28.reuse, 0x30, !P1 ;  /* 0x000000301c00780c */ /* 0x040fe40004f24270 */
[----:B------:R-:W-:Y:S01]  /*14280*/  ISETP.GT.AND P4, PT, R28, RZ, !P4 ;  /* 0x000000ff1c00720c */ /* 0x000fe20006784270 */
[----:B------:R-:W0:Y:S01]  /*14290*/  SHFL.BFLY PT, R3, R4, 0x2, 0x1f ;  /* 0x0c401f0004037f89 */ /* 0x000e2200000e0000 */
        /* <DEDUP_REMOVED lines=10> */
[----:B------:R-:W-:Y:S02]  /*14340*/  ISETP.NE.AND P1, PT, R40, RZ, PT ;  /* 0x000000ff2800720c */ /* 0x000fe40003f25270 */
[----:B------:R-:W-:Y:S02]  /*14350*/  MOV R10, UR4 ;  /* 0x00000004000a7c02 */ /* 0x000fe40008000f00 */
[----:B------:R-:W-:Y:S02]  /*14360*/  ISETP.GT.AND P1, PT, R28, 0x38, !P1 ;  /* 0x000000381c00780c */ /* 0x000fe40004f24270 */
[----:B0-----:R-:W-:Y:S02]  /*14370*/  FMNMX.FTZ R8, R4, R3, !PT ;  /* 0x0000000304087209 */ /* 0x001fe40007810000 */
[----:B------:R-:W-:Y:S02]  /*14380*/  FMNMX.FTZ R4, R0, R71, !PT ;  /* 0x0000004700047209 */ /* 0x000fe40007810000 */
[----:B------:R-:W-:Y:S01]  /*14390*/  ISETP.LT.OR P1, PT, R6, 0x39, P1 ;  /* 0x000000390600780c */ /* 0x000fe20000f21670 */
[----:B------:R-:W0:Y:S01]  /*143a0*/  SHFL.BFLY PT, R3, R8, 0x1, 0x1f ;  /* 0x0c201f0008037f89 */ /* 0x000e2200000e0000 */
        /* <DEDUP_REMOVED lines=21> */
[----:B------:R-:W-:Y:S02]  /*14500*/  FMNMX.FTZ R4, R27, R4, !PT ;  /* 0x000000041b047209 */ /* 0x000fe40007810000 */
[----:B------:R-:W-:Y:S02]  /*14510*/  ISETP.GT.AND P1, PT, R28, 0x48, !P5 ;  /* 0x000000481c00780c */ /* 0x000fe40006f24270 */
[----:B0-----:R-:W-:Y:S02]  /*14520*/  FMNMX.FTZ R3, R8, R3, !PT ;  /* 0x0000000308037209 */ /* 0x001fe40007810000 */
[----:B------:R-:W-:-:S02]  /*14530*/  FMNMX.FTZ R4, R73, R4, !PT ;  /* 0x0000000449047209 */ /* 0x000fc40007810000 */
[----:B------:R-:W-:Y:S01]  /*14540*/  ISETP.LT.OR P1, PT, R6, 0x49, P1 ;  /* 0x000000490600780c */ /* 0x000fe20000f21670 */
[----:B------:R-:W-:Y:S01]  /*14550*/  FMUL.FTZ R14, R3, R10 ;  /* 0x0000000a030e7220 */ /* 0x000fe20000410000 */
[----:B------:R-:W-:Y:S02]  /*14560*/  FMNMX.FTZ R4, R31, R4, !PT ;  /* 0x000000041f047209 */ /* 0x000fe40007810000 */
[----:B------:R-:W-:Y:S02]  /*14570*/  FSEL R85, R85, -INF , !P1 ;  /* 0xff80000055557808 */ /* 0x000fe40004800000 */
[----:B------:R-:W-:Y:S02]  /*14580*/  FSETP.NEU.FTZ.AND P1, PT, R3, -INF , PT ;  /* 0xff8000000300780b */ /* 0x000fe40003f3d000 */
[----:B------:R-:W-:Y:S02]  /*14590*/  ISETP.NE.AND P5, PT, R60, RZ, PT ;  /* 0x000000ff3c00720c */ /* 0x000fe40003fa5270 */
[----:B------:R-:W-:-:S02]  /*145a0*/  FMNMX.FTZ R4, R75, R4, !PT ;  /* 0x000000044b047209 */ /* 0x000fc40007810000 */
        /* <DEDUP_REMOVED lines=11> */
[-CC-:B------:R-:W-:Y:S01]  /*14660*/  FFMA.FTZ R95, R95, R10.reuse, -R14.reuse ;  /* 0x0000000a5f5f7223 */ /* 0x180fe2000001080e */
[C---:B------:R-:W-:Y:S01]  /*14670*/  ISETP.GT.AND P1, PT, R28.reuse, 0x50, !P6 ;  /* 0x000000501c00780c */ /* 0x040fe20007724270 */
[--C-:B------:R-:W-:Y:S01]  /*14680*/  FFMA.FTZ R158, R103, R10, -R14.reuse ;  /* 0x0000000a679e7223 */ /* 0x100fe2000001080e */
[----:B------:R-:W-:Y:S01]  /*14690*/  FMNMX.FTZ R4, R83, R4, !PT ;  /* 0x0000000453047209 */ /* 0x000fe20007810000 */
[----:B------:R-:W-:Y:S01]  /*146a0*/  MUFU.EX2 R156, R156 ;  /* 0x0000009c009c7308 */ /* 0x000fe20000000800 */
[----:B------:R-:W-:Y:S01]  /*146b0*/  ISETP.GT.AND P2, PT, R28, 0x51, !P2 ;  /* 0x000000511c00780c */ /* 0x000fe20005744270 */
[-CC-:B------:R-:W-:Y:S01]  /*146c0*/  FFMA.FTZ R97, R97, R10.reuse, -R14.reuse ;  /* 0x0000000a61617223 */ /* 0x180fe2000001080e */
[----:B------:R-:W-:Y:S01]  /*146d0*/  ISETP.LT.OR P1, PT, R6, 0x51, P1 ;  /* 0x000000510600780c */ /* 0x000fe20000f21670 */
[--C-:B------:R-:W-:Y:S01]  /*146e0*/  FFMA.FTZ R99, R99, R10, -R14.reuse ;  /* 0x0000000a63637223 */ /* 0x100fe2000001080e */
[----:B------:R-:W-:Y:S01]  /*146f0*/  FMNMX.FTZ R4, R85, R4, !PT ;  /* 0x0000000455047209 */ /* 0x000fe20007810000 */
[-CC-:B------:R-:W-:Y:S01]  /*14700*/  FFMA.FTZ R150, R53, R10.reuse, -R14.reuse ;  /* 0x0000000a35967223 */ /* 0x180fe2000001080e */
[----:B------:R-:W-:Y:S01]  /*14710*/  ISETP.NE.AND P5, PT, R54, RZ, PT ;  /* 0x000000ff3600720c */ /* 0x000fe20003fa5270 */
[----:B------:R-:W0:Y:S01]  /*14720*/  MUFU.EX2 R95, R95 ;  /* 0x0000005f005f7308 */ /* 0x000e220000000800 */
[----:B------:R-:W-:Y:S01]  /*14730*/  ISETP.GT.AND P3, PT, R28, 0x58, !P3 ;  /* 0x000000581c00780c */ /* 0x000fe20005f64270 */
[-CC-:B------:R-:W-:Y:S01]  /*14740*/  FFMA.FTZ R138, R25, R10.reuse, -R14.reuse ;  /* 0x0000000a198a7223 */ /* 0x180fe2000001080e */
[----:B------:R-:W-:Y:S01]  /*14750*/  ISETP.LT.OR P2, PT, R6, 0x52, P2 ;  /* 0x000000520600780c */ /* 0x000fe20001741670 */
[-CC-:B------:R-:W-:Y:S01]  /*14760*/  FFMA.FTZ R89, R89, R10.reuse, -R14.reuse ;  /* 0x0000000a59597223 */ /* 0x180fe2000001080e */
[----:B------:R-:W-:Y:S01]  /*14770*/  FSEL R87, R33, -INF , !P1 ;  /* 0xff80000021577808 */ /* 0x000fe20004800000 */
[--C-:B------:R-:W-:Y:S01]  /*14780*/  FFMA.FTZ R33, R79, R10, -R14.reuse ;  /* 0x0000000a4f217223 */ /* 0x100fe2000001080e */
[----:B------:R-:W-:Y:S01]  /*14790*/  FMNMX.FTZ R4, R93, R4, !PT ;  /* 0x000000045d047209 */ /* 0x000fe20007810000 */
[----:B------:R-:W1:Y:S01]  /*147a0*/  MUFU.EX2 R158, R158 ;  /* 0x0000009e009e7308 */ /* 0x000e620000000800 */
[----:B------:R-:W-:Y:S01]  /*147b0*/  ISETP.GT.AND P4, PT, R28, 0x59, !P5 ;  /* 0x000000591c00780c */ /* 0x000fe20006f84270 */
[-CC-:B------:R-:W-:Y:S01]  /*147c0*/  FFMA.FTZ R144, R55, R10.reuse, -R14.reuse ;  /* 0x0000000a37907223 */ /* 0x180fe2000001080e */
[----:B------:R-:W-:Y:S01]  /*147d0*/  ISETP.LT.OR P3, PT, R6, 0x59, P3 ;  /* 0x000000590600780c */ /* 0x000fe20001f61670 */
[-CC-:B------:R-:W-:Y:S01]  /*147e0*/  FFMA.FTZ R53, R59, R10.reuse, -R14.reuse ;  /* 0x0000000a3b357223 */ /* 0x180fe2000001080e */
[----:B------:R-:W-:Y:S01]  /*147f0*/  FSEL R91, R32, -INF , !P2 ;  /* 0xff800000205b7808 */ /* 0x000fe20005000000 */
[--C-:B------:R-:W-:Y:S01]  /*14800*/  FFMA.FTZ R146, R51, R10, -R14.reuse ;  /* 0x0000000a33927223 */ /* 0x100fe2000001080e */
[----:B------:R-:W-:Y:S01]  /*14810*/  FMNMX.FTZ R4, R87, R4, !PT ;  /* 0x0000000457047209 */ /* 0x000fe20007810000 */
[----:B------:R-:W2:Y:S01]  /*14820*/  MUFU.EX2 R97, R97 ;  /* 0x0000006100617308 */ /* 0x000ea20000000800 */
[----:B------:R-:W-:Y:S01]  /*14830*/  ISETP.LT.OR P4, PT, R6, 0x5a, P4 ;  /* 0x0000005a0600780c */ /* 0x000fe20002781670 */
        /* <DEDUP_REMOVED lines=8> */
[----:B------:R-:W3:Y:S01]  /*148c0*/  MUFU.EX2 R152, R152 ;  /* 0x0000009800987308 */ /* 0x000ee20000000800 */
[----:B------:R-:W-:Y:S01]  /*148d0*/  ISETP.NE.AND P5, PT, R21, 0x1, PT ;  /* 0x000000011500780c */ /* 0x000fe20003fa5270 */
[--C-:B------:R-:W-:Y:S01]  /*148e0*/  FFMA.FTZ R6, R43, R10, -R14.reuse ;  /* 0x0000000a2b067223 */ /* 0x100fe2000001080e */
[----:B------:R-:W-:Y:S01]  /*148f0*/  FMNMX.FTZ R4, R101, R4, !PT ;  /* 0x0000000465047209 */ /* 0x000fe20007810000 */
[-CC-:B------:R-:W-:Y:S01]  /*14900*/  FFMA.FTZ R41, R41, R10.reuse, -R14.reuse ;  /* 0x0000000a29297223 */ /* 0x180fe2000001080e */
[-CC-:B------:R-:W-:Y:S01]  /*14910*/  FFMA.FTZ R136, R39, R10.reuse, -R14.reuse ;  /* 0x0000000a27887223 */ /* 0x180fe2000001080e */
[-CC-:B------:R-:W-:Y:S01]  /*14920*/  FFMA.FTZ R37, R37, R10.reuse, -R14.reuse ;  /* 0x0000000a25257223 */ /* 0x180fe2000001080e */
[----:B------:R-:W-:Y:S01]  /*14930*/  FFMA.FTZ R25, R29, R10, -R14 ;  /* 0x0000000a1d197223 */ /* 0x000fe2000001080e */
[----:B------:R-:W4:Y:S01]  /*14940*/  SHFL.BFLY PT, R57, R4, 0x2, 0x1f ;  /* 0x0c401f0004397f89 */ /* 0x000f2200000e0000 */
[----:B------:R-:W3:Y:S05]  /*14950*/  MUFU.EX2 R99, R99 ;  /* 0x0000006300637308 */ /* 0x000eea0000000800 */
[----:B------:R-:W3:Y:S03]  /*14960*/  @P5 LDC R38, c[0x0][0x44c] ;  /* 0x00011300ff265b82 */ /* 0x000ee60000000800 */
[----:B------:R-:W3:Y:S05]  /*14970*/  MUFU.EX2 R154, R154 ;  /* 0x0000009a009a7308 */ /* 0x000eea0000000800 */
[----:B------:R-:W3:Y:S03]  /*14980*/  @P5 LDC R40, c[0x0][0x450] ;  /* 0x00011400ff285b82 */ /* 0x000ee60000000800 */
[----:B------:R-:W3:Y:S01]  /*14990*/  MUFU.EX2 R89, R89 ;  /* 0x0000005900597308 */ /* 0x000ee20000000800 */
[----:B----4-:R-:W-:-:S07]  /*149a0*/  FMNMX.FTZ R57, R4, R57, !PT ;  /* 0x0000003904397209 */ /* 0x010fce0007810000 */
[----:B------:R-:W-:Y:S01]  /*149b0*/  MUFU.EX2 R148, R148 ;  /* 0x0000009400947308 */ /* 0x000fe20000000800 */
[----:B------:R-:W4:Y:S07]  /*149c0*/  SHFL.BFLY PT, R4, R57, 0x1, 0x1f ;  /* 0x0c201f0039047f89 */ /* 0x000f2e00000e0000 */
[----:B------:R-:W-:Y:S08]  /*149d0*/  MUFU.EX2 R33, R33 ;  /* 0x0000002100217308 */ /* 0x000ff00000000800 */
[----:B------:R-:W-:Y:S08]  /*149e0*/  MUFU.EX2 R150, R150 ;  /* 0x0000009600967308 */ /* 0x000ff00000000800 */
[----:B------:R-:W-:Y:S01]  /*149f0*/  MUFU.EX2 R35, R35 ;  /* 0x0000002300237308 */ /* 0x000fe20000000800 */
[----:B----4-:R-:W-:-:S04]  /*14a00*/  FMNMX.FTZ R4, R57, R4, !PT ;  /* 0x0000000439047209 */ /* 0x010fc80007810000 */
[C---:B------:R-:W-:Y:S01]  /*14a10*/  FSETP.NEU.FTZ.AND P1, PT, R4.reuse, -INF , PT ;  /* 0xff8000000400780b */ /* 0x040fe20003f3d000 */
[----:B------:R-:W-:Y:S02]  /*14a20*/  FMUL.FTZ R8, R4, R10 ;  /* 0x0000000a04087220 */ /* 0x000fe40000410000 */
[----:B------:R-:W-:Y:S03]  /*14a30*/  MUFU.EX2 R144, R144 ;  /* 0x0000009000907308 */ /* 0x000fe60000000800 */
[----:B------:R-:W-:-:S05]  /*14a40*/  FSEL R26, R8, RZ, P1 ;  /* 0x000000ff081a7208 */ /* 0x000fca0000800000 */
[----:B------:R-:W-:Y:S01]  /*14a50*/  MUFU.EX2 R53, R53 ;  /* 0x0000003500357308 */ /* 0x000fe20000000800 */
[-CC-:B------:R-:W-:Y:S01]  /*14a60*/  FFMA.FTZ R157, R0, R10.reuse, -R26.reuse ;  /* 0x0000000a009d7223 */ /* 0x180fe2000001081a */
[-CC-:B------:R-:W-:Y:S01]  /*14a70*/  FFMA.FTZ R0, R71, R10.reuse, -R26.reuse ;  /* 0x0000000a47007223 */ /* 0x180fe2000001081a */
[-CC-:B------:R-:W-:Y:S01]  /*14a80*/  FFMA.FTZ R159, R5, R10.reuse, -R26.reuse ;  /* 0x0000000a059f7223 */ /* 0x180fe2000001081a */
[-CC-:B------:R-:W-:Y:S01]  /*14a90*/  FFMA.FTZ R8, R69, R10.reuse, -R26.reuse ;  /* 0x0000000a45087223 */ /* 0x180fe2000001081a */
[-CC-:B------:R-:W-:Y:S01]  /*14aa0*/  FFMA.FTZ R153, R9, R10.reuse, -R26.reuse ;  /* 0x0000000a09997223 */ /* 0x180fe2000001081a */
[----:B0-----:R-:W-:Y:S01]  /*14ab0*/  FADD.FTZ R5, R156, R95 ;  /* 0x0000005f9c057221 */ /* 0x001fe20000010000 */
[-CC-:B------:R-:W-:Y:S01]  /*14ac0*/  FFMA.FTZ R14, R67, R10.reuse, -R26.reuse ;  /* 0x0000000a430e7223 */ /* 0x180fe2000001081a */
[----:B------:R-:W-:Y:S01]  /*14ad0*/  MUFU.EX2 R157, R157 ;  /* 0x0000009d009d7308 */ /* 0x000fe20000000800 */
[-CC-:B------:R-:W-:Y:S01]  /*14ae0*/  FFMA.FTZ R155, R61, R10.reuse, -R26.reuse ;  /* 0x0000000a3d9b7223 */ /* 0x180fe2000001081a */
[----:B-1----:R-:W-:Y:S01]  /*14af0*/  FADD.FTZ R32, R158, R5 ;  /* 0x000000059e207221 */ /* 0x002fe20000010000 */
[-CC-:B------:R-:W-:Y:S01]  /*14b00*/  FFMA.FTZ R20, R65, R10.reuse, -R26.reuse ;  /* 0x0000000a41147223 */ /* 0x180fe2000001081a */
[-CC-:B------:R-:W-:Y:S01]  /*14b10*/  FFMA.FTZ R149, R11, R10.reuse, -R26.reuse ;  /* 0x0000000a0b957223 */ /* 0x180fe2000001081a */
[-C--:B------:R-:W-:Y:S01]  /*14b20*/  FFMA.FTZ R24, R63, R10.reuse, -R26 ;  /* 0x0000000a3f187223 */ /* 0x080fe2000001081a */
[----:B--2---:R-:W-:Y:S01]  /*14b30*/  FADD.FTZ R5, R97, R32 ;  /* 0x0000002061057221 */ /* 0x004fe20000010000 */
[-CC-:B------:R-:W-:Y:S01]  /*14b40*/  FFMA.FTZ R151, R15, R10.reuse, -R26.reuse ;  /* 0x0000000a0f977223 */ /* 0x180fe2000001081a */
[----:B------:R-:W0:Y:S01]  /*14b50*/  MUFU.EX2 R0, R0 ;  /* 0x0000000000007308 */ /* 0x000e220000000800 */
[-CC-:B------:R-:W-:Y:S01]  /*14b60*/  FFMA.FTZ R27, R27, R10.reuse, -R26.reuse ;  /* 0x0000000a1b1b7223 */ /* 0x180fe2000001081a */
[----:B---3--:R-:W-:Y:S01]  /*14b70*/  FADD.FTZ R34, R152, R5 ;  /* 0x0000000598227221 */ /* 0x008fe20000010000 */
[----:B------:R-:W-:Y:S01]  /*14b80*/  FFMA.FTZ R73, R73, R10, -R26 ;  /* 0x0000000a49497223 */ /* 0x000fe2000001081a */
[----:B------:R-:W-:-:S04]  /*14b90*/  @P5 IMAD.HI.U32 R15, R187, R38, RZ ;  /* 0x00000026bb0f5227 */ /* 0x000fc800078e00ff */
[-C--:B------:R-:W-:Y:S01]  /*14ba0*/  FFMA.FTZ R31, R31, R10.reuse, -R26 ;  /* 0x0000000a1f1f7223 */ /* 0x080fe2000001081a */
[----:B------:R-:W-:Y:S01]  /*14bb0*/  FADD.FTZ R9, R99, R34 ;  /* 0x0000002263097221 */ /* 0x000fe20000010000 */
[-CC-:B------:R-:W-:Y:S01]  /*14bc0*/  FFMA.FTZ R75, R75, R10.reuse, -R26.reuse ;  /* 0x0000000a4b4b7223 */ /* 0x180fe2000001081a */
[----:B------:R-:W1:Y:S01]  /*14bd0*/  MUFU.EX2 R159, R159 ;  /* 0x0000009f009f7308 */ /* 0x000e620000000800 */
[-CC-:B------:R-:W-:Y:S01]  /*14be0*/  FFMA.FTZ R77, R77, R10.reuse, -R26.reuse ;  /* 0x0000000a4d4d7223 */ /* 0x180fe2000001081a */
[----:B------:R-:W-:Y:S01]  /*14bf0*/  FADD.FTZ R36, R154, R9 ;  /* 0x000000099a247221 */ /* 0x000fe20000010000 */
[-CC-:B------:R-:W-:Y:S01]  /*14c00*/  FFMA.FTZ R81, R81, R10.reuse, -R26.reuse ;  /* 0x0000000a51517223 */ /* 0x180fe2000001081a */
[-CC-:B------:R-:W-:Y:S01]  /*14c10*/  FFMA.FTZ R83, R83, R10.reuse, -R26.reuse ;  /* 0x0000000a53537223 */ /* 0x180fe2000001081a */
[-C--:B------:R-:W-:Y:S01]  /*14c20*/  FFMA.FTZ R85, R85, R10.reuse, -R26 ;  /* 0x0000000a55557223 */ /* 0x080fe2000001081a */
[----:B------:R-:W-:Y:S01]  /*14c30*/  FADD.FTZ R9, R89, R36 ;  /* 0x0000002459097221 */ /* 0x000fe20000010000 */
[-C--:B------:R-:W-:Y:S01]  /*14c40*/  FFMA.FTZ R93, R93, R10.reuse, -R26 ;  /* 0x0000000a5d5d7223 */ /* 0x080fe2000001081a */
[----:B------:R-:W2:Y:S01]  /*14c50*/  MUFU.EX2 R8, R8 ;  /* 0x0000000800087308 */ /* 0x000ea20000000800 */
[----:B0-----:R-:W-:Y:S01]  /*14c60*/  FADD.FTZ R32, R157, R0 ;  /* 0x000000009d207221 */ /* 0x001fe20000010000 */
[----:B------:R-:W-:Y:S01]  /*14c70*/  FADD.FTZ R36, R148, R9 ;  /* 0x0000000994247221 */ /* 0x000fe20000010000 */
[-CC-:B------:R-:W-:Y:S01]  /*14c80*/  FFMA.FTZ R87, R87, R10.reuse, -R26.reuse ;  /* 0x0000000a57577223 */ /* 0x180fe2000001081a */
[-CC-:B------:R-:W-:Y:S01]  /*14c90*/  FFMA.FTZ R91, R91, R10.reuse, -R26.reuse ;  /* 0x0000000a5b5b7223 */ /* 0x180fe2000001081a */
[-C--:B------:R-:W-:Y:S01]  /*14ca0*/  FFMA.FTZ R79, R79, R10.reuse, -R26 ;  /* 0x0000000a4f4f7223 */ /* 0x080fe2000001081a */
[----:B------:R-:W-:Y:S01]  /*14cb0*/  FADD.FTZ R9, R33, R36 ;  /* 0x0000002421097221 */ /* 0x000fe20000010000 */
[----:B------:R-:W-:Y:S01]  /*14cc0*/  FFMA.FTZ R101, R101, R10, -R26 ;  /* 0x0000000a65657223 */ /* 0x000fe2000001081a */
[----:B------:R-:W0:Y:S01]  /*14cd0*/  MUFU.EX2 R153, R153 ;  /* 0x0000009900997308 */ /* 0x000e220000000800 */
[----:B-1----:R-:W-:Y:S01]  /*14ce0*/  FADD.FTZ R5, R159, R32 ;  /* 0x000000209f057221 */ /* 0x002fe20000010000 */
[----:B------:R-:W-:Y:S01]  /*14cf0*/  FADD.FTZ R38, R150, R9 ;  /* 0x0000000996267221 */ /* 0x000fe20000010000 */
[----:B------:R-:W-:Y:S01]  /*14d00*/  IMAD.MOV.U32 R11, RZ, RZ, R187 ;  /* 0x000000ffff0b7224 */ /* 0x000fe200078e00bb */
[----:B------:R-:W-:-:S02]  /*14d10*/  @P5 SHF.R.U32.HI R11, RZ, R40, R15 ;  /* 0x00000028ff0b5219 */ /* 0x000fc4000001160f */
[----:B------:R-:W-:Y:S01]  /*14d20*/  FADD.FTZ R9, R35, R38 ;  /* 0x0000002623097221 */ /* 0x000fe20000010000 */
[----:B------:R-:W-:Y:S01]  /*14d30*/  ISETP.GE.AND P5, PT, R13, 0x1, PT ;  /* 0x000000010d00780c */ /* 0x000fe20003fa6270 */
[----:B------:R-:W1:Y:S01]  /*14d40*/  MUFU.EX2 R14, R14 ;  /* 0x0000000e000e7308 */ /* 0x000e620000000800 */
[----:B--2---:R-:W-:Y:S01]  /*14d50*/  FADD.FTZ R34, R8, R5 ;  /* 0x0000000508227221 */ /* 0x004fe20000010000 */
[----:B------:R-:W-:Y:S01]  /*14d60*/  FADD.FTZ R38, R144, R9 ;  /* 0x0000000990267221 */ /* 0x000fe20000010000 */
[----:B------:R-:W-:Y:S01]  /*14d70*/  F2FP.F16.F32.PACK_AB R157, R0, R157 ;  /* 0x0000009d009d723e */ /* 0x000fe200000000ff */
[----:B------:R-:W-:Y:S01]  /*14d80*/  IMAD.IADD R11, R142, 0x1, R11 ;  /* 0x000000018e0b7824 */ /* 0x000fe200078e020b */
[----:B------:R-:W-:Y:S01]  /*14d90*/  F2FP.F16.F32.PACK_AB R159, R8, R159 ;  /* 0x0000009f089f723e */ /* 0x000fe200000000ff */
[----:B------:R-:W-:Y:S01]  /*14da0*/  FADD.FTZ R9, R53, R38 ;  /* 0x0000002635097221 */ /* 0x000fe20000010000 */
[----:B------:R-:W-:Y:S01]  /*14db0*/  F2FP.F16.F32.PACK_AB R156, R95, R156 ;  /* 0x0000009c5f9c723e */ /* 0x000fe200000000ff */
[----:B------:R-:W2:Y:S01]  /*14dc0*/  MUFU.EX2 R155, R155 ;  /* 0x0000009b009b7308 */ /* 0x000ea20000000800 */
[----:B0-----:R-:W-:Y:S01]  /*14dd0*/  FADD.FTZ R5, R153, R34 ;  /* 0x0000002299057221 */ /* 0x001fe20000010000 */
[----:B------:R-:W-:Y:S01]  /*14de0*/  F2FP.F16.F32.PACK_AB R158, R97, R158 ;  /* 0x0000009e619e723e */ /* 0x000fe200000000ff */
[----:B------:R-:W-:Y:S01]  /*14df0*/  VIADD R8, R2, 0xfffffffe ;  /* 0xfffffffe02087836 */ /* 0x000fe20000000000 */
[----:B------:R-:W-:-:S02]  /*14e00*/  F2FP.F16.F32.PACK_AB R152, R99, R152 ;  /* 0x000000986398723e */ /* 0x000fc400000000ff */
[----:B------:R-:W-:Y:S02]  /*14e10*/  F2FP.F16.F32.PACK_AB R154, R89, R154 ;  /* 0x0000009a599a723e */ /* 0x000fe400000000ff */
[----:B------:R-:W0:Y:S01]  /*14e20*/  MUFU.EX2 R20, R20 ;  /* 0x0000001400147308 */ /* 0x000e220000000800 */
[C---:B-1----:R-:W-:Y:S01]  /*14e30*/  FADD.FTZ R34, R14.reuse, R5 ;  /* 0x000000050e227221 */ /* 0x042fe20000010000 */
[----:B------:R-:W-:Y:S02]  /*14e40*/  F2FP.F16.F32.PACK_AB R148, R33, R148 ;  /* 0x000000942194723e */ /* 0x000fe400000000ff */
[----:B------:R-:W-:Y:S02]  /*14e50*/  F2FP.F16.F32.PACK_AB R150, R35, R150 ;  /* 0x000000962396723e */ /* 0x000fe400000000ff */
[----:B------:R-:W-:Y:S02]  /*14e60*/  F2FP.F16.F32.PACK_AB R144, R53, R144 ;  /* 0x000000903590723e */ /* 0x000fe400000000ff */
[----:B------:R-:W1:Y:S01]  /*14e70*/  MUFU.EX2 R149, R149 ;  /* 0x0000009500957308 */ /* 0x000e620000000800 */
[----:B--2---:R-:W-:Y:S01]  /*14e80*/  FADD.FTZ R5, R155, R34 ;  /* 0x000000229b057221 */ /* 0x004fe20000010000 */
[----:B------:R-:W-:-:S02]  /*14e90*/  F2FP.F16.F32.PACK_AB R153, R14, R153 ;  /* 0x000000990e99723e */ /* 0x000fc400000000ff */
[----:B------:R-:W-:-:S04]  /*14ea0*/  IADD3 R12, R11, R12, RZ ;  /* 0x0000000c0b0c7210 */ /* 0x000fc80007ffe0ff */
        /* <DEDUP_REMOVED lines=14> */
[----:B--2---:R-:W-:-:S07]  /*14f90*/  FADD.FTZ R38, R146, R9 ;  /* 0x0000000992267221 */ /* 0x004fce0000010000 */
[----:B------:R-:W2:Y:S01]  /*14fa0*/  MUFU.EX2 R30, R31 ;  /* 0x0000001f001e7308 */ /* 0x000ea20000000800 */
[----:B0-----:R-:W-:-:S07]  /*14fb0*/  FADD.FTZ R5, R73, R36 ;  /* 0x0000002449057221 */ /* 0x001fce0000010000 */
[----:B------:R-:W0:Y:S01]  /*14fc0*/  MUFU.EX2 R140, R140 ;  /* 0x0000008c008c7308 */ /* 0x000e220000000800 */
[C---:B-1----:R-:W-:Y:S01]  /*14fd0*/  FADD.FTZ R9, R49.reuse, R38 ;  /* 0x0000002631097221 */ /* 0x042fe20000010000 */
[----:B------:R-:W-:-:S06]  /*14fe0*/  F2FP.F16.F32.PACK_AB R146, R49, R146 ;  /* 0x000000923192723e */ /* 0x000fcc00000000ff */
        /* <DEDUP_REMOVED lines=11> */
[C---:B0-----:R-:W-:Y:S01]  /*150a0*/  FADD.FTZ R38, R32.reuse, R5 ;  /* 0x0000000520267221 */ /* 0x041fe20000010000 */
[----:B------:R-:W-:-:S06]  /*150b0*/  F2FP.F16.F32.PACK_AB R147, R32, R75 ;  /* 0x0000004b2093723e */ /* 0x000fcc00000000ff */
[----:B------:R-:W0:Y:S01]  /*150c0*/  MUFU.EX2 R41, R41 ;  /* 0x0000002900297308 */ /* 0x000e220000000800 */
[----:B-1----:R-:W-:-:S07]  /*150d0*/  FADD.FTZ R40, R6, R9 ;  /* 0x0000000906287221 */ /* 0x002fce0000010000 */
[----:B------:R-:W1:Y:S01]  /*150e0*/  MUFU.EX2 R34, R83 ;  /* 0x0000005300227308 */ /* 0x000e620000000800 */
[----:B--2---:R-:W-:-:S07]  /*150f0*/  FADD.FTZ R5, R81, R38 ;  /* 0x0000002651057221 */ /* 0x004fce0000010000 */
[----:B------:R-:W2:Y:S01]  /*15100*/  MUFU.EX2 R136, R136 ;  /* 0x0000008800887308 */ /* 0x000ea20000000800 */
[C---:B0-----:R-:W-:Y:S01]  /*15110*/  FADD.FTZ R9, R41.reuse, R40 ;  /* 0x0000002829097221 */ /* 0x041fe20000010000 */
[----:B------:R-:W-:-:S06]  /*15120*/  F2FP.F16.F32.PACK_AB R142, R41, R6 ;  /* 0x00000006298e723e */ /* 0x000fcc00000000ff */
[----:B------:R-:W0:Y:S01]  /*15130*/  MUFU.EX2 R85, R85 ;  /* 0x0000005500557308 */ /* 0x000e220000000800 */
[C---:B-1----:R-:W-:Y:S01]  /*15140*/  FADD.FTZ R38, R34.reuse, R5 ;  /* 0x0000000522267221 */ /* 0x042fe20000010000 */
[----:B-----5:R-:W-:-:S06]  /*15150*/  F2FP.F16.F32.PACK_AB R141, R34, R81 ;  /* 0x00000051228d723e */ /* 0x020fcc00000000ff */
        /* <DEDUP_REMOVED lines=18> */
[----:B0-----:R-:W-:Y:S01]  /*15280*/  FADD.FTZ R5, R79, R0 ;  /* 0x000000004f057221 */ /* 0x001fe20000010000 */
[C---:B-1----:R-:W-:Y:S01]  /*15290*/  FADD.FTZ R6, R25.reuse, R6 ;  /* 0x0000000619067221 */ /* 0x042fe20000010000 */
[----:B------:R-:W-:Y:S02]  /*152a0*/  F2FP.F16.F32.PACK_AB R138, R25, R138 ;  /* 0x0000008a198a723e */ /* 0x000fe400000000ff */
[C---:B--2---:R-:W-:Y:S01]  /*152b0*/  FADD.FTZ R5, R38.reuse, R5 ;  /* 0x0000000526057221 */ /* 0x044fe20000010000 */
[----:B------:R-:W-:Y:S01]  /*152c0*/  F2FP.F16.F32.PACK_AB R139, R38, R79 ;  /* 0x0000004f268b723e */ /* 0x000fe200000000ff */
[----:B------:R-:W-:Y:S06]  /*152d0*/  @!P5 BRA `(.L_x_1771) ;  /* 0x000000000048d947 */ /* 0x000fec0003800000 */
        /* <DEDUP_REMOVED lines=11> */
.L_x_1773:
[----:B------:R-:W-:-:S13]  /*15390*/  ISETP.NE.AND P1, PT, R13, 0x1, PT ;  /* 0x000000010d00780c */ /* 0x000fda0003f25270 */
[----:B------:R-:W0:Y:S02]  /*153a0*/  @P1 LDC.64 R14, c[0x0][0x9e8] ;  /* 0x00027a00ff0e1b82 */ /* 0x000e240000000a00 */
[----:B0-----:R-:W-:-:S05]  /*153b0*/  @P1 IMAD.HI.U32 R2, R0, R14, RZ ;  /* 0x0000000e00021227 */ /* 0x001fca00078e00ff */
[----:B------:R-:W-:-:S07]  /*153c0*/  @P1 SHF.R.U32.HI R0, RZ, R15, R2 ;  /* 0x0000000fff001219 */ /* 0x000fce0000011602 */
.L_x_1774:
[----:B------:R-:W-:Y:S05]  /*153d0*/  BSYNC B0 ;  /* 0x0000000000007941 */ /* 0x000fea0003800000 */
.L_x_1772:
[----:B------:R-:W-:-:S05]  /*153e0*/  IMAD R13, R0, R13, R13 ;  /* 0x0000000d000d7224 */ /* 0x000fca00078e020d */
[----:B------:R-:W-:-:S07]  /*153f0*/  VIMNMX R12, R12, R13, PT ;  /* 0x0000000d0c0c7248 */ /* 0x000fce0003fe0100 */
.L_x_1771:
[----:B------:R-:W-:Y:S01]  /*15400*/  IMAD.HI R12, R12, 0x2aaaaaab, RZ ;  /* 0x2aaaaaab0c0c7827 */ /* 0x000fe200078e02ff */
[----:B------:R-:W-:Y:S01]  /*15410*/  ULDC UR47, c[0x0][0x9e4] ;  /* 0x00027900002f7ab9 */ /* 0x000fe20000000800 */
[----:B------:R-:W-:Y:S01]  /*15420*/  ULDC UR46, c[0x0][0x9e4] ;  /* 0x00027900002e7ab9 */ /* 0x000fe20000000800 */
[----:B------:R-:W-:Y:S01]  /*15430*/  ULDC UR39, c[0x0][0x9d8] ;  /* 0x0002760000277ab9 */ /* 0x000fe20000000800 */
[----:B------:R-:W-:Y:S01]  /*15440*/  ULDC UR43, c[0x0][0x9d8] ;  /* 0x00027600002b7ab9 */ /* 0x000fe20000000800 */
[----:B------:R-:W-:Y:S01]  /*15450*/  SHF.R.U32.HI R9, RZ, 0x1f, R12 ;  /* 0x0000001fff097819 */ /* 0x000fe2000001160c */
[----:B------:R-:W-:Y:S01]  /*15460*/  ULDC UR42, c[0x0][0x9d8] ;  /* 0x00027600002a7ab9 */ /* 0x000fe20000000800 */
[----:B------:R-:W-:Y:S01]  /*15470*/  ULDC UR50, c[0x0][0x988] ;  /* 0x0002620000327ab9 */ /* 0x000fe20000000800 */
[----:B------:R-:W-:Y:S01]  /*15480*/  ULDC UR54, c[0x0][0x988] ;  /* 0x0002620000367ab9 */ /* 0x000fe20000000800 */
[----:B------:R-:W-:Y:S01]  /*15490*/  LEA.HI.SX32 R12, R12, R9, 0x1c ;  /* 0x000000090c0c7211 */ /* 0x000fe200078fe2ff */
[----:B------:R-:W-:Y:S01]  /*154a0*/  ULDC UR51, c[0x0][0x988] ;  /* 0x0002620000337ab9 */ /* 0x000fe20000000800 */
[----:B------:R-:W-:Y:S01]  /*154b0*/  ULDC UR58, c[0x0][0x9e0] ;  /* 0x00027800003a7ab9 */ /* 0x000fe20000000800 */
[----:B------:R-:W-:Y:S01]  /*154c0*/  ULDC UR55, c[0x0][0x9e0] ;  /* 0x0002780000377ab9 */ /* 0x000fe20000000800 */
[----:B------:R-:W-:Y:S01]  /*154d0*/  VIMNMX R9, R189, R12, !PT ;  /* 0x0000000cbd097248 */ /* 0x000fe20007fe0100 */
[----:B------:R-:W-:Y:S01]  /*154e0*/  BSSY B1, `(.L_x_1775) ;  /* 0x00003b0000017945 */ /* 0x000fe20003800000 */
[----:B------:R-:W-:Y:S01]  /*154f0*/  IMAD.MOV.U32 R2, RZ, RZ, 0x3f800000 ;  /* 0x3f800000ff027424 */ /* 0x000fe200078e00ff */
[----:B------:R-:W-:-:S02]  /*15500*/  MOV R0, 0x3f800000 ;  /* 0x3f80000000007802 */ /* 0x000fc40000000f00 */
[----:B------:R-:W-:Y:S02]  /*15510*/  CS2R R86, SRZ ;  /* 0x0000000000567805 */ /* 0x000fe4000001ff00 */
[----:B------:R-:W-:Y:S02]  /*15520*/  ISETP.GE.AND P1, PT, R8, R9, PT ;  /* 0x000000090800720c */ /* 0x000fe40003f26270 */
        /* <DEDUP_REMOVED lines=31> */
[----:B------:R-:W-:Y:S06]  /*15720*/  @!P1 BRA `(.L_x_1776) ;  /* 0x00000038002c9947 */ /* 0x000fec0003800000 */
[----:B------:R-:W-:Y:S01]  /*15730*/  BSSY B0, `(.L_x_1777) ;  /* 0x0000386000007945 */ /* 0x000fe20003800000 */
[----:B------:R-:W-:Y:S02]  /*15740*/  IMAD.MOV.U32 R2, RZ, RZ, 0x3f800000 ;  /* 0x3f800000ff027424 */ /* 0x000fe400078e00ff */
[----:B------:R-:W-:-:S07]  /*15750*/  IMAD.MOV.U32 R87, RZ, RZ, RZ ;  /* 0x000000ffff577224 */ /* 0x000fce00078e00ff */
.L_x_1798:
[----:B------:R-:W-:-:S05]  /*15760*/  VIADD R14, R160, 0x1 ;  /* 0x00000001a00e7836 */ /* 0x000fca0000000000 */
[----:B------:R-:W-:-:S04]  /*15770*/  ISETP.NE.AND P1, PT, R14, 0x2, PT ;  /* 0x000000020e00780c */ /* 0x000fc80003f25270 */
[----:B------:R-:W-:Y:S02]  /*15780*/  SEL R10, RZ, 0x1, P1 ;  /* 0x00000001ff0a7807 */ /* 0x000fe40000800000 */
[----:B------:R-:W-:Y:S02]  /*15790*/  SEL R14, R14, RZ, P1 ;  /* 0x000000ff0e0e7207 */ /* 0x000fe40000800000 */
[----:B------:R-:W-:Y:S01]  /*157a0*/  LOP3.LUT R15, R163, R10, RZ, 0x3c, !PT ;  /* 0x0000000aa30f7212 */ /* 0x000fe200078e3cff */
[----:B------:R-:W-:Y:S06]  /*157b0*/  @!P0 BRA `(.L_x_1778) ;  /* 0x0000000000048947 */ /* 0x000fec0003800000 */
[----:B------:R-:W-:Y:S01]  /*157c0*/  BPT.TRAP 0x1 ;  /* 0x000000040000795c */ /* 0x000fe20000300000 */
.L_x_1778:
[----:B------:R-:W-:Y:S02]  /*157d0*/  LEA R20, R14, R18, 0x3 ;  /* 0x000000120e147211 */ /* 0x000fe400078e18ff */
[----:B------:R-:W-:-:S04]  /*157e0*/  SHF.L.U32 R13, R15, 0x1f, RZ ;  /* 0x0000001f0f0d7819 */ /* 0x000fc800000006ff */
[----:B------:R0:W1:Y:S01]  /*157f0*/  SYNCS.PHASECHK.TRANS64.TRYWAIT P1, [R20+URZ+0x2a830], R13 ;  /* 0x02a8300d140075a7 */ /* 0x000062000802017f */
[----:B------:R-:W-:Y:S05]  /*15800*/  @!P0 BRA `(.L_x_1779) ;  /* 0x0000000000048947 */ /* 0x000fea0003800000 */
[----:B------:R-:W-:Y:S01]  /*15810*/  BPT.TRAP 0x1 ;  /* 0x000000040000795c */ /* 0x000fe20000300000 */
.L_x_1779:
[----:B------:R-:W-:Y:S01]  /*15820*/  BSSY B2, `(.L_x_1780) ;  /* 0x0000006000027945 */ /* 0x000fe20003800000 */
[----:B------:R-:W-:Y:S02]  /*15830*/  IMAD R10, R14, 0x900, R7 ;  /* 0x000009000e0a7824 */ /* 0x000fe400078e0207 */
[----:B------:R-:W-:Y:S01]  /*15840*/  IMAD.MOV.U32 R11, RZ, RZ, 0x40000040 ;  /* 0x40000040ff0b7424 */ /* 0x000fe200078e00ff */
[----:B-1----:R-:W-:Y:S06]  /*15850*/  @P1 BRA `(.L_x_1781) ;  /* 0x0000000000081947 */ /* 0x002fec0003800000 */
[----:B------:R-:W1:Y:S02]  /*15860*/  SYNCS.PHASECHK.TRANS64.TRYWAIT P1, [R20+URZ+0x2a830], R13 ;  /* 0x02a8300d140075a7 */ /* 0x000e64000802017f */
[----:B-1----:R-:W-:Y:S05]  /*15870*/  @!P1 BRA `(.L_x_1782) ;  /* 0x0000014c000c9947 */ /* 0x002fea0003800000 */
.L_x_1781:
[----:B------:R-:W-:Y:S05]  /*15880*/  BSYNC B2 ;  /* 0x0000000000027941 */ /* 0x000fea0003800000 */
.L_x_1780:
[----:B------:R-:W2:Y:S04]  /*15890*/  LDL.64 R88, [R1+0x28] ;  /* 0x0000280001587983 */ /* 0x000ea80000100a00 */
[----:B------:R-:W3:Y:S04]  /*158a0*/  LDL.64 R226, [R1+0x20] ;  /* 0x0000200001e27983 */ /* 0x000ee80000100a00 */
[----:B------:R-:W4:Y:S01]  /*158b0*/  LDL.64 R210, [R1+0x18] ;  /* 0x0000180001d27983 */ /* 0x000f220000100a00 */
[C---:B------:R-:W-:Y:S02]  /*158c0*/  R2UR UR6, R10.reuse ;  /* 0x000000000a0672ca */ /* 0x040fe400000e0000 */
[----:B------:R-:W-:Y:S01]  /*158d0*/  R2UR UR7, R11 ;  /* 0x000000000b0772ca */ /* 0x000fe200000e0000 */
[----:B------:R0:W-:Y:S04]  /*158e0*/  STL.64 [R1+0x48], R4 ;  /* 0x0000480401007387 */ /* 0x0001e80000100a00 */
[----:B0-----:R-:W4:Y:S01]  /*158f0*/  LDL.64 R4, [R1+0x10] ;  /* 0x0000100001047983 */ /* 0x001f220000100a00 */
[----:B------:R-:W-:-:S02]  /*15900*/  VIADD R12, R10, 0x2 ;  /* 0x000000020a0c7836 */ /* 0x000fc40000000000 */
[----:B-1----:R-:W-:Y:S01]  /*15910*/  IMAD.MOV.U32 R13, RZ, RZ, 0x40000040 ;  /* 0x40000040ff0d7424 */ /* 0x002fe200078e00ff */
[----:B--2---:R-:W-:Y:S02]  /*15920*/  R2UR UR4, R88 ;  /* 0x00000000580472ca */ /* 0x004fe400000e0000 */
[----:B------:R-:W-:Y:S02]  /*15930*/  R2UR UR5, R89 ;  /* 0x00000000590572ca */ /* 0x000fe400000e0000 */
[----:B------:R-:W-:-:S11]  /*15940*/  WARPGROUP.ARRIVE ;  /* 0x00000000000079c5 */ /* 0x000fd60000000000 */
[----:B------:R-:W-:Y:S01]  /*15950*/  HGMMA.64x96x16.F32 R88, gdesc[UR4], RZ, !UPT, gsb0 ;  /* 0x01600000045879f0 */ /* 0x000fe2000c0008ff */
[----:B---3--:R-:W-:Y:S02]  /*15960*/  R2UR UR4, R226 ;  /* 0x00000000e20472ca */ /* 0x008fe400000e0000 */
[----:B------:R-:W-:Y:S02]  /*15970*/  R2UR UR5, R227 ;  /* 0x00000000e30572ca */ /* 0x000fe400000e0000 */
[----:B------:R-:W2:Y:S01]  /*15980*/  LDL.64 R226, [R1+0x8] ;  /* 0x0000080001e27983 */ /* 0x000ea20000100a00 */
[----:B------:R-:W-:Y:S02]  /*15990*/  R2UR UR6, R12 ;  /* 0x000000000c0672ca */ /* 0x000fe400000e0000 */
[----:B------:R-:W-:Y:S01]  /*159a0*/  R2UR UR7, R13 ;  /* 0x000000000d0772ca */ /* 0x000fe200000e0000 */
[----:B------:R-:W-:Y:S01]  /*159b0*/  IMAD.MOV.U32 R13, RZ, RZ, 0x40000040 ;  /* 0x40000040ff0d7424 */ /* 0x000fe200078e00ff */
[----:B------:R-:W-:Y:S01]  /*159c0*/  IADD3 R12, R10, 0x4, RZ ;  /* 0x000000040a0c7810 */ /* 0x000fe20007ffe0ff */
[----:B------:R-:W-:-:S02]  /*159d0*/  WARPGROUP.DEPBAR.LE gsb0, 0x0 ;  /* 0x00008000000079c5 */ /* 0x000fc40000010000 */
[----:B------:R-:W-:-:S08]  /*159e0*/  WARPGROUP.ARRIVE ;  /* 0x00000000000079c5 */ /* 0x000fd00000000000 */
[----:B------:R-:W-:Y:S01]  /*159f0*/  HGMMA.64x96x16.F32 R88, gdesc[UR4], R88, gsb0 ;  /* 0x01600000045879f0 */ /* 0x000fe20008000858 */
[----:B----4-:R-:W-:Y:S02]  /*15a00*/  R2UR UR4, R210 ;  /* 0x00000000d20472ca */ /* 0x010fe400000e0000 */
[----:B------:R-:W-:Y:S02]  /*15a10*/  R2UR UR5, R211 ;  /* 0x00000000d30572ca */ /* 0x000fe400000e0000 */
[----:B------:R-:W3:Y:S01]  /*15a20*/  LDL.64 R210, [R1] ;  /* 0x0000000001d27983 */ /* 0x000ee20000100a00 */
[----:B------:R-:W-:Y:S02]  /*15a30*/  R2UR UR6, R12 ;  /* 0x000000000c0672ca */ /* 0x000fe400000e0000 */
[----:B------:R-:W-:Y:S01]  /*15a40*/  R2UR UR7, R13 ;  /* 0x000000000d0772ca */ /* 0x000fe200000e0000 */
[----:B------:R-:W-:Y:S02]  /*15a50*/  VIADD R12, R10, 0x6 ;  /* 0x000000060a0c7836 */ /* 0x000fe40000000000 */
[----:B------:R-:W-:Y:S01]  /*15a60*/  IMAD.MOV.U32 R13, RZ, RZ, 0x40000040 ;  /* 0x40000040ff0d7424 */ /* 0x000fe200078e00ff */
[----:B------:R-:W-:-:S02]  /*15a70*/  WARPGROUP.DEPBAR.LE gsb0, 0x0 ;  /* 0x00008000000079c5 */ /* 0x000fc40000010000 */
[----:B------:R-:W-:-:S07]  /*15a80*/  WARPGROUP.ARRIVE ;  /* 0x00000000000079c5 */ /* 0x000fce0000000000 */
[----:B------:R-:W-:Y:S01]  /*15a90*/  HGMMA.64x96x16.F32 R88, gdesc[UR4], R88, gsb0 ;  /* 0x01600000045879f0 */ /* 0x000fe20008000858 */
[----:B------:R-:W-:Y:S02]  /*15aa0*/  R2UR UR6, R12 ;  /* 0x000000000c0672ca */ /* 0x000fe400000e0000 */
[----:B------:R-:W-:Y:S02]  /*15ab0*/  R2UR UR7, R13 ;  /* 0x000000000d0772ca */ /* 0x000fe400000e0000 */
[----:B------:R-:W-:Y:S02]  /*15ac0*/  R2UR UR4, R4 ;  /* 0x00000000040472ca */ /* 0x000fe400000e0000 */
[----:B------:R-:W-:Y:S01]  /*15ad0*/  R2UR UR5, R5 ;  /* 0x00000000050572ca */ /* 0x000fe200000e0000 */
[----:B------:R-:W-:Y:S01]  /*15ae0*/  IMAD.MOV.U32 R13, RZ, RZ, 0x40000040 ;  /* 0x40000040ff0d7424 */ /* 0x000fe200078e00ff */
[----:B------:R-:W-:Y:S01]  /*15af0*/  IADD3 R12, R10, 0x300, RZ ;  /* 0x000003000a0c7810 */ /* 0x000fe20007ffe0ff */
[----:B------:R0:W5:Y:S01]  /*15b00*/  LDL.LU.64 R4, [R1+0x48] ;  /* 0x0000480001047983 */ /* 0x0001620000300a00 */
[----:B------:R-:W-:-:S02]  /*15b10*/  WARPGROUP.DEPBAR.LE gsb0, 0x0 ;  /* 0x00008000000079c5 */ /* 0x000fc40000010000 */
[----:B------:R-:W-:-:S07]  /*15b20*/  WARPGROUP.ARRIVE ;  /* 0x00000000000079c5 */ /* 0x000fce0000000000 */
[----:B------:R-:W-:Y:S01]  /*15b30*/  HGMMA.64x96x16.F32 R88, gdesc[UR4], R88, gsb0 ;  /* 0x01600000045879f0 */ /* 0x000fe20008000858 */
[----:B------:R-:W-:Y:S02]  /*15b40*/  R2UR UR6, R12 ;  /* 0x000000000c0672ca */ /* 0x000fe400000e0000 */
[----:B------:R-:W-:Y:S02]  /*15b50*/  R2UR UR7, R13 ;  /* 0x000000000d0772ca */ /* 0x000fe400000e0000 */
[----:B--2---:R-:W-:Y:S02]  /*15b60*/  R2UR UR4, R226 ;  /* 0x00000000e20472ca */ /* 0x004fe400000e0000 */
        /* <DEDUP_REMOVED lines=19> */
[----:B------:R-:W-:Y:S02]  /*15ca0*/  VIADD R12, R10, 0x306 ;  /* 0x000003060a0c7836 */ /* 0x000fe40000000000 */
[----:B------:R-:W-:Y:S01]  /*15cb0*/  IMAD.MOV.U32 R13, RZ, RZ, 0x40000040 ;  /* 0x40000040ff0d7424 */ /* 0x000fe200078e00ff */
        /* <DEDUP_REMOVED lines=111> */
[----:B0-----:R-:W-:Y:S05]  /*163b0*/  @!P0 BRA `(.L_x_1783) ;  /* 0x0000000000048947 */ /* 0x001fea0003800000 */
[----:B------:R-:W-:Y:S01]  /*163c0*/  BPT.TRAP 0x1 ;  /* 0x000000040000795c */ /* 0x000fe20000300000 */
.L_x_1783:
[----:B------:R-:W-:Y:S02]  /*163d0*/  SHF.L.U32 R2, R163, 0x1f, RZ ;  /* 0x0000001fa3027819 */ /* 0x000fe400000006ff */
[----:B------:R-:W-:-:S04]  /*163e0*/  LEA R12, R160, R18, 0x3 ;  /* 0x00000012a00c7211 */ /* 0x000fc800078e18ff */
[----:B------:R0:W1:Y:S01]  /*163f0*/  SYNCS.PHASECHK.TRANS64.TRYWAIT P1, [R12+URZ+0x2a850], R2 ;  /* 0x02a850020c0075a7 */ /* 0x000062000802017f */
[----:B------:R-:W-:Y:S05]  /*16400*/  @!P0 BRA `(.L_x_1784) ;  /* 0x0000000000048947 */ /* 0x000fea0003800000 */
[----:B------:R-:W-:Y:S01]  /*16410*/  BPT.TRAP 0x1 ;  /* 0x000000040000795c */ /* 0x000fe20000300000 */
.L_x_1784:
        /* <DEDUP_REMOVED lines=9> */
.L_x_1786:
[----:B------:R-:W-:Y:S05]  /*164b0*/  BSYNC B2 ;  /* 0x0000000000027941 */ /* 0x000fea0003800000 */
.L_x_1785:
[----:B------:R-:W-:Y:S01]  /*164c0*/  IMAD.MOV.U32 R10, RZ, RZ, R0 ;  /* 0x000000ffff0a7224 */ /* 0x000fe200078e0000 */
[----:B------:R-:W-:Y:S01]  /*164d0*/  WARPGROUP.ARRIVE ;  /* 0x00000000000079c5 */ /* 0x000fe20000000000 */
[----:B------:R-:W-:-:S03]  /*164e0*/  IMAD.MOV.U32 R11, RZ, RZ, 0x40000040 ;  /* 0x40000040ff0b7424 */ /* 0x000fc600078e00ff */
[----:B------:R-:W-:Y:S02]  /*164f0*/  R2UR UR6, R10 ;  /* 0x000000000a0672ca */ /* 0x000fe400000e0000 */
[----:B------:R-:W-:Y:S01]  /*16500*/  R2UR UR7, R11 ;  /* 0x000000000b0772ca */ /* 0x000fe200000e0000 */
[----:B------:R-:W-:Y:S01]  /*16510*/  IMAD.MOV.U32 R11, RZ, RZ, 0x40000040 ;  /* 0x40000040ff0b7424 */ /* 0x000fe200078e00ff */
[----:B------:R-:W-:-:S11]  /*16520*/  IADD3 R10, R0, 0x80, RZ ;  /* 0x00000080000a7810 */ /* 0x000fd60007ffe0ff */
[----:B------:R-:W-:Y:S01]  /*16530*/  HGMMA.64x128x16.F32 R24, R156, gdesc[UR4].tnspB, R24, gsb0 ;  /* 0x41e000049c187df0 */ /* 0x000fe20008000818 */
[----:B------:R-:W-:Y:S01]  /*16540*/  R2UR UR6, R10 ;  /* 0x000000000a0672ca */ /* 0x000fe200000e0000 */
[----:B------:R-:W-:Y:S01]  /*16550*/  VIADD R10, R0, 0x100 ;  /* 0x00000100000a7836 */ /* 0x000fe20000000000 */
[----:B------:R-:W-:Y:S01]  /*16560*/  R2UR UR7, R11 ;  /* 0x000000000b0772ca */ /* 0x000fe200000e0000 */
[----:B------:R-:W-:Y:S01]  /*16570*/  IMAD.MOV.U32 R11, RZ, RZ, 0x40000040 ;  /* 0x40000040ff0b7424 */ /* 0x000fe200078e00ff */
[----:B------:R-:W-:Y:S02]  /*16580*/  WARPGROUP.DEPBAR.LE gsb0, 0x0 ;  /* 0x00008000000079c5 */ /* 0x000fe40000010000 */
[----:B------:R-:W-:-:S09]  /*16590*/  WARPGROUP.ARRIVE ;  /* 0x00000000000079c5 */ /* 0x000fd20000000000 */
        /* <DEDUP_REMOVED lines=30> */
.L_x_1788:
        /* <DEDUP_REMOVED lines=10> */
[----:B------:R-:W-:-:S02]  /*16820*/  IMAD.IADD R10, R191, 0x1, R187 ;  /* 0x00000001bf0a7824 */ /* 0x000fc400078e02bb */
[----:B------:R-:W-:Y:S01]  /*16830*/  FMUL.FTZ R112, R113, UR43 ;  /* 0x0000002b71707c20 */ /* 0x000fe20008410000 */
[----:B------:R-:W-:Y:S01]  /*16840*/  FMUL.FTZ R113, R118, UR43 ;  /* 0x0000002b76717c20 */ /* 0x000fe20008410000 */
[----:B------:R-:W2:Y:S01]  /*16850*/  @P2 LDC R11, c[0x0][0x44c] ;  /* 0x00011300ff0b2b82 */ /* 0x000ea20000000800 */
[----:B------:R-:W-:Y:S01]  /*16860*/  FMUL.FTZ R118, R123, UR43 ;  /* 0x0000002b7b767c20 */ /* 0x000fe20008410000 */
[----:B------:R-:W-:Y:S01]  /*16870*/  FMUL.FTZ R123, R124, UR43 ;  /* 0x0000002b7c7b7c20 */ /* 0x000fe20008410000 */
[----:B01----:R-:W-:Y:S01]  /*16880*/  FMUL.FTZ R2, R91, UR43 ;  /* 0x0000002b5b027c20 */ /* 0x003fe20008410000 */
        /* <DEDUP_REMOVED lines=9> */
[----:B------:R-:W-:-:S02]  /*16920*/  IMAD.MOV.U32 R132, RZ, RZ, R10 ;  /* 0x000000ffff847224 */ /* 0x000fc400078e000a */
        /* <DEDUP_REMOVED lines=25> */
[----:B------:R-:W-:Y:S01]  /*16ac0*/  FMUL.FTZ R121, R126, UR43 ;  /* 0x0000002b7e797c20 */ /* 0x000fe20008410000 */
[----:B------:R-:W-:Y:S01]  /*16ad0*/  FMUL.FTZ R128, R129, UR43 ;  /* 0x0000002b81807c20 */ /* 0x000fe20008410000 */
[----:B------:R-:W-:Y:S01]  /*16ae0*/  IADD3 R11, R20, 0x2a840, RZ ;  /* 0x0002a840140b7810 */ /* 0x000fe20007ffe0ff */
[----:B------:R-:W-:-:S02]  /*16af0*/  VIADD R137, R133, 0x1 ;  /* 0x0000000185897836 */ /* 0x000fc40000000000 */
[----:B------:R-:W-:Y:S01]  /*16b00*/  FMUL.FTZ R126, R130, UR43 ;  /* 0x0000002b827e7c20 */ /* 0x000fe20008410000 */
[----:B------:R-:W-:Y:S01]  /*16b10*/  FMUL.FTZ R20, R134, UR43 ;  /* 0x0000002b86147c20 */ /* 0x000fe20008410000 */
[----:B------:R-:W-:Y:S01]  /*16b20*/  FMUL.FTZ R129, R135, UR43 ;  /* 0x0000002b87817c20 */ /* 0x000fe20008410000 */
[----:B------:R-:W-:Y:S01]  /*16b30*/  LOP3.LUT P1, RZ, R22, 0x80000, RZ, 0xc0, !PT ;  /* 0x0008000016ff7812 */ /* 0x000fe2000782c0ff */
[----:B------:R-:W-:Y:S01]  /*16b40*/  IMAD R137, R190, -0x2, R137 ;  /* 0xfffffffebe897824 */ /* 0x000fe200078e0289 */
[----:B------:R-:W1:Y:S01]  /*16b50*/  MUFU.TANH R13, R13 ;  /* 0x0000000d000d7308 */ /* 0x000e620000002400 */
[----:B------:R-:W-:-:S03]  /*16b60*/  PRMT R11, R172, 0x654, R11 ;  /* 0x00000654ac0b7816 */ /* 0x000fc6000000000b */
[----:B------:R-:W-:Y:S01]  /*16b70*/  IADD3 R138, -R166, R137, R167 ;  /* 0x00000089a68a7210 */ /* 0x000fe20007ffe1a7 */
[----:B------:R2:W-:Y:S01]  /*16b80*/  SYNCS.ARRIVE.TRANS64.RED.A1T0 RZ, [R11+URZ], RZ ;  /* 0x000000ff0bff79a7 */ /* 0x0005e2000810043f */
[----:B------:R-:W-:Y:S02]  /*16b90*/  IADD3 R130, R137, -0x1, RZ ;  /* 0xffffffff89827810 */ /* 0x000fe40007ffe0ff */
[----:B------:R-:W3:Y:S01]  /*16ba0*/  MUFU.TANH R88, R88 ;  /* 0x0000005800587308 */ /* 0x000ee20000002400 */
[C---:B------:R-:W-:Y:S02]  /*16bb0*/  VIADD R139, R138.reuse, UR58 ;  /* 0x0000003a8a8b7c36 */ /* 0x040fe40008000000 */
[----:B------:R-:W-:Y:S02]  /*16bc0*/  VIADD R138, R138, UR38 ;  /* 0x000000268a8a7c36 */ /* 0x000fe40008000000 */
[--C-:B0-----:R-:W-:Y:S02]  /*16bd0*/  IMAD.IADD R137, R139, 0x1, R10.reuse ;  /* 0x000000018b897824 */ /* 0x101fe400078e020a */
[----:B------:R-:W-:Y:S01]  /*16be0*/  IMAD.IADD R134, R138, 0x1, R10 ;  /* 0x000000018a867824 */ /* 0x000fe200078e020a */
        /* <DEDUP_REMOVED lines=46> */
[----:B-1234-:R-:W-:Y:S05]  /*16ed0*/  @!P1 BRA `(.L_x_1789) ;  /* 0x0000000000549947 */ /* 0x01efea0003800000 */
        /* <DEDUP_REMOVED lines=12> */
.L_x_1791:
[----:B------:R-:W-:-:S04]  /*16fa0*/  MOV R140, UR47 ;  /* 0x0000002f008c7c02 */ /* 0x000fc80008000f00 */
[----:B------:R-:W-:-:S13]  /*16fb0*/  ISETP.NE.AND P1, PT, R140, 0x1, PT ;  /* 0x000000018c00780c */ /* 0x000fda0003f25270 */
[----:B------:R-:W1:Y:S02]  /*16fc0*/  @P1 LDC.64 R10, c[0x0][0x9e8] ;  /* 0x00027a00ff0a1b82 */ /* 0x000e640000000a00 */
[----:B-1----:R-:W-:-:S05]  /*16fd0*/  @P1 IMAD.HI.U32 R10, R135, R10, RZ ;  /* 0x0000000a870a1227 */ /* 0x002fca00078e00ff */
[----:B------:R-:W-:-:S07]  /*16fe0*/  @P1 SHF.R.U32.HI R135, RZ, R11, R10 ;  /* 0x0000000bff871219 */ /* 0x000fce000001160a */
.L_x_1792:
[----:B------:R-:W-:Y:S05]  /*16ff0*/  BSYNC B2 ;  /* 0x0000000000027941 */ /* 0x000fea0003800000 */
.L_x_1790:
[----:B------:R-:W-:-:S05]  /*17000*/  IMAD R135, R135, R140, R130 ;  /* 0x0000008c87877224 */ /* 0x000fca00078e0282 */
[----:B------:R-:W-:Y:S02]  /*17010*/  VIADDMNMX R137, R135, R140, R137, PT ;  /* 0x0000008c87897246 */ /* 0x000fe40003800189 */
[----:B------:R-:W-:-:S07]  /*17020*/  VIMNMX R134, R134, R135, !PT ;  /* 0x0000008786867248 */ /* 0x000fce0007fe0100 */
.L_x_1789:
[C---:B------:R-:W-:Y:S01]  /*17030*/  ISETP.GE.AND P1, PT, R133.reuse, 0x2, PT ;  /* 0x000000028500780c */ /* 0x040fe20003f26270 */
[----:B------:R-:W1:Y:S01]  /*17040*/  SHFL.IDX PT, R132, R132, 0x1, 0x1c1f ;  /* 0x003c1f0084847f89 */ /* 0x000e6200000e0000 */
[C---:B------:R-:W-:Y:S02]  /*17050*/  ISETP.GE.AND P2, PT, R133.reuse, 0x9, PT ;  /* 0x000000098500780c */ /* 0x040fe40003f46270 */
[C---:B------:R-:W-:Y:S02]  /*17060*/  ISETP.GT.AND P4, PT, R134.reuse, 0x1, !P1 ;  /* 0x000000018600780c */ /* 0x040fe40004f84270 */
[----:B------:R-:W-:Y:S02]  /*17070*/  ISETP.GE.AND P5, PT, R133, 0xa, PT ;  /* 0x0000000a8500780c */ /* 0x000fe40003fa6270 */
[----:B------:R-:W-:Y:S02]  /*17080*/  ISETP.GT.AND P3, PT, R134, 0x8, !P2 ;  /* 0x000000088600780c */ /* 0x000fe40005764270 */
[----:B------:R-:W-:-:S02]  /*17090*/  ISETP.LT.OR P4, PT, R137, 0x2, P4 ;  /* 0x000000028900780c */ /* 0x000fc40002781670 */
[----:B------:R-:W-:Y:S02]  /*170a0*/  ISETP.LT.OR P3, PT, R137, 0x9, P3 ;  /* 0x000000098900780c */ /* 0x000fe40001f61670 */
[----:B------:R-:W-:Y:S02]  /*170b0*/  FSEL R135, R88, -INF , !P4 ;  /* 0xff80000058877808 */ /* 0x000fe40006000000 */
[----:B------:R-:W-:Y:S02]  /*170c0*/  ISETP.GE.AND P4, PT, R133, 0x11, PT ;  /* 0x000000118500780c */ /* 0x000fe40003f86270 */
[----:B------:R-:W-:Y:S02]  /*170d0*/  LOP3.LUT R22, R22, 0xfffffffb, RZ, 0xc0, !PT ;  /* 0xfffffffb16167812 */ /* 0x000fe400078ec0ff */
[----:B0-----:R-:W-:Y:S02]  /*170e0*/  FSEL R91, R91, -INF , !P3 ;  /* 0xff8000005b5b7808 */ /* 0x001fe40005800000 */
[----:B------:R-:W-:-:S02]  /*170f0*/  ISETP.GT.AND P3, PT, R134, 0x9, !P5 ;  /* 0x000000098600780c */ /* 0x000fc40006f64270 */
[----:B------:R-:W-:Y:S01]  /*17100*/  @P5 LOP3.LUT R22, R22, 0x4, RZ, 0xfc, !PT ;  /* 0x0000000416165812 */ /* 0x000fe200078efcff */
[--C-:B-1----:R-:W-:Y:S01]  /*17110*/  IMAD.IADD R139, R139, 0x1, R132.reuse ;  /* 0x000000018b8b7824 */ /* 0x102fe200078e0284 */
[----:B------:R-:W-:Y:S01]  /*17120*/  ISETP.LT.OR P3, PT, R137, 0xa, P3 ;  /* 0x0000000a8900780c */ /* 0x000fe20001f61670 */
[----:B------:R-:W-:Y:S01]  /*17130*/  IMAD.IADD R138, R138, 0x1, R132 ;  /* 0x000000018a8a7824 */ /* 0x000fe200078e0284 */
[----:B------:R-:W-:Y:S02]  /*17140*/  LOP3.LUT R22, R22, 0xfffffff7, RZ, 0xc0, !PT ;  /* 0xfffffff716167812 */ /* 0x000fe400078ec0ff */
[----:B------:R-:W-:Y:S02]  /*17150*/  FSEL R141, R92, -INF , !P3 ;  /* 0xff8000005c8d7808 */ /* 0x000fe40005800000 */
[----:B------:R-:W-:Y:S02]  /*17160*/  @P4 LOP3.LUT R22, R22, 0x8, RZ, 0xfc, !PT ;  /* 0x0000000816164812 */ /* 0x000fe400078efcff */
[----:B------:R-:W-:-:S02]  /*17170*/  ISETP.GT.AND P3, PT, R134, 0x10, !P4 ;  /* 0x000000108600780c */ /* 0x000fc40006764270 */
[----:B------:R-:W-:Y:S02]  /*17180*/  ISETP.GE.AND P4, PT, R133, 0x12, PT ;  /* 0x000000128500780c */ /* 0x000fe40003f86270 */
[----:B------:R-:W-:Y:S02]  /*17190*/  ISETP.LT.OR P3, PT, R137, 0x11, P3 ;  /* 0x000000118900780c */ /* 0x000fe40001f61670 */
[----:B------:R-:W-:Y:S02]  /*171a0*/  LOP3.LUT R22, R22, 0xffffffef, RZ, 0xc0, !PT ;  /* 0xffffffef16167812 */ /* 0x000fe400078ec0ff */
[----:B------:R-:W-:Y:S02]  /*171b0*/  FSEL R95, R95, -INF , !P3 ;  /* 0xff8000005f5f7808 */ /* 0x000fe40005800000 */
[----:B------:R-:W-:-:S04]  /*171c0*/  ISETP.GT.AND P3, PT, R134, 0x11, !P4 ;  /* 0x000000118600780c */ /* 0x000fc80006764270 */
[----:B------:R-:W-:Y:S02]  /*171d0*/  ISETP.LT.OR P3, PT, R137, 0x12, P3 ;  /* 0x000000128900780c */ /* 0x000fe40001f61670 */
[----:B------:R-:W-:Y:S02]  /*171e0*/  @P4 LOP3.LUT R22, R22, 0x10, RZ, 0xfc, !PT ;  /* 0x0000001016164812 */ /* 0x000fe400078efcff */
[----:B------:R-:W-:Y:S02]  /*171f0*/  ISETP.GE.AND P4, PT, R133, 0x19, PT ;  /* 0x000000198500780c */ /* 0x000fe40003f86270 */
[----:B------:R-:W-:Y:S02]  /*17200*/  LOP3.LUT R22, R22, 0xfffbffff, RZ, 0xc0, !PT ;  /* 0xfffbffff16167812 */ /* 0x000fe400078ec0ff */
[----:B------:R-:W-:Y:S02]  /*17210*/  FSEL R143, R96, -INF , !P3 ;  /* 0xff800000608f7808 */ /* 0x000fe40005800000 */
[----:B------:R-:W-:-:S04]  /*17220*/  ISETP.GT.AND P3, PT, R134, 0x18, !P4 ;  /* 0x000000188600780c */ /* 0x000fc80006764270 */
[----:B------:R-:W-:-:S03]  /*17230*/  ISETP.LT.OR P3, PT, R137, 0x19, P3 ;  /* 0x000000198900780c */ /* 0x000fc60001f61670 */
        /* <DEDUP_REMOVED lines=68> */
[----:B------:R-:W-:Y:S02]  /*17680*/  FSEL R155, R120, -INF , !P3 ;  /* 0xff800000789b7808 */ /* 0x000fe40005800000 */
[----:B------:R-:W-:Y:S02]  /*17690*/  LOP3.LUT R22, R22, 0xffffffbf, RZ, 0xc0, !PT ;  /* 0xffffffbf16167812 */ /* 0x000fe400078ec0ff */
[----:B------:R-:W-:-:S04]  /*176a0*/  ISETP.GT.AND P3, PT, R134, 0x48, !P4 ;  /* 0x000000488600780c */ /* 0x000fc80006764270 */
[----:B------:R-:W-:-:S03]  /*176b0*/  ISETP.LT.OR P3, PT, R137, 0x49, P3 ;  /* 0x000000498900780c */ /* 0x000fc60001f61670 */
[----:B------:R-:W-:Y:S02]  /*176c0*/  @P4 LOP3.LUT R22, R22, 0x40, RZ, 0xfc, !PT ;  /* 0x0000004016164812 */ /* 0x000fe400078efcff */
[----:B------:R-:W-:Y:S02]  /*176d0*/  ISETP.GE.AND P4, PT, R133, 0x4a, PT ;  /* 0x0000004a8500780c */ /* 0x000fe40003f86270 */
[----:B------:R-:W-:Y:S02]  /*176e0*/  FSEL R123, R123, -INF , !P3 ;  /* 0xff8000007b7b7808 */ /* 0x000fe40005800000 */
[----:B------:R-:W-:Y:S02]  /*176f0*/  ISETP.GT.AND P3, PT, R134, 0x49, !P4 ;  /* 0x000000498600780c */ /* 0x000fe40006764270 */
[----:B------:R-:W-:Y:S02]  /*17700*/  LOP3.LUT R22, R22, 0xffffffdf, RZ, 0xc0, !PT ;  /* 0xffffffdf16167812 */ /* 0x000fe400078ec0ff */
[----:B------:R-:W-:-:S04]  /*17710*/  ISETP.LT.OR P3, PT, R137, 0x4a, P3 ;  /* 0x0000004a8900780c */ /* 0x000fc80001f61670 */
[----:B------:R-:W-:Y:S02]  /*17720*/  FSEL R157, R124, -INF , !P3 ;  /* 0xff8000007c9d7808 */ /* 0x000fe40005800000 */
[----:B------:R-:W-:Y:S02]  /*17730*/  ISETP.GE.AND P3, PT, R133, 0x51, PT ;  /* 0x000000518500780c */ /* 0x000fe40003f66270 */
[----:B------:R-:W-:Y:S02]  /*17740*/  @P4 LOP3.LUT R22, R22, 0x20, RZ, 0xfc, !PT ;  /* 0x0000002016164812 */ /* 0x000fe400078efcff */
[----:B------:R-:W-:Y:S02]  /*17750*/  ISETP.GT.AND P4, PT, R134, 0x50, !P3 ;  /* 0x000000508600780c */ /* 0x000fe40005f84270 */
[----:B------:R-:W-:Y:S02]  /*17760*/  LOP3.LUT R22, R22, 0xfffffffd, RZ, 0xc0, !PT ;  /* 0xfffffffd16167812 */ /* 0x000fe400078ec0ff */
        /* <DEDUP_REMOVED lines=10> */
[----:B------:R-:W-:-:S13]  /*17810*/  ISETP.GE.AND P6, PT, R133, 0x1, PT ;  /* 0x000000018500780c */ /* 0x000fda0003fc6270 */
[----:B------:R-:W-:Y:S02]  /*17820*/  @P6 LOP3.LUT R22, R22, 0x2, RZ, 0xfc, !PT ;  /* 0x0000000216166812 */ /* 0x000fe400078efcff */
[----:B------:R-:W-:Y:S02]  /*17830*/  ISETP.GT.AND P6, PT, R134, RZ, !P6 ;  /* 0x000000ff8600720c */ /* 0x000fe400077c4270 */
[----:B------:R-:W-:Y:S02]  /*17840*/  LOP3.LUT R22, R22, 0xfffffffe, RZ, 0xc0, !PT ;  /* 0xfffffffe16167812 */ /* 0x000fe400078ec0ff */
[----:B------:R-:W-:-:S04]  /*17850*/  ISETP.LT.OR P6, PT, R137, 0x1, P6 ;  /* 0x000000018900780c */ /* 0x000fc800037c1670 */
[----:B------:R-:W-:Y:S02]  /*17860*/  FSEL R13, R13, -INF , !P6 ;  /* 0xff8000000d0d7808 */ /* 0x000fe40007000000 */
[----:B------:R-:W-:-:S13]  /*17870*/  ISETP.GE.AND P6, PT, R133, 0x5a, PT ;  /* 0x0000005a8500780c */ /* 0x000fda0003fc6270 */
[----:B------:R-:W-:Y:S02]  /*17880*/  @P6 LOP3.LUT R22, R22, 0x1, RZ, 0xfc, !PT ;  /* 0x0000000116166812 */ /* 0x000fe400078efcff */
        /* <DEDUP_REMOVED lines=17> */
.L_x_1795:
[----:B------:R-:W-:-:S04]  /*179a0*/  MOV R88, UR47 ;  /* 0x0000002f00587c02 */ /* 0x000fc80008000f00 */
[----:B------:R-:W-:-:S13]  /*179b0*/  ISETP.NE.AND P6, PT, R88, 0x1, PT ;  /* 0x000000015800780c */ /* 0x000fda0003fc5270 */
[----:B------:R-:W0:Y:S02]  /*179c0*/  @P6 LDC.64 R10, c[0x0][0x9e8] ;  /* 0x00027a00ff0a6b82 */ /* 0x000e240000000a00 */
[----:B0-----:R-:W-:-:S05]  /*179d0*/  @P6 IMAD.HI.U32 R10, R137, R10, RZ ;  /* 0x0000000a890a6227 */ /* 0x001fca00078e00ff */
[----:B------:R-:W-:-:S07]  /*179e0*/  @P6 SHF.R.U32.HI R137, RZ, R11, R10 ;  /* 0x0000000bff896219 */ /* 0x000fce000001160a */
.L_x_1796:
[----:B------:R-:W-:Y:S05]  /*179f0*/  BSYNC B2 ;  /* 0x0000000000027941 */ /* 0x000fea0003800000 */
.L_x_1794:
[----:B------:R-:W-:-:S05]  /*17a00*/  IMAD R130, R137, R88, R130 ;  /* 0x0000005889827224 */ /* 0x000fca00078e0282 */
[----:B------:R-:W-:Y:S02]  /*17a10*/  VIADDMNMX R139, R130, R88, R139, PT ;  /* 0x00000058828b7246 */ /* 0x000fe4000380018b */
[----:B------:R-:W-:-:S07]  /*17a20*/  VIMNMX R138, R138, R130, !PT ;  /* 0x000000828a8a7248 */ /* 0x000fce0007fe0100 */
.L_x_1793:
[C---:B------:R-:W-:Y:S01]  /*17a30*/  ISETP.GT.AND P1, PT, R138.reuse, 0x1, !P1 ;  /* 0x000000018a00780c */ /* 0x040fe20004f24270 */
[----:B------:R-:W-:Y:S01]  /*17a40*/  IMAD.U32 R10, RZ, RZ, UR54 ;  /* 0x00000036ff0a7e24 */ /* 0x000fe2000f8e00ff */
[----:B------:R-:W-:Y:S02]  /*17a50*/  ISETP.GT.AND P2, PT, R138, 0x8, !P2 ;  /* 0x000000088a00780c */ /* 0x000fe40005744270 */
[C---:B------:R-:W-:Y:S02]  /*17a60*/  ISETP.LT.OR P1, PT, R139.reuse, 0x2, P1 ;  /* 0x000000028b00780c */ /* 0x040fe40000f21670 */
[----:B------:R-:W-:Y:S02]  /*17a70*/  ISETP.LT.OR P2, PT, R139, 0x9, P2 ;  /* 0x000000098b00780c */ /* 0x000fe40001741670 */
[----:B------:R-:W-:Y:S02]  /*17a80*/  FSEL R137, R2, -INF , !P1 ;  /* 0xff80000002897808 */ /* 0x000fe40004800000 */
[----:B------:R-:W-:-:S02]  /*17a90*/  LOP3.LUT P1, RZ, R22, 0x4, RZ, 0xc0, !PT ;  /* 0x0000000416ff7812 */ /* 0x000fc4000782c0ff */
[----:B------:R-:W-:Y:S02]  /*17aa0*/  FSEL R89, R89, -INF , !P2 ;  /* 0xff80000059597808 */ /* 0x000fe40005000000 */
[----:B------:R-:W-:Y:S02]  /*17ab0*/  ISETP.GT.AND P1, PT, R138, 0x9, !P1 ;  /* 0x000000098a00780c */ /* 0x000fe40004f24270 */
[C---:B------:R-:W-:Y:S02]  /*17ac0*/  LOP3.LUT P2, RZ, R22.reuse, 0x20000, RZ, 0xc0, !PT ;  /* 0x0002000016ff7812 */ /* 0x040fe4000784c0ff */
[----:B------:R-:W-:Y:S02]  /*17ad0*/  ISETP.LT.OR P1, PT, R139, 0xa, P1 ;  /* 0x0000000a8b00780c */ /* 0x000fe40000f21670 */
[----:B------:R-:W-:Y:S02]  /*17ae0*/  LOP3.LUT P6, RZ, R22, 0x10000, RZ, 0xc0, !PT ;  /* 0x0001000016ff7812 */ /* 0x000fe400078cc0ff */
[----:B------:R-:W-:-:S02]  /*17af0*/  FSEL R163, R90, -INF , !P1 ;  /* 0xff8000005aa37808 */ /* 0x000fc40004800000 */
[----:B------:R-:W-:Y:S02]  /*17b00*/  LOP3.LUT P1, RZ, R22, 0x8, RZ, 0xc0, !PT ;  /* 0x0000000816ff7812 */ /* 0x000fe4000782c0ff */
[----:B------:R-:W-:Y:S02]  /*17b10*/  FMNMX.FTZ R2, R13, R3, !PT ;  /* 0x000000030d027209 */ /* 0x000fe40007810000 */
[----:B------:R-:W-:Y:S02]  /*17b20*/  ISETP.GT.AND P1, PT, R138, 0x10, !P1 ;  /* 0x000000108a00780c */ /* 0x000fe40004f24270 */
[----:B------:R-:W-:Y:S02]  /*17b30*/  FMNMX.FTZ R2, R135, R2, !PT ;  /* 0x0000000287027209 */ /* 0x000fe40007810000 */
[----:B------:R-:W-:Y:S02]  /*17b40*/  ISETP.LT.OR P1, PT, R139, 0x11, P1 ;  /* 0x000000118b00780c */ /* 0x000fe40000f21670 */
[----:B------:R-:W-:-:S02]  /*17b50*/  FMNMX.FTZ R2, R91, R2, !PT ;  /* 0x000000025b027209 */ /* 0x000fc40007810000 */
[----:B------:R-:W-:Y:S02]  /*17b60*/  FSEL R93, R93, -INF , !P1 ;  /* 0xff8000005d5d7808 */ /* 0x000fe40004800000 */
[----:B------:R-:W-:Y:S02]  /*17b70*/  LOP3.LUT P1, RZ, R22, 0x10, RZ, 0xc0, !PT ;  /* 0x0000001016ff7812 */ /* 0x000fe4000782c0ff */
[----:B------:R-:W-:Y:S02]  /*17b80*/  FMNMX.FTZ R2, R141, R2, !PT ;  /* 0x000000028d027209 */ /* 0x000fe40007810000 */
[----:B------:R-:W-:Y:S02]  /*17b90*/  ISETP.GT.AND P1, PT, R138, 0x11, !P1 ;  /* 0x000000118a00780c */ /* 0x000fe40004f24270 */
[----:B------:R-:W-:Y:S02]  /*17ba0*/  FMNMX.FTZ R2, R95, R2, !PT ;  /* 0x000000025f027209 */ /* 0x000fe40007810000 */
[----:B------:R-:W-:-:S02]  /*17bb0*/  ISETP.LT.OR P1, PT, R139, 0x12, P1 ;  /* 0x000000128b00780c */ /* 0x000fc40000f21670 */
[----:B------:R-:W-:Y:S02]  /*17bc0*/  FMNMX.FTZ R2, R143, R2, !PT ;  /* 0x000000028f027209 */ /* 0x000fe40007810000 */
[----:B------:R-:W-:Y:S02]  /*17bd0*/  FSEL R201, R94, -INF , !P1 ;  /* 0xff8000005ec97808 */ /* 0x000fe40004800000 */
[----:B------:R-:W-:Y:S02]  /*17be0*/  LOP3.LUT P1, RZ, R22, 0x40000, RZ, 0xc0, !PT ;  /* 0x0004000016ff7812 */ /* 0x000fe4000782c0ff */
        /* <DEDUP_REMOVED lines=30> */
[----:B------:R-:W-:Y:S02]  /*17dd0*/  LOP3.LUT P1, RZ, R22, 0x2000, RZ, 0xc0, !PT ;  /* 0x0000200016ff7812 */ /* 0x000fe4000782c0ff */
[----:B------:R-:W-:Y:S02]  /*17de0*/  FMNMX.FTZ R2, R157, R2, !PT ;  /* 0x000000029d027209 */ /* 0x000fe40007810000 */
[----:B------:R-:W-:-:S02]  /*17df0*/  ISETP.GT.AND P1, PT, R138, 0x29, !P1 ;  /* 0x000000298a00780c */ /* 0x000fc40004f24270 */
[----:B------:R-:W-:Y:S02]  /*17e00*/  FMNMX.FTZ R2, R127, R2, !PT ;  /* 0x000000027f027209 */ /* 0x000fe40007810000 */
[----:B------:R-:W-:Y:S02]  /*17e10*/  ISETP.LT.OR P1, PT, R139, 0x2a, P1 ;  /* 0x0000002a8b00780c */ /* 0x000fe40000f21670 */
[----:B------:R-:W-:Y:S02]  /*17e20*/  FMNMX.FTZ R2, R159, R2, !PT ;  /* 0x000000029f027209 */ /* 0x000fe40007810000 */
[----:B------:R-:W-:Y:S02]  /*17e30*/  FSEL R105, R106, -INF , !P1 ;  /* 0xff8000006a697808 */ /* 0x000fe40004800000 */
[C---:B------:R-:W-:Y:S02]  /*17e40*/  LOP3.LUT P1, RZ, R22.reuse, 0x1000, RZ, 0xc0, !PT ;  /* 0x0000100016ff7812 */ /* 0x040fe4000782c0ff */
[----:B------:R-:W-:-:S02]  /*17e50*/  LOP3.LUT P2, RZ, R22, 0x40, RZ, 0xc0, !PT ;  /* 0x0000004016ff7812 */ /* 0x000fc4000784c0ff */
[----:B------:R-:W-:Y:S02]  /*17e60*/  ISETP.GT.AND P1, PT, R138, 0x30, !P1 ;  /* 0x000000308a00780c */ /* 0x000fe40004f24270 */
[----:B------:R-:W-:Y:S02]  /*17e70*/  FMNMX.FTZ R2, R131, R2, !PT ;  /* 0x0000000283027209 */ /* 0x000fe40007810000 */
[----:B------:R-:W-:Y:S02]  /*17e80*/  ISETP.LT.OR P1, PT, R139, 0x31, P1 ;  /* 0x000000318b00780c */ /* 0x000fe40000f21670 */
[----:B------:R-:W-:Y:S02]  /*17e90*/  FMNMX.FTZ R88, R133, R2, !PT ;  /* 0x0000000285587209 */ /* 0x000fe40007810000 */
[----:B------:R-:W-:Y:S02]  /*17ea0*/  FSEL R109, R109, -INF , !P1 ;  /* 0xff8000006d6d7808 */ /* 0x000fe40004800000 */
[C---:B------:R-:W-:Y:S01]  /*17eb0*/  LOP3.LUT P1, RZ, R22.reuse, 0x800, RZ, 0xc0, !PT ;  /* 0x0000080016ff7812 */ /* 0x040fe2000782c0ff */
[----:B------:R-:W0:Y:S01]  /*17ec0*/  SHFL.BFLY PT, R11, R88, 0x2, 0x1f ;  /* 0x0c401f00580b7f89 */ /* 0x000e2200000e0000 */
[----:B------:R-:W-:-:S02]  /*17ed0*/  LOP3.LUT P6, RZ, R22, 0x20, RZ, 0xc0, !PT ;  /* 0x0000002016ff7812 */ /* 0x000fc400078cc0ff */
[C---:B------:R-:W-:Y:S02]  /*17ee0*/  ISETP.GT.AND P1, PT, R138.reuse, 0x31, !P1 ;  /* 0x000000318a00780c */ /* 0x040fe40004f24270 */
[----:B------:R-:W-:Y:S02]  /*17ef0*/  ISETP.GT.AND P3, PT, R138, 0x50, !P3 ;  /* 0x000000508a00780c */ /* 0x000fe40005f64270 */
[C---:B------:R-:W-:Y:S02]  /*17f00*/  ISETP.LT.OR P1, PT, R139.reuse, 0x32, P1 ;  /* 0x000000328b00780c */ /* 0x040fe40000f21670 */
[----:B------:R-:W-:Y:S02]  /*17f10*/  ISETP.LT.OR P3, PT, R139, 0x51, P3 ;  /* 0x000000518b00780c */ /* 0x000fe40001f61670 */
[----:B------:R-:W-:Y:S02]  /*17f20*/  FSEL R229, R110, -INF , !P1 ;  /* 0xff8000006ee57808 */ /* 0x000fe40004800000 */
[----:B------:R-:W-:-:S02]  /*17f30*/  LOP3.LUT P1, RZ, R22, 0x400, RZ, 0xc0, !PT ;  /* 0x0000040016ff7812 */ /* 0x000fc4000782c0ff */
[C---:B------:R-:W-:Y:S02]  /*17f40*/  ISETP.GT.AND P4, PT, R138.reuse, 0x51, !P4 ;  /* 0x000000518a00780c */ /* 0x040fe40006784270 */
[----:B------:R-:W-:Y:S02]  /*17f50*/  ISETP.GT.AND P1, PT, R138, 0x38, !P1 ;  /* 0x000000388a00780c */ /* 0x000fe40004f24270 */
[----:B------:R-:W-:Y:S02]  /*17f60*/  FSEL R126, R126, -INF , !P3 ;  /* 0xff8000007e7e7808 */ /* 0x000fe40005800000 */
[----:B------:R-:W-:Y:S02]  /*17f70*/  ISETP.LT.OR P1, PT, R139, 0x39, P1 ;  /* 0x000000398b00780c */ /* 0x000fe40000f21670 */
[----:B------:R-:W-:Y:S02]  /*17f80*/  ISETP.GT.AND P5, PT, R138, 0x58, !P5 ;  /* 0x000000588a00780c */ /* 0x000fe40006fa4270 */
[----:B------:R-:W-:-:S02]  /*17f90*/  FSEL R113, R113, -INF , !P1 ;  /* 0xff80000071717808 */ /* 0x000fc40004800000 */
[----:B------:R-:W-:Y:S02]  /*17fa0*/  LOP3.LUT P1, RZ, R22, 0x200, RZ, 0xc0, !PT ;  /* 0x0000020016ff7812 */ /* 0x000fe4000782c0ff */
[----:B0-----:R-:W-:Y:S02]  /*17fb0*/  FMNMX.FTZ R90, R88, R11, !PT ;  /* 0x0000000b585a7209 */ /* 0x001fe40007810000 */
[----:B------:R-:W-:Y:S02]  /*17fc0*/  ISETP.GT.AND P1, PT, R138, 0x39, !P1 ;  /* 0x000000398a00780c */ /* 0x000fe40004f24270 */
[C---:B------:R-:W-:Y:S01]  /*17fd0*/  ISETP.LT.OR P4, PT, R139.reuse, 0x52, P4 ;  /* 0x000000528b00780c */ /* 0x040fe20002781670 */
[----:B------:R-:W0:Y:S01]  /*17fe0*/  SHFL.BFLY PT, R11, R90, 0x1, 0x1f ;  /* 0x0c201f005a0b7f89 */ /* 0x000e2200000e0000 */
[C---:B------:R-:W-:Y:S02]  /*17ff0*/  ISETP.LT.OR P1, PT, R139.reuse, 0x3a, P1 ;  /* 0x0000003a8b00780c */ /* 0x040fe40000f21670 */
[----:B------:R-:W-:-:S02]  /*18000*/  ISETP.LT.OR P5, PT, R139, 0x59, P5 ;  /* 0x000000598b00780c */ /* 0x000fc40002fa1670 */
[----:B------:R-:W-:Y:S02]  /*18010*/  FSEL R114, R114, -INF , !P1 ;  /* 0xff80000072727808 */ /* 0x000fe40004800000 */
[----:B------:R-:W-:-:S04]  /*18020*/  LOP3.LUT P1, RZ, R22, 0x100, RZ, 0xc0, !PT ;  /* 0x0000010016ff7812 */ /* 0x000fc8000782c0ff */
[----:B------:R-:W-:-:S04]  /*18030*/  ISETP.GT.AND P1, PT, R138, 0x40, !P1 ;  /* 0x000000408a00780c */ /* 0x000fc80004f24270 */
[----:B------:R-:W-:-:S04]  /*18040*/  ISETP.LT.OR P1, PT, R139, 0x41, P1 ;  /* 0x000000418b00780c */ /* 0x000fc80000f21670 */
[----:B------:R-:W-:Y:S02]  /*18050*/  FSEL R117, R117, -INF , !P1 ;  /* 0xff80000075757808 */ /* 0x000fe40004800000 */
[----:B------:R-:W-:Y:S02]  /*18060*/  LOP3.LUT P1, RZ, R22, 0x80, RZ, 0xc0, !PT ;  /* 0x0000008016ff7812 */ /* 0x000fe4000782c0ff */
[----:B0-----:R-:W-:Y:S02]  /*18070*/  FMNMX.FTZ R11, R90, R11, !PT ;  /* 0x0000000b5a0b7209 */ /* 0x001fe40007810000 */
[----:B------:R-:W-:-:S04]  /*18080*/  ISETP.GT.AND P1, PT, R138, 0x41, !P1 ;  /* 0x000000418a00780c */ /* 0x000fc80004f24270 */
[----:B------:R-:W-:-:S04]  /*18090*/  ISETP.LT.OR P1, PT, R139, 0x42, P1 ;  /* 0x000000428b00780c */ /* 0x000fc80000f21670 */
[----:B------:R-:W-:Y:S02]  /*180a0*/  FSEL R118, R118, -INF , !P1 ;  /* 0xff80000076767808 */ /* 0x000fe40004800000 */
[----:B------:R-:W-:-:S04]  /*180b0*/  ISETP.GT.AND P1, PT, R138, 0x48, !P2 ;  /* 0x000000488a00780c */ /* 0x000fc80005724270 */
[----:B------:R-:W-:-:S04]  /*180c0*/  ISETP.LT.OR P1, PT, R139, 0x49, P1 ;  /* 0x000000498b00780c */ /* 0x000fc80000f21670 */
[----:B------:R-:W-:Y:S02]  /*180d0*/  FSEL R121, R121, -INF , !P1 ;  /* 0xff80000079797808 */ /* 0x000fe40004800000 */
[----:B------:R-:W-:Y:S02]  /*180e0*/  ISETP.GT.AND P1, PT, R138, 0x49, !P6 ;  /* 0x000000498a00780c */ /* 0x000fe40007724270 */
[----:B------:R-:W-:Y:S02]  /*180f0*/  LOP3.LUT P6, RZ, R22, 0x2, RZ, 0xc0, !PT ;  /* 0x0000000216ff7812 */ /* 0x000fe400078cc0ff */
[----:B------:R-:W-:-:S04]  /*18100*/  ISETP.LT.OR P1, PT, R139, 0x4a, P1 ;  /* 0x0000004a8b00780c */ /* 0x000fc80000f21670 */
[----:B------:R-:W-:Y:S02]  /*18110*/  FSEL R122, R122, -INF , !P1 ;  /* 0xff8000007a7a7808 */ /* 0x000fe40004800000 */
[----:B------:R-:W-:Y:S02]  /*18120*/  ISETP.GT.AND P1, PT, R138, RZ, !P6 ;  /* 0x000000ff8a00720c */ /* 0x000fe40007724270 */
[----:B------:R-:W-:Y:S02]  /*18130*/  LOP3.LUT P6, RZ, R22, 0x1, RZ, 0xc0, !PT ;  /* 0x0000000116ff7812 */ /* 0x000fe400078cc0ff */
[----:B------:R-:W-:Y:S02]  /*18140*/  ISETP.LT.OR P1, PT, R139, 0x1, P1 ;  /* 0x000000018b00780c */ /* 0x000fe40000f21670 */
[----:B------:R-:W-:Y:S02]  /*18150*/  ISETP.GT.AND P2, PT, R138, 0x59, !P6 ;  /* 0x000000598a00780c */ /* 0x000fe40007744270 */
[----:B------:R-:W-:Y:S01]  /*18160*/  FSEL R2, R0, -INF , !P1 ;  /* 0xff80000000027808 */ /* 0x000fe20004800000 */
[C---:B------:R-:W-:Y:S01]  /*18170*/  FMUL.FTZ R0, R11.reuse, R10 ;  /* 0x0000000a0b007220 */ /* 0x040fe20000410000 */
[----:B------:R-:W-:-:S02]  /*18180*/  FSETP.NEU.FTZ.AND P1, PT, R11, -INF , PT ;  /* 0xff8000000b00780b */ /* 0x000fc40003f3d000 */
[----:B-----5:R-:W-:Y:S02]  /*18190*/  FMNMX.FTZ R88, R2, R4, !PT ;  /* 0x0000000402587209 */ /* 0x020fe40007810000 */
[----:B------:R-:W-:Y:S02]  /*181a0*/  FSEL R0, R0, RZ, P1 ;  /* 0x000000ff00007208 */ /* 0x000fe40000800000 */
[----:B------:R-:W-:Y:S02]  /*181b0*/  FMNMX.FTZ R88, R137, R88, !PT ;  /* 0x0000005889587209 */ /* 0x000fe40007810000 */
[----:B------:R-:W-:Y:S01]  /*181c0*/  ISETP.LT.OR P2, PT, R139, 0x5a, P2 ;  /* 0x0000005a8b00780c */ /* 0x000fe20001741670 */
[--C-:B------:R-:W-:Y:S01]  /*181d0*/  FFMA.FTZ R158, R91, R10, -R0.reuse ;  /* 0x0000000a5b9e7223 */ /* 0x100fe20000010800 */
[----:B------:R-:W-:Y:S01]  /*181e0*/  FMNMX.FTZ R88, R89, R88, !PT ;  /* 0x0000005859587209 */ /* 0x000fe20007810000 */
[-CC-:B------:R-:W-:Y:S01]  /*181f0*/  FFMA.FTZ R154, R99, R10.reuse, -R0.reuse ;  /* 0x0000000a639a7223 */ /* 0x180fe20000010800 */
[-CC-:B------:R-:W-:Y:S01]  /*18200*/  FFMA.FTZ R156, R135, R10.reuse, -R0.reuse ;  /* 0x0000000a879c7223 */ /* 0x180fe20000010800 */
        /* <DEDUP_REMOVED lines=32> */
[----:B------:R-:W-:Y:S01]  /*18410*/  MUFU.EX2 R13, R13 ;  /* 0x0000000d000d7308 */ /* 0x000fe20000000800 */
[----:B------:R-:W-:-:S04]  /*18420*/  FMNMX.FTZ R88, R105, R88, !PT ;  /* 0x0000005869587209 */ /* 0x000fc80007810000 */
[----:B------:R-:W-:-:S03]  /*18430*/  FMNMX.FTZ R88, R109, R88, !PT ;  /* 0x000000586d587209 */ /* 0x000fc60007810000 */
        /* <DEDUP_REMOVED lines=16> */
[----:B------:R-:W-:-:S05]  /*18540*/  FMNMX.FTZ R88, R145, R88, !PT ;  /* 0x0000005891587209 */ /* 0x000fca0007810000 */
[----:B------:R-:W0:Y:S02]  /*18550*/  SHFL.BFLY PT, R99, R88, 0x2, 0x1f ;  /* 0x0c401f0058637f89 */ /* 0x000e2400000e0000 */
[----:B------:R-:W-:Y:S08]  /*18560*/  MUFU.EX2 R129, R149 ;  /* 0x0000009500817308 */ /* 0x000ff00000000800 */
[----:B------:R-:W-:Y:S08]  /*18570*/  MUFU.EX2 R95, R95 ;  /* 0x0000005f005f7308 */ /* 0x000ff00000000800 */
[----:B------:R-:W-:Y:S01]  /*18580*/  MUFU.EX2 R148, R148 ;  /* 0x0000009400947308 */ /* 0x000fe20000000800 */
[----:B0-----:R-:W-:-:S02]  /*18590*/  FMNMX.FTZ R99, R88, R99, !PT ;  /* 0x0000006358637209 */ /* 0x001fc40007810000 */
[----:B------:R-:W-:-:S05]  /*185a0*/  FSEL R88, R11, RZ, P1 ;  /* 0x000000ff0b587208 */ /* 0x000fca0000800000 */
[----:B------:R-:W-:Y:S01]  /*185b0*/  MUFU.EX2 R91, R147 ;  /* 0x00000093005b7308 */ /* 0x000fe20000000800 */
[----:B------:R-:W0:Y:S01]  /*185c0*/  SHFL.BFLY PT, R20, R99, 0x1, 0x1f ;  /* 0x0c201f0063147f89 */ /* 0x000e2200000e0000 */
[----:B------:R-:W-:-:S04]  /*185d0*/  FADD.FTZ R119, -R88, R3 ;  /* 0x0000000358777221 */ /* 0x000fc80000010100 */
[----:B------:R-:W-:Y:S02]  /*185e0*/  FMUL.FTZ R119, R119, R10 ;  /* 0x0000000a77777220 */ /* 0x000fe40000410000 */
[----:B------:R-:W-:Y:S08]  /*185f0*/  MUFU.EX2 R150, R150 ;  /* 0x0000009600967308 */ /* 0x000ff00000000800 */
[----:B------:R-:W1:Y:S08]  /*18600*/  MUFU.EX2 R0, R119 ;  /* 0x0000007700007308 */ /* 0x000e700000000800 */
[----:B------:R-:W-:Y:S01]  /*18610*/  MUFU.EX2 R144, R144 ;  /* 0x0000009000907308 */ /* 0x000fe20000000800 */
[----:B0-----:R-:W-:-:S04]  /*18620*/  FMNMX.FTZ R99, R99, R20, !PT ;  /* 0x0000001463637209 */ /* 0x001fc80007810000 */
[C---:B------:R-:W-:Y:S01]  /*18630*/  FSETP.NEU.FTZ.AND P1, PT, R99.reuse, -INF , PT ;  /* 0xff8000006300780b */ /* 0x040fe20003f3d000 */
[----:B------:R-:W-:Y:S02]  /*18640*/  FMUL.FTZ R20, R99, R10 ;  /* 0x0000000a63147220 */ /* 0x000fe40000410000 */
[----:B------:R-:W-:Y:S03]  /*18650*/  MUFU.EX2 R125, R125 ;  /* 0x0000007d007d7308 */ /* 0x000fe60000000800 */
[----:B------:R-:W-:-:S05]  /*18660*/  FSEL R20, R20, RZ, P1 ;  /* 0x000000ff14147208 */ /* 0x000fca0000800000 */
[-CC-:B------:R-:W-:Y:S01]  /*18670*/  FFMA.FTZ R159, R89, R10.reuse, -R20.reuse ;  /* 0x0000000a599f7223 */ /* 0x180fe20000010814 */
[----:B------:R-:W-:Y:S01]  /*18680*/  FSEL R89, R99, RZ, P1 ;  /* 0x000000ff63597208 */ /* 0x000fe20000800000 */
[-CC-:B------:R-:W-:Y:S01]  /*18690*/  FFMA.FTZ R157, R2, R10.reuse, -R20.reuse ;  /* 0x0000000a029d7223 */ /* 0x180fe20000010814 */
[-CC-:B------:R-:W-:Y:S01]  /*186a0*/  FFMA.FTZ R98, R137, R10.reuse, -R20.reuse ;  /* 0x0000000a89627223 */ /* 0x180fe20000010814 */
[-CC-:B------:R-:W-:Y:S01]  /*186b0*/  FFMA.FTZ R96, R163, R10.reuse, -R20.reuse ;  /* 0x0000000aa3607223 */ /* 0x180fe20000010814 */
[-C--:B------:R-:W-:Y:S01]  /*186c0*/  FFMA.FTZ R153, R93, R10.reuse, -R20 ;  /* 0x0000000a5d997223 */ /* 0x080fe20000010814 */
[----:B------:R-:W-:Y:S01]  /*186d0*/  FADD.FTZ R89, -R89, R4 ;  /* 0x0000000459597221 */ /* 0x000fe20000010100 */
[----:B------:R-:W-:Y:S01]  /*186e0*/  MUFU.EX2 R159, R159 ;  /* 0x0000009f009f7308 */ /* 0x000fe20000000800 */
[--C-:B------:R-:W-:Y:S01]  /*186f0*/  FFMA.FTZ R94, R201, R10, -R20.reuse ;  /* 0x0000000ac95e7223 */ /* 0x100fe20000010814 */
[----:B-1----:R-:W-:Y:S01]  /*18700*/  FFMA.FTZ R93, R0, R6, R13 ;  /* 0x00000006005d7223 */ /* 0x002fe2000001000d */
[-C--:B------:R-:W-:Y:S01]  /*18710*/  FMUL.FTZ R2, R89, R10.reuse ;  /* 0x0000000a59027220 */ /* 0x080fe20000410000 */
[-CC-:B------:R-:W-:Y:S01]  /*18720*/  FFMA.FTZ R155, R97, R10.reuse, -R20.reuse ;  /* 0x0000000a619b7223 */ /* 0x180fe20000010814 */
[-CC-:B------:R-:W-:Y:S01]  /*18730*/  FFMA.FTZ R92, R211, R10.reuse, -R20.reuse ;  /* 0x0000000ad35c7223 */ /* 0x180fe20000010814 */
[----:B------:R-:W-:Y:S01]  /*18740*/  FADD.FTZ R93, R156, R93 ;  /* 0x0000005d9c5d7221 */ /* 0x000fe20000010000 */
[-CC-:B------:R-:W-:Y:S01]  /*18750*/  FFMA.FTZ R149, R101, R10.reuse, -R20.reuse ;  /* 0x0000000a65957223 */ /* 0x180fe20000010814 */
[----:B------:R-:W-:Y:S01]  /*18760*/  MUFU.EX2 R157, R157 ;  /* 0x0000009d009d7308 */ /* 0x000fe20000000800 */
[-CC-:B------:R-:W-:Y:S01]  /*18770*/  FFMA.FTZ R90, R223, R10.reuse, -R20.reuse ;  /* 0x0000000adf5a7223 */ /* 0x180fe20000010814 */
[----:B------:R-:W-:Y:S01]  /*18780*/  FADD.FTZ R6, R158, R93 ;  /* 0x0000005d9e067221 */ /* 0x000fe20000010000 */
[-CC-:B------:R-:W-:Y:S01]  /*18790*/  FFMA.FTZ R151, R227, R10.reuse, -R20.reuse ;  /* 0x0000000ae3977223 */ /* 0x180fe20000010814 */
[-CC-:B------:R-:W-:Y:S01]  /*187a0*/  FFMA.FTZ R100, R105, R10.reuse, -R20.reuse ;  /* 0x0000000a69647223 */ /* 0x180fe20000010814 */
[-C--:B------:R-:W-:Y:S01]  /*187b0*/  FFMA.FTZ R89, R109, R10.reuse, -R20 ;  /* 0x0000000a6d597223 */ /* 0x080fe20000010814 */
[----:B------:R-:W-:Y:S01]  /*187c0*/  FADD.FTZ R93, R141, R6 ;  /* 0x000000068d5d7221 */ /* 0x000fe20000010000 */
[-CC-:B------:R-:W-:Y:S01]  /*187d0*/  FFMA.FTZ R102, R229, R10.reuse, -R20.reuse ;  /* 0x0000000ae5667223 */ /* 0x180fe20000010814 */
[----:B------:R-:W0:Y:S01]  /*187e0*/  MUFU.EX2 R2, R2 ;  /* 0x0000000200027308 */ /* 0x000e220000000800 */
[-CC-:B------:R-:W-:Y:S01]  /*187f0*/  FFMA.FTZ R147, R113, R10.reuse, -R20.reuse ;  /* 0x0000000a71937223 */ /* 0x180fe20000010814 */
[----:B------:R-:W-:Y:S01]  /*18800*/  FADD.FTZ R6, R152, R93 ;  /* 0x0000005d98067221 */ /* 0x000fe20000010000 */
[-CC-:B------:R-:W-:Y:S01]  /*18810*/  FFMA.FTZ R104, R114, R10.reuse, -R20.reuse ;  /* 0x0000000a72687223 */ /* 0x180fe20000010814 */
[-CC-:B------:R-:W-:Y:S01]  /*18820*/  FFMA.FTZ R88, R117, R10.reuse, -R20.reuse ;  /* 0x0000000a75587223 */ /* 0x180fe20000010814 */
[-C--:B------:R-:W-:Y:S01]  /*18830*/  FFMA.FTZ R93, R118, R10.reuse, -R20 ;  /* 0x0000000a765d7223 */ /* 0x080fe20000010814 */
[----:B------:R-:W-:Y:S01]  /*18840*/  FADD.FTZ R97, R135, R6 ;  /* 0x0000000687617221 */ /* 0x000fe20000010000 */
[-CC-:B------:R-:W-:Y:S01]  /*18850*/  FFMA.FTZ R137, R126, R10.reuse, -R20.reuse ;  /* 0x0000000a7e897223 */ /* 0x180fe20000010814 */
[----:B------:R-:W1:Y:S01]  /*18860*/  MUFU.EX2 R98, R98 ;  /* 0x0000006200627308 */ /* 0x000e620000000800 */
[----:B------:R-:W-:Y:S01]  /*18870*/  FFMA.FTZ R139, R139, R10, -R20 ;  /* 0x0000000a8b8b7223 */ /* 0x000fe20000010814 */
[----:B------:R-:W-:-:S04]  /*18880*/  FADD.FTZ R6, R154, R97 ;  /* 0x000000619a067221 */ /* 0x000fc80000010000 */
[----:B------:R-:W-:Y:S02]  /*18890*/  FADD.FTZ R97, R95, R6 ;  /* 0x000000065f617221 */ /* 0x000fe40000010000 */
[----:B------:R-:W2:Y:S01]  /*188a0*/  MUFU.EX2 R96, R96 ;  /* 0x0000006000607308 */ /* 0x000ea20000000800 */
[----:B0-----:R-:W-:Y:S01]  /*188b0*/  FFMA.FTZ R5, R2, R5, R157 ;  /* 0x0000000502057223 */ /* 0x001fe2000001009d */
[----:B------:R-:W-:Y:S01]  /*188c0*/  FADD.FTZ R106, R148, R97 ;  /* 0x00000061946a7221 */ /* 0x000fe20000010000 */
[----:B------:R-:W-:-:S03]  /*188d0*/  FFMA.FTZ R97, R122, R10, -R20 ;  /* 0x0000000a7a617223 */ /* 0x000fc60000010814 */
[----:B------:R-:W-:Y:S02]  /*188e0*/  FADD.FTZ R101, R91, R106 ;  /* 0x0000006a5b657221 */ /* 0x000fe40000010000 */
[----:B------:R-:W0:Y:S01]  /*188f0*/  MUFU.EX2 R153, R153 ;  /* 0x0000009900997308 */ /* 0x000e220000000800 */
[----:B-1----:R-:W-:Y:S01]  /*18900*/  FADD.FTZ R4, R98, R5 ;  /* 0x0000000562047221 */ /* 0x002fe20000010000 */
[----:B------:R-:W-:-:S03]  /*18910*/  FADD.FTZ R106, R150, R101 ;  /* 0x00000065966a7221 */ /* 0x000fc60000010000 */
[----:B------:R-:W-:Y:S01]  /*18920*/  FADD.FTZ R5, R159, R4 ;  /* 0x000000049f057221 */ /* 0x000fe20000010000 */
[----:B------:R-:W-:Y:S02]  /*18930*/  FADD.FTZ R101, R129, R106 ;  /* 0x0000006a81657221 */ /* 0x000fe40000010000 */
[----:B------:R-:W1:Y:S01]  /*18940*/  MUFU.EX2 R94, R94 ;  /* 0x0000005e005e7308 */ /* 0x000e620000000800 */
[----:B--2---:R-:W-:Y:S01]  /*18950*/  FADD.FTZ R4, R96, R5 ;  /* 0x0000000560047221 */ /* 0x004fe20000010000 */
[----:B------:R-:W-:-:S04]  /*18960*/  FADD.FTZ R106, R144, R101 ;  /* 0x00000065906a7221 */ /* 0x000fc80000010000 */
[----:B------:R-:W-:Y:S01]  /*18970*/  FADD.FTZ R101, R125, R106 ;  /* 0x0000006a7d657221 */ /* 0x000fe20000010000 */
[----:B------:R-:W-:Y:S01]  /*18980*/  FFMA.FTZ R106, R143, R10, -R20 ;  /* 0x0000000a8f6a7223 */ /* 0x000fe20000010814 */
[----:B------:R-:W2:Y:S01]  /*18990*/  MUFU.EX2 R155, R155 ;  /* 0x0000009b009b7308 */ /* 0x000ea20000000800 */
[----:B0-----:R-:W-:-:S07]  /*189a0*/  FADD.FTZ R5, R153, R4 ;  /* 0x0000000499057221 */ /* 0x001fce0000010000 */
[----:B------:R-:W0:Y:S01]  /*189b0*/  MUFU.EX2 R92, R92 ;  /* 0x0000005c005c7308 */ /* 0x000e220000000800 */
[----:B-1----:R-:W-:-:S07]  /*189c0*/  FADD.FTZ R4, R94, R5 ;  /* 0x000000055e047221 */ /* 0x002fce0000010000 */
[----:B------:R-:W1:Y:S01]  /*189d0*/  MUFU.EX2 R149, R149 ;  /* 0x0000009500957308 */ /* 0x000e620000000800 */
[----:B--2---:R-:W-:Y:S01]  /*189e0*/  FADD.FTZ R5, R155, R4 ;  /* 0x000000049b057221 */ /* 0x004fe20000010000 */
[-CC-:B------:R-:W-:Y:S01]  /*189f0*/  FFMA.FTZ R4, R121, R10.reuse, -R20.reuse ;  /* 0x0000000a79047223 */ /* 0x180fe20000010814 */
[----:B------:R-:W-:-:S05]  /*18a00*/  FFMA.FTZ R20, R145, R10, -R20 ;  /* 0x0000000a91147223 */ /* 0x000fca0000010814 */
        /* <DEDUP_REMOVED lines=54> */
.L_x_1797:
[----:B------:R-:W-:Y:S01]  /*18d70*/  ISETP.GT.AND P1, PT, R8, R9, PT ;  /* 0x000000090800720c */ /* 0x000fe20003f24270 */
[----:B------:R-:W-:Y:S01]  /*18d80*/  VIADD R101, R12, 0x2a860 ;  /* 0x0002a8600c657836 */ /* 0x000fe20000000000 */
[----:B------:R-:W-:Y:S01]  /*18d90*/  F2FP.F16.F32.PACK_AB R158, R141, R158 ;  /* 0x0000009e8d9e723e */ /* 0x000fe200000000ff */
[----:B------:R-:W-:Y:S01]  /*18da0*/  VIADD R8, R8, 0xffffffff ;  /* 0xffffffff08087836 */ /* 0x000fe20000000000 */
[----:B------:R-:W-:Y:S01]  /*18db0*/  F2FP.F16.F32.PACK_AB R143, R97, R4 ;  /* 0x00000004618f723e */ /* 0x000fe200000000ff */
[----:B------:R-:W-:Y:S01]  /*18dc0*/  IMAD.MOV.U32 R163, RZ, RZ, R15 ;  /* 0x000000ffffa37224 */ /* 0x000fe200078e000f */
[----:B------:R-:W-:Y:S01]  /*18dd0*/  PRMT R101, R172, 0x654, R101 ;  /* 0x00000654ac657816 */ /* 0x000fe20000000065 */
[----:B------:R-:W-:Y:S01]  /*18de0*/  IMAD.MOV.U32 R160, RZ, RZ, R14 ;  /* 0x000000ffffa07224 */ /* 0x000fe200078e000e */
[----:B------:R-:W-:Y:S01]  /*18df0*/  F2FP.F16.F32.PACK_AB R138, R3, R138 ;  /* 0x0000008a038a723e */ /* 0x000fe200000000ff */
[----:B------:R-:W-:Y:S01]  /*18e00*/  IMAD.MOV.U32 R3, RZ, RZ, R11 ;  /* 0x000000ffff037224 */ /* 0x000fe200078e000b */
[----:B------:R0:W-:Y:S01]  /*18e10*/  SYNCS.ARRIVE.TRANS64.RED.A1T0 RZ, [R101+URZ], RZ ;  /* 0x000000ff65ff79a7 */ /* 0x0001e2000810043f */
        /* <DEDUP_REMOVED lines=22> */
[----:B0-----:R-:W-:Y:S06]  /*18f80*/  @P1 BRA `(.L_x_1798) ;  /* 0xffffffc400f41947 */ /* 0x001fec000383ffff */
[----:B------:R-:W-:Y:S05]  /*18f90*/  BSYNC B0 ;  /* 0x0000000000007941 */ /* 0x000fea0003800000 */
.L_x_1777:
[----:B------:R-:W-:Y:S01]  /*18fa0*/  MOV R4, R99 ;  /* 0x0000006300047202 */ /* 0x000fe20000000f00 */
[----:B------:R-:W-:Y:S02]  /*18fb0*/  IMAD.MOV.U32 R3, RZ, RZ, R11 ;  /* 0x000000ffff037224 */ /* 0x000fe400078e000b */
[----:B------:R-:W-:Y:S02]  /*18fc0*/  IMAD.MOV.U32 R160, RZ, RZ, R14 ;  /* 0x000000ffffa07224 */ /* 0x000fe400078e000e */
[----:B------:R-:W-:-:S07]  /*18fd0*/  IMAD.MOV.U32 R163, RZ, RZ, R15 ;  /* 0x000000ffffa37224 */ /* 0x000fce00078e000f */
.L_x_1776:
[----:B------:R-:W-:Y:S05]  /*18fe0*/  BSYNC B1 ;  /* 0x0000000000017941 */ /* 0x000fea0003800000 */
.L_x_1775:
[----:B------:R-:W0:Y:S01]  /*18ff0*/  LDC R204, c[0x0][0x448] ;  /* 0x00011200ffcc7b82 */ /* 0x000e220000000800 */
[----:B------:R-:W-:Y:S01]  /*19000*/  IADD3 R9, R187, 0x7f, RZ ;  /* 0x0000007fbb097810 */ /* 0x000fe20007ffe0ff */
[----:B------:R-:W-:Y:S01]  /*19010*/  ULDC UR4, c[0x0][0x9dc] ;  /* 0x0002770000047ab9 */ /* 0x000fe20000000800 */
[----:B------:R-:W-:Y:S02]  /*19020*/  LOP3.LUT R22, R22, 0xfff7ffff, RZ, 0xc0, !PT ;  /* 0xfff7ffff16167812 */ /* 0x000fe400078ec0ff */
[----:B------:R-:W-:-:S03]  /*19030*/  IADD3 R14, R167, 0x1, -R166 ;  /* 0x00000001a70e7810 */ /* 0x000fc60007ffe8a6 */
[----:B------:R-:W1:Y:S01]  /*19040*/  LDC R201, c[0x0][0x9e4] ;  /* 0x00027900ffc97b82 */ /* 0x000e620000000800 */
[----:B0-----:R-:W-:-:S13]  /*19050*/  ISETP.NE.AND P1, PT, R204, 0x1, PT ;  /* 0x00000001cc00780c */ /* 0x001fda0003f25270 */
[----:B------:R-:W0:Y:S01]  /*19060*/  @P1 LDC R12, c[0x0][0x44c] ;  /* 0x00011300ff0c1b82 */ /* 0x000e220000000800 */
[----:B------:R-:W-:-:S04]  /*19070*/  @P1 LOP3.LUT R22, R22, 0x80000, RZ, 0xfc, !PT ;  /* 0x0008000016161812 */ /* 0x000fc800078efcff */
[----:B------:R-:W-:-:S03]  /*19080*/  LOP3.LUT R22, R22, 0xffefffff, RZ, 0xc0, !PT ;  /* 0xffefffff16167812 */ /* 0x000fc600078ec0ff */
[----:B------:R-:W2:Y:S01]  /*19090*/  @P1 LDC R11, c[0x0][0x450] ;  /* 0x00011400ff0b1b82 */ /* 0x000ea20000000800 */
[----:B0-----:R-:W-:-:S05]  /*190a0*/  @P1 IMAD.HI.U32 R12, R9, R12, RZ ;  /* 0x0000000c090c1227 */ /* 0x001fca00078e00ff */
[----:B--2---:R-:W-:Y:S02]  /*190b0*/  @P1 SHF.R.U32.HI R9, RZ, R11, R12 ;  /* 0x0000000bff091219 */ /* 0x004fe4000001160c */
[----:B-1----:R-:W-:-:S03]  /*190c0*/  ISETP.GE.AND P1, PT, R201, 0x1, PT ;  /* 0x00000001c900780c */ /* 0x002fc60003f26270 */
[----:B------:R-:W-:-:S04]  /*190d0*/  IMAD.IADD R9, R14, 0x1, R9 ;  /* 0x000000010e097824 */ /* 0x000fc800078e0209 */
[----:B------:R-:W-:-:S06]  /*190e0*/  VIADD R11, R9, -UR4 ;  /* 0x80000004090b7c36 */ /* 0x000fcc0008000000 */
[----:B------:R-:W-:Y:S01]  /*190f0*/  @P1 LOP3.LUT R22, R22, 0x100000, RZ, 0xfc, !PT ;  /* 0x0010000016161812 */ /* 0x000fe200078efcff */
        /* <DEDUP_REMOVED lines=11> */
.L_x_1801:
[----:B------:R-:W-:-:S13]  /*191b0*/  ISETP.NE.AND P1, PT, R201, 0x1, PT ;  /* 0x00000001c900780c */ /* 0x000fda0003f25270 */
[----:B------:R-:W0:Y:S02]  /*191c0*/  @P1 LDC.64 R12, c[0x0][0x9e8] ;  /* 0x00027a00ff0c1b82 */ /* 0x000e240000000a00 */
[----:B0-----:R-:W-:-:S05]  /*191d0*/  @P1 IMAD.HI.U32 R12, R9, R12, RZ ;  /* 0x0000000c090c1227 */ /* 0x001fca00078e00ff */
[----:B------:R-:W-:-:S07]  /*191e0*/  @P1 SHF.R.U32.HI R9, RZ, R13, R12 ;  /* 0x0000000dff091219 */ /* 0x000fce000001160c */
.L_x_1802:
[----:B------:R-:W-:Y:S05]  /*191f0*/  BSYNC B0 ;  /* 0x0000000000007941 */ /* 0x000fea0003800000 */
.L_x_1800:
[----:B------:R-:W-:-:S05]  /*19200*/  IMAD R12, R9, R201, RZ ;  /* 0x000000c9090c7224 */ /* 0x000fca00078e02ff */
[----:B------:R-:W-:-:S07]  /*19210*/  VIMNMX R11, R11, R12, !PT ;  /* 0x0000000c0b0b7248 */ /* 0x000fce0007fe0100 */
.L_x_1799:
[----:B------:R-:W-:Y:S01]  /*19220*/  VIADD R11, R11, 0x5f ;  /* 0x0000005f0b0b7836 */ /* 0x000fe20000000000 */
[----:B------:R-:W-:Y:S03]  /*19230*/  BSSY B0, `(.L_x_1803) ;  /* 0x000026a000007945 */ /* 0x000fe60003800000 */
[----:B------:R-:W-:-:S05]  /*19240*/  IMAD.HI R11, R11, 0x2aaaaaab, RZ ;  /* 0x2aaaaaab0b0b7827 */ /* 0x000fca00078e02ff */
[----:B------:R-:W-:-:S04]  /*19250*/  SHF.R.U32.HI R12, RZ, 0x1f, R11 ;  /* 0x0000001fff0c7819 */ /* 0x000fc8000001160b */
[----:B------:R-:W-:-:S04]  /*19260*/  LEA.HI.SX32 R12, R11, R12, 0x1c ;  /* 0x0000000c0b0c7211 */ /* 0x000fc800078fe2ff */
[----:B------:R-:W-:-:S04]  /*19270*/  VIMNMX R14, R189, R12, !PT ;  /* 0x0000000cbd0e7248 */ /* 0x000fc80007fe0100 */
[----:B------:R-:W-:-:S13]  /*19280*/  ISETP.GE.AND P1, PT, R8, R14, PT ;  /* 0x0000000e0800720c */ /* 0x000fda0003f26270 */
[----:B------:R-:W-:Y:S05]  /*19290*/  @!P1 BRA `(.L_x_1804) ;  /* 0x00000024008c9947 */ /* 0x000fea0003800000 */
[----:B------:R-:W-:Y:S01]  /*192a0*/  BSSY B1, `(.L_x_1804) ;  /* 0x0000262000017945 */ /* 0x000fe20003800000 */
[----:B------:R-:W-:Y:S01]  /*192b0*/  MOV R13, R4 ;  /* 0x00000004000d7202 */ /* 0x000fe20000000f00 */
[----:B------:R-:W-:Y:S01]  /*192c0*/  IMAD.MOV.U32 R12, RZ, RZ, R3 ;  /* 0x000000ffff0c7224 */ /* 0x000fe200078e0003 */
[----:B------:R-:W-:Y:S01]  /*192d0*/  MOV R196, R160 ;  /* 0x000000a000c47202 */ /* 0x000fe20000000f00 */
[----:B------:R-:W-:Y:S02]  /*192e0*/  IMAD.MOV.U32 R15, RZ, RZ, R8 ;  /* 0x000000ffff0f7224 */ /* 0x000fe400078e0008 */
[----:B------:R-:W-:-:S07]  /*192f0*/  IMAD.MOV.U32 R21, RZ, RZ, R163 ;  /* 0x000000ffff157224 */ /* 0x000fce00078e00a3 */
.L_x_1817:
[----:B------:R-:W-:-:S04]  /*19300*/  ISETP.NE.AND P1, PT, R196, 0x1, PT ;  /* 0x00000001c400780c */ /* 0x000fc80003f25270 */
[----:B------:R-:W-:-:S04]  /*19310*/  SEL R4, RZ, 0x1, P1 ;  /* 0x00000001ff047807 */ /* 0x000fc80000800000 */
[----:B------:R-:W-:Y:S01]  /*19320*/  LOP3.LUT R163, R21, R4, RZ, 0x3c, !PT ;  /* 0x0000000415a37212 */ /* 0x000fe200078e3cff */
[----:B------:R-:W-:Y:S06]  /*19330*/  @!P0 BRA `(.L_x_1805) ;  /* 0x0000000000048947 */ /* 0x000fec0003800000 */
[----:B------:R-:W-:Y:S01]  /*19340*/  BPT.TRAP 0x1 ;  /* 0x000000040000795c */ /* 0x000fe20000300000 */
.L_x_1805:
[----:B------:R-:W-:Y:S01]  /*19350*/  VIADD R160, R196, 0x1 ;  /* 0x00000001c4a07836 */ /* 0x000fe20000000000 */
[----:B------:R-:W-:-:S04]  /*19360*/  SHF.L.U32 R3, R163, 0x1f, RZ ;  /* 0x0000001fa3037819 */ /* 0x000fc800000006ff */
[----:B------:R-:W-:-:S04]  /*19370*/  ISETP.NE.AND P1, PT, R160, 0x2, PT ;  /* 0x00000002a000780c */ /* 0x000fc80003f25270 */
[----:B------:R-:W-:-:S05]  /*19380*/  SEL R160, R160, RZ, P1 ;  /* 0x000000ffa0a07207 */ /* 0x000fca0000800000 */
[----:B------:R-:W-:-:S04]  /*19390*/  IMAD R20, R160, 0x8, R18 ;  /* 0x00000008a0147824 */ /* 0x000fc800078e0212 */
[----:B------:R0:W1:Y:S01]  /*193a0*/  SYNCS.PHASECHK.TRANS64.TRYWAIT P1, [R20+URZ+0x2a830], R3 ;  /* 0x02a83003140075a7 */ /* 0x000062000802017f */
[----:B------:R-:W-:Y:S05]  /*193b0*/  @!P0 BRA `(.L_x_1806) ;  /* 0x0000000000048947 */ /* 0x000fea0003800000 */
[----:B------:R-:W-:Y:S01]  /*193c0*/  BPT.TRAP 0x1 ;  /* 0x000000040000795c */ /* 0x000fe20000300000 */
.L_x_1806:
[----:B------:R-:W-:Y:S01]  /*193d0*/  BSSY B2, `(.L_x_1807) ;  /* 0x0000006000027945 */ /* 0x000fe20003800000 */
[----:B------:R-:W-:Y:S02]  /*193e0*/  IMAD R8, R160, 0x900, R7 ;  /* 0x00000900a0087824 */ /* 0x000fe400078e0207 */
[----:B------:R-:W-:Y:S01]  /*193f0*/  IMAD.MOV.U32 R9, RZ, RZ, 0x40000040 ;  /* 0x40000040ff097424 */ /* 0x000fe200078e00ff */
[----:B-1----:R-:W-:Y:S06]  /*19400*/  @P1 BRA `(.L_x_1808) ;  /* 0x0000000000081947 */ /* 0x002fec0003800000 */
[----:B------:R-:W1:Y:S02]  /*19410*/  SYNCS.PHASECHK.TRANS64.TRYWAIT P1, [R20+URZ+0x2a830], R3 ;  /* 0x02a83003140075a7 */ /* 0x000e64000802017f */
[----:B-1----:R-:W-:Y:S05]  /*19420*/  @!P1 BRA `(.L_x_1809) ;  /* 0x0000011000489947 */ /* 0x002fea0003800000 */
.L_x_1808:
[----:B------:R-:W-:Y:S05]  /*19430*/  BSYNC B2 ;  /* 0x0000000000027941 */ /* 0x000fea0003800000 */
.L_x_1807:
[----:B------:R-:W2:Y:S04]  /*19440*/  LDL.64 R88, [R1+0x28] ;  /* 0x0000280001587983 */ /* 0x000ea80000100a00 */
[----:B------:R-:W3:Y:S04]  /*19450*/  LDL.64 R226, [R1+0x20] ;  /* 0x0000200001e27983 */ /* 0x000ee80000100a00 */
[----:B------:R-:W4:Y:S01]  /*19460*/  LDL.64 R210, [R1+0x18] ;  /* 0x0000180001d27983 */ /* 0x000f220000100a00 */
[C---:B------:R-:W-:Y:S02]  /*19470*/  R2UR UR6, R8.reuse ;  /* 0x00000000080672ca */ /* 0x040fe400000e0000 */
[----:B------:R-:W-:Y:S01]  /*19480*/  R2UR UR7, R9 ;  /* 0x00000000090772ca */ /* 0x000fe200000e0000 */
[----:B------:R0:W-:Y:S04]  /*19490*/  STL [R1+0x44], R5 ;  /* 0x0000440501007387 */ /* 0x0001e80000100800 */
[----:B0-----:R-:W4:Y:S01]  /*194a0*/  LDL.64 R4, [R1+0x10] ;  /* 0x0000100001047983 */ /* 0x001f220000100a00 */
[----:B------:R-:W-:Y:S01]  /*194b0*/  IMAD.MOV.U32 R11, RZ, RZ, 0x40000040 ;  /* 0x40000040ff0b7424 */ /* 0x000fe200078e00ff */
[----:B------:R-:W-:-:S02]  /*194c0*/  IADD3 R10, R8, 0x2, RZ ;  /* 0x00000002080a7810 */ /* 0x000fc40007ffe0ff */
        /* <DEDUP_REMOVED lines=9> */
[----:B------:R-:W-:Y:S02]  /*19560*/  VIADD R10, R8, 0x4 ;  /* 0x00000004080a7836 */ /* 0x000fe40000000000 */
[----:B------:R-:W-:Y:S01]  /*19570*/  IMAD.MOV.U32 R11, RZ, RZ, 0x40000040 ;  /* 0x40000040ff0b7424 */ /* 0x000fe200078e00ff */
[----:B------:R-:W-:-:S02]  /*19580*/  WARPGROUP.DEPBAR.LE gsb0, 0x0 ;  /* 0x00008000000079c5 */ /* 0x000fc40000010000 */
[----:B------:R-:W-:-:S07]  /*19590*/  WARPGROUP.ARRIVE ;  /* 0x00000000000079c5 */ /* 0x000fce0000000000 */
[----:B------:R-:W-:Y:S01]  /*195a0*/  HGMMA.64x96x16.F32 R88, gdesc[UR4], R88, gsb0 ;  /* 0x01600000045879f0 */ /* 0x000fe20008000858 */
[----:B----4-:R-:W-:Y:S02]  /*195b0*/  R2UR UR4, R210 ;  /* 0x00000000d20472ca */ /* 0x010fe400000e0000 */
[----:B------:R-:W-:Y:S02]  /*195c0*/  R2UR UR5, R211 ;  /* 0x00000000d30572ca */ /* 0x000fe400000e0000 */
[----:B------:R-:W3:Y:S01]  /*195d0*/  LDL.64 R210, [R1] ;  /* 0x0000000001d27983 */ /* 0x000ee20000100a00 */
        /* <DEDUP_REMOVED lines=11> */
[----:B------:R-:W-:Y:S01]  /*19690*/  VIADD R10, R8, 0x300 ;  /* 0x00000300080a7836 */ /* 0x000fe20000000000 */
[----:B------:R0:W5:Y:S01]  /*196a0*/  LDL.LU R5, [R1+0x44] ;  /* 0x0000440001057983 */ /* 0x0001620000300800 */
[----:B------:R-:W-:Y:S01]  /*196b0*/  IMAD.MOV.U32 R11, RZ, RZ, 0x40000040 ;  /* 0x40000040ff0b7424 */ /* 0x000fe200078e00ff */
[----:B------:R-:W-:-:S02]  /*196c0*/  WARPGROUP.DEPBAR.LE gsb0, 0x0 ;  /* 0x00008000000079c5 */ /* 0x000fc40000010000 */
[----:B------:R-:W-:-:S07]  /*196d0*/  WARPGROUP.ARRIVE ;  /* 0x00000000000079c5 */ /* 0x000fce0000000000 */
[----:B------:R-:W-:Y:S01]  /*196e0*/  HGMMA.64x96x16.F32 R88, gdesc[UR4], R88, gsb0 ;  /* 0x01600000045879f0 */ /* 0x000fe20008000858 */
[----:B------:R-:W-:Y:S02]  /*196f0*/  R2UR UR6, R10 ;  /* 0x000000000a0672ca */ /* 0x000fe400000e0000 */
[----:B------:R-:W-:Y:S02]  /*19700*/  R2UR UR7, R11 ;  /* 0x000000000b0772ca */ /* 0x000fe400000e0000 */
[----:B--2---:R-:W-:Y:S02]  /*19710*/  R2UR UR4, R226 ;  /* 0x00000000e20472ca */ /* 0x004fe400000e0000 */
        /* <DEDUP_REMOVED lines=8> */
[----:B---3--:R-:W-:Y:S02]  /*197a0*/  R2UR UR4, R210 ;  /* 0x00000000d20472ca */ /* 0x008fe400000e0000 */
[----:B------:R-:W-:Y:S01]  /*197b0*/  R2UR UR5, R211 ;  /* 0x00000000d30572ca */ /* 0x000fe200000e0000 */
[----:B------:R-:W-:Y:S02]  /*197c0*/  VIADD R10, R8, 0x304 ;  /* 0x00000304080a7836 */ /* 0x000fe40000000000 */
[----:B------:R-:W-:Y:S01]  /*197d0*/  IMAD.MOV.U32 R11, RZ, RZ, 0x40000040 ;  /* 0x40000040ff0b7424 */ /* 0x000fe200078e00ff */
[----:B------:R-:W-:-:S02]  /*197e0*/  WARPGROUP.DEPBAR.LE gsb0, 0x0 ;  /* 0x00008000000079c5 */ /* 0x000fc40000010000 */
[----:B------:R-:W-:-:S07]  /*197f0*/  WARPGROUP.ARRIVE ;  /* 0x00000000000079c5 */ /* 0x000fce0000000000 */
        /* <DEDUP_REMOVED lines=120> */
.L_x_1810:
[----:B------:R-:W-:Y:S01]  /*19f80*/  SHF.L.U32 R2, R21, 0x1f, RZ ;  /* 0x0000001f15027819 */ /* 0x000fe200000006ff */
[----:B------:R-:W-:-:S04]  /*19f90*/  IMAD R8, R196, 0x8, R18 ;  /* 0x00000008c4087824 */ /* 0x000fc800078e0212 */
[----:B------:R0:W2:Y:S01]  /*19fa0*/  SYNCS.PHASECHK.TRANS64.TRYWAIT P1, [R8+URZ+0x2a850], R2 ;  /* 0x02a85002080075a7 */ /* 0x0000a2000802017f */
[----:B------:R-:W-:Y:S05]  /*19fb0*/  @!P0 BRA `(.L_x_1811) ;  /* 0x0000000000048947 */ /* 0x000fea0003800000 */
[----:B------:R-:W-:Y:S01]  /*19fc0*/  BPT.TRAP 0x1 ;  /* 0x000000040000795c */ /* 0x000fe20000300000 */
.L_x_1811:
[----:B------:R-:W-:Y:S01]  /*19fd0*/  VIADD R0, R18, 0x400 ;  /* 0x0000040012007836 */ /* 0x000fe20000000000 */
[----:B------:R-:W-:Y:S04]  /*19fe0*/  BSSY B2, `(.L_x_1812) ;  /* 0x0000008000027945 */ /* 0x000fe80003800000 */
[----:B------:R-:W-:-:S04]  /*19ff0*/  SHF.R.U32.HI R0, RZ, 0x4, R0 ;  /* 0x00000004ff007819 */ /* 0x000fc80000011600 */
[----:B------:R-:W-:-:S04]  /*1a000*/  LOP3.LUT R0, R0, 0x3fff, RZ, 0xc0, !PT ;  /* 0x00003fff00007812 */ /* 0x000fc800078ec0ff */
[----:B------:R-:W-:-:S05]  /*1a010*/  LOP3.LUT R0, R0, 0x3000000, RZ, 0xfc, !PT ;  /* 0x0300000000007812 */ /* 0x000fca00078efcff */
[----:B------:R-:W-:Y:S01]  /*1a020*/  IMAD R0, R196, 0x600, R0 ;  /* 0x00000600c4007824 */ /* 0x000fe200078e0200 */
[----:B--2---:R-:W-:Y:S06]  /*1a030*/  @P1 BRA `(.L_x_1813) ;  /* 0x0000000000081947 */ /* 0x004fec0003800000 */
[----:B------:R-:W2:Y:S02]  /*1a040*/  SYNCS.PHASECHK.TRANS64.TRYWAIT P1, [R8+URZ+0x2a850], R2 ;  /* 0x02a85002080075a7 */ /* 0x000ea4000802017f */
[----:B--2---:R-:W-:Y:S05]  /*1a050*/  @!P1 BRA `(.L_x_1814) ;  /* 0x0000010400509947 */ /* 0x004fea0003800000 */
.L_x_1813:
[----:B------:R-:W-:Y:S05]  /*1a060*/  BSYNC B2 ;  /* 0x0000000000027941 */ /* 0x000fea0003800000 */
.L_x_1812:
[----:B-1----:R-:W-:Y:S01]  /*1a070*/  IMAD.MOV.U32 R3, RZ, RZ, 0x40000040 ;  /* 0x40000040ff037424 */ /* 0x002fe200078e00ff */
[----:B0-2---:R-:W-:Y:S01]  /*1a080*/  MOV R2, R0 ;  /* 0x0000000000027202 */ /* 0x005fe20000000f00 */
[----:B------:R-:W-:-:S03]  /*1a090*/  WARPGROUP.ARRIVE ;  /* 0x00000000000079c5 */ /* 0x000fc60000000000 */
[----:B------:R-:W-:Y:S01]  /*1a0a0*/  R2UR UR6, R2 ;  /* 0x00000000020672ca */ /* 0x000fe200000e0000 */
[----:B------:R-:W-:Y:S01]  /*1a0b0*/  VIADD R2, R0, 0x80 ;  /* 0x0000008000027836 */ /* 0x000fe20000000000 */
[----:B------:R-:W-:Y:S01]  /*1a0c0*/  R2UR UR7, R3 ;  /* 0x00000000030772ca */ /* 0x000fe200000e0000 */
[----:B------:R-:W-:-:S12]  /*1a0d0*/  IMAD.MOV.U32 R3, RZ, RZ, 0x40000040 ;  /* 0x40000040ff037424 */ /* 0x000fd800078e00ff */
        /* <DEDUP_REMOVED lines=37> */
.L_x_1815:
        /* <DEDUP_REMOVED lines=51> */
[----:B------:R-:W-:-:S03]  /*1a660*/  MOV R10, UR51 ;  /* 0x00000033000a7c02 */ /* 0x000fc60008000f00 */
[----:B------:R-:W0:Y:S01]  /*1a670*/  MUFU.TANH R89, R89 ;  /* 0x0000005900597308 */ /* 0x000e220000002400 */
[----:B-1----:R-:W-:-:S07]  /*1a680*/  FMNMX.FTZ R0, R11, R0, !PT ;  /* 0x000000000b007209 */ /* 0x002fce0007810000 */
[----:B------:R-:W1:Y:S01]  /*1a690*/  MUFU.TANH R95, R95 ;  /* 0x0000005f005f7308 */ /* 0x000e620000002400 */
[----:B--2---:R-:W-:Y:S01]  /*1a6a0*/  FMNMX.FTZ R2, R92, R125, !PT ;  /* 0x0000007d5c027209 */ /* 0x004fe20007810000 */
[----:B------:R-:W-:Y:S01]  /*1a6b0*/  FMUL.FTZ R125, R128, UR42 ;  /* 0x0000002a807d7c20 */ /* 0x000fe20008410000 */
[----:B------:R-:W-:-:S05]  /*1a6c0*/  FMUL.FTZ R128, R131, UR42 ;  /* 0x0000002a83807c20 */ /* 0x000fca0008410000 */
        /* <DEDUP_REMOVED lines=15> */
[----:B-1----:R-:W-:Y:S01]  /*1a7c0*/  FMNMX.FTZ R2, R100, R127, !PT ;  /* 0x0000007f64027209 */ /* 0x002fe20007810000 */
[----:B------:R-:W-:Y:S01]  /*1a7d0*/  FMUL.FTZ R127, R130, UR42 ;  /* 0x0000002a827f7c20 */ /* 0x000fe20008410000 */
[----:B------:R-:W-:-:S05]  /*1a7e0*/  FMUL.FTZ R130, R133, UR42 ;  /* 0x0000002a85827c20 */ /* 0x000fca0008410000 */
        /* <DEDUP_REMOVED lines=15> */
[----:B0-----:R-:W-:Y:S01]  /*1a8e0*/  FMNMX.FTZ R2, R108, R129, !PT ;  /* 0x000000816c027209 */ /* 0x001fe20007810000 */
[----:B------:R-:W-:Y:S01]  /*1a8f0*/  FMUL.FTZ R129, R132, UR42 ;  /* 0x0000002a84817c20 */ /* 0x000fe20008410000 */
[----:B------:R-:W-:-:S05]  /*1a900*/  FMUL.FTZ R132, R135, UR42 ;  /* 0x0000002a87847c20 */ /* 0x000fca0008410000 */
        /* <DEDUP_REMOVED lines=15> */
[----:B--2---:R-:W-:Y:S01]  /*1aa00*/  FMNMX.FTZ R2, R116, R131, !PT ;  /* 0x0000008374027209 */ /* 0x004fe20007810000 */
[----:B------:R-:W-:-:S06]  /*1aa10*/  FMUL.FTZ R131, R134, UR42 ;  /* 0x0000002a86837c20 */ /* 0x000fcc0008410000 */
        /* <DEDUP_REMOVED lines=31> */
[----:B0-----:R-:W-:-:S05]  /*1ac10*/  FMNMX.FTZ R133, R132, R133, !PT ;  /* 0x0000008584857209 */ /* 0x001fca0007810000 */
[----:B------:R-:W0:Y:S01]  /*1ac20*/  SHFL.BFLY PT, R4, R133, 0x2, 0x1f ;  /* 0x0c401f0085047f89 */ /* 0x000e2200000e0000 */
[----:B-1----:R-:W-:-:S04]  /*1ac30*/  FMNMX.FTZ R3, R129, R0, !PT ;  /* 0x0000000081037209 */ /* 0x002fc80007810000 */
[----:B--2---:R-:W-:-:S05]  /*1ac40*/  FMNMX.FTZ R0, R130, R3, !PT ;  /* 0x0000000382007209 */ /* 0x004fca0007810000 */
[----:B------:R-:W1:Y:S01]  /*1ac50*/  SHFL.BFLY PT, R3, R0, 0x2, 0x1f ;  /* 0x0c401f0000037f89 */ /* 0x000e6200000e0000 */
[----:B0-----:R-:W-:-:S05]  /*1ac60*/  FMNMX.FTZ R134, R133, R4, !PT ;  /* 0x0000000485867209 */ /* 0x001fca0007810000 */
[----:B------:R-:W0:Y:S01]  /*1ac70*/  SHFL.BFLY PT, R135, R134, 0x1, 0x1f ;  /* 0x0c201f0086877f89 */ /* 0x000e2200000e0000 */
[----:B-1----:R-:W-:-:S05]  /*1ac80*/  FMNMX.FTZ R2, R0, R3, !PT ;  /* 0x0000000300027209 */ /* 0x002fca0007810000 */
[----:B------:R-:W1:Y:S01]  /*1ac90*/  SHFL.BFLY PT, R3, R2, 0x1, 0x1f ;  /* 0x0c201f0002037f89 */ /* 0x000e6200000e0000 */
[----:B0-----:R-:W-:-:S05]  /*1aca0*/  FMNMX.FTZ R4, R134, R135, !PT ;  /* 0x0000008786047209 */ /* 0x001fca0007810000 */
[----:B------:R-:W-:-:S04]  /*1acb0*/  FADD.FTZ R13, -R4, R13 ;  /* 0x0000000d040d7221 */ /* 0x000fc80000010100 */
[----:B------:R-:W-:Y:S01]  /*1acc0*/  FMUL.FTZ R133, R13, R10 ;  /* 0x0000000a0d857220 */ /* 0x000fe20000410000 */
[----:B-1----:R-:W-:-:S03]  /*1acd0*/  FMNMX.FTZ R3, R2, R3, !PT ;  /* 0x0000000302037209 */ /* 0x002fc60007810000 */
[----:B------:R0:W-:Y:S02]  /*1ace0*/  MUFU.EX2 R2, R133 ;  /* 0x0000008500027308 */ /* 0x0001e40000000800 */
[C---:B------:R-:W-:Y:S01]  /*1acf0*/  FMUL.FTZ R13, R3.reuse, R10 ;  /* 0x0000000a030d7220 */ /* 0x040fe20000410000 */
[----:B------:R-:W-:-:S03]  /*1ad00*/  FADD.FTZ R135, -R3, R12 ;  /* 0x0000000c03877221 */ /* 0x000fc60000010100 */
[-CC-:B------:R-:W-:Y:S01]  /*1ad10*/  FFMA.FTZ R148, R101, R10.reuse, -R13.reuse ;  /* 0x0000000a65947223 */ /* 0x180fe2000001080d */
[-C--:B------:R-:W-:Y:S01]  /*1ad20*/  FMUL.FTZ R101, R4, R10.reuse ;  /* 0x0000000a04657220 */ /* 0x080fe20000410000 */
[-CC-:B------:R-:W-:Y:S01]  /*1ad30*/  FFMA.FTZ R156, R9, R10.reuse, -R13.reuse ;  /* 0x0000000a099c7223 */ /* 0x180fe2000001080d */
[-C--:B------:R-:W-:Y:S01]  /*1ad40*/  FMUL.FTZ R12, R135, R10.reuse ;  /* 0x0000000a870c7220 */ /* 0x080fe20000410000 */
[-C--:B------:R-:W-:Y:S01]  /*1ad50*/  FFMA.FTZ R135, R11, R10.reuse, -R13 ;  /* 0x0000000a0b877223 */ /* 0x080fe2000001080d */
[-CC-:B------:R-:W-:Y:S01]  /*1ad60*/  FFMA.FTZ R157, R21, R10.reuse, -R101.reuse ;  /* 0x0000000a159d7223 */ /* 0x180fe20000010865 */
        /* <DEDUP_REMOVED lines=8> */
[-C--:B0-----:R-:W-:Y:S01]  /*1adf0*/  FFMA.FTZ R133, R94, R10.reuse, -R13 ;  /* 0x0000000a5e857223 */ /* 0x081fe2000001080d */
[----:B------:R-:W0:Y:S01]  /*1ae00*/  MUFU.EX2 R156, R156 ;  /* 0x0000009c009c7308 */ /* 0x000e220000000800 */
[-CC-:B------:R-:W-:Y:S01]  /*1ae10*/  FFMA.FTZ R91, R96, R10.reuse, -R101.reuse ;  /* 0x0000000a605b7223 */ /* 0x180fe20000010865 */
        /* <DEDUP_REMOVED lines=23> */
[----:B-1---5:R-:W-:Y:S01]  /*1af90*/  FFMA.FTZ R100, R2, R5, R157 ;  /* 0x0000000502647223 */ /* 0x022fe2000001009d */
[-C--:B------:R-:W-:Y:S01]  /*1afa0*/  FFMA.FTZ R140, R117, R10.reuse, -R13 ;  /* 0x0000000a758c7223 */ /* 0x080fe2000001080d */
[-C--:B------:R-:W-:Y:S01]  /*1afb0*/  FFMA.FTZ R141, R119, R10.reuse, -R101 ;  /* 0x0000000a778d7223 */ /* 0x080fe20000010865 */
[-CC-:B------:R-:W-:Y:S01]  /*1afc0*/  FFMA.FTZ R12, R118, R10.reuse, -R13.reuse ;  /* 0x0000000a760c7223 */ /* 0x180fe2000001080d */
[-C--:B------:R-:W-:Y:S01]  /*1afd0*/  FFMA.FTZ R142, R121, R10.reuse, -R13 ;  /* 0x0000000a798e7223 */ /* 0x080fe2000001080d */
[-C--:B------:R-:W-:Y:S01]  /*1afe0*/  FFMA.FTZ R143, R123, R10.reuse, -R101 ;  /* 0x0000000a7b8f7223 */ /* 0x080fe20000010865 */
[-CC-:B------:R-:W-:Y:S01]  /*1aff0*/  FFMA.FTZ R11, R122, R10.reuse, -R13.reuse ;  /* 0x0000000a7a0b7223 */ /* 0x180fe2000001080d */
[----:B------:R-:W1:Y:S01]  /*1b000*/  MUFU.EX2 R158, R158 ;  /* 0x0000009e009e7308 */ /* 0x000e620000000800 */
[----:B--2---:R-:W-:Y:S01]  /*1b010*/  FADD.FTZ R5, R135, R6 ;  /* 0x0000000687057221 */ /* 0x004fe20000010000 */
[-C--:B------:R-:W-:Y:S01]  /*1b020*/  FFMA.FTZ R136, R125, R10.reuse, -R13 ;  /* 0x0000000a7d887223 */ /* 0x080fe2000001080d */
[-C--:B------:R-:W-:Y:S01]  /*1b030*/  FFMA.FTZ R137, R127, R10.reuse, -R101 ;  /* 0x0000000a7f897223 */ /* 0x080fe20000010865 */
[-CC-:B------:R-:W-:Y:S01]  /*1b040*/  FFMA.FTZ R9, R126, R10.reuse, -R13.reuse ;  /* 0x0000000a7e097223 */ /* 0x180fe2000001080d */
        /* <DEDUP_REMOVED lines=18> */
[----:B-1----:R-:W-:Y:S01]  /*1b170*/  FADD.FTZ R5, R133, R100 ;  /* 0x0000006485057221 */ /* 0x002fe20000010000 */
[----:B------:R-:W-:-:S06]  /*1b180*/  FFMA.FTZ R100, R120, R10, -R101 ;  /* 0x0000000a78647223 */ /* 0x000fcc0000010865 */
        /* <DEDUP_REMOVED lines=46> */
[----:B------:R-:W-:Y:S02]  /*1b470*/  VIADD R5, R20, 0x2a840 ;  /* 0x0002a84014057836 */ /* 0x000fe40000000000 */
[----:B------:R-:W-:-:S03]  /*1b480*/  FFMA.FTZ R20, R132, R10, -R101 ;  /* 0x0000000a84147223 */ /* 0x000fc60000010865 */
[----:B------:R-:W-:Y:S01]  /*1b490*/  PRMT R5, R172, 0x654, R5 ;  /* 0x00000654ac057816 */ /* 0x000fe20000000005 */
[----:B------:R-:W2:Y:S01]  /*1b4a0*/  MUFU.EX2 R100, R100 ;  /* 0x0000006400647308 */ /* 0x000ea20000000800 */
[----:B0-----:R-:W-:Y:S02]  /*1b4b0*/  FADD.FTZ R107, R141, R6 ;  /* 0x000000068d6b7221 */ /* 0x001fe40000010000 */
[----:B------:R0:W-:Y:S05]  /*1b4c0*/  SYNCS.ARRIVE.TRANS64.RED.A1T0 RZ, [R5+URZ], RZ ;  /* 0x000000ff05ff79a7 */ /* 0x0001ea000810043f */
[----:B------:R-:W3:Y:S01]  /*1b4d0*/  MUFU.EX2 R142, R142 ;  /* 0x0000008e008e7308 */ /* 0x000ee20000000800 */
[----:B-1----:R-:W-:-:S07]  /*1b4e0*/  FADD.FTZ R105, R12, R105 ;  /* 0x000000690c697221 */ /* 0x002fce0000010000 */
[----:B------:R-:W1:Y:S01]  /*1b4f0*/  MUFU.EX2 R143, R143 ;  /* 0x0000008f008f7308 */ /* 0x000e620000000800 */
[----:B--2---:R-:W-:-:S07]  /*1b500*/  FADD.FTZ R6, R100, R107 ;  /* 0x0000006b64067221 */ /* 0x004fce0000010000 */
[----:B------:R-:W0:Y:S01]  /*1b510*/  MUFU.EX2 R11, R11 ;  /* 0x0000000b000b7308 */ /* 0x000e220000000800 */
[----:B---3--:R-:W-:-:S07]  /*1b520*/  FADD.FTZ R104, R142, R105 ;  /* 0x000000698e687221 */ /* 0x008fce0000010000 */
        /* <DEDUP_REMOVED lines=22> */
.L_x_1816:
        /* <DEDUP_REMOVED lines=35> */
[----:B------:R-:W-:Y:S05]  /*1b8c0*/  BSYNC B1 ;  /* 0x0000000000017941 */ /* 0x000fea0003800000 */
.L_x_1804:
[----:B------:R-:W-:Y:S05]  /*1b8d0*/  BSYNC B0 ;  /* 0x0000000000007941 */ /* 0x000fea0003800000 */
.L_x_1803:
[----:B------:R-:W-:Y:S01]  /*1b8e0*/  ISETP.GE.AND P1, PT, R8, R189, PT ;  /* 0x000000bd0800720c */ /* 0x000fe20003f26270 */
[----:B------:R-:W-:-:S12]  /*1b8f0*/  BSSY B0, `(.L_x_1818) ;  /* 0x0000389000007945 */ /* 0x000fd80003800000 */
[----:B------:R-:W-:Y:S05]  /*1b900*/  @!P1 BRA `(.L_x_1819) ;  /* 0x00000038001c9947 */ /* 0x000fea0003800000 */
[----:B------:R-:W-:Y:S01]  /*1b910*/  IMAD.MOV.U32 R9, RZ, RZ, R4 ;  /* 0x000000ffff097224 */ /* 0x000fe200078e0004 */
[----:B------:R-:W-:Y:S01]  /*1b920*/  MOV R20, R160 ;  /* 0x000000a000147202 */ /* 0x000fe20000000f00 */
[----:B------:R-:W-:Y:S02]  /*1b930*/  IMAD.MOV.U32 R14, RZ, RZ, R3 ;  /* 0x000000ffff0e7224 */ /* 0x000fe400078e0003 */
[----:B------:R-:W-:-:S07]  /*1b940*/  IMAD.MOV.U32 R15, RZ, RZ, R163 ;  /* 0x000000ffff0f7224 */ /* 0x000fce00078e00a3 */
.L_x_1840:
[----:B------:R-:W-:-:S04]  /*1b950*/  ISETP.NE.AND P1, PT, R20, 0x1, PT ;  /* 0x000000011400780c */ /* 0x000fc80003f25270 */
[----:B------:R-:W-:-:S04]  /*1b960*/  SEL R4, RZ, 0x1, P1 ;  /* 0x00000001ff047807 */ /* 0x000fc80000800000 */
[----:B------:R-:W-:Y:S01]  /*1b970*/  LOP3.LUT R163, R15, R4, RZ, 0x3c, !PT ;  /* 0x000000040fa37212 */ /* 0x000fe200078e3cff */
[----:B------:R-:W-:Y:S06]  /*1b980*/  @!P0 BRA `(.L_x_1820) ;  /* 0x0000000000048947 */ /* 0x000fec0003800000 */
[----:B------:R-:W-:Y:S01]  /*1b990*/  BPT.TRAP 0x1 ;  /* 0x000000040000795c */ /* 0x000fe20000300000 */
.L_x_1820:
        /* <DEDUP_REMOVED lines=8> */
.L_x_1821:
[----:B------:R-:W-:Y:S01]  /*1ba20*/  BSSY B1, `(.L_x_1822) ;  /* 0x0000006000017945 */ /* 0x000fe20003800000 */
[----:B------:R-:W-:Y:S02]  /*1ba30*/  IMAD R10, R160, 0x900, R7 ;  /* 0x00000900a00a7824 */ /* 0x000fe400078e0207 */
[----:B------:R-:W-:Y:S01]  /*1ba40*/  IMAD.MOV.U32 R11, RZ, RZ, 0x40000040 ;  /* 0x40000040ff0b7424 */ /* 0x000fe200078e00ff */
[----:B-1----:R-:W-:Y:S06]  /*1ba50*/  @P1 BRA `(.L_x_1823) ;  /* 0x0000000000081947 */ /* 0x002fec0003800000 */
[----:B------:R-:W1:Y:S02]  /*1ba60*/  SYNCS.PHASECHK.TRANS64.TRYWAIT P1, [R4+URZ+0x2a830], R3 ;  /* 0x02a83003040075a7 */ /* 0x000e64000802017f */
[----:B-1----:R-:W-:Y:S05]  /*1ba70*/  @!P1 BRA `(.L_x_1824) ;  /* 0x000000e800dc9947 */ /* 0x002fea0003800000 */
.L_x_1823:
[----:B------:R-:W-:Y:S05]  /*1ba80*/  BSYNC B1 ;  /* 0x0000000000017941 */ /* 0x000fea0003800000 */
.L_x_1822:
[----:B------:R-:W2:Y:S04]  /*1ba90*/  LDL.64 R88, [R1+0x28] ;  /* 0x0000280001587983 */ /* 0x000ea80000100a00 */
[----:B------:R-:W3:Y:S04]  /*1baa0*/  LDL.64 R226, [R1+0x20] ;  /* 0x0000200001e27983 */ /* 0x000ee80000100a00 */
[----:B------:R-:W4:Y:S01]  /*1bab0*/  LDL.64 R210, [R1+0x18] ;  /* 0x0000180001d27983 */ /* 0x000f220000100a00 */
[C---:B------:R-:W-:Y:S02]  /*1bac0*/  R2UR UR6, R10.reuse ;  /* 0x000000000a0672ca */ /* 0x040fe400000e0000 */
[----:B------:R-:W-:Y:S01]  /*1bad0*/  R2UR UR7, R11 ;  /* 0x000000000b0772ca */ /* 0x000fe200000e0000 */
[----:B------:R0:W-:Y:S04]  /*1bae0*/  STL.64 [R1+0x48], R4 ;  /* 0x0000480401007387 */ /* 0x0001e80000100a00 */
[----:B01----:R-:W4:Y:S01]  /*1baf0*/  LDL.64 R4, [R1+0x10] ;  /* 0x0000100001047983 */ /* 0x003f220000100a00 */
        /* <DEDUP_REMOVED lines=31> */
[----:B------:R0:W5:Y:S01]  /*1bcf0*/  LDL.LU.64 R4, [R1+0x48] ;  /* 0x0000480001047983 */ /* 0x0001620000300a00 */
        /* <DEDUP_REMOVED lines=141> */
.L_x_1825:
[----:B------:R-:W-:Y:S01]  /*1c5d0*/  SHF.L.U32 R2, R15, 0x1f, RZ ;  /* 0x0000001f0f027819 */ /* 0x000fe200000006ff */
[----:B------:R-:W-:-:S04]  /*1c5e0*/  IMAD R11, R20, 0x8, R18 ;  /* 0x00000008140b7824 */ /* 0x000fc800078e0212 */
[----:B------:R0:W1:Y:S01]  /*1c5f0*/  SYNCS.PHASECHK.TRANS64.TRYWAIT P1, [R11+URZ+0x2a850], R2 ;  /* 0x02a850020b0075a7 */ /* 0x000062000802017f */
[----:B------:R-:W-:Y:S05]  /*1c600*/  @!P0 BRA `(.L_x_1826) ;  /* 0x0000000000048947 */ /* 0x000fea0003800000 */
[----:B------:R-:W-:Y:S01]  /*1c610*/  BPT.TRAP 0x1 ;  /* 0x000000040000795c */ /* 0x000fe20000300000 */
.L_x_1826:
        /* <DEDUP_REMOVED lines=9> */
.L_x_1828:
[----:B------:R-:W-:Y:S05]  /*1c6b0*/  BSYNC B1 ;  /* 0x0000000000017941 */ /* 0x000fea0003800000 */
.L_x_1827:
[----:B------:R-:W-:Y:S01]  /*1c6c0*/  IMAD.MOV.U32 R3, RZ, RZ, 0x40000040 ;  /* 0x40000040ff037424 */ /* 0x000fe200078e00ff */
[----:B01----:R-:W-:Y:S01]  /*1c6d0*/  MOV R2, R0 ;  /* 0x0000000000027202 */ /* 0x003fe20000000f00 */
        /* <DEDUP_REMOVED lines=42> */
.L_x_1830:
[----:B------:R-:W-:Y:S01]  /*1c980*/  ISETP.NE.AND P1, PT, R204, 0x1, PT ;  /* 0x00000001cc00780c */ /* 0x000fe20003f25270 */
[----:B------:R-:W-:Y:S01]  /*1c990*/  FMUL.FTZ R20, R95, UR39 ;  /* 0x000000275f147c20 */ /* 0x000fe20008410000 */
[----:B------:R-:W-:Y:S01]  /*1c9a0*/  FMUL.FTZ R95, R100, UR39 ;  /* 0x00000027645f7c20 */ /* 0x000fe20008410000 */
[----:B------:R-:W-:Y:S01]  /*1c9b0*/  FMUL.FTZ R100, R105, UR39 ;  /* 0x0000002769647c20 */ /* 0x000fe20008410000 */
[----:B------:R-:W-:Y:S01]  /*1c9c0*/  FMUL.FTZ R105, R114, UR39 ;  /* 0x0000002772697c20 */ /* 0x000fe20008410000 */
[----:B------:R-:W-:Y:S01]  /*1c9d0*/  FMUL.FTZ R114, R123, UR39 ;  /* 0x000000277b727c20 */ /* 0x000fe20008410000 */
[----:B------:R-:W-:Y:S01]  /*1c9e0*/  FMUL.FTZ R123, R128, UR39 ;  /* 0x00000027807b7c20 */ /* 0x000fe20008410000 */
[----:B------:R-:W-:Y:S01]  /*1c9f0*/  IADD3 R128, R191, R187, RZ ;  /* 0x000000bbbf807210 */ /* 0x000fe20007ffe0ff */
        /* <DEDUP_REMOVED lines=16> */
[----:B------:R-:W-:-:S02]  /*1cb00*/  IMAD R129, R8, -0x60, RZ ;  /* 0xffffffa008817824 */ /* 0x000fc400078e02ff */
        /* <DEDUP_REMOVED lines=12> */
[----:B0-----:R-:W-:-:S04]  /*1cbd0*/  @P1 IMAD.HI.U32 R3, R128, R3, RZ ;  /* 0x0000000380031227 */ /* 0x001fc800078e00ff */
[----:B------:R-:W-:Y:S01]  /*1cbe0*/  FMUL.FTZ R108, R113, UR39 ;  /* 0x00000027716c7c20 */ /* 0x000fe20008410000 */
[----:B------:R-:W-:Y:S01]  /*1cbf0*/  FMUL.FTZ R111, R116, UR39 ;  /* 0x00000027746f7c20 */ /* 0x000fe20008410000 */
[----:B------:R-:W-:Y:S01]  /*1cc00*/  FMUL.FTZ R120, R131, UR39 ;  /* 0x0000002783787c20 */ /* 0x000fe20008410000 */
[----:B------:R-:W-:Y:S01]  /*1cc10*/  FMUL.FTZ R107, R112, UR39 ;  /* 0x00000027706b7c20 */ /* 0x000fe20008410000 */
[----:B------:R-:W-:Y:S01]  /*1cc20*/  FMUL.FTZ R109, R118, UR39 ;  /* 0x00000027766d7c20 */ /* 0x000fe20008410000 */
[----:B------:R-:W-:Y:S01]  /*1cc30*/  FMUL.FTZ R116, R121, UR39 ;  /* 0x0000002779747c20 */ /* 0x000fe20008410000 */
[----:B------:R-:W-:Y:S01]  /*1cc40*/  FMUL.FTZ R113, R122, UR39 ;  /* 0x000000277a717c20 */ /* 0x000fe20008410000 */
[----:B-1----:R-:W-:Y:S01]  /*1cc50*/  @P1 SHF.R.U32.HI R128, RZ, R2, R3 ;  /* 0x00000002ff801219 */ /* 0x002fe20000011603 */
[----:B------:R-:W-:Y:S02]  /*1cc60*/  VIADD R131, R129, 0x1 ;  /* 0x0000000181837836 */ /* 0x000fe40000000000 */
[----:B------:R-:W-:Y:S01]  /*1cc70*/  FMUL.FTZ R112, R117, UR39 ;  /* 0x0000002775707c20 */ /* 0x000fe20008410000 */
[----:B------:R-:W-:Y:S01]  /*1cc80*/  FMUL.FTZ R121, R125, UR39 ;  /* 0x000000277d797c20 */ /* 0x000fe20008410000 */
[----:B------:R-:W-:Y:S01]  /*1cc90*/  FMUL.FTZ R118, R127, UR39 ;  /* 0x000000277f767c20 */ /* 0x000fe20008410000 */
[----:B------:R-:W0:Y:S01]  /*1cca0*/  SHFL.IDX PT, R2, R128, RZ, 0x1c1f ;  /* 0x001c1fff80027589 */ /* 0x000e2200000e0000 */
[----:B------:R-:W-:Y:S01]  /*1ccb0*/  FMUL.FTZ R122, R130, UR39 ;  /* 0x00000027827a7c20 */ /* 0x000fe20008410000 */
[----:B-----5:R-:W-:-:S02]  /*1ccc0*/  VIADD R3, R4, 0x2a840 ;  /* 0x0002a84004037836 */ /* 0x020fc40000000000 */
[----:B------:R-:W-:Y:S01]  /*1ccd0*/  FMUL.FTZ R117, R126, UR39 ;  /* 0x000000277e757c20 */ /* 0x000fe20008410000 */
[----:B------:R-:W-:Y:S01]  /*1cce0*/  FMUL.FTZ R127, R132, UR39 ;  /* 0x00000027847f7c20 */ /* 0x000fe20008410000 */
[----:B------:R-:W-:Y:S01]  /*1ccf0*/  FMUL.FTZ R130, R133, UR39 ;  /* 0x0000002785827c20 */ /* 0x000fe20008410000 */
[----:B------:R-:W-:Y:S01]  /*1cd00*/  FMUL.FTZ R4, R134, UR39 ;  /* 0x0000002786047c20 */ /* 0x000fe20008410000 */
[----:B------:R-:W-:Y:S01]  /*1cd10*/  FMUL.FTZ R125, R135, UR39 ;  /* 0x00000027877d7c20 */ /* 0x000fe20008410000 */
[----:B------:R-:W-:Y:S01]  /*1cd20*/  IMAD R131, R190, -0x2, R131 ;  /* 0xfffffffebe837824 */ /* 0x000fe200078e0283 */
[----:B------:R-:W-:Y:S01]  /*1cd30*/  ISETP.GE.AND P1, PT, R201, 0x1, PT ;  /* 0x00000001c900780c */ /* 0x000fe20003f26270 */
[----:B------:R-:W1:Y:S01]  /*1cd40*/  MUFU.TANH R12, R12 ;  /* 0x0000000c000c7308 */ /* 0x000e620000002400 */
[----:B------:R-:W-:Y:S01]  /*1cd50*/  PRMT R3, R172, 0x654, R3 ;  /* 0x00000654ac037816 */ /* 0x000fe20000000003 */
[----:B------:R-:W-:Y:S01]  /*1cd60*/  VIADD R126, R131, 0xffffffff ;  /* 0xffffffff837e7836 */ /* 0x000fe20000000000 */
[----:B------:R-:W-:-:S02]  /*1cd70*/  IADD3 R133, -R166, R131, R167 ;  /* 0x00000083a6857210 */ /* 0x000fc40007ffe1a7 */
[----:B------:R2:W-:Y:S03]  /*1cd80*/  SYNCS.ARRIVE.TRANS64.RED.A1T0 RZ, [R3+URZ], RZ ;  /* 0x000000ff03ff79a7 */ /* 0x0005e6000810043f */
[----:B------:R-:W3:Y:S01]  /*1cd90*/  MUFU.TANH R13, R13 ;  /* 0x0000000d000d7308 */ /* 0x000ee20000002400 */
[C---:B------:R-:W-:Y:S01]  /*1cda0*/  VIADD R134, R133.reuse, UR55 ;  /* 0x0000003785867c36 */ /* 0x040fe20008000000 */
[----:B------:R-:W-:-:S03]  /*1cdb0*/  IADD3 R133, R133, UR38, RZ ;  /* 0x0000002685857c10 */ /* 0x000fc6000fffe0ff */
        /* <DEDUP_REMOVED lines=61> */
.L_x_1833:
[----:B------:R-:W-:-:S05]  /*1d190*/  IMAD.U32 R136, RZ, RZ, UR46 ;  /* 0x0000002eff887e24 */ /* 0x000fca000f8e00ff */
[----:B------:R-:W-:-:S13]  /*1d1a0*/  ISETP.NE.AND P1, PT, R136, 0x1, PT ;  /* 0x000000018800780c */ /* 0x000fda0003f25270 */
[----:B------:R-:W1:Y:S02]  /*1d1b0*/  @P1 LDC.64 R2, c[0x0][0x9e8] ;  /* 0x00027a00ff021b82 */ /* 0x000e640000000a00 */
[----:B-1----:R-:W-:-:S05]  /*1d1c0*/  @P1 IMAD.HI.U32 R2, R135, R2, RZ ;  /* 0x0000000287021227 */ /* 0x002fca00078e00ff */
[----:B------:R-:W-:-:S07]  /*1d1d0*/  @P1 SHF.R.U32.HI R135, RZ, R3, R2 ;  /* 0x00000003ff871219 */ /* 0x000fce0000011602 */
.L_x_1834:
[----:B------:R-:W-:Y:S05]  /*1d1e0*/  BSYNC B1 ;  /* 0x0000000000017941 */ /* 0x000fea0003800000 */
.L_x_1832:
[----:B------:R-:W-:-:S05]  /*1d1f0*/  IMAD R135, R135, R136, R126 ;  /* 0x0000008887877224 */ /* 0x000fca00078e027e */
[----:B------:R-:W-:Y:S02]  /*1d200*/  VIADDMNMX R132, R135, R136, R132, PT ;  /* 0x0000008887847246 */ /* 0x000fe40003800184 */
[----:B------:R-:W-:-:S07]  /*1d210*/  VIMNMX R131, R131, R135, !PT ;  /* 0x0000008783837248 */ /* 0x000fce0007fe0100 */
.L_x_1831:
[C---:B------:R-:W-:Y:S01]  /*1d220*/  ISETP.GE.AND P1, PT, R129.reuse, 0x2, PT ;  /* 0x000000028100780c */ /* 0x040fe20003f26270 */
[----:B------:R-:W1:Y:S01]  /*1d230*/  SHFL.IDX PT, R128, R128, 0x1, 0x1c1f ;  /* 0x003c1f0080807f89 */ /* 0x000e6200000e0000 */
[----:B------:R-:W-:Y:S02]  /*1d240*/  ISETP.GE.AND P2, PT, R129, 0x9, PT ;  /* 0x000000098100780c */ /* 0x000fe40003f46270 */
[----:B------:R-:W-:Y:S02]  /*1d250*/  ISETP.GT.AND P4, PT, R131, 0x1, !P1 ;  /* 0x000000018300780c */ /* 0x000fe40004f84270 */
        /* <DEDUP_REMOVED lines=139> */
[----:B------:R-:W-:Y:S02]  /*1db10*/  MOV R155, UR46 ;  /* 0x0000002e009b7c02 */ /* 0x000fe40008000f00 */
[----:B------:R-:W-:Y:S02]  /*1db20*/  LOP3.LUT R131, RZ, R131, RZ, 0x33, !PT ;  /* 0x00000083ff837212 */ /* 0x000fe400078e33ff */
[----:B------:R-:W-:-:S13]  /*1db30*/  ISETP.NE.AND P6, PT, R155, 0x1, PT ;  /* 0x000000019b00780c */ /* 0x000fda0003fc5270 */
[----:B------:R-:W0:Y:S02]  /*1db40*/  @P6 LDC.64 R2, c[0x0][0x9e8] ;  /* 0x00027a00ff026b82 */ /* 0x000e240000000a00 */
[----:B0-----:R-:W-:-:S05]  /*1db50*/  @P6 IMAD.HI.U32 R2, R131, R2, RZ ;  /* 0x0000000283026227 */ /* 0x001fca00078e00ff */
[----:B------:R-:W-:-:S04]  /*1db60*/  @P6 SHF.R.U32.HI R131, RZ, R3, R2 ;  /* 0x00000003ff836219 */ /* 0x000fc80000011602 */
[----:B------:R-:W-:Y:S01]  /*1db70*/  LOP3.LUT R131, RZ, R131, RZ, 0x33, !PT ;  /* 0x00000083ff837212 */ /* 0x000fe200078e33ff */
[----:B------:R-:W-:Y:S06]  /*1db80*/  BRA `(.L_x_1838) ;  /* 0x0000000000147947 */ /* 0x000fec0003800000 */
.L_x_1837:
[----:B------:R-:W-:-:S05]  /*1db90*/  IMAD.U32 R155, RZ, RZ, UR46 ;  /* 0x0000002eff9b7e24 */ /* 0x000fca000f8e00ff */
[----:B------:R-:W-:-:S13]  /*1dba0*/  ISETP.NE.AND P6, PT, R155, 0x1, PT ;  /* 0x000000019b00780c */ /* 0x000fda0003fc5270 */
[----:B------:R-:W0:Y:S02]  /*1dbb0*/  @P6 LDC.64 R2, c[0x0][0x9e8] ;  /* 0x00027a00ff026b82 */ /* 0x000e240000000a00 */
[----:B0-----:R-:W-:-:S05]  /*1dbc0*/  @P6 IMAD.HI.U32 R2, R131, R2, RZ ;  /* 0x0000000283026227 */ /* 0x001fca00078e00ff */
[----:B------:R-:W-:-:S07]  /*1dbd0*/  @P6 SHF.R.U32.HI R131, RZ, R3, R2 ;  /* 0x00000003ff836219 */ /* 0x000fce0000011602 */
.L_x_1838:
[----:B------:R-:W-:Y:S05]  /*1dbe0*/  BSYNC B1 ;  /* 0x0000000000017941 */ /* 0x000fea0003800000 */
.L_x_1836:
[----:B------:R-:W-:-:S05]  /*1dbf0*/  IMAD R126, R131, R155, R126 ;  /* 0x0000009b837e7224 */ /* 0x000fca00078e027e */
[----:B------:R-:W-:Y:S02]  /*1dc00*/  VIADDMNMX R134, R126, R155, R134, PT ;  /* 0x0000009b7e867246 */ /* 0x000fe40003800186 */
[----:B------:R-:W-:-:S07]  /*1dc10*/  VIMNMX R133, R133, R126, !PT ;  /* 0x0000007e85857248 */ /* 0x000fce0007fe0100 */
.L_x_1835:
[C---:B------:R-:W-:Y:S02]  /*1dc20*/  ISETP.GT.AND P1, PT, R133.reuse, 0x1, !P1 ;  /* 0x000000018500780c */ /* 0x040fe40004f24270 */
[----:B------:R-:W-:Y:S02]  /*1dc30*/  ISETP.GT.AND P2, PT, R133, 0x8, !P2 ;  /* 0x000000088500780c */ /* 0x000fe40005744270 */
[C---:B------:R-:W-:Y:S02]  /*1dc40*/  ISETP.LT.OR P1, PT, R134.reuse, 0x2, P1 ;  /* 0x000000028600780c */ /* 0x040fe40000f21670 */
[----:B------:R-:W-:Y:S02]  /*1dc50*/  ISETP.LT.OR P2, PT, R134, 0x9, P2 ;  /* 0x000000098600780c */ /* 0x000fe40001741670 */
[----:B------:R-:W-:Y:S01]  /*1dc60*/  FSEL R131, R10, -INF , !P1 ;  /* 0xff8000000a837808 */ /* 0x000fe20004800000 */
[----:B------:R-:W-:Y:S01]  /*1dc70*/  IMAD.U32 R10, RZ, RZ, UR50 ;  /* 0x00000032ff0a7e24 */ /* 0x000fe2000f8e00ff */
[----:B------:R-:W-:-:S02]  /*1dc80*/  LOP3.LUT P1, RZ, R22, 0x4, RZ, 0xc0, !PT ;  /* 0x0000000416ff7812 */ /* 0x000fc4000782c0ff */
[----:B------:R-:W-:Y:S02]  /*1dc90*/  FSEL R15, R15, -INF , !P2 ;  /* 0xff8000000f0f7808 */ /* 0x000fe40005000000 */
[----:B------:R-:W-:Y:S02]  /*1dca0*/  ISETP.GT.AND P1, PT, R133, 0x9, !P1 ;  /* 0x000000098500780c */ /* 0x000fe40004f24270 */
[----:B------:R-:W-:Y:S02]  /*1dcb0*/  LOP3.LUT P2, RZ, R22, 0x20000, RZ, 0xc0, !PT ;  /* 0x0002000016ff7812 */ /* 0x000fe4000784c0ff */
        /* <DEDUP_REMOVED lines=21> */
[C---:B------:R-:W-:Y:S02]  /*1de10*/  ISETP.LT.OR P1, PT, R134.reuse, 0x19, P1 ;  /* 0x000000198600780c */ /* 0x040fe40000f21670 */
        /* <DEDUP_REMOVED lines=50> */
[C---:B------:R-:W-:Y:S02]  /*1e140*/  ISETP.GT.AND P1, PT, R133.reuse, 0x38, !P1 ;  /* 0x000000388500780c */ /* 0x040fe40004f24270 */
        /* <DEDUP_REMOVED lines=28> */
[C---:B------:R-:W-:Y:S02]  /*1e310*/  ISETP.GT.AND P1, PT, R133.reuse, RZ, !P6 ;  /* 0x000000ff8500720c */ /* 0x040fe40007724270 */
[----:B------:R-:W-:Y:S02]  /*1e320*/  LOP3.LUT P6, RZ, R22, 0x1, RZ, 0xc0, !PT ;  /* 0x0000000116ff7812 */ /* 0x000fe400078cc0ff */
[----:B------:R-:W-:Y:S02]  /*1e330*/  ISETP.LT.OR P1, PT, R134, 0x1, P1 ;  /* 0x000000018600780c */ /* 0x000fe40000f21670 */
[----:B------:R-:W-:Y:S02]  /*1e340*/  ISETP.GT.AND P2, PT, R133, 0x59, !P6 ;  /* 0x000000598500780c */ /* 0x000fe40007744270 */
[----:B------:R-:W-:Y:S01]  /*1e350*/  FSEL R2, R0, -INF , !P1 ;  /* 0xff80000000027808 */ /* 0x000fe20004800000 */
[C---:B------:R-:W-:Y:S01]  /*1e360*/  FMUL.FTZ R0, R3.reuse, R10 ;  /* 0x0000000a03007220 */ /* 0x040fe20000410000 */
        /* <DEDUP_REMOVED lines=39> */
[----:B------:R-:W-:Y:S01]  /*1e5e0*/  FFMA.FTZ R129, R129, R10, -R0 ;  /* 0x0000000a81817223 */ /* 0x000fe20000010800 */
[----:B------:R-:W-:Y:S02]  /*1e5f0*/  MUFU.EX2 R153, R153 ;  /* 0x0000009900997308 */ /* 0x000fe40000000800 */
[----:B------:R-:W-:-:S04]  /*1e600*/  FMNMX.FTZ R12, R223, R12, !PT ;  /* 0x0000000cdf0c7209 */ /* 0x000fc80007810000 */
[----:B------:R-:W-:Y:S02]  /*1e610*/  FMNMX.FTZ R12, R105, R12, !PT ;  /* 0x0000000c690c7209 */ /* 0x000fe40007810000 */
        /* <DEDUP_REMOVED lines=9> */
[----:B------:R0:W-:Y:S02]  /*1e6b0*/  MUFU.EX2 R13, R141 ;  /* 0x0000008d000d7308 */ /* 0x0001e40000000800 */
[----:B------:R-:W-:-:S04]  /*1e6c0*/  FMNMX.FTZ R95, R118, R95, !PT ;  /* 0x0000005f765f7209 */ /* 0x000fc80007810000 */
[----:B------:R-:W-:Y:S02]  /*1e6d0*/  FMNMX.FTZ R12, R122, R95, !PT ;  /* 0x0000005f7a0c7209 */ /* 0x000fe40007810000 */
[----:B------:R-:W-:Y:S01]  /*1e6e0*/  MUFU.EX2 R152, R152 ;  /* 0x0000009800987308 */ /* 0x000fe20000000800 */
[----:B0-----:R-:W-:Y:S01]  /*1e6f0*/  FSEL R141, R125, -INF , !P2 ;  /* 0xff8000007d8d7808 */ /* 0x001fe20005000000 */
[----:B------:R-:W-:Y:S01]  /*1e700*/  FFMA.FTZ R125, R145, R10, -R0 ;  /* 0x0000000a917d7223 */ /* 0x000fe20000010800 */
        /* <DEDUP_REMOVED lines=8> */
[----:B0-----:R-:W-:Y:S01]  /*1e790*/  FMNMX.FTZ R4, R12, R95, !PT ;  /* 0x0000005f0c047209 */ /* 0x001fe20007810000 */
[-C--:B------:R-:W-:Y:S01]  /*1e7a0*/  FFMA.FTZ R95, R151, R10.reuse, -R0 ;  /* 0x0000000a975f7223 */ /* 0x080fe20000010800 */
[----:B------:R-:W-:-:S05]  /*1e7b0*/  FMUL.FTZ R0, R115, R10 ;  /* 0x0000000a73007220 */ /* 0x000fca0000410000 */
[----:B------:R-:W-:Y:S01]  /*1e7c0*/  MUFU.EX2 R150, R150 ;  /* 0x0000009600967308 */ /* 0x000fe20000000800 */
[----:B------:R-:W0:Y:S07]  /*1e7d0*/  SHFL.BFLY PT, R111, R4, 0x1, 0x1f ;  /* 0x0c201f00046f7f89 */ /* 0x000e2e00000e0000 */
[----:B------:R-:W1:Y:S08]  /*1e7e0*/  MUFU.EX2 R0, R0 ;  /* 0x0000000000007308 */ /* 0x000e700000000800 */
        /* <DEDUP_REMOVED lines=23> */
[----:B------:R-:W0:Y:S01]  /*1e960*/  MUFU.EX2 R2, R9 ;  /* 0x0000000900027308 */ /* 0x000e220000000800 */
[-CC-:B------:R-:W-:Y:S01]  /*1e970*/  FFMA.FTZ R88, R211, R10.reuse, -R20.reuse ;  /* 0x0000000ad3587223 */ /* 0x180fe20000010814 */
[----:B------:R-:W-:Y:S01]  /*1e980*/  FADD.FTZ R6, R158, R15 ;  /* 0x0000000f9e067221 */ /* 0x000fe20000010000 */
[-CC-:B------:R-:W-:Y:S01]  /*1e990*/  FFMA.FTZ R151, R101, R10.reuse, -R20.reuse ;  /* 0x0000000a65977223 */ /* 0x180fe20000010814 */
[-CC-:B------:R-:W-:Y:S01]  /*1e9a0*/  FFMA.FTZ R94, R223, R10.reuse, -R20.reuse ;  /* 0x0000000adf5e7223 */ /* 0x180fe20000010814 */
[-CC-:B------:R-:W-:Y:S01]  /*1e9b0*/  FFMA.FTZ R145, R105, R10.reuse, -R20.reuse ;  /* 0x0000000a69917223 */ /* 0x180fe20000010814 */
[-CC-:B------:R-:W-:Y:S01]  /*1e9c0*/  FFMA.FTZ R96, R227, R10.reuse, -R20.reuse ;  /* 0x0000000ae3607223 */ /* 0x180fe20000010814 */
[-CC-:B------:R-:W-:Y:S01]  /*1e9d0*/  FFMA.FTZ R147, R109, R10.reuse, -R20.reuse ;  /* 0x0000000a6d937223 */ /* 0x180fe20000010814 */
[----:B------:R-:W1:Y:S01]  /*1e9e0*/  MUFU.EX2 R92, R92 ;  /* 0x0000005c005c7308 */ /* 0x000e620000000800 */
[-CC-:B------:R-:W-:Y:S01]  /*1e9f0*/  FFMA.FTZ R98, R229, R10.reuse, -R20.reuse ;  /* 0x0000000ae5627223 */ /* 0x180fe20000010814 */
[-CC-:B------:R-:W-:Y:S01]  /*1ea00*/  FFMA.FTZ R15, R113, R10.reuse, -R20.reuse ;  /* 0x0000000a710f7223 */ /* 0x180fe20000010814 */
[-CC-:B------:R-:W-:Y:S01]  /*1ea10*/  FFMA.FTZ R143, R117, R10.reuse, -R20.reuse ;  /* 0x0000000a758f7223 */ /* 0x180fe20000010814 */
[----:B------:R-:W-:-:S04]  /*1ea20*/  FFMA.FTZ R139, R139, R10, -R20 ;  /* 0x0000000a8b8b7223 */ /* 0x000fc80000010814 */
[----:B------:R-:W2:Y:S01]  /*1ea30*/  MUFU.EX2 R14, R14 ;  /* 0x0000000e000e7308 */ /* 0x000ea20000000800 */
[----:B0-----:R-:W-:-:S07]  /*1ea40*/  FFMA.FTZ R5, R2, R5, R115 ;  /* 0x0000000502057223 */ /* 0x001fce0000010073 */
        /* <DEDUP_REMOVED lines=16> */
[----:B------:R-:W-:Y:S01]  /*1eb50*/  FADD.FTZ R9, R13, R102 ;  /* 0x000000660d097221 */ /* 0x000fe20000010000 */
[-CC-:B------:R-:W-:Y:S01]  /*1eb60*/  FFMA.FTZ R100, R114, R10.reuse, -R20.reuse ;  /* 0x0000000a72647223 */ /* 0x180fe20000010814 */
[-CC-:B------:R-:W-:Y:S02]  /*1eb70*/  FFMA.FTZ R102, R118, R10.reuse, -R20.reuse ;  /* 0x0000000a76667223 */ /* 0x180fe40000010814 */
[----:B------:R-:W-:Y:S01]  /*1eb80*/  FADD.FTZ R104, R150, R9 ;  /* 0x0000000996687221 */ /* 0x000fe20000010000 */
[----:B------:R-:W-:Y:S01]  /*1eb90*/  FFMA.FTZ R9, R122, R10, -R20 ;  /* 0x0000000a7a097223 */ /* 0x000fe20000010814 */
[----:B------:R-:W2:Y:S01]  /*1eba0*/  MUFU.EX2 R149, R149 ;  /* 0x0000009500957308 */ /* 0x000ea20000000800 */
[----:B0-----:R-:W-:Y:S01]  /*1ebb0*/  FADD.FTZ R5, R155, R6 ;  /* 0x000000069b057221 */ /* 0x001fe20000010000 */
[----:B------:R-:W-:-:S04]  /*1ebc0*/  FADD.FTZ R93, R133, R104 ;  /* 0x00000068855d7221 */ /* 0x000fc80000010000 */
[----:B------:R-:W-:Y:S02]  /*1ebd0*/  FADD.FTZ R104, R144, R93 ;  /* 0x0000005d90687221 */ /* 0x000fe40000010000 */
[----:B------:R-:W0:Y:S01]  /*1ebe0*/  MUFU.EX2 R88, R88 ;  /* 0x0000005800587308 */ /* 0x000e220000000800 */
[----:B-1----:R-:W-:Y:S01]  /*1ebf0*/  FADD.FTZ R6, R90, R5 ;  /* 0x000000055a067221 */ /* 0x002fe20000010000 */
[----:B------:R-:W-:Y:S01]  /*1ec00*/  FADD.FTZ R93, R125, R104 ;  /* 0x000000687d5d7221 */ /* 0x000fe20000010000 */
[-CC-:B------:R-:W-:Y:S01]  /*1ec10*/  FFMA.FTZ R104, R137, R10.reuse, -R20.reuse ;  /* 0x0000000a89687223 */ /* 0x180fe20000010814 */
[----:B------:R-:W-:Y:S02]  /*1ec20*/  FFMA.FTZ R20, R141, R10, -R20 ;  /* 0x0000000a8d147223 */ /* 0x000fe40000010814 */
        /* <DEDUP_REMOVED lines=51> */
.L_x_1839:
[----:B------:R-:W-:Y:S01]  /*1ef60*/  ISETP.GT.AND P1, PT, R8, R189, PT ;  /* 0x000000bd0800720c */ /* 0x000fe20003f24270 */
[----:B------:R-:W-:Y:S01]  /*1ef70*/  VIADD R11, R11, 0x2a860 ;  /* 0x0002a8600b0b7836 */ /* 0x000fe20000000000 */
[----:B------:R-:W-:Y:S02]  /*1ef80*/  F2FP.F16.F32.PACK_AB R156, R156, R153 ;  /* 0x000000999c9c723e */ /* 0x000fe400000000ff */
[----:B------:R-:W-:Y:S01]  /*1ef90*/  F2FP.F16.F32.PACK_AB R159, R119, R14 ;  /* 0x0000000e779f723e */ /* 0x000fe200000000ff */
[----:B------:R-:W-:Y:S01]  /*1efa0*/  IMAD.MOV.U32 R14, RZ, RZ, R3 ;  /* 0x000000ffff0e7224 */ /* 0x000fe200078e0003 */
        /* <DEDUP_REMOVED lines=26> */
[----:B------:R-:W-:Y:S02]  /*1f150*/  IADD3 R8, R8, -0x1, RZ ;  /* 0xffffffff08087810 */ /* 0x000fe40007ffe0ff */
[----:B------:R-:W-:Y:S01]  /*1f160*/  MOV R20, R160 ;  /* 0x000000a000147202 */ /* 0x000fe20000000f00 */
[----:B0-----:R-:W-:Y:S06]  /*1f170*/  @P1 BRA `(.L_x_1840) ;  /* 0xffffffc400f41947 */ /* 0x001fec000383ffff */
.L_x_1819:
[----:B------:R-:W-:Y:S05]  /*1f180*/  BSYNC B0 ;  /* 0x0000000000007941 */ /* 0x000fea0003800000 */
.L_x_1818:
        /* <DEDUP_REMOVED lines=67> */
.L_x_1841:
[----:B------:R-:W-:Y:S01]  /*1f5c0*/  IMAD R11, R160, 0x8, R18 ;  /* 0x00000008a00b7824 */ /* 0x000fe200078e0212 */
[----:B------:R-:W-:-:S04]  /*1f5d0*/  SHF.L.U32 R2, R163, 0x1f, RZ ;  /* 0x0000001fa3027819 */ /* 0x000fc800000006ff */
[----:B------:R0:W1:Y:S01]  /*1f5e0*/  SYNCS.PHASECHK.TRANS64.TRYWAIT P1, [R11+URZ+0x2a850], R2 ;  /* 0x02a850020b0075a7 */ /* 0x000062000802017f */
[----:B------:R-:W-:Y:S05]  /*1f5f0*/  @!P0 BRA `(.L_x_1842) ;  /* 0x0000000000048947 */ /* 0x000fea0003800000 */
[----:B------:R-:W-:Y:S01]  /*1f600*/  BPT.TRAP 0x1 ;  /* 0x000000040000795c */ /* 0x000fe20000300000 */
.L_x_1842:
        /* <DEDUP_REMOVED lines=9> */
.L_x_1844:
[----:B------:R-:W-:Y:S05]  /*1f6a0*/  BSYNC B0 ;  /* 0x0000000000007941 */ /* 0x000fea0003800000 */
.L_x_1843:
[----:B------:R-:W-:Y:S01]  /*1f6b0*/  IMAD.MOV.U32 R8, RZ, RZ, R0 ;  /* 0x000000ffff087224 */ /* 0x000fe200078e0000 */
[----:B------:R-:W-:Y:S01]  /*1f6c0*/  MOV R9, 0x40000040 ;  /* 0x4000004000097802 */ /* 0x000fe20000000f00 */
[----:B------:R-:W-:Y:S01]  /*1f6d0*/  WARPGROUP.ARRIVE ;  /* 0x00000000000079c5 */ /* 0x000fe20000000000 */
[----:B------:R-:W2:Y:S01]  /*1f6e0*/  SHFL.BFLY PT, R7, R6, 0x2, 0x1f ;  /* 0x0c401f0006077f89 */ /* 0x000ea200000e0000 */
[----:B------:R-:W-:Y:S01]  /*1f6f0*/  IMAD.MOV.U32 R20, RZ, RZ, -0x800000 ;  /* 0xff800000ff147424 */ /* 0x000fe200078e00ff */
[----:B------:R-:W-:Y:S01]  /*1f700*/  R2UR UR6, R8 ;  /* 0x00000000080672ca */ /* 0x000fe200000e0000 */
[----:B------:R-:W-:Y:S01]  /*1f710*/  VIADD R8, R0, 0x80 ;  /* 0x0000008000087836 */ /* 0x000fe20000000000 */
[----:B------:R-:W-:Y:S01]  /*1f720*/  R2UR UR7, R9 ;  /* 0x00000000090772ca */ /* 0x000fe200000e0000 */
[----:B------:R-:W-:-:S12]  /*1f730*/  IMAD.MOV.U32 R9, RZ, RZ, 0x40000040 ;  /* 0x40000040ff097424 */ /* 0x000fd800078e00ff */
[----:B------:R-:W-:Y:S01]  /*1f740*/  HGMMA.64x128x16.F32 R24, R156, gdesc[UR4].tnspB, R24, gsb0 ;  /* 0x41e000049c187df0 */ /* 0x000fe20008000818 */
[----:B------:R-:W-:Y:S01]  /*1f750*/  R2UR UR6, R8 ;  /* 0x00000000080672ca */ /* 0x000fe200000e0000 */
[----:B------:R-:W-:Y:S01]  /*1f760*/  VIADD R8, R0, 0x100 ;  /* 0x0000010000087836 */ /* 0x000fe20000000000 */
[----:B------:R-:W-:Y:S02]  /*1f770*/  R2UR UR7, R9 ;  /* 0x00000000090772ca */ /* 0x000fe400000e0000 */
[----:B------:R-:W-:Y:S01]  /*1f780*/  MOV R9, 0x40000040 ;  /* 0x4000004000097802 */ /* 0x000fe20000000f00 */
[----:B--2---:R-:W-:Y:S01]  /*1f790*/  FADD.FTZ R7, R7, R6 ;  /* 0x0000000607077221 */ /* 0x004fe20000010000 */
[----:B------:R-:W-:Y:S02]  /*1f7a0*/  WARPGROUP.DEPBAR.LE gsb0, 0x0 ;  /* 0x00008000000079c5 */ /* 0x000fe40000010000 */
[----:B------:R-:W-:-:S07]  /*1f7b0*/  WARPGROUP.ARRIVE ;  /* 0x00000000000079c5 */ /* 0x000fce0000000000 */
        /* <DEDUP_REMOVED lines=8> */
[----:B------:R-:W-:Y:S01]  /*1f840*/  R2UR UR6, R8 ;  /* 0x00000000080672ca */ /* 0x000fe200000e0000 */
[----:B------:R-:W-:Y:S01]  /*1f850*/  VIADD R8, R0, 0x200 ;  /* 0x0000020000087836 */ /* 0x000fe20000000000 */
[----:B------:R-:W-:Y:S02]  /*1f860*/  R2UR UR7, R9 ;  /* 0x00000000090772ca */ /* 0x000fe400000e0000 */
[----:B------:R-:W-:Y:S01]  /*1f870*/  MOV R9, 0x40000040 ;  /* 0x4000004000097802 */ /* 0x000fe20000000f00 */
[----:B------:R-:W-:Y:S02]  /*1f880*/  WARPGROUP.DEPBAR.LE gsb0, 0x0 ;  /* 0x00008000000079c5 */ /* 0x000fe40000010000 */
[----:B------:R-:W-:-:S08]  /*1f890*/  WARPGROUP.ARRIVE ;  /* 0x00000000000079c5 */ /* 0x000fd00000000000 */
[----:B------:R-:W-:Y:S01]  /*1f8a0*/  HGMMA.64x128x16.F32 R24, R144, gdesc[UR4].tnspB, R24, gsb0 ;  /* 0x41e0000490187df0 */ /* 0x000fe20008000818 */
[----:B------:R-:W-:Y:S01]  /*1f8b0*/  R2UR UR6, R8 ;  /* 0x00000000080672ca */ /* 0x000fe200000e0000 */
[----:B------:R-:W-:Y:S01]  /*1f8c0*/  VIADD R8, R0, 0x280 ;  /* 0x0000028000087836 */ /* 0x000fe20000000000 */
[----:B------:R-:W-:Y:S01]  /*1f8d0*/  R2UR UR7, R9 ;  /* 0x00000000090772ca */ /* 0x000fe200000e0000 */
[----:B------:R-:W-:Y:S01]  /*1f8e0*/  IMAD.MOV.U32 R9, RZ, RZ, 0x40000040 ;  /* 0x40000040ff097424 */ /* 0x000fe200078e00ff */
[----:B------:R-:W0:Y:S02]  /*1f8f0*/  SHFL.BFLY PT, R0, R5, 0x2, 0x1f ;  /* 0x0c401f0005007f89 */ /* 0x000e2400000e0000 */
[----:B01----:R-:W-:Y:S01]  /*1f900*/  FADD.FTZ R2, R0, R5 ;  /* 0x0000000500027221 */ /* 0x003fe20000010000 */
[----:B------:R-:W-:Y:S01]  /*1f910*/  IMAD.MOV.U32 R5, RZ, RZ, RZ ;  /* 0x000000ffff057224 */ /* 0x000fe200078e00ff */
[----:B------:R-:W0:Y:S02]  /*1f920*/  SHFL.BFLY PT, R0, R7, 0x1, 0x1f ;  /* 0x0c201f0007007f89 */ /* 0x000e2400000e0000 */
[----:B0-----:R-:W-:Y:S01]  /*1f930*/  FADD.FTZ R12, R7, R0 ;  /* 0x00000000070c7221 */ /* 0x001fe20000010000 */
[----:B------:R-:W-:-:S04]  /*1f940*/  IMAD.MOV.U32 R0, RZ, RZ, -0x800000 ;  /* 0xff800000ff007424 */ /* 0x000fc800078e00ff */
        /* <DEDUP_REMOVED lines=9> */
[----:B------:R-:W0:Y:S01]  /*1f9e0*/  SHFL.BFLY PT, R9, R2, 0x1, 0x1f ;  /* 0x0c201f0002097f89 */ /* 0x000e2200000e0000 */
[----:B------:R-:W-:Y:S01]  /*1f9f0*/  MOV R8, RZ ;  /* 0x000000ff00087202 */ /* 0x000fe20000000f00 */
        /* <DEDUP_REMOVED lines=15> */
.L_x_1846:
[----:B------:R-:W-:Y:S01]  /*1faf0*/  VIADD R3, R11, 0x2a860 ;  /* 0x0002a8600b037836 */ /* 0x000fe20000000000 */
[----:B------:R-:W-:Y:S01]  /*1fb00*/  IADD3 R160, R160, 0x1, RZ ;  /* 0x00000001a0a07810 */ /* 0x000fe20007ffe0ff */
[-C--:B------:R-:W-:Y:S01]  /*1fb10*/  FMUL.FTZ R21, R36, R5.reuse ;  /* 0x0000000524157220 */ /* 0x080fe20000410000 */
[-C--:B------:R-:W-:Y:S01]  /*1fb20*/  FMUL.FTZ R36, R72, R5.reuse ;  /* 0x0000000548247220 */ /* 0x080fe20000410000 */
[-C--:B------:R-:W-:Y:S01]  /*1fb30*/  FMUL.FTZ R93, R34, R8.reuse ;  /* 0x00000008225d7220 */ /* 0x080fe20000410000 */
[----:B------:R-:W-:Y:S01]  /*1fb40*/  PRMT R3, R172, 0x654, R3 ;  /* 0x00000654ac037816 */ /* 0x000fe20000000003 */
[-C--:B------:R-:W-:Y:S01]  /*1fb50*/  FMUL.FTZ R88, R32, R5.reuse ;  /* 0x0000000520587220 */ /* 0x080fe20000410000 */
        /* <DEDUP_REMOVED lines=64> */
[----:B------:R-:W-:Y:S01]  /*1ff60*/  LOP3.LUT R163, R163, R2, RZ, 0x3c, !PT ;  /* 0x00000002a3a37212 */ /* 0x000fe200078e3cff */
[----:B------:R-:W-:Y:S01]  /*1ff70*/  VIADD R198, R198, 0x1 ;  /* 0x00000001c6c67836 */ /* 0x000fe20000000000 */
[----:B-1----:R-:W-:-:S07]  /*1ff80*/  SEL R160, R160, RZ, P1 ;  /* 0x000000ffa0a07207 */ /* 0x002fce0000800000 */
.L_x_1699:
[----:B------:R-:W1:Y:S08]  /*1ff90*/  S2UR UR4, SR_CgaCtaId ;  /* 0x00000000000479c3 */ /* 0x000e700000008800 */
[----:B------:R-:W-:Y:S01]  /*1ffa0*/  BAR.SYNC.DEFER_BLOCKING 0x5, 0x180 ;  /* 0x0146000000007b1d */ /* 0x000fe20000010000 */
[----:B------:R-:W-:-:S05]  /*1ffb0*/  MOV R3, 0x400 ;  /* 0x0000040000037802 */ /* 0x000fca0000000f00 */
[----:B------:R-:W-:Y:S01]  /*1ffc0*/  BSSY B0, `(.L_x_1847) ;  /* 0x00001f3000007945 */ /* 0x000fe20003800000 */
[----:B-1----:R-:W-:-:S05]  /*1ffd0*/  IMAD.U32 R172, RZ, RZ, UR4 ;  /* 0x00000004ffac7e24 */ /* 0x002fca000f8e00ff */
[----:B------:R-:W-:-:S05]  /*1ffe0*/  LEA R18, R172, R3, 0x18 ;  /* 0x00000003ac127211 */ /* 0x000fca00078ec0ff */
[----:B0---4-:R0:W1:Y:S01]  /*1fff0*/  LDS.128 R28, [R18+0x2a8d0] ;  /* 0x02a8d000121c7984 */ /* 0x0110620000000c00 */
[----:B------:R-:W-:Y:S06]  /*20000*/  BAR.ARV 0x4, 0x180 ;  /* 0x0106000000007b1d */ /* 0x000fec0000002000 */
[----:B------:R-:W-:Y:S05]  /*20010*/  @P0 BRA `(.L_x_1848) ;  /* 0x0000001400000947 */ /* 0x000fea0003800000 */
[----:B------:R-:W2:Y:S01]  /*20020*/  S2R R5, SR_SWINHI ;  /* 0x0000000000057919 */ /* 0x000ea20000002f00 */
        /* <DEDUP_REMOVED lines=9> */
[----:B--2---:R-:W-:-:S03]  /*200c0*/  MOV R3, R5 ;  /* 0x0000000500037202 */ /* 0x004fc60000000f00 */
[----:B------:R-:W-:-:S03]  /*200d0*/  IMAD.WIDE R4, R222, 0x2, R2 ;  /* 0x00000002de047825 */ /* 0x000fc600078e0202 */
[C---:B------:R-:W-:Y:S02]  /*200e0*/  LOP3.LUT R15, R4.reuse, 0x380, RZ, 0xc0, !PT ;  /* 0x00000380040f7812 */ /* 0x040fe400078ec0ff */
[C---:B------:R-:W-:Y:S02]  /*200f0*/  IADD3 R107, P0, R4.reuse, 0x4060, RZ ;  /* 0x00004060046b7810 */ /* 0x040fe40007f1e0ff */
[----:B------:R-:W-:Y:S01]  /*20100*/  SHF.R.U64 R15, R15, 0x3, RZ ;  /* 0x000000030f0f7819 */ /* 0x000fe200000012ff */
[----:B------:R-:W-:Y:S01]  /*20110*/  BAR.SYNC.DEFER_BLOCKING 0x1, 0x100 ;  /* 0x0044000000007b1d */ /* 0x000fe20000010000 */
[C---:B------:R-:W-:Y:S01]  /*20120*/  IADD3 R71, P6, R4.reuse, 0x20, RZ ;  /* 0x0000002004477810 */ /* 0x040fe20007fde0ff */
[--C-:B------:R-:W-:Y:S01]  /*20130*/  IMAD.X R33, RZ, RZ, R5.reuse, P0 ;  /* 0x000000ffff217224 */ /* 0x100fe200000e0605 */
[C---:B------:R-:W-:Y:S02]  /*20140*/  IADD3 R75, P5, R4.reuse, 0x40, RZ ;  /* 0x00000040044b7810 */ /* 0x040fe40007fbe0ff */
[C---:B------:R-:W-:Y:S01]  /*20150*/  IADD3 R79, P4, R4.reuse, 0x60, RZ ;  /* 0x00000060044f7810 */ /* 0x040fe20007f9e0ff */
[----:B------:R-:W-:Y:S01]  /*20160*/  IMAD.X R9, RZ, RZ, R5, P6 ;  /* 0x000000ffff097224 */ /* 0x000fe200030e0605 */
[----:B------:R-:W-:-:S02]  /*20170*/  IADD3 R101, P3, R4, 0x4000, RZ ;  /* 0x0000400004657810 */ /* 0x000fc40007f7e0ff */
[C---:B------:R-:W-:Y:S01]  /*20180*/  IADD3 R103, P2, R4.reuse, 0x4020, RZ ;  /* 0x0000402004677810 */ /* 0x040fe20007f5e0ff */
[--C-:B------:R-:W-:Y:S01]  /*20190*/  IMAD.X R13, RZ, RZ, R5.reuse, P4 ;  /* 0x000000ffff0d7224 */ /* 0x100fe200020e0605 */
[----:B------:R-:W-:Y:S02]  /*201a0*/  IADD3 R105, P1, R4, 0x4040, RZ ;  /* 0x0000404004697810 */ /* 0x000fe40007f3e0ff */
[----:B------:R-:W-:Y:S01]  /*201b0*/  ISETP.NE.U32.AND P0, PT, RZ, UR4, PT ;  /* 0x00000004ff007c0c */ /* 0x000fe2000bf05070 */
[--C-:B------:R-:W-:Y:S01]  /*201c0*/  IMAD.X R25, RZ, RZ, R5.reuse, P2 ;  /* 0x000000ffff197224 */ /* 0x100fe200010e0605 */
[----:B------:R-:W-:Y:S01]  /*201d0*/  LOP3.LUT R4, R15, R4, RZ, 0x3c, !PT ;  /* 0x000000040f047212 */ /* 0x000fe200078e3cff */
[----:B------:R-:W-:Y:S01]  /*201e0*/  IMAD.X R15, RZ, RZ, R5, P3 ;  /* 0x000000ffff0f7224 */ /* 0x000fe200018e0605 */
[----:B------:R-:W-:Y:S01]  /*201f0*/  ISETP.NE.AND.EX P0, PT, RZ, UR5, PT, P0 ;  /* 0x00000005ff007c0c */ /* 0x000fe2000bf05300 */
[----:B------:R-:W-:Y:S01]  /*20200*/  ULDC.64 UR4, c[0x0][0xc08] ;  /* 0x0003020000047ab9 */ /* 0x000fe20000000a00 */
[----:B------:R-:W-:-:S02]  /*20210*/  LOP3.LUT R8, R71, 0x380, RZ, 0xc0, !PT ;  /* 0x0000038047087812 */ /* 0x000fc400078ec0ff */
[----:B------:R-:W-:Y:S02]  /*20220*/  LOP3.LUT R10, R75, 0x380, RZ, 0xc0, !PT ;  /* 0x000003804b0a7812 */ /* 0x000fe400078ec0ff */
[----:B------:R-:W-:Y:S02]  /*20230*/  MOV R96, R4 ;  /* 0x0000000400607202 */ /* 0x000fe40000000f00 */
[-C--:B------:R-:W-:Y:S02]  /*20240*/  IADD3.X R11, RZ, R5.reuse, RZ, P5, !PT ;  /* 0x00000005ff0b7210 */ /* 0x080fe40002ffe4ff */
[----:B------:R-:W-:Y:S02]  /*20250*/  IADD3.X R27, RZ, R5, RZ, P1, !PT ;  /* 0x00000005ff1b7210 */ /* 0x000fe40000ffe4ff */
[----:B------:R-:W-:Y:S02]  /*20260*/  LOP3.LUT R12, R79, 0x380, RZ, 0xc0, !PT ;  /* 0x000003804f0c7812 */ /* 0x000fe400078ec0ff */
[----:B------:R-:W-:-:S02]  /*20270*/  LOP3.LUT R14, R101, 0x380, RZ, 0xc0, !PT ;  /* 0x00000380650e7812 */ /* 0x000fc400078ec0ff */
[----:B------:R-:W-:Y:S02]  /*20280*/  F2FP.F16.F32.PACK_AB R4, R91, R24 ;  /* 0x000000185b04723e */ /* 0x000fe400000000ff */
[----:B------:R-:W-:Y:S02]  /*20290*/  F2FP.F16.F32.PACK_AB R5, R32, R99 ;  /* 0x000000632005723e */ /* 0x000fe400000000ff */
[----:B------:R-:W-:Y:S02]  /*202a0*/  LOP3.LUT R24, R103, 0x380, RZ, 0xc0, !PT ;  /* 0x0000038067187812 */ /* 0x000fe400078ec0ff */
[----:B-1----:R-:W-:Y:S01]  /*202b0*/  LOP3.LUT R28, R105, 0x380, RZ, 0xc0, !PT ;  /* 0x00000380691c7812 */ /* 0x002fe200078ec0ff */
[----:B------:R1:W-:Y:S01]  /*202c0*/  STSM.16.M88.4 [R96], R4 ;  /* 0x0000000460007844 */ /* 0x0003e20000000200 */
[----:B------:R-:W-:Y:S02]  /*202d0*/  ISETP.NE.U32.AND P2, PT, RZ, UR4, PT ;  /* 0x00000004ff007c0c */ /* 0x000fe4000bf45070 */
[----:B------:R-:W-:-:S02]  /*202e0*/  LOP3.LUT R32, R107, 0x380, RZ, 0xc0, !PT ;  /* 0x000003806b207812 */ /* 0x000fc400078ec0ff */
[----:B------:R-:W-:Y:S02]  /*202f0*/  SHF.R.U64 R8, R8, 0x3, RZ ;  /* 0x0000000308087819 */ /* 0x000fe400000012ff */
[----:B------:R-:W-:Y:S02]  /*20300*/  SHF.R.U64 R10, R10, 0x3, RZ ;  /* 0x000000030a0a7819 */ /* 0x000fe400000012ff */
[----:B------:R-:W-:Y:S02]  /*20310*/  SHF.R.U64 R12, R12, 0x3, RZ ;  /* 0x000000030c0c7819 */ /* 0x000fe400000012ff */
[----:B------:R-:W-:Y:S02]  /*20320*/  SHF.R.U64 R14, R14, 0x3, RZ ;  /* 0x000000030e0e7819 */ /* 0x000fe400000012ff */
[----:B------:R-:W-:Y:S02]  /*20330*/  SHF.R.U64 R24, R24, 0x3, RZ ;  /* 0x0000000318187819 */ /* 0x000fe400000012ff */
[----:B------:R-:W-:-:S02]  /*20340*/  SHF.R.U64 R28, R28, 0x3, RZ ;  /* 0x000000031c1c7819 */ /* 0x000fc400000012ff */
[----:B------:R-:W-:Y:S02]  /*20350*/  ISETP.NE.AND.EX P2, PT, RZ, UR5, PT, P2 ;  /* 0x00000005ff007c0c */ /* 0x000fe4000bf45320 */
[----:B------:R-:W-:Y:S02]  /*20360*/  SHF.R.U64 R32, R32, 0x3, RZ ;  /* 0x0000000320207819 */ /* 0x000fe400000012ff */
[----:B------:R-:W-:Y:S02]  /*20370*/  LOP3.LUT R8, R8, R71, RZ, 0x3c, !PT ;  /* 0x0000004708087212 */ /* 0x000fe400078e3cff */
[----:B------:R-:W-:Y:S02]  /*20380*/  LOP3.LUT R10, R10, R75, RZ, 0x3c, !PT ;  /* 0x0000004b0a0a7212 */ /* 0x000fe400078e3cff */
[----:B------:R-:W-:Y:S02]  /*20390*/  LOP3.LUT R12, R12, R79, RZ, 0x3c, !PT ;  /* 0x0000004f0c0c7212 */ /* 0x000fe400078e3cff */
[----:B------:R-:W-:-:S02]  /*203a0*/  LOP3.LUT R14, R14, R101, RZ, 0x3c, !PT ;  /* 0x000000650e0e7212 */ /* 0x000fc400078e3cff */
[----:B------:R-:W-:Y:S02]  /*203b0*/  LOP3.LUT R24, R24, R103, RZ, 0x3c, !PT ;  /* 0x0000006718187212 */ /* 0x000fe400078e3cff */
[----:B------:R-:W-:Y:S02]  /*203c0*/  LOP3.LUT R26, R28, R105, RZ, 0x3c, !PT ;  /* 0x000000691c1a7212 */ /* 0x000fe400078e3cff */
[----:B------:R-:W-:Y:S02]  /*203d0*/  LOP3.LUT R32, R32, R107, RZ, 0x3c, !PT ;  /* 0x0000006b20207212 */ /* 0x000fe400078e3cff */
[----:B------:R-:W-:Y:S02]  /*203e0*/  MOV R79, R8 ;  /* 0x00000008004f7202 */ /* 0x000fe40000000f00 */
[----:B------:R-:W-:Y:S02]  /*203f0*/  MOV R78, R10 ;  /* 0x0000000a004e7202 */ /* 0x000fe40000000f00 */
[----:B-1----:R-:W-:-:S02]  /*20400*/  F2FP.F16.F32.PACK_AB R4, R89, R88 ;  /* 0x000000585904723e */ /* 0x002fc400000000ff */
[----:B------:R-:W-:Y:S02]  /*20410*/  F2FP.F16.F32.PACK_AB R5, R94, R93 ;  /* 0x0000005d5e05723e */ /* 0x000fe400000000ff */
[----:B------:R-:W-:Y:S02]  /*20420*/  F2FP.F16.F32.PACK_AB R6, R90, R21 ;  /* 0x000000155a06723e */ /* 0x000fe400000000ff */
[----:B------:R-:W-:Y:S01]  /*20430*/  F2FP.F16.F32.PACK_AB R7, R95, R92 ;  /* 0x0000005c5f07723e */ /* 0x000fe200000000ff */
[----:B------:R-:W-:Y:S01]  /*20440*/  ULDC UR4, c[0x0][0xa88] ;  /* 0x0002a20000047ab9 */ /* 0x000fe20000000800 */
[----:B------:R-:W-:Y:S01]  /*20450*/  MOV R75, R12 ;  /* 0x0000000c004b7202 */ /* 0x000fe20000000f00 */
[----:B------:R-:W1:Y:S01]  /*20460*/  LDC R21, c[0x0][0xbe8] ;  /* 0x0002fa00ff157b82 */ /* 0x000e620000000800 */
[----:B------:R-:W-:Y:S01]  /*20470*/  MOV R74, R14 ;  /* 0x0000000e004a7202 */ /* 0x000fe20000000f00 */
[----:B------:R-:W-:Y:S01]  /*20480*/  STSM.16.M88.4 [R79], R4 ;  /* 0x000000044f007844 */ /* 0x000fe20000000200 */
[----:B------:R-:W-:-:S02]  /*20490*/  F2FP.F16.F32.PACK_AB R8, R41, R40 ;  /* 0x000000282908723e */ /* 0x000fc400000000ff */
[----:B------:R-:W-:Y:S02]  /*204a0*/  F2FP.F16.F32.PACK_AB R9, R43, R72 ;  /* 0x000000482b09723e */ /* 0x000fe400000000ff */
[----:B------:R-:W-:Y:S01]  /*204b0*/  F2FP.F16.F32.PACK_AB R10, R45, R44 ;  /* 0x0000002c2d0a723e */ /* 0x000fe200000000ff */
[----:B------:R-:W2:Y:S01]  /*204c0*/  LDC.64 R40, c[0x0][0xc00] ;  /* 0x00030000ff287b82 */ /* 0x000ea20000000a00 */
[----:B------:R-:W-:Y:S02]  /*204d0*/  F2FP.F16.F32.PACK_AB R11, R47, R34 ;  /* 0x000000222f0b723e */ /* 0x000fe400000000ff */
[----:B------:R-:W-:Y:S02]  /*204e0*/  MOV R71, R24 ;  /* 0x0000001800477202 */ /* 0x000fe40000000f00 */
[----:B------:R-:W-:Y:S01]  /*204f0*/  MOV R70, R26 ;  /* 0x0000001a00467202 */ /* 0x000fe20000000f00 */
[----:B------:R3:W-:Y:S01]  /*20500*/  STSM.16.M88.4 [R78], R8 ;  /* 0x000000084e007844 */ /* 0x0007e20000000200 */
[----:B------:R-:W-:Y:S01]  /*20510*/  F2FP.F16.F32.PACK_AB R12, R49, R48 ;  /* 0x00000030310c723e */ /* 0x000fe200000000ff */
[----:B------:R-:W-:Y:S01]  /*20520*/  IMAD.MOV.U32 R48, RZ, RZ, RZ ;  /* 0x000000ffff307224 */ /* 0x000fe200078e00ff */
[----:B------:R-:W-:-:S02]  /*20530*/  F2FP.F16.F32.PACK_AB R13, R51, R50 ;  /* 0x00000032330d723e */ /* 0x000fc400000000ff */
[----:B------:R-:W-:Y:S02]  /*20540*/  F2FP.F16.F32.PACK_AB R14, R53, R52 ;  /* 0x00000034350e723e */ /* 0x000fe400000000ff */
[----:B------:R-:W-:Y:S02]  /*20550*/  F2FP.F16.F32.PACK_AB R15, R55, R54 ;  /* 0x00000036370f723e */ /* 0x000fe400000000ff */
[----:B------:R-:W-:Y:S02]  /*20560*/  MOV R28, R32 ;  /* 0x00000020001c7202 */ /* 0x000fe40000000f00 */
[----:B------:R-:W-:Y:S01]  /*20570*/  F2FP.F16.F32.PACK_AB R24, R57, R56 ;  /* 0x000000383918723e */ /* 0x000fe200000000ff */
[----:B------:R-:W-:Y:S01]  /*20580*/  STSM.16.M88.4 [R75], R12 ;  /* 0x0000000c4b007844 */ /* 0x000fe20000000200 */
[----:B------:R-:W-:Y:S02]  /*20590*/  F2FP.F16.F32.PACK_AB R25, R59, R58 ;  /* 0x0000003a3b19723e */ /* 0x000fe400000000ff */
[----:B------:R-:W-:Y:S01]  /*205a0*/  F2FP.F16.F32.PACK_AB R26, R61, R60 ;  /* 0x0000003c3d1a723e */ /* 0x000fe200000000ff */
[----:B---3--:R-:W3:Y:S01]  /*205b0*/  @P2 LDC.64 R8, c[0x0][0xc08] ;  /* 0x00030200ff082b82 */ /* 0x008ee20000000a00 */
[----:B------:R-:W-:Y:S01]  /*205c0*/  F2FP.F16.F32.PACK_AB R27, R63, R62 ;  /* 0x0000003e3f1b723e */ /* 0x000fe200000000ff */
[----:B--2---:R-:W-:Y:S01]  /*205d0*/  IMAD.WIDE R40, R197, 0x4, R40 ;  /* 0x00000004c5287825 */ /* 0x004fe200078e0228 */
[----:B------:R-:W-:-:S02]  /*205e0*/  F2FP.F16.F32.PACK_AB R32, R65, R64 ;  /* 0x000000404120723e */ /* 0x000fc400000000ff */
[----:B------:R-:W-:Y:S01]  /*205f0*/  F2FP.F16.F32.PACK_AB R33, R67, R66 ;  /* 0x000000424321723e */ /* 0x000fe200000000ff */
[----:B------:R-:W-:Y:S01]  /*20600*/  STSM.16.M88.4 [R74], R24 ;  /* 0x000000184a007844 */ /* 0x000fe20000000200 */
[----:B------:R-:W-:Y:S02]  /*20610*/  F2FP.F16.F32.PACK_AB R34, R69, R68 ;  /* 0x000000444522723e */ /* 0x000fe400000000ff */
[----:B------:R-:W-:Y:S02]  /*20620*/  F2FP.F16.F32.PACK_AB R4, R81, R80 ;  /* 0x000000505104723e */ /* 0x000fe400000000ff */
[----:B------:R-:W-:Y:S01]  /*20630*/  F2FP.F16.F32.PACK_AB R5, R83, R82 ;  /* 0x000000525305723e */ /* 0x000fe200000000ff */
[----:B------:R-:W-:Y:S01]  /*20640*/  STSM.16.M88.4 [R71], R32 ;  /* 0x0000002047007844 */ /* 0x000fe20000000200 */
[----:B------:R-:W-:Y:S02]  /*20650*/  F2FP.F16.F32.PACK_AB R6, R85, R84 ;  /* 0x000000545506723e */ /* 0x000fe400000000ff */
[----:B------:R-:W-:Y:S01]  /*20660*/  F2FP.F16.F32.PACK_AB R7, R87, R86 ;  /* 0x000000565707723e */ /* 0x000fe200000000ff */
[----:B------:R-:W-:Y:S04]  /*20670*/  STSM.16.M88.4 [R70], R36 ;  /* 0x0000002446007844 */ /* 0x000fe80000000200 */
[----:B------:R2:W-:Y:S01]  /*20680*/  STSM.16.M88.4 [R28], R4 ;  /* 0x000000041c007844 */ /* 0x0005e20000000200 */
[----:B------:R-:W-:Y:S01]  /*20690*/  BAR.SYNC.DEFER_BLOCKING 0x1, 0x100 ;  /* 0x0044000000007b1d */ /* 0x000fe20000010000 */
[----:B--2---:R-:W-:-:S02]  /*206a0*/  IMAD.U32 R6, RZ, RZ, UR4 ;  /* 0x00000004ff067e24 */ /* 0x004fc4000f8e00ff */
[----:B---3--:R-:W-:-:S03]  /*206b0*/  @P2 IMAD.WIDE R4, R197, 0x4, R8 ;  /* 0x00000004c5042825 */ /* 0x008fc600078e0208 */
        /* <DEDUP_REMOVED lines=9> */
[----:B--2---:R-:W-:-:S07]  /*20750*/  IADD3 R6, -R5, R6, RZ ;  /* 0x0000000605067210 */ /* 0x004fce0007ffe1ff */
.L_x_1849:
[----:B------:R-:W-:Y:S01]  /*20760*/  SHF.R.S32.HI R54, RZ, 0x1f, R195 ;  /* 0x0000001fff367819 */ /* 0x000fe200000114c3 */
[----:B------:R-:W-:Y:S01]  /*20770*/  IMAD.IADD R15, R191, 0x1, R187 ;  /* 0x00000001bf0f7824 */ /* 0x000fe200078e02bb */
[----:B------:R-:W-:Y:S01]  /*20780*/  ULDC.64 UR4, c[0x0][0xb90] ;  /* 0x0002e40000047ab9 */ /* 0x000fe20000000a00 */
[----:B-----5:R-:W-:Y:S01]  /*20790*/  SHF.R.S32.HI R49, RZ, 0x1f, R48 ;  /* 0x0000001fff317819 */ /* 0x020fe20000011430 */
[----:B------:R-:W-:Y:S01]  /*207a0*/  IMAD R9, R200, 0x40, R192 ;  /* 0x00000040c8097824 */ /* 0x000fe200078e02c0 */
[----:B------:R-:W-:Y:S01]  /*207b0*/  SEL R55, R197, RZ, !P0 ;  /* 0x000000ffc5377207 */ /* 0x000fe20004000000 */
[----:B------:R-:W-:Y:S02]  /*207c0*/  IMAD R4, R54, UR4, RZ ;  /* 0x0000000436047c24 */ /* 0x000fe4000f8e02ff */
[----:B-1----:R-:W-:Y:S01]  /*207d0*/  @P1 IMAD.HI.U32 R8, R15, R10, RZ ;  /* 0x0000000a0f081227 */ /* 0x002fe200078e00ff */
[----:B------:R-:W-:-:S03]  /*207e0*/  SHF.R.S32.HI R10, RZ, 0x1f, R197 ;  /* 0x0000001fff0a7819 */ /* 0x000fc600000114c5 */
[C---:B------:R-:W-:Y:S01]  /*207f0*/  IMAD R11, R195.reuse, UR5, R4 ;  /* 0x00000005c30b7c24 */ /* 0x040fe2000f8e0204 */
[----:B------:R-:W-:Y:S01]  /*20800*/  SEL R28, R10, RZ, !P0 ;  /* 0x000000ff0a1c7207 */ /* 0x000fe20004000000 */
[----:B------:R-:W-:Y:S01]  /*20810*/  IMAD.WIDE.U32 R4, R195, UR4, R48 ;  /* 0x00000004c3047c25 */ /* 0x000fe2000f8e0030 */
[----:B------:R-:W-:-:S03]  /*20820*/  ULDC.64 UR4, c[0x0][0xb98] ;  /* 0x0002e60000047ab9 */ /* 0x000fc60000000a00 */
[----:B------:R-:W-:Y:S01]  /*20830*/  IMAD.MOV.U32 R7, RZ, RZ, R15 ;  /* 0x000000ffff077224 */ /* 0x000fe200078e000f */
[----:B---3--:R-:W-:Y:S01]  /*20840*/  @P1 SHF.R.U32.HI R7, RZ, R13, R8 ;  /* 0x0000000dff071219 */ /* 0x008fe20000011608 */
[----:B------:R-:W-:Y:S01]  /*20850*/  IMAD.WIDE R2, R9, 0x2, R2 ;  /* 0x0000000209027825 */ /* 0x000fe200078e0202 */
[----:B------:R-:W-:Y:S02]  /*20860*/  IADD3 R5, R5, R11, RZ ;  /* 0x0000000b05057210 */ /* 0x000fe40007ffe0ff */
[--C-:B------:R-:W-:Y:S01]  /*20870*/  SHF.R.S32.HI R11, RZ, 0x1f, R7.reuse ;  /* 0x0000001fff0b7819 */ /* 0x100fe20000011407 */
[----:B------:R-:W-:Y:S01]  /*20880*/  IMAD.MOV R10, RZ, RZ, -R7 ;  /* 0x000000ffff0a7224 */ /* 0x000fe200078e0a07 */
[C---:B------:R-:W-:Y:S01]  /*20890*/  IADD3 R13, P3, R2.reuse, 0x2000, RZ ;  /* 0x00002000020d7810 */ /* 0x040fe20007f7e0ff */
[----:B------:R-:W-:Y:S01]  /*208a0*/  IMAD.WIDE.U32 R4, R55, UR4, R4 ;  /* 0x0000000437047c25 */ /* 0x000fe2000f8e0004 */
[----:B------:R-:W-:Y:S02]  /*208b0*/  IADD3 R33, P6, R2, 0x4000, RZ ;  /* 0x0000400002217810 */ /* 0x000fe40007fde0ff */
[----:B------:R-:W-:Y:S01]  /*208c0*/  LOP3.LUT R12, R13, 0x380, RZ, 0xc0, !PT ;  /* 0x000003800d0c7812 */ /* 0x000fe200078ec0ff */
[----:B------:R-:W-:Y:S01]  /*208d0*/  IMAD R8, R28, UR4, RZ ;  /* 0x000000041c087c24 */ /* 0x000fe2000f8e02ff */
[----:B------:R-:W-:Y:S01]  /*208e0*/  IADD3 R4, P2, R7, R4, RZ ;  /* 0x0000000407047210 */ /* 0x000fe20007f5e0ff */
[----:B------:R-:W-:Y:S01]  /*208f0*/  IMAD R9, R21, R10, R15 ;  /* 0x0000000a15097224 */ /* 0x000fe200078e020f */
[----:B------:R-:W-:Y:S01]  /*20900*/  IADD3 R15, P0, R2, 0x1000, RZ ;  /* 0x00001000020f7810 */ /* 0x000fe20007f1e0ff */
[----:B------:R-:W-:Y:S01]  /*20910*/  IMAD R8, R55, UR5, R8 ;  /* 0x0000000537087c24 */ /* 0x000fe2000f8e0208 */
[----:B------:R-:W-:Y:S01]  /*20920*/  ULDC.64 UR4, c[0x0][0xb88] ;  /* 0x0002e20000047ab9 */ /* 0x000fe20000000a00 */
[----:B------:R-:W-:Y:S01]  /*20930*/  IMAD.IADD R14, R221, 0x1, R187 ;  /* 0x00000001dd0e7824 */ /* 0x000fe200078e02bb */
[----:B------:R-:W-:Y:S01]  /*20940*/  SHF.R.S32.HI R7, RZ, 0x1f, R9 ;  /* 0x0000001fff077819 */ /* 0x000fe20000011409 */
[----:B------:R-:W-:Y:S01]  /*20950*/  IMAD R57, R6, R21, RZ ;  /* 0x0000001506397224 */ /* 0x000fe200078e02ff */
[----:B------:R-:W-:-:S02]  /*20960*/  IADD3.X R5, R11, R5, R8, P2, !PT ;  /* 0x000000050b057210 */ /* 0x000fc400017fe408 */
[----:B------:R-:W-:Y:S01]  /*20970*/  IADD3 R25, P2, R2, 0x3000, RZ ;  /* 0x0000300002197810 */ /* 0x000fe20007f5e0ff */
[----:B------:R-:W-:Y:S01]  /*20980*/  IMAD R10, R7, UR4, RZ ;  /* 0x00000004070a7c24 */ /* 0x000fe2000f8e02ff */
[----:B------:R-:W-:Y:S01]  /*20990*/  SHF.R.U64 R12, R12, 0x3, RZ ;  /* 0x000000030c0c7819 */ /* 0x000fe200000012ff */
[----:B------:R-:W-:Y:S01]  /*209a0*/  IMAD.WIDE.U32 R4, R9, UR4, R4 ;  /* 0x0000000409047c25 */ /* 0x000fe2000f8e0004 */
[----:B------:R-:W-:Y:S02]  /*209b0*/  LOP3.LUT R24, R25, 0x380, RZ, 0xc0, !PT ;  /* 0x0000038019187812 */ /* 0x000fe400078ec0ff */
[----:B------:R-:W-:Y:S01]  /*209c0*/  LOP3.LUT R12, R12, R13, RZ, 0x3c, !PT ;  /* 0x0000000d0c0c7212 */ /* 0x000fe200078e3cff */
[----:B------:R-:W-:Y:S01]  /*209d0*/  IMAD R7, R9, UR5, R10 ;  /* 0x0000000509077c24 */ /* 0x000fe2000f8e020a */
[----:B------:R-:W-:Y:S01]  /*209e0*/  ULDC.64 UR4, c[0x0][0xb50] ;  /* 0x0002d40000047ab9 */ /* 0x000fe20000000a00 */
[----:B------:R-:W-:Y:S01]  /*209f0*/  SHF.R.U64 R24, R24, 0x3, RZ ;  /* 0x0000000318187819 */ /* 0x000fe200000012ff */
[----:B------:R-:W-:Y:S01]  /*20a00*/  IMAD.X R13, RZ, RZ, R3, P3 ;  /* 0x000000ffff0d7224 */ /* 0x000fe200018e0603 */
[----:B------:R-:W-:Y:S01]  /*20a10*/  LEA R10, P4, R4, UR4, 0x2 ;  /* 0x00000004040a7c11 */ /* 0x000fe2000f8810ff */
[----:B------:R-:W-:Y:S01]  /*20a20*/  IMAD.IADD R5, R5, 0x1, R7 ;  /* 0x0000000105057824 */ /* 0x000fe200078e0207 */
[----:B------:R-:W-:-:S02]  /*20a30*/  IADD3.X R9, RZ, R3, RZ, P0, !PT ;  /* 0x00000003ff097210 */ /* 0x000fc400007fe4ff */
[----:B------:R-:W-:Y:S01]  /*20a40*/  LOP3.LUT P0, RZ, R209, 0x3, RZ, 0xc0, !PT ;  /* 0x00000003d1ff7812 */ /* 0x000fe2000780c0ff */
[----:B------:R-:W-:Y:S01]  /*20a50*/  SHFL.IDX PT, R50, R10, RZ, 0x1c1f ;  /* 0x001c1fff0a327589 */ /* 0x000fe200000e0000 */
[----:B------:R-:W-:Y:S01]  /*20a60*/  LEA.HI.X R11, R4, UR5, R5, 0x2, P4 ;  /* 0x00000005040b7c11 */ /* 0x000fe2000a0f1405 */
[----:B------:R-:W-:Y:S01]  /*20a70*/  VIADD R4, R14, 0x8 ;  /* 0x000000080e047836 */ /* 0x000fe20000000000 */
[----:B------:R-:W-:Y:S01]  /*20a80*/  LOP3.LUT R24, R24, R25, RZ, 0x3c, !PT ;  /* 0x0000001918187212 */ /* 0x000fe200078e3cff */
[----:B------:R-:W-:Y:S01]  /*20a90*/  SHFL.IDX PT, R52, R10, 0x1, 0x1c1f ;  /* 0x003c1f000a347f89 */ /* 0x000fe200000e0000 */
[----:B------:R-:W-:Y:S01]  /*20aa0*/  IMAD.X R25, RZ, RZ, R3, P2 ;  /* 0x000000ffff197224 */ /* 0x000fe200010e0603 */
[-C--:B------:R-:W-:Y:S01]  /*20ab0*/  ISETP.GE.OR P2, PT, R14, R57.reuse, P0 ;  /* 0x000000390e00720c */ /* 0x080fe20000746670 */
[----:B------:R-:W-:Y:S01]  /*20ac0*/  ULDC.64 UR4, c[0x0][0xaa0] ;  /* 0x0002a80000047ab9 */ /* 0x000fe20000000a00 */
[----:B------:R-:W1:Y:S01]  /*20ad0*/  SHFL.IDX PT, R51, R11, RZ, 0x1c1f ;  /* 0x001c1fff0b337589 */ /* 0x000e6200000e0000 */
[----:B------:R-:W-:-:S02]  /*20ae0*/  ISETP.GE.OR P0, PT, R4, R57, P0 ;  /* 0x000000390400720c */ /* 0x000fc40000706670 */
[C---:B------:R-:W-:Y:S01]  /*20af0*/  IADD3 R5, P3, R2.reuse, 0x7000, RZ ;  /* 0x0000700002057810 */ /* 0x040fe20007f7e0ff */
[----:B------:R-:W2:Y:S01]  /*20b00*/  SHFL.IDX PT, R53, R11, 0x1, 0x1c1f ;  /* 0x003c1f000b357f89 */ /* 0x000ea200000e0000 */
[C---:B------:R-:W-:Y:S02]  /*20b10*/  IADD3 R37, P5, R2.reuse, 0x5000, RZ ;  /* 0x0000500002257810 */ /* 0x040fe40007fbe0ff */
[C---:B------:R-:W-:Y:S02]  /*20b20*/  IADD3 R41, P4, R2.reuse, 0x6000, RZ ;  /* 0x0000600002297810 */ /* 0x040fe40007f9e0ff */
[----:B------:R-:W-:Y:S02]  /*20b30*/  LOP3.LUT R7, R2, 0x380, RZ, 0xc0, !PT ;  /* 0x0000038002077812 */ /* 0x000fe400078ec0ff */
[----:B------:R-:W-:Y:S01]  /*20b40*/  LOP3.LUT R32, R33, 0x380, RZ, 0xc0, !PT ;  /* 0x0000038021207812 */ /* 0x000fe200078ec0ff */
[----:B------:R-:W-:Y:S01]  /*20b50*/  IMAD R49, R49, UR4, RZ ;  /* 0x0000000431317c24 */ /* 0x000fe2000f8e02ff */
[----:B------:R-:W-:Y:S01]  /*20b60*/  LOP3.LUT R4, R5, 0x380, RZ, 0xc0, !PT ;  /* 0x0000038005047812 */ /* 0x000fe200078ec0ff */
[----:B------:R-:W-:Y:S01]  /*20b70*/  IMAD.X R45, RZ, RZ, R3, P3 ;  /* 0x000000ffff2d7224 */ /* 0x000fe200018e0603 */
[----:B------:R-:W-:-:S02]  /*20b80*/  LOP3.LUT R36, R37, 0x380, RZ, 0xc0, !PT ;  /* 0x0000038025247812 */ /* 0x000fc400078ec0ff */
[----:B------:R-:W-:Y:S02]  /*20b90*/  LOP3.LUT R40, R41, 0x380, RZ, 0xc0, !PT ;  /* 0x0000038029287812 */ /* 0x000fe400078ec0ff */
[----:B------:R-:W-:Y:S02]  /*20ba0*/  SHF.R.U64 R7, R7, 0x3, RZ ;  /* 0x0000000307077819 */ /* 0x000fe400000012ff */
[----:B------:R-:W-:Y:S02]  /*20bb0*/  SHF.R.U64 R4, R4, 0x3, RZ ;  /* 0x0000000304047819 */ /* 0x000fe400000012ff */
[----:B------:R-:W-:Y:S01]  /*20bc0*/  SHF.R.U64 R32, R32, 0x3, RZ ;  /* 0x0000000320207819 */ /* 0x000fe200000012ff */
[----:B-1----:R1:W-:Y:S01]  /*20bd0*/  @!P2 ST.E desc[UR60][R50.64], R0 ;  /* 0x000000003200a985 */ /* 0x0023e2000c10193c */
[----:B------:R-:W-:Y:S02]  /*20be0*/  SHF.R.U64 R36, R36, 0x3, RZ ;  /* 0x0000000324247819 */ /* 0x000fe400000012ff */
[----:B------:R-:W-:Y:S01]  /*20bf0*/  SHF.R.U64 R40, R40, 0x3, RZ ;  /* 0x0000000328287819 */ /* 0x000fe200000012ff */
[----:B--2---:R2:W-:Y:S01]  /*20c00*/  @!P0 ST.E desc[UR60][R52.64], R20 ;  /* 0x0000001434008985 */ /* 0x0045e2000c10193c */
[----:B------:R-:W-:-:S02]  /*20c10*/  LOP3.LUT R2, R7, R2, RZ, 0x3c, !PT ;  /* 0x0000000207027212 */ /* 0x000fc400078e3cff */
[----:B------:R-:W-:Y:S01]  /*20c20*/  LOP3.LUT R32, R32, R33, RZ, 0x3c, !PT ;  /* 0x0000002120207212 */ /* 0x000fe200078e3cff */
[----:B------:R-:W-:Y:S01]  /*20c30*/  IMAD R49, R48, UR5, R49 ;  /* 0x0000000530317c24 */ /* 0x000fe2000f8e0231 */
[----:B------:R-:W-:Y:S01]  /*20c40*/  LOP3.LUT R36, R36, R37, RZ, 0x3c, !PT ;  /* 0x0000002524247212 */ /* 0x000fe200078e3cff */
[--C-:B------:R-:W-:Y:S01]  /*20c50*/  IMAD.X R37, RZ, RZ, R3.reuse, P5 ;  /* 0x000000ffff257224 */ /* 0x100fe200028e0603 */
[----:B------:R-:W-:Y:S01]  /*20c60*/  LOP3.LUT R40, R40, R41, RZ, 0x3c, !PT ;  /* 0x0000002928287212 */ /* 0x000fe200078e3cff */
[----:B-1----:R-:W1:Y:S01]  /*20c70*/  @P1 LDC R51, c[0x0][0xbec] ;  /* 0x0002fb00ff331b82 */ /* 0x002e620000000800 */
[----:B------:R-:W-:Y:S01]  /*20c80*/  LOP3.LUT R44, R4, R5, RZ, 0x3c, !PT ;  /* 0x00000005042c7212 */ /* 0x000fe200078e3cff */
[----:B------:R-:W-:Y:S01]  /*20c90*/  IMAD.X R41, RZ, RZ, R3, P4 ;  /* 0x000000ffff297224 */ /* 0x000fe200020e0603 */
[----:B------:R-:W-:Y:S01]  /*20ca0*/  IADD3.X R33, RZ, R3, RZ, P6, !PT ;  /* 0x00000003ff217210 */ /* 0x000fe200037fe4ff */
[----:B------:R3:W5:Y:S01]  /*20cb0*/  LD.E.128 R4, desc[UR60][R2.64] ;  /* 0x0000003c02047980 */ /* 0x000762000c101d00 */
[----:B------:R-:W-:-:S03]  /*20cc0*/  LOP3.LUT R8, R15, 0x380, RZ, 0xc0, !PT ;  /* 0x000003800f087812 */ /* 0x000fc600078ec0ff */
[----:B--2---:R-:W2:Y:S01]  /*20cd0*/  @P1 LDC R53, c[0x0][0xbf0] ;  /* 0x0002fc00ff351b82 */ /* 0x004ea20000000800 */
[----:B------:R-:W-:Y:S01]  /*20ce0*/  IMAD R0, R194, 0x20, R200 ;  /* 0x00000020c2007824 */ /* 0x000fe200078e02c8 */
[----:B------:R-:W-:Y:S01]  /*20cf0*/  SHF.R.U64 R8, R8, 0x3, RZ ;  /* 0x0000000308087819 */ /* 0x000fe200000012ff */
[----:B------:R-:W5:Y:S01]  /*20d00*/  LD.E.128 R24, desc[UR60][R24.64] ;  /* 0x0000003c18187980 */ /* 0x000f62000c101d00 */
[----:B---3--:R-:W-:Y:S01]  /*20d10*/  IMAD.WIDE.U32 R2, R48, UR4, RZ ;  /* 0x0000000430027c25 */ /* 0x008fe2000f8e00ff */
[----:B------:R-:W-:Y:S01]  /*20d20*/  ULDC.64 UR4, c[0x0][0xae8] ;  /* 0x0002ba0000047ab9 */ /* 0x000fe20000000a00 */
[----:B------:R-:W-:Y:S01]  /*20d30*/  LOP3.LUT R8, R8, R15, RZ, 0x3c, !PT ;  /* 0x0000000f08087212 */ /* 0x000fe200078e3cff */
[----:B------:R-:W5:Y:S01]  /*20d40*/  LD.E.128 R32, desc[UR60][R32.64] ;  /* 0x0000003c20207980 */ /* 0x000f62000c101d00 */
[----:B------:R-:W-:Y:S01]  /*20d50*/  IMAD R20, R54, UR4, RZ ;  /* 0x0000000436147c24 */ /* 0x000fe2000f8e02ff */
[----:B------:R-:W-:Y:S01]  /*20d60*/  IADD3 R3, R3, R49, RZ ;  /* 0x0000003103037210 */ /* 0x000fe20007ffe0ff */
[----:B------:R-:W-:Y:S01]  /*20d70*/  IMAD.IADD R48, R187, 0x1, R0 ;  /* 0x00000001bb307824 */ /* 0x000fe200078e0200 */
[----:B------:R-:W5:Y:S01]  /*20d80*/  LD.E.128 R12, desc[UR60][R12.64] ;  /* 0x0000003c0c0c7980 */ /* 0x000f62000c101d00 */
[----:B------:R-:W-:-:S02]  /*20d90*/  IMAD R49, R195, UR5, R20 ;  /* 0x00000005c3317c24 */ /* 0x000fc4000f8e0214 */
[----:B------:R-:W-:Y:S01]  /*20da0*/  IMAD.WIDE.U32 R2, R195, UR4, R2 ;  /* 0x00000004c3027c25 */ /* 0x000fe2000f8e0002 */
[----:B------:R-:W-:Y:S01]  /*20db0*/  ULDC.64 UR4, c[0x0][0xaf0] ;  /* 0x0002bc0000047ab9 */ /* 0x000fe20000000a00 */
[----:B------:R-:W5:Y:S02]  /*20dc0*/  LD.E.128 R8, desc[UR60][R8.64] ;  /* 0x0000003c08087980 */ /* 0x000f64000c101d00 */
[----:B-1----:R-:W-:Y:S02]  /*20dd0*/  @P1 IMAD.HI.U32 R0, R48, R51, RZ ;  /* 0x0000003330001227 */ /* 0x002fe400078e00ff */
[----:B------:R-:W5:Y:S02]  /*20de0*/  LD.E.128 R36, desc[UR60][R36.64] ;  /* 0x0000003c24247980 */ /* 0x000f64000c101d00 */
[----:B------:R-:W-:Y:S01]  /*20df0*/  IMAD.IADD R3, R3, 0x1, R49 ;  /* 0x0000000103037824 */ /* 0x000fe200078e0231 */
[----:B------:R-:W-:Y:S01]  /*20e00*/  MOV R49, R48 ;  /* 0x0000003000317202 */ /* 0x000fe20000000f00 */
[----:B------:R-:W-:Y:S01]  /*20e10*/  IMAD R20, R28, UR4, RZ ;  /* 0x000000041c147c24 */ /* 0x000fe2000f8e02ff */
[----:B--2---:R-:W-:Y:S01]  /*20e20*/  @P1 SHF.R.U32.HI R49, RZ, R53, R0 ;  /* 0x00000035ff311219 */ /* 0x004fe20000011600 */
[C---:B------:R-:W-:Y:S01]  /*20e30*/  IMAD.WIDE.U32 R2, R55.reuse, UR4, R2 ;  /* 0x0000000437027c25 */ /* 0x040fe2000f8e0002 */
[----:B------:R-:W5:Y:S02]  /*20e40*/  LD.E.128 R40, desc[UR60][R40.64] ;  /* 0x0000003c28287980 */ /* 0x000f64000c101d00 */
[--C-:B------:R-:W-:Y:S01]  /*20e50*/  SHF.R.S32.HI R0, RZ, 0x1f, R49.reuse ;  /* 0x0000001fff007819 */ /* 0x100fe20000011431 */
[----:B------:R-:W-:Y:S01]  /*20e60*/  IMAD R51, R55, UR5, R20 ;  /* 0x0000000537337c24 */ /* 0x000fe2000f8e0214 */
[----:B------:R-:W-:Y:S01]  /*20e70*/  ULDC.64 UR4, c[0x0][0xae0] ;  /* 0x0002b80000047ab9 */ /* 0x000fe20000000a00 */
[----:B------:R-:W-:Y:S01]  /*20e80*/  IMAD.MOV R20, RZ, RZ, -R49 ;  /* 0x000000ffff147224 */ /* 0x000fe200078e0a31 */
[----:B------:R-:W5:Y:S01]  /*20e90*/  LD.E.128 R44, desc[UR60][R44.64] ;  /* 0x0000003c2c2c7980 */ /* 0x000f62000c101d00 */
[----:B------:R-:W-:-:S02]  /*20ea0*/  IMAD.IADD R3, R3, 0x1, R51 ;  /* 0x0000000103037824 */ /* 0x000fc400078e0233 */
[----:B------:R-:W-:Y:S01]  /*20eb0*/  IMAD R0, R0, UR4, RZ ;  /* 0x0000000400007c24 */ /* 0x000fe2000f8e02ff */
[----:B------:R-:W-:Y:S01]  /*20ec0*/  @!PT LDS RZ, [RZ] ;  /* 0x00000000fffff984 */ /* 0x000fe20000000800 */
[----:B------:R-:W-:Y:S01]  /*20ed0*/  @!PT LDS RZ, [RZ] ;  /* 0x00000000fffff984 */ /* 0x000fe20000000800 */
[----:B------:R-:W-:Y:S01]  /*20ee0*/  @!PT LDS RZ, [RZ] ;  /* 0x00000000fffff984 */ /* 0x000fe20000000800 */
[----:B------:R-:W-:Y:S01]  /*20ef0*/  @!PT LDS RZ, [RZ] ;  /* 0x00000000fffff984 */ /* 0x000fe20000000800 */
[----:B------:R1:W-:Y:S06]  /*20f00*/  MEMBAR.ALL.CTA ;  /* 0x0000000000007992 */ /* 0x0003ec0000008000 */
[----:B-1----:R-:W1:Y:S01]  /*20f10*/  FENCE.VIEW.ASYNC.S ;  /* 0x00000000000073c6 */ /* 0x002e620000000000 */
[----:B------:R-:W-:Y:S02]  /*20f20*/  IMAD R21, R21, R20, R48 ;  /* 0x0000001415157224 */ /* 0x000fe400078e0230 */
[----:B------:R-:W-:-:S02]  /*20f30*/  IMAD R51, R49, UR5, R0 ;  /* 0x0000000531337c24 */ /* 0x000fc4000f8e0200 */
[----:B------:R-:W-:Y:S01]  /*20f40*/  IMAD.WIDE.U32 R2, R49, UR4, R2 ;  /* 0x0000000431027c25 */ /* 0x000fe2000f8e0002 */
[----:B------:R-:W-:Y:S01]  /*20f50*/  SHF.R.S32.HI R0, RZ, 0x1f, R21 ;  /* 0x0000001fff007819 */ /* 0x000fe20000011415 */
[----:B------:R-:W-:Y:S02]  /*20f60*/  ULDC.64 UR4, c[0x0][0xad8] ;  /* 0x0002b60000047ab9 */ /* 0x000fe40000000a00 */
[----:B------:R-:W-:Y:S01]  /*20f70*/  IMAD.IADD R50, R200, 0x1, R187 ;  /* 0x00000001c8327824 */ /* 0x000fe200078e02bb */
[----:B------:R-:W-:Y:S01]  /*20f80*/  IADD3 R3, R3, R51, RZ ;  /* 0x0000003303037210 */ /* 0x000fe20007ffe0ff */
[----:B------:R-:W-:Y:S02]  /*20f90*/  IMAD R20, R0, UR4, RZ ;  /* 0x0000000400147c24 */ /* 0x000fe4000f8e02ff */
[----:B------:R-:W-:Y:S02]  /*20fa0*/  VIADD R0, R50, 0x20 ;  /* 0x0000002032007836 */ /* 0x000fe40000000000 */
[----:B------:R-:W-:-:S02]  /*20fb0*/  IMAD R49, R21, UR5, R20 ;  /* 0x0000000515317c24 */ /* 0x000fc4000f8e0214 */
[----:B------:R-:W-:Y:S01]  /*20fc0*/  IMAD.WIDE.U32 R2, R21, UR4, R2 ;  /* 0x0000000415027c25 */ /* 0x000fe2000f8e0002 */
[-C--:B------:R-:W-:Y:S01]  /*20fd0*/  ISETP.GE.AND P0, PT, R0, R57.reuse, PT ;  /* 0x000000390000720c */ /* 0x080fe20003f06270 */
[----:B------:R-:W-:Y:S01]  /*20fe0*/  ULDC.64 UR4, c[0x0][0xa80] ;  /* 0x0002a00000047ab9 */ /* 0x000fe20000000a00 */
[----:B------:R-:W-:Y:S01]  /*20ff0*/  ISETP.GE.AND P2, PT, R50, R57, PT ;  /* 0x000000393200720c */ /* 0x000fe20003f46270 */
[----:B------:R-:W-:Y:S01]  /*21000*/  VIADD R0, R18, 0x2a820 ;  /* 0x0002a82012007836 */ /* 0x000fe20000000000 */
[----:B------:R-:W-:Y:S02]  /*21010*/  IADD3 R3, R3, R49, RZ ;  /* 0x0000003103037210 */ /* 0x000fe40007ffe0ff */
[----:B------:R-:W-:Y:S01]  /*21020*/  LEA R28, P3, R2, UR4, 0x1 ;  /* 0x00000004021c7c11 */ /* 0x000fe2000f8608ff */
[----:B------:R-:W-:Y:S01]  /*21030*/  VIADD R20, R50, 0x40 ;  /* 0x0000004032147836 */ /* 0x000fe20000000000 */
[----:B------:R-:W-:Y:S02]  /*21040*/  PRMT R0, RZ, 0x654, R0 ;  /* 0x00000654ff007816 */ /* 0x000fe40000000000 */
[----:B------:R-:W-:Y:S01]  /*21050*/  LEA.HI.X R48, R2, UR5, R3, 0x1, P3 ;  /* 0x0000000502307c11 */ /* 0x000fe200098f0c03 */
[----:B------:R-:W-:Y:S01]  /*21060*/  BSSY B1, `(.L_x_1850) ;  /* 0x000000f000017945 */ /* 0x000fe20003800000 */
[----:B------:R-:W-:Y:S01]  /*21070*/  ISETP.GE.AND P1, PT, R20, R57, PT ;  /* 0x000000391400720c */ /* 0x000fe20003f26270 */
[----:B-1----:R1:W-:Y:S01]  /*21080*/  SYNCS.ARRIVE.TRANS64.RED.A1T0 RZ, [R0+URZ], RZ ;  /* 0x000000ff00ff79a7 */ /* 0x0023e2000810043f */
[----:B------:R2:W3:Y:S04]  /*21090*/  SHFL.IDX PT, R20, R28, RZ, 0x181f ;  /* 0x00181fff1c147589 */ /* 0x0004e800000e0000 */
[----:B-1----:R2:W1:Y:S01]  /*210a0*/  SHFL.IDX PT, R0, R48, RZ, 0x181f ;  /* 0x00181fff30007589 */ /* 0x00246200000e0000 */
[----:B------:R-:W-:Y:S06]  /*210b0*/  @P2 BRA `(.L_x_1851) ;  /* 0x0000000000242947 */ /* 0x000fec0003800000 */
[----:B------:R-:W-:Y:S02]  /*210c0*/  ULDC UR4, c[0x0][0xac8] ;  /* 0x0002b20000047ab9 */ /* 0x000fe40000000800 */
[----:B------:R-:W-:Y:S02]  /*210d0*/  ISETP.GE.AND P2, PT, R192, UR4, PT ;  /* 0x00000004c0007c0c */ /* 0x000fe4000bf46270 */
[----:B------:R-:W-:-:S11]  /*210e0*/  ISETP.GE.AND P3, PT, R193, UR4, PT ;  /* 0x00000004c1007c0c */ /* 0x000fd6000bf66270 */
[CC--:B---3--:R-:W-:Y:S02]  /*210f0*/  @!P2 LEA R2, P4, R192.reuse, R20.reuse, 0x1 ;  /* 0x00000014c002a211 */ /* 0x0c8fe400078808ff */
[C---:B------:R-:W-:Y:S02]  /*21100*/  @!P3 LEA R20, P5, R193.reuse, R20, 0x1 ;  /* 0x00000014c114b211 */ /* 0x040fe400078a08ff */
[-C--:B-1----:R-:W-:Y:S02]  /*21110*/  @!P2 LEA.HI.X R3, R192, R0.reuse, R225, 0x1, P4 ;  /* 0x00000000c003a211 */ /* 0x082fe400020f0ce1 */
[----:B------:R-:W-:-:S03]  /*21120*/  @!P3 LEA.HI.X R21, R193, R0, R224, 0x1, P5 ;  /* 0x00000000c115b211 */ /* 0x000fc600028f0ce0 */
[----:B-----5:R4:W-:Y:S04]  /*21130*/  @!P2 ST.E.128 desc[UR60][R2.64], R4 ;  /* 0x000000040200a985 */ /* 0x0209e8000c101d3c */
[----:B------:R4:W-:Y:S02]  /*21140*/  @!P3 ST.E.128 desc[UR60][R20.64], R32 ;  /* 0x000000201400b985 */ /* 0x0009e4000c101d3c */
.L_x_1851:
[----:B------:R-:W-:Y:S05]  /*21150*/  BSYNC B1 ;  /* 0x0000000000017941 */ /* 0x000fea0003800000 */
.L_x_1850:
[----:B-1----:R1:W0:Y:S01]  /*21160*/  SHFL.IDX PT, R0, R48, 0x1, 0x181f ;  /* 0x00381f0030007f89 */ /* 0x00222200000e0000 */
        /* <DEDUP_REMOVED lines=12> */
.L_x_1853:
[----:B------:R-:W-:Y:S05]  /*21230*/  BSYNC B1 ;  /* 0x0000000000017941 */ /* 0x000fea0003800000 */
.L_x_1852:
        /* <DEDUP_REMOVED lines=13> */
.L_x_1855:
[----:B------:R-:W-:Y:S05]  /*21310*/  BSYNC B1 ;  /* 0x0000000000017941 */ /* 0x000fea0003800000 */
.L_x_1854:
[----:B0-----:R-:W-:Y:S01]  /*21320*/  VIADD R0, R50, 0x60 ;  /* 0x0000006032007836 */ /* 0x001fe20000000000 */
[----:B-12---:R-:W0:Y:S04]  /*21330*/  SHFL.IDX PT, R48, R48, 0x3, 0x181f ;  /* 0x00781f0030307f89 */ /* 0x006e2800000e0000 */
        /* <DEDUP_REMOVED lines=10> */
[----:B--2---:R-:W-:-:S04]  /*213e0*/  LEA R2, P0, R193, R28, 0x1 ;  /* 0x0000001cc1027211 */ /* 0x004fc800078008ff */
[----:B------:R-:W-:-:S05]  /*213f0*/  LEA.HI.X R3, R193, R48, R224, 0x1, P0 ;  /* 0x00000030c1037211 */ /* 0x000fca00000f0ce0 */
[----:B------:R4:W-:Y:S01]  /*21400*/  ST.E.128 desc[UR60][R2.64], R44 ;  /* 0x0000002c02007985 */ /* 0x0009e2000c101d3c */
[----:B------:R-:W-:Y:S05]  /*21410*/  BRA `(.L_x_1856) ;  /* 0x0000000800b47947 */ /* 0x000fea0003800000 */
.L_x_1848:
[----:B------:R-:W-:Y:S01]  /*21420*/  ULDC.64 UR4, c[0x0][0xc00] ;  /* 0x0003000000047ab9 */ /* 0x000fe20000000a00 */
[----:B------:R-:W2:Y:S01]  /*21430*/  LDC.64 R2, c[0x0][0xc00] ;  /* 0x00030000ff027b82 */ /* 0x000ea20000000a00 */
[----:B------:R-:W-:Y:S01]  /*21440*/  ISETP.NE.U32.AND P0, PT, RZ, UR4, PT ;  /* 0x00000004ff007c0c */ /* 0x000fe2000bf05070 */
[----:B------:R-:W-:-:S03]  /*21450*/  IMAD.MOV.U32 R6, RZ, RZ, RZ ;  /* 0x000000ffff067224 */ /* 0x000fc600078e00ff */
[----:B------:R-:W-:Y:S01]  /*21460*/  ISETP.NE.AND.EX P0, PT, RZ, UR5, PT, P0 ;  /* 0x00000005ff007c0c */ /* 0x000fe2000bf05300 */
[----:B------:R-:W-:Y:S02]  /*21470*/  ULDC.64 UR4, c[0x0][0xc08] ;  /* 0x0003020000047ab9 */ /* 0x000fe40000000a00 */
[----:B------:R-:W-:Y:S01]  /*21480*/  ISETP.NE.U32.AND P1, PT, RZ, UR4, PT ;  /* 0x00000004ff007c0c */ /* 0x000fe2000bf25070 */
[----:B------:R-:W3:Y:S03]  /*21490*/  LDC R21, c[0x0][0xbe8] ;  /* 0x0002fa00ff157b82 */ /* 0x000ee60000000800 */
[----:B------:R-:W-:Y:S01]  /*214a0*/  ISETP.NE.AND.EX P1, PT, RZ, UR5, PT, P1 ;  /* 0x00000005ff007c0c */ /* 0x000fe2000bf25310 */
[----:B--2---:R-:W-:-:S12]  /*214b0*/  IMAD.WIDE R2, R197, 0x4, R2 ;  /* 0x00000004c5027825 */ /* 0x004fd800078e0202 */
[----:B------:R-:W2:Y:S01]  /*214c0*/  @P1 LDC.64 R4, c[0x0][0xc08] ;  /* 0x00030200ff041b82 */ /* 0x000ea20000000a00 */
[----:B------:R-:W-:Y:S02]  /*214d0*/  ULDC UR4, c[0x0][0xa88] ;  /* 0x0002a20000047ab9 */ /* 0x000fe40000000800 */
[----:B------:R-:W-:Y:S01]  /*214e0*/  IMAD.U32 R0, RZ, RZ, UR4 ;  /* 0x00000004ff007e24 */ /* 0x000fe2000f8e00ff */
[----:B------:R4:W5:Y:S01]  /*214f0*/  @P0 LDG.E R6, desc[UR60][R2.64] ;  /* 0x0000003c02060981 */ /* 0x000962000c1e1900 */
[----:B--2---:R-:W-:-:S05]  /*21500*/  @P1 IMAD.WIDE R4, R197, 0x4, R4 ;  /* 0x00000004c5041825 */ /* 0x004fca00078e0204 */
[----:B------:R4:W5:Y:S01]  /*21510*/  @P1 LDG.E R0, desc[UR60][R4.64] ;  /* 0x0000003c04001981 */ /* 0x000962000c1e1900 */
[----:B---3--:R-:W-:Y:S01]  /*21520*/  ISETP.NE.AND P2, PT, R21, 0x1, PT ;  /* 0x000000011500780c */ /* 0x008fe20003f45270 */
[----:B------:R-:W2:-:S12]  /*21530*/  S2R R8, SR_TID.X ;  /* 0x0000000000087919 */ /* 0x000e980000002100 */
[----:B------:R-:W3:Y:S08]  /*21540*/  @P2 LDC R20, c[0x0][0xbec] ;  /* 0x0002fb00ff142b82 */ /* 0x000ef00000000800 */
[----:B------:R-:W0:Y:S01]  /*21550*/  @P2 LDC R25, c[0x0][0xbf0] ;  /* 0x0002fc00ff192b82 */ /* 0x000e220000000800 */
[----:B--2---:R-:W-:-:S04]  /*21560*/  IADD3 R7, R8, -0x80, RZ ;  /* 0xffffff8008077810 */ /* 0x004fc80007ffe0ff */
[----:B------:R-:W-:Y:S02]  /*21570*/  ISETP.GE.AND P3, PT, R7, 0x80, PT ;  /* 0x000000800700780c */ /* 0x000fe40003f66270 */
[----:B------:R-:W-:Y:S01]  /*21580*/  SHF.R.S32.HI R7, RZ, 0x1f, R197 ;  /* 0x0000001fff077819 */ /* 0x000fe200000114c5 */
[----:B----4-:R-:W-:Y:S10]  /*21590*/  @P1 BRA `(.L_x_1857) ;  /* 0x0000000000101947 */ /* 0x010ff40003800000 */
[----:B------:R-:W-:Y:S05]  /*215a0*/  @!P0 BRA `(.L_x_1857) ;  /* 0x00000000000c8947 */ /* 0x000fea0003800000 */
[----:B------:R-:W2:Y:S04]  /*215b0*/  LDG.E R5, desc[UR60][R2.64] ;  /* 0x0000003c02057981 */ /* 0x000ea8000c1e1900 */
[----:B-----5:R-:W2:Y:S02]  /*215c0*/  LDG.E R0, desc[UR60][R2.64+0x4] ;  /* 0x0000043c02007981 */ /* 0x020ea4000c1e1900 */
[----:B--2---:R-:W-:-:S07]  /*215d0*/  IMAD.IADD R0, R0, 0x1, -R5 ;  /* 0x0000000100007824 */ /* 0x004fce00078e0a05 */
.L_x_1857:
[----:B------:R-:W-:Y:S01]  /*215e0*/  BSSY B1, `(.L_x_1858) ;  /* 0x000002c000017945 */ /* 0x000fe20003800000 */
[----:B------:R-:W-:Y:S02]  /*215f0*/  SHF.R.S32.HI R10, RZ, 0x1f, R195 ;  /* 0x0000001fff0a7819 */ /* 0x000fe400000114c3 */
[----:B------:R-:W-:Y:S02]  /*21600*/  SEL R13, R197, RZ, !P0 ;  /* 0x000000ffc50d7207 */ /* 0x000fe40004000000 */
[----:B------:R-:W-:Y:S02]  /*21610*/  SEL R12, R7, RZ, !P0 ;  /* 0x000000ff070c7207 */ /* 0x000fe40004000000 */
[----:B-----5:R-:W-:Y:S01]  /*21620*/  SHF.R.S32.HI R11, RZ, 0x1f, R6 ;  /* 0x0000001fff0b7819 */ /* 0x020fe20000011406 */
[----:B------:R-:W-:Y:S06]  /*21630*/  @P3 BRA `(.L_x_1859) ;  /* 0x0000000000983947 */ /* 0x000fec0003800000 */
[----:B------:R-:W2:Y:S01]  /*21640*/  LDC R14, c[0x0][0xbe8] ;  /* 0x0002fa00ff0e7b82 */ /* 0x000ea20000000800 */
[----:B------:R-:W-:Y:S01]  /*21650*/  IADD3 R9, R187, -0x80, R8 ;  /* 0xffffff80bb097810 */ /* 0x000fe20007ffe008 */
[----:B--2---:R-:W-:-:S05]  /*21660*/  IMAD R2, R0, R14, RZ ;  /* 0x0000000e00027224 */ /* 0x004fca00078e02ff */
        /* <DEDUP_REMOVED lines=9> */
[----:B------:R-:W2:Y:S01]  /*21700*/  @P0 LDC R4, c[0x0][0xbec] ;  /* 0x0002fb00ff040b82 */ /* 0x000ea20000000800 */
[----:B------:R-:W-:Y:S01]  /*21710*/  IMAD R7, R195, UR5, R8 ;  /* 0x00000005c3077c24 */ /* 0x000fe2000f8e0208 */
[----:B------:R-:W-:-:S03]  /*21720*/  ULDC.64 UR4, c[0x0][0xb98] ;  /* 0x0002e60000047ab9 */ /* 0x000fc60000000a00 */
[----:B------:R-:W-:-:S03]  /*21730*/  IMAD.IADD R3, R3, 0x1, R7 ;  /* 0x0000000103037824 */ /* 0x000fc600078e0207 */
[----:B------:R-:W4:Y:S01]  /*21740*/  @P0 LDC R15, c[0x0][0xbf0] ;  /* 0x0002fc00ff0f0b82 */ /* 0x000f220000000800 */
[----:B------:R-:W-:-:S04]  /*21750*/  IMAD.WIDE.U32 R2, R13, UR4, R2 ;  /* 0x000000040d027c25 */ /* 0x000fc8000f8e0002 */
[----:B--2---:R-:W-:-:S05]  /*21760*/  @P0 IMAD.HI.U32 R4, R9, R4, RZ ;  /* 0x0000000409040227 */ /* 0x004fca00078e00ff */
        /* <DEDUP_REMOVED lines=16> */
[----:B------:R-:W-:Y:S02]  /*21870*/  LEA.HI.X R5, R2, UR5, R3, 0x2, P0 ;  /* 0x0000000502057c11 */ /* 0x000fe400080f1403 */
[----:B------:R-:W-:-:S05]  /*21880*/  MOV R3, 0xff800000 ;  /* 0xff80000000037802 */ /* 0x000fca0000000f00 */
[----:B------:R2:W-:Y:S02]  /*21890*/  STG.E desc[UR60][R4.64], R3 ;  /* 0x0000000304007986 */ /* 0x0005e4000c10193c */
.L_x_1859:
[----:B------:R-:W-:Y:S05]  /*218a0*/  BSYNC B1 ;  /* 0x0000000000017941 */ /* 0x000fea0003800000 */
.L_x_1858:
[----:B------:R-:W-:Y:S01]  /*218b0*/  ULDC.64 UR4, c[0x0][0xaa0] ;  /* 0x0002a80000047ab9 */ /* 0x000fe20000000a00 */
[----:B--2---:R-:W-:Y:S01]  /*218c0*/  IMAD R4, R194, 0x20, R200 ;  /* 0x00000020c2047824 */ /* 0x004fe200078e02c8 */
[----:B------:R-:W-:Y:S01]  /*218d0*/  BSSY B1, `(.L_x_1860) ;  /* 0x0000037000017945 */ /* 0x000fe20003800000 */
[----:B------:R-:W-:Y:S02]  /*218e0*/  IMAD R3, R11, UR4, RZ ;  /* 0x000000040b037c24 */ /* 0x000fe4000f8e02ff */
[----:B------:R-:W-:Y:S02]  /*218f0*/  IMAD.IADD R9, R187, 0x1, R4 ;  /* 0x00000001bb097824 */ /* 0x000fe400078e0204 */
[C---:B------:R-:W-:Y:S02]  /*21900*/  IMAD R5, R6.reuse, UR5, R3 ;  /* 0x0000000506057c24 */ /* 0x040fe4000f8e0203 */
[----:B------:R-:W-:Y:S01]  /*21910*/  IMAD.WIDE.U32 R2, R6, UR4, RZ ;  /* 0x0000000406027c25 */ /* 0x000fe2000f8e00ff */
[----:B------:R-:W-:-:S03]  /*21920*/  ULDC.64 UR4, c[0x0][0xae8] ;  /* 0x0002ba0000047ab9 */ /* 0x000fc60000000a00 */
[----:B------:R-:W-:Y:S01]  /*21930*/  IMAD.IADD R3, R3, 0x1, R5 ;  /* 0x0000000103037824 */ /* 0x000fe200078e0205 */
[----:B------:R-:W-:Y:S01]  /*21940*/  MOV R5, R9 ;  /* 0x0000000900057202 */ /* 0x000fe20000000f00 */
[----:B------:R-:W-:Y:S02]  /*21950*/  IMAD R6, R10, UR4, RZ ;  /* 0x000000040a067c24 */ /* 0x000fe4000f8e02ff */
[----:B---3--:R-:W-:-:S04]  /*21960*/  @P2 IMAD.HI.U32 R4, R9, R20, RZ ;  /* 0x0000001409042227 */ /* 0x008fc800078e00ff */
[C---:B------:R-:W-:Y:S01]  /*21970*/  IMAD R7, R195.reuse, UR5, R6 ;  /* 0x00000005c3077c24 */ /* 0x040fe2000f8e0206 */
[----:B0-----:R-:W-:Y:S01]  /*21980*/  @P2 SHF.R.U32.HI R5, RZ, R25, R4 ;  /* 0x00000019ff052219 */ /* 0x001fe20000011604 */
[----:B------:R-:W-:Y:S01]  /*21990*/  IMAD.WIDE.U32 R2, R195, UR4, R2 ;  /* 0x00000004c3027c25 */ /* 0x000fe2000f8e0002 */
[----:B------:R-:W-:Y:S02]  /*219a0*/  ULDC.64 UR4, c[0x0][0xaf0] ;  /* 0x0002bc0000047ab9 */ /* 0x000fe40000000a00 */
[----:B------:R-:W-:Y:S01]  /*219b0*/  SHF.R.S32.HI R4, RZ, 0x1f, R5 ;  /* 0x0000001fff047819 */ /* 0x000fe20000011405 */
[----:B------:R-:W-:Y:S02]  /*219c0*/  IMAD R6, R12, UR4, RZ ;  /* 0x000000040c067c24 */ /* 0x000fe4000f8e02ff */
[----:B------:R-:W-:Y:S02]  /*219d0*/  IMAD.IADD R3, R3, 0x1, R7 ;  /* 0x0000000103037824 */ /* 0x000fe400078e0207 */
[----:B------:R-:W-:-:S02]  /*219e0*/  IMAD R7, R13, UR5, R6 ;  /* 0x000000050d077c24 */ /* 0x000fc4000f8e0206 */
        /* <DEDUP_REMOVED lines=10> */
[----:B------:R-:W-:Y:S01]  /*21a90*/  IMAD.IADD R6, R200, 0x1, R187 ;  /* 0x00000001c8067824 */ /* 0x000fe200078e02bb */
[----:B------:R-:W-:Y:S01]  /*21aa0*/  IADD3 R3, R3, R9, RZ ;  /* 0x0000000903037210 */ /* 0x000fe20007ffe0ff */
[----:B------:R-:W-:Y:S02]  /*21ab0*/  IMAD R4, R4, UR4, RZ ;  /* 0x0000000404047c24 */ /* 0x000fe4000f8e02ff */
[----:B------:R-:W-:Y:S02]  /*21ac0*/  IMAD R21, R0, R21, RZ ;  /* 0x0000001500157224 */ /* 0x000fe400078e02ff */
[C---:B------:R-:W-:Y:S02]  /*21ad0*/  IMAD R5, R7.reuse, UR5, R4 ;  /* 0x0000000507057c24 */ /* 0x040fe4000f8e0204 */
[----:B------:R-:W-:Y:S01]  /*21ae0*/  IMAD.WIDE.U32 R2, R7, UR4, R2 ;  /* 0x0000000407027c25 */ /* 0x000fe2000f8e0002 */
[----:B------:R-:W-:Y:S01]  /*21af0*/  ISETP.GE.AND P2, PT, R6, R21, PT ;  /* 0x000000150600720c */ /* 0x000fe20003f46270 */
[----:B------:R-:W-:-:S02]  /*21b00*/  ULDC.64 UR4, c[0x0][0xa80] ;  /* 0x0002a00000047ab9 */ /* 0x000fc40000000a00 */
[----:B------:R-:W-:Y:S01]  /*21b10*/  VIADD R0, R6, 0x20 ;  /* 0x0000002006007836 */ /* 0x000fe20000000000 */
[----:B------:R-:W-:Y:S02]  /*21b20*/  IADD3 R3, R3, R5, RZ ;  /* 0x0000000503037210 */ /* 0x000fe40007ffe0ff */
[----:B------:R-:W-:Y:S02]  /*21b30*/  LEA R4, P3, R2, UR4, 0x1 ;  /* 0x0000000402047c11 */ /* 0x000fe4000f8608ff */
[-C--:B------:R-:W-:Y:S01]  /*21b40*/  ISETP.GE.AND P1, PT, R0, R21.reuse, PT ;  /* 0x000000150000720c */ /* 0x080fe20003f26270 */
[----:B------:R-:W-:Y:S01]  /*21b50*/  VIADD R0, R6, 0x40 ;  /* 0x0000004006007836 */ /* 0x000fe20000000000 */
[----:B------:R-:W-:Y:S02]  /*21b60*/  LEA.HI.X R5, R2, UR5, R3, 0x1, P3 ;  /* 0x0000000502057c11 */ /* 0x000fe400098f0c03 */
[----:B------:R0:W2:Y:S02]  /*21b70*/  SHFL.IDX PT, R2, R4, RZ, 0x181f ;  /* 0x00181fff04027589 */ /* 0x0000a400000e0000 */
[----:B------:R-:W-:-:S02]  /*21b80*/  ISETP.GE.AND P0, PT, R0, R21, PT ;  /* 0x000000150000720c */ /* 0x000fc40003f06270 */
        /* <DEDUP_REMOVED lines=11> */
.L_x_1861:
[----:B------:R-:W-:Y:S05]  /*21c40*/  BSYNC B1 ;  /* 0x0000000000017941 */ /* 0x000fea0003800000 */
.L_x_1860:
        /* <DEDUP_REMOVED lines=13> */
.L_x_1863:
[----:B------:R-:W-:Y:S05]  /*21d20*/  BSYNC B1 ;  /* 0x0000000000017941 */ /* 0x000fea0003800000 */
.L_x_1862:
        /* <DEDUP_REMOVED lines=13> */
.L_x_1865:
[----:B------:R-:W-:Y:S05]  /*21e00*/  BSYNC B1 ;  /* 0x0000000000017941 */ /* 0x000fea0003800000 */
.L_x_1864:
        /* <DEDUP_REMOVED lines=14> */
.L_x_1856:
[----:B------:R-:W-:Y:S05]  /*21ef0*/  BSYNC B0 ;  /* 0x0000000000007941 */ /* 0x000fea0003800000 */
.L_x_1847:
[----:B------:R-:W-:Y:S02]  /*21f00*/  ULDC UR4, c[0x0][0xc3c] ;  /* 0x00030f0000047ab9 */ /* 0x000fe40000000800 */
[----:B-1----:R-:W-:-:S13]  /*21f10*/  ISETP.GE.AND P0, PT, R31, UR4, PT ;  /* 0x000000041f007c0c */ /* 0x002fda000bf06270 */
[----:B------:R-:W-:Y:S05]  /*21f20*/  @!P0 BRA `(.L_x_1866) ;  /* 0xfffffdf000e88947 */ /* 0x000fea000383ffff */
[----:B------:R-:W-:Y:S05]  /*21f30*/  BRA `(.L_x_1566) ;  /* 0x0000007400387947 */ /* 0x000fea0003800000 */
.L_x_1564:
        /* <DEDUP_REMOVED lines=16> */
.L_x_1867:
        /* <DEDUP_REMOVED lines=11> */
[C---:B------:R-:W-:Y:S02]  /*220f0*/  ISETP.GE.U32.AND P2, PT, R5.reuse, 0x2, PT ;  /* 0x000000020500780c */ /* 0x040fe40003f46070 */
[C---:B------:R-:W-:Y:S02]  /*22100*/  ISETP.GE.U32.AND P3, PT, R5.reuse, 0x4, PT ;  /* 0x000000040500780c */ /* 0x040fe40003f66070 */
[C---:B------:R-:W-:Y:S02]  /*22110*/  ISETP.GE.U32.AND P4, PT, R5.reuse, 0x8, PT ;  /* 0x000000080500780c */ /* 0x040fe40003f86070 */
[----:B------:R-:W-:Y:S02]  /*22120*/  ISETP.GE.U32.AND P5, PT, R5, 0x10, PT ;  /* 0x000000100500780c */ /* 0x000fe40003fa6070 */
[----:B------:R-:W-:Y:S01]  /*22130*/  MOV R16, RZ ;  /* 0x000000ff00107202 */ /* 0x000fe20000000f00 */
[----:B--2---:R-:W1:Y:S02]  /*22140*/  SHFL.UP PT, R6, R4, 0x1, RZ ;  /* 0x0420000004067989 */ /* 0x004e6400000e00ff */
        /* <DEDUP_REMOVED lines=14> */
[----:B------:R-:W1:Y:S02]  /*22230*/  SHFL.IDX PT, R6, R8, 0x1f, 0x1f ;  /* 0x03e01f0008067f89 */ /* 0x000e6400000e0000 */
[----:B-1----:R-:W-:-:S04]  /*22240*/  IMAD R6, R6, UR5, RZ ;  /* 0x0000000506067c24 */ /* 0x002fc8000f8e02ff */
[----:B------:R-:W-:Y:S01]  /*22250*/  IMAD.MOV.U32 R3, RZ, RZ, R6 ;  /* 0x000000ffff037224 */ /* 0x000fe200078e0006 */
[----:B0-----:R-:W-:-:S13]  /*22260*/  ISETP.GT.AND P6, PT, R6, UR6, PT ;  /* 0x0000000606007c0c */ /* 0x001fda000bfc4270 */
[----:B------:R-:W-:Y:S05]  /*22270*/  @P6 BRA `(.L_x_1869) ;  /* 0x0000000000986947 */ /* 0x000fea0003800000 */
[----:B------:R-:W0:Y:S01]  /*22280*/  LDC R10, c[0x0][0xc3c] ;  /* 0x00030f00ff0a7b82 */ /* 0x000e220000000800 */
[----:B------:R-:W-:Y:S01]  /*22290*/  IMAD.MOV.U32 R6, RZ, RZ, R3 ;  /* 0x000000ffff067224 */ /* 0x000fe200078e0003 */
[----:B------:R-:W-:Y:S01]  /*222a0*/  UMOV UR4, URZ ;  /* 0x0000003f00047c82 */ /* 0x000fe20008000000 */
[----:B------:R-:W-:Y:S01]  /*222b0*/  ULDC UR7, c[0x0][0xc3c] ;  /* 0x00030f0000077ab9 */ /* 0x000fe20000000800 */
[----:B------:R-:W-:-:S05]  /*222c0*/  ULDC UR5, c[0x0][0xc38] ;  /* 0x00030e0000057ab9 */ /* 0x000fca0000000800 */
.L_x_1873:
[----:B------:R-:W-:Y:S01]  /*222d0*/  UIADD3 UR4, UR4, 0x1f, URZ ;  /* 0x0000001f04047890 */ /* 0x000fe2000fffe03f */
[----:B------:R-:W-:-:S05]  /*222e0*/  IMAD.U32 R19, RZ, RZ, UR7 ;  /* 0x00000007ff137e24 */ /* 0x000fca000f8e00ff */
[----:B0-----:R-:W-:-:S13]  /*222f0*/  ISETP.LE.AND P6, PT, R10, UR4, PT ;  /* 0x000000040a007c0c */ /* 0x001fda000bfc3270 */
[----:B------:R-:W-:Y:S05]  /*22300*/  @P6 BRA `(.L_x_1870) ;  /* 0x0000000400b06947 */ /* 0x000fea0003800000 */
[----:B------:R-:W-:Y:S01]  /*22310*/  IADD3 R7, R5, UR4, RZ ;  /* 0x0000000405077c10 */ /* 0x000fe2000fffe0ff */
[----:B------:R-:W-:Y:S01]  /*22320*/  BSSY B0, `(.L_x_1871) ;  /* 0x0000007000007945 */ /* 0x000fe20003800000 */
[----:B------:R-:W-:Y:S02]  /*22330*/  IMAD.MOV.U32 R4, RZ, RZ, RZ ;  /* 0x000000ffff047224 */ /* 0x000fe400078e00ff */
[----:B------:R-:W-:-:S13]  /*22340*/  ISETP.GE.OR P6, PT, R7, R10, !P0 ;  /* 0x0000000a0700720c */ /* 0x000fda00047c6670 */
[----:B------:R-:W-:Y:S05]  /*22350*/  @P6 BRA `(.L_x_1872) ;  /* 0x00000000000c6947 */ /* 0x000fea0003800000 */
[----:B------:R-:W0:Y:S02]  /*22360*/  LDC.64 R2, c[0x0][0xc80] ;  /* 0x00032000ff027b82 */ /* 0x000e240000000a00 */
[----:B0-----:R-:W-:-:S05]  /*22370*/  IMAD.WIDE R2, R7, 0x4, R2 ;  /* 0x0000000407027825 */ /* 0x001fca00078e0202 */
[----:B------:R0:W5:Y:S02]  /*22380*/  LDG.E R4, desc[UR60][R2.64] ;  /* 0x0000003c02047981 */ /* 0x000164000c1e1900 */
.L_x_1872:
[----:B------:R-:W-:Y:S05]  /*22390*/  BSYNC B0 ;  /* 0x0000000000007941 */ /* 0x000fea0003800000 */
.L_x_1871:
[----:B0----5:R-:W0:Y:S02]  /*223a0*/  SHFL.UP PT, R2, R4, 0x1, RZ ;  /* 0x0420000004027989 */ /* 0x021e2400000e00ff */
        /* <DEDUP_REMOVED lines=19> */
.L_x_1869:
[----:B------:R-:W-:-:S05]  /*224e0*/  IADD3 R13, -R3, R6, RZ ;  /* 0x00000006030d7210 */ /* 0x000fca0007ffe1ff */
        /* <DEDUP_REMOVED lines=19> */
.L_x_1874:
[----:B---3--:R-:W-:Y:S01]  /*22620*/  IMAD R16, R16, UR5, R13 ;  /* 0x0000000510107c24 */ /* 0x008fe2000f8e020d */
[----:B------:R-:W-:Y:S02]  /*22630*/  IABS R2, R6 ;  /* 0x0000000600027213 */ /* 0x000fe40000000000 */
[----:B01----:R-:W-:Y:S02]  /*22640*/  IADD3 R11, RZ, -R3, RZ ;  /* 0x80000003ff0b7210 */ /* 0x003fe40007ffe0ff */
[----:B--2---:R-:W-:Y:S01]  /*22650*/  IADD3 R9, -R16, UR6, RZ ;  /* 0x0000000610097c10 */ /* 0x004fe2000fffe1ff */
[----:B------:R-:W-:Y:S02]  /*22660*/  IMAD.MOV R10, RZ, RZ, -R2 ;  /* 0x000000ffff0a7224 */ /* 0x000fe400078e0a02 */
[----:B------:R-:W-:Y:S01]  /*22670*/  IMAD R11, R11, R12, RZ ;  /* 0x0000000c0b0b7224 */ /* 0x000fe200078e02ff */
[----:B------:R-:W-:Y:S01]  /*22680*/  IABS R8, R9 ;  /* 0x0000000900087213 */ /* 0x000fe20000000000 */
[----:B------:R-:W-:-:S04]  /*22690*/  IMAD.MOV.U32 R2, RZ, RZ, RZ ;  /* 0x000000ffff027224 */ /* 0x000fc800078e00ff */
[----:B------:R-:W-:-:S04]  /*226a0*/  IMAD.HI.U32 R2, R3, R11, R2 ;  /* 0x0000000b03027227 */ /* 0x000fc800078e0002 */
[----:B------:R-:W-:Y:S01]  /*226b0*/  IMAD.MOV.U32 R3, RZ, RZ, R8 ;  /* 0x000000ffff037224 */ /* 0x000fe200078e0008 */
[----:B------:R-:W-:-:S03]  /*226c0*/  MOV R8, R10 ;  /* 0x0000000a00087202 */ /* 0x000fc60000000f00 */
        /* <DEDUP_REMOVED lines=10> */
[----:B------:R-:W-:Y:S02]  /*22770*/  @!P2 IADD3 R2, -R2, RZ, RZ ;  /* 0x000000ff0202a210 */ /* 0x000fe40007ffe1ff */
[----:B------:R-:W-:-:S05]  /*22780*/  @!P1 LOP3.LUT R2, RZ, R6, RZ, 0x33, !PT ;  /* 0x00000006ff029212 */ /* 0x000fca00078e33ff */
[----:B------:R-:W-:Y:S02]  /*22790*/  IMAD R8, R7, R2, RZ ;  /* 0x0000000207087224 */ /* 0x000fe400078e02ff */
[----:B------:R-:W-:Y:S02]  /*227a0*/  IMAD.MOV R2, RZ, RZ, -R2 ;  /* 0x000000ffff027224 */ /* 0x000fe400078e0a02 */
[----:B------:R-:W-:Y:S02]  /*227b0*/  IMAD.MOV R10, RZ, RZ, -R8 ;  /* 0x000000ffff0a7224 */ /* 0x000fe400078e0a08 */
[----:B------:R-:W-:Y:S02]  /*227c0*/  IMAD R13, R6, R2, R9 ;  /* 0x00000002060d7224 */ /* 0x000fe400078e0209 */
[----:B------:R-:W-:Y:S01]  /*227d0*/  IMAD.MOV.U32 R2, RZ, RZ, RZ ;  /* 0x000000ffff027224 */ /* 0x000fe200078e00ff */
[----:B------:R-:W-:-:S04]  /*227e0*/  VIADDMNMX R18, R10, UR5, R7, PT ;  /* 0x000000050a127c46 */ /* 0x000fc8000b800107 */
[-C--:B------:R-:W-:Y:S02]  /*227f0*/  IABS R10, R18.reuse ;  /* 0x00000012000a7213 */ /* 0x080fe40000000000 */
[----:B------:R-:W-:Y:S02]  /*22800*/  IABS R6, R18 ;  /* 0x0000001200067213 */ /* 0x000fe40000000000 */
[----:B------:R-:W0:Y:S08]  /*22810*/  I2F.RP R7, R10 ;  /* 0x0000000a00077306 */ /* 0x000e300000209400 */
[----:B0-----:R-:W0:Y:S02]  /*22820*/  MUFU.RCP R7, R7 ;  /* 0x0000000700077308 */ /* 0x001e240000001000 */
[----:B0-----:R-:W-:-:S06]  /*22830*/  VIADD R3, R7, 0xffffffe ;  /* 0x0ffffffe07037836 */ /* 0x001fcc0000000000 */
[----:B------:R-:W0:Y:S02]  /*22840*/  F2I.FTZ.U32.TRUNC.NTZ R3, R3 ;  /* 0x0000000300037305 */ /* 0x000e24000021f000 */
[----:B0-----:R-:W-:-:S05]  /*22850*/  IADD3 R11, RZ, -R3, RZ ;  /* 0x80000003ff0b7210 */ /* 0x001fca0007ffe0ff */
[----:B------:R-:W-:Y:S01]  /*22860*/  IMAD.MOV.U32 R9, RZ, RZ, R11 ;  /* 0x000000ffff097224 */ /* 0x000fe200078e000b */
[----:B------:R-:W-:-:S03]  /*22870*/  IABS R11, R13 ;  /* 0x0000000d000b7213 */ /* 0x000fc60000000000 */
[----:B------:R-:W-:-:S04]  /*22880*/  IMAD R9, R9, R10, RZ ;  /* 0x0000000a09097224 */ /* 0x000fc800078e02ff */
[----:B------:R-:W-:-:S04]  /*22890*/  IMAD.HI.U32 R2, R3, R9, R2 ;  /* 0x0000000903027227 */ /* 0x000fc800078e0002 */
[----:B------:R-:W-:Y:S02]  /*228a0*/  IMAD.MOV R3, RZ, RZ, -R6 ;  /* 0x000000ffff037224 */ /* 0x000fe400078e0a06 */
        /* <DEDUP_REMOVED lines=8> */
[----:B------:R-:W-:Y:S02]  /*22930*/  ISETP.GE.AND P2, PT, R3, RZ, PT ;  /* 0x000000ff0300720c */ /* 0x000fe40003f46270 */
[----:B------:R-:W-:-:S05]  /*22940*/  IADD3 R3, R13, R8, RZ ;  /* 0x000000080d037210 */ /* 0x000fca0007ffe0ff */
[----:B------:R-:W-:-:S06]  /*22950*/  @P0 VIADD R2, R2, 0x1 ;  /* 0x0000000102020836 */ /* 0x000fcc0000000000 */
[----:B------:R-:W-:Y:S01]  /*22960*/  @!P2 IMAD.MOV R2, RZ, RZ, -R2 ;  /* 0x000000ffff02a224 */ /* 0x000fe200078e0a02 */
[----:B------:R-:W-:Y:S01]  /*22970*/  @!P1 LOP3.LUT R2, RZ, R18, RZ, 0x33, !PT ;  /* 0x00000012ff029212 */ /* 0x000fe200078e33ff */
[----:B------:R-:W-:-:S03]  /*22980*/  IMAD.MOV R18, RZ, RZ, -R18 ;  /* 0x000000ffff127224 */ /* 0x000fc600078e0a12 */
[----:B------:R-:W-:Y:S01]  /*22990*/  LOP3.LUT R17, RZ, R2, RZ, 0x33, !PT ;  /* 0x00000002ff117212 */ /* 0x000fe200078e33ff */
[----:B------:R-:W-:-:S04]  /*229a0*/  IMAD R18, R2, R18, R3 ;  /* 0x0000001202127224 */ /* 0x000fc800078e0203 */
[----:B------:R-:W-:Y:S01]  /*229b0*/  IMAD.IADD R17, R4, 0x1, R17 ;  /* 0x0000000104117824 */ /* 0x000fe200078e0211 */
[----:B------:R-:W-:Y:S06]  /*229c0*/  BRA `(.L_x_1875) ;  /* 0x00000000000c7947 */ /* 0x000fec0003800000 */
.L_x_1870:
[----:B------:R-:W-:Y:S01]  /*229d0*/  IMAD.MOV.U32 R17, RZ, RZ, RZ ;  /* 0x000000ffff117224 */ /* 0x000fe200078e00ff */
[----:B------:R-:W-:Y:S01]  /*229e0*/  MOV R16, UR6 ;  /* 0x0000000600107c02 */ /* 0x000fe20008000f00 */
[----:B------:R-:W-:-:S07]  /*229f0*/  IMAD.MOV.U32 R18, RZ, RZ, RZ ;  /* 0x000000ffff127224 */ /* 0x000fce00078e00ff */
.L_x_1875:
[----:B------:R-:W-:-:S13]  /*22a00*/  ISETP.NE.AND P0, PT, R5, RZ, PT ;  /* 0x000000ff0500720c */ /* 0x000fda0003f05270 */
[----:B------:R-:W0:Y:S01]  /*22a10*/  @!P0 S2R R3, SR_CgaCtaId ;  /* 0x0000000000038919 */ /* 0x000e220000008800 */
[----:B------:R-:W-:-:S04]  /*22a20*/  @!P0 MOV R2, 0x400 ;  /* 0x0000040000028802 */ /* 0x000fc80000000f00 */
[----:B0-----:R-:W-:-:S05]  /*22a30*/  @!P0 LEA R2, R3, R2, 0x18 ;  /* 0x0000000203028211 */ /* 0x001fca00078ec0ff */
[----:B------:R0:W-:Y:S01]  /*22a40*/  @!P0 STS.128 [R2+0x2a8d0], R16 ;  /* 0x02a8d01002008388 */ /* 0x0001e20000000c00 */
[----:B------:R-:W-:Y:S06]  /*22a50*/  BAR.ARV 0x5, 0x180 ;  /* 0x0146000000007b1d */ /* 0x000fec0000002000 */
.L_x_1868:
[----:B------:R2:W-:Y:S01]  /*22a60*/  STL [R1+0x28], RZ ;  /* 0x000028ff01007387 */ /* 0x0005e20000100800 */
[----:B------:R-:W-:Y:S01]  /*22a70*/  ULDC UR4, c[0x0][0xc3c] ;  /* 0x00030f0000047ab9 */ /* 0x000fe20000000800 */
[----:B------:R-:W-:Y:S01]  /*22a80*/  IMAD.MOV.U32 R29, RZ, RZ, 0x1 ;  /* 0x00000001ff1d7424 */ /* 0x000fe200078e00ff */
[----:B-1----:R-:W-:Y:S01]  /*22a90*/  ISETP.GE.AND P0, PT, R19, UR4, PT ;  /* 0x0000000413007c0c */ /* 0x002fe2000bf06270 */
[----:B------:R-:W-:-:S12]  /*22aa0*/  IMAD.MOV.U32 R27, RZ, RZ, RZ ;  /* 0x000000ffff1b7224 */ /* 0x000fd800078e00ff */
[----:B--2---:R-:W-:Y:S05]  /*22ab0*/  @P0 BRA `(.L_x_1876) ;  /* 0x0000006400740947 */ /* 0x004fea0003800000 */
[----:B0-----:R-:W2:Y:S01]  /*22ac0*/  LDL R2, [R1+0x40] ;  /* 0x0000400001027983 */ /* 0x001ea20000100800 */
[----:B------:R-:W0:Y:S01]  /*22ad0*/  S2UR UR5, SR_CgaCtaId ;  /* 0x00000000000579c3 */ /* 0x000e220000008800 */
[----:B------:R-:W-:Y:S01]  /*22ae0*/  LOP3.LUT R4, R0, 0x7f, RZ, 0xc0, !PT ;  /* 0x0000007f00047812 */ /* 0x000fe200078ec0ff */
[----:B------:R-:W-:Y:S01]  /*22af0*/  BSSY B8, `(.L_x_1876) ;  /* 0x0000659000087945 */ /* 0x000fe20003800000 */
[----:B------:R1:W-:Y:S01]  /*22b00*/  STL [R1+0x28], RZ ;  /* 0x000028ff01007387 */ /* 0x0003e20000100800 */
[----:B------:R-:W-:Y:S01]  /*22b10*/  IMAD.MOV.U32 R31, RZ, RZ, 0x1 ;  /* 0x00000001ff1f7424 */ /* 0x000fe200078e00ff */
[----:B------:R-:W-:Y:S01]  /*22b20*/  MOV R25, RZ ;  /* 0x000000ff00197202 */ /* 0x000fe20000000f00 */
[----:B------:R-:W-:Y:S01]  /*22b30*/  IMAD.SHL.U32 R36, R4, 0x8, RZ ;  /* 0x0000000804247824 */ /* 0x000fe200078e00ff */
[----:B------:R-:W-:Y:S01]  /*22b40*/  ULDC.64 UR36, c[0x0][0x198] ;  /* 0x0000660000247ab9 */ /* 0x000fe20000000a00 */
[----:B------:R-:W-:Y:S01]  /*22b50*/  IMAD.MOV.U32 R27, RZ, RZ, RZ ;  /* 0x000000ffff1b7224 */ /* 0x000fe200078e00ff */
[----:B------:R-:W-:Y:S01]  /*22b60*/  ULDC UR38, c[0x0][0xc] ;  /* 0x0000030000267ab9 */ /* 0x000fe20000000800 */
[----:B------:R-:W-:Y:S01]  /*22b70*/  IMAD.MOV.U32 R29, RZ, RZ, 0x1 ;  /* 0x00000001ff1d7424 */ /* 0x000fe200078e00ff */
[----:B--2---:R-:W-:-:S02]  /*22b80*/  R2UR UR4, R2 ;  /* 0x00000000020472ca */ /* 0x004fc400000e0000 */
[----:B------:R-:W-:-:S04]  /*22b90*/  SHF.L.U32 R2, R0, 0x3, RZ ;  /* 0x0000000300027819 */ /* 0x000fc800000006ff */
[C---:B------:R-:W-:Y:S02]  /*22ba0*/  LOP3.LUT R3, R2.reuse, 0x1f8, RZ, 0xc0, !PT ;  /* 0x000001f802037812 */ /* 0x040fe400078ec0ff */
[----:B------:R-:W-:Y:S02]  /*22bb0*/  LOP3.LUT R2, R2, 0x38, RZ, 0xc0, !PT ;  /* 0x0000003802027812 */ /* 0x000fe400078ec0ff */
[----:B------:R-:W-:Y:S01]  /*22bc0*/  LOP3.LUT R3, R3, 0x38, R0, 0x78, !PT ;  /* 0x0000003803037812 */ /* 0x000fe200078e7800 */
[----:B------:R-:W-:Y:S02]  /*22bd0*/  IMAD.SHL.U32 R0, R0, 0x10, RZ ;  /* 0x0000001000007824 */ /* 0x000fe400078e00ff */
        /* <DEDUP_REMOVED lines=10> */
.L_x_1993:
[----:B------:R-:W-:Y:S05]  /*22c80*/  YIELD ;  /* 0x0000000000007946 */ /* 0x000fea0003800000 */
[----:B------:R-:W-:Y:S01]  /*22c90*/  ULDC.64 UR4, c[0x0][0xa28] ;  /* 0x00028a0000047ab9 */ /* 0x000fe20000000a00 */
[----:B------:R-:W-:Y:S01]  /*22ca0*/  IMAD.MOV.U32 R11, RZ, RZ, RZ ;  /* 0x000000ffff0b7224 */ /* 0x000fe200078e00ff */
[----:B------:R-:W-:Y:S01]  /*22cb0*/  ISETP.NE.U32.AND P0, PT, RZ, UR4, PT ;  /* 0x00000004ff007c0c */ /* 0x000fe2000bf05070 */
[----:B0-----:R-:W0:Y:S01]  /*22cc0*/  LDC.64 R4, c[0x0][0xa00] ;  /* 0x00028000ff047b82 */ /* 0x001e220000000a00 */
[----:B------:R-:W-:Y:S02]  /*22cd0*/  ULDC.64 UR6, c[0x0][0xa10] ;  /* 0x0002840000067ab9 */ /* 0x000fe40000000a00 */
[----:B------:R-:W-:Y:S01]  /*22ce0*/  ISETP.NE.AND.EX P0, PT, RZ, UR5, PT, P0 ;  /* 0x00000005ff007c0c */ /* 0x000fe2000bf05300 */
[----:B------:R-:W-:-:S12]  /*22cf0*/  ULDC.64 UR4, c[0x0][0xa18] ;  /* 0x0002860000047ab9 */ /* 0x000fd80000000a00 */
[----:B-1----:R-:W1:Y:S01]  /*22d00*/  @P0 LDC.64 R2, c[0x0][0xa28] ;  /* 0x00028a00ff020b82 */ /* 0x002e620000000a00 */
[----:B------:R-:W-:Y:S01]  /*22d10*/  ISETP.NE.U32.AND P1, PT, RZ, UR6, PT ;  /* 0x00000006ff007c0c */ /* 0x000fe2000bf25070 */
[----:B-1----:R-:W-:-:S05]  /*22d20*/  @P0 IMAD.WIDE R2, R19, 0x4, R2 ;  /* 0x0000000413020825 */ /* 0x002fca00078e0202 */
[----:B--2---:R1:W2:Y:S01]  /*22d30*/  @P0 LDG.E R11, desc[UR60][R2.64] ;  /* 0x0000003c020b0981 */ /* 0x0042a2000c1e1900 */
[----:B------:R-:W-:Y:S01]  /*22d40*/  ISETP.NE.U32.AND P0, PT, RZ, UR4, PT ;  /* 0x00000004ff007c0c */ /* 0x000fe2000bf05070 */
[----:B------:R-:W-:Y:S01]  /*22d50*/  IMAD.MOV.U32 R35, RZ, RZ, RZ ;  /* 0x000000ffff237224 */ /* 0x000fe200078e00ff */
[----:B------:R-:W-:Y:S01]  /*22d60*/  ISETP.NE.AND.EX P1, PT, RZ, UR7, PT, P1 ;  /* 0x00000007ff007c0c */ /* 0x000fe2000bf25310 */
[----:B------:R-:W-:Y:S01]  /*22d70*/  IMAD.MOV.U32 R0, RZ, RZ, RZ ;  /* 0x000000ffff007224 */ /* 0x000fe200078e00ff */
[----:B------:R-:W-:Y:S01]  /*22d80*/  ISETP.NE.AND.EX P2, PT, RZ, UR5, PT, P0 ;  /* 0x00000005ff007c0c */ /* 0x000fe2000bf45300 */
[----:B------:R-:W-:Y:S01]  /*22d90*/  ULDC.64 UR4, c[0x0][0xa00] ;  /* 0x0002800000047ab9 */ /* 0x000fe20000000a00 */
[----:B0-----:R-:W-:Y:S01]  /*22da0*/  IMAD.WIDE R4, R19, 0x4, R4 ;  /* 0x0000000413047825 */ /* 0x001fe200078e0204 */
[----:B------:R-:W-:Y:S01]  /*22db0*/  ISETP.NE.U32.AND P0, PT, RZ, UR4, PT ;  /* 0x00000004ff007c0c */ /* 0x000fe2000bf05070 */
[----:B-1----:R-:W0:Y:S03]  /*22dc0*/  LDC.64 R2, c[0x0][0xa10] ;  /* 0x00028400ff027b82 */ /* 0x002e260000000a00 */
[----:B------:R-:W-:-:S06]  /*22dd0*/  ISETP.NE.AND.EX P0, PT, RZ, UR5, PT, P0 ;  /* 0x00000005ff007c0c */ /* 0x000fcc000bf05300 */
[----:B------:R-:W1:Y:S07]  /*22de0*/  @P2 LDC.64 R6, c[0x0][0xa18] ;  /* 0x00028600ff062b82 */ /* 0x000e6e0000000a00 */
[----:B------:R-:W5:Y:S01]  /*22df0*/  @P0 LDG.E R35, desc[UR60][R4.64] ;  /* 0x0000003c04230981 */ /* 0x000f62000c1e1900 */
[----:B0-----:R-:W-:-:S05]  /*22e00*/  IMAD.WIDE R2, R19, 0x4, R2 ;  /* 0x0000000413027825 */ /* 0x001fca00078e0202 */
[----:B------:R-:W5:Y:S01]  /*22e10*/  @P1 LDG.E R0, desc[UR60][R2.64] ;  /* 0x0000003c02001981 */ /* 0x000f62000c1e1900 */
[----:B------:R-:W-:Y:S02]  /*22e20*/  ULDC UR4, c[0x0][0x288] ;  /* 0x0000a20000047ab9 */ /* 0x000fe40000000800 */
[----:B------:R-:W-:Y:S01]  /*22e30*/  MOV R32, UR4 ;  /* 0x0000000400207c02 */ /* 0x000fe20008000f00 */
[----:B------:R-:W-:Y:S02]  /*22e40*/  ULDC.64 UR4, c[0x0][0x418] ;  /* 0x0001060000047ab9 */ /* 0x000fe40000000a00 */
[----:B------:R-:W-:-:S03]  /*22e50*/  UISETP.NE.U32.AND UP0, UPT, UR4, URZ, UPT ;  /* 0x0000003f0400728c */ /* 0x000fc6000bf05070 */
[----:B------:R-:W-:Y:S01]  /*22e60*/  ULDC UR4, c[0x0][0x424] ;  /* 0x0001090000047ab9 */ /* 0x000fe20000000800 */
[----:B------:R-:W-:Y:S01]  /*22e70*/  UISETP.NE.AND.EX UP0, UPT, UR5, URZ, UPT, UP0 ;  /* 0x0000003f0500728c */ /* 0x000fe2000bf05300 */
[----:B-1----:R-:W-:Y:S02]  /*22e80*/  @P2 IMAD.WIDE R6, R19, 0x4, R6 ;  /* 0x0000000413062825 */ /* 0x002fe400078e0206 */
[----:B------:R-:W-:Y:S01]  /*22e90*/  ULDC UR5, c[0x0][0x2f0] ;  /* 0x0000bc0000057ab9 */ /* 0x000fe20000000800 */
[----:B------:R-:W-:Y:S02]  /*22ea0*/  USEL UR4, UR4, 0x1, UP0 ;  /* 0x0000000104047887 */ /* 0x000fe40008000000 */
[----:B------:R0:W5:Y:S02]  /*22eb0*/  @P2 LDG.E R32, desc[UR60][R6.64] ;  /* 0x0000003c06202981 */ /* 0x000164000c1e1900 */
[----:B------:R-:W-:-:S03]  /*22ec0*/  UIMAD UR4, UR4, UR5, URZ ;  /* 0x00000005040472a4 */ /* 0x000fc6000f8e023f */
[----:B------:R-:W-:-:S03]  /*22ed0*/  ULDC UR5, c[0x0][0x348] ;  /* 0x0000d20000057ab9 */ /* 0x000fc60000000800 */
[----:B------:R-:W-:Y:S02]  /*22ee0*/  IMAD.U32 R10, RZ, RZ, UR4 ;  /* 0x00000004ff0a7e24 */ /* 0x000fe4000f8e00ff */
[----:B0-----:R-:W-:Y:S01]  /*22ef0*/  IMAD.U32 R6, RZ, RZ, UR5 ;  /* 0x00000005ff067e24 */ /* 0x001fe2000f8e00ff */
[----:B--2---:R0:W-:Y:S01]  /*22f00*/  STL [R1+0x4], R11 ;  /* 0x0000040b01007387 */ /* 0x0041e20000100800 */
[----:B------:R-:W-:Y:S05]  /*22f10*/  @P2 BRA `(.L_x_1877) ;  /* 0x0000000000102947 */ /* 0x000fea0003800000 */
[----:B------:R-:W-:Y:S05]  /*22f20*/  @!P0 BRA `(.L_x_1877) ;  /* 0x00000000000c8947 */ /* 0x000fea0003800000 */
[----:B------:R-:W2:Y:S04]  /*22f30*/  LDG.E R7, desc[UR60][R4.64] ;  /* 0x0000003c04077981 */ /* 0x000ea8000c1e1900 */
[----:B-----5:R-:W2:Y:S02]  /*22f40*/  LDG.E R32, desc[UR60][R4.64+0x4] ;  /* 0x0000043c04207981 */ /* 0x020ea4000c1e1900 */
[----:B--2---:R-:W-:-:S07]  /*22f50*/  IMAD.IADD R32, R32, 0x1, -R7 ;  /* 0x0000000120207824 */ /* 0x004fce00078e0a07 */
.L_x_1877:
[----:B------:R-:W-:Y:S02]  /*22f60*/  ULDC.64 UR4, c[0x0][0xa20] ;  /* 0x0002880000047ab9 */ /* 0x000fe40000000a00 */
[----:B------:R-:W-:-:S04]  /*22f70*/  ISETP.NE.U32.AND P0, PT, RZ, UR4, PT ;  /* 0x00000004ff007c0c */ /* 0x000fc8000bf05070 */
[----:B------:R-:W-:-:S13]  /*22f80*/  ISETP.NE.AND.EX P0, PT, RZ, UR5, PT, P0 ;  /* 0x00000005ff007c0c */ /* 0x000fda000bf05300 */
[----:B------:R-:W-:Y:S05]  /*22f90*/  @!P0 BRA `(.L_x_1878) ;  /* 0x0000000000108947 */ /* 0x000fea0003800000 */
[----:B------:R-:W1:Y:S02]  /*22fa0*/  LDC.64 R4, c[0x0][0xa20] ;  /* 0x00028800ff047b82 */ /* 0x000e640000000a00 */
[----:B-1----:R-:W-:-:S05]  /*22fb0*/  IMAD.WIDE R4, R19, 0x4, R4 ;  /* 0x0000000413047825 */ /* 0x002fca00078e0204 */
[----:B------:R1:W5:Y:S01]  /*22fc0*/  LDG.E R10, desc[UR60][R4.64] ;  /* 0x0000003c040a7981 */ /* 0x000362000c1e1900 */
[----:B------:R-:W-:Y:S05]  /*22fd0*/  BRA `(.L_x_1879) ;  /* 0x0000000000247947 */ /* 0x000fea0003800000 */
.L_x_1878:
        /* <DEDUP_REMOVED lines=8> */
[----:B--2---:R-:W-:-:S07]  /*23060*/  IADD3 R10, -R10, R7, RZ ;  /* 0x000000070a0a7210 */ /* 0x004fce0007ffe1ff */
.L_x_1879:
[----:B-1----:R-:W2:Y:S01]  /*23070*/  @P1 LDG.E R5, desc[UR60][R2.64] ;  /* 0x0000003c02051981 */ /* 0x002ea2000c1e1900 */
[----:B------:R-:W1:Y:S03]  /*23080*/  LDC R7, c[0x0][0x448] ;  /* 0x00011200ff077b82 */ /* 0x000e660000000800 */
[----:B------:R3:W2:Y:S01]  /*23090*/  @P1 LDG.E R4, desc[UR60][R2.64+0x4] ;  /* 0x0000043c02041981 */ /* 0x0006a2000c1e1900 */
[----:B-----5:R-:W-:Y:S01]  /*230a0*/  IADD3 R10, -R11, R10, RZ ;  /* 0x0000000a0b0a7210 */ /* 0x020fe20007ffe1ff */
[----:B------:R-:W-:-:S03]  /*230b0*/  IMAD.SHL.U32 R28, R17, 0x80, RZ ;  /* 0x00000080111c7824 */ /* 0x000fc600078e00ff */
[----:B---3--:R-:W3:Y:S01]  /*230c0*/  LDC.64 R2, c[0x0][0x9e0] ;  /* 0x00027800ff027b82 */ /* 0x008ee20000000a00 */
[----:B-1----:R-:W-:Y:S01]  /*230d0*/  ISETP.NE.AND P2, PT, R7, 0x1, PT ;  /* 0x000000010700780c */ /* 0x002fe20003f45270 */
[----:B------:R-:W-:-:S12]  /*230e0*/  VIADD R7, R28, 0x7f ;  /* 0x0000007f1c077836 */ /* 0x000fd80000000000 */
[----:B------:R-:W1:Y:S01]  /*230f0*/  @P2 LDC R8, c[0x0][0x44c] ;  /* 0x00011300ff082b82 */ /* 0x000e620000000800 */
[----:B---3--:R-:W-:-:S07]  /*23100*/  ISETP.GE.AND P3, PT, R3, 0x1, PT ;  /* 0x000000010300780c */ /* 0x008fce0003f66270 */
[----:B------:R-:W3:Y:S01]  /*23110*/  @P2 LDC R9, c[0x0][0x450] ;  /* 0x00011400ff092b82 */ /* 0x000ee20000000800 */
[----:B--2---:R-:W-:Y:S02]  /*23120*/  @P1 IMAD.IADD R6, R4, 0x1, -R5 ;  /* 0x0000000104061824 */ /* 0x004fe400078e0a05 */
[----:B-1----:R-:W-:-:S04]  /*23130*/  @P2 IMAD.HI.U32 R4, R7, R8, RZ ;  /* 0x0000000807042227 */ /* 0x002fc800078e00ff */
[----:B------:R-:W-:Y:S01]  /*23140*/  IMAD.IADD R13, R10, 0x1, R6 ;  /* 0x000000010a0d7824 */ /* 0x000fe200078e0206 */
[----:B---3--:R-:W-:-:S03]  /*23150*/  @P2 SHF.R.U32.HI R7, RZ, R9, R4 ;  /* 0x00000009ff072219 */ /* 0x008fc60000011604 */
[C---:B------:R-:W-:Y:S01]  /*23160*/  VIADD R4, R13.reuse, 0x5f ;  /* 0x0000005f0d047836 */ /* 0x040fe20000000000 */
[----:B------:R1:W-:Y:S01]  /*23170*/  STL [R1], R13 ;  /* 0x0000000d01007387 */ /* 0x0003e20000100800 */
[----:B------:R-:W-:Y:S02]  /*23180*/  IADD3 R8, R13, 0x1, -R32 ;  /* 0x000000010d087810 */ /* 0x000fe40007ffe820 */
[----:B------:R-:W-:-:S04]  /*23190*/  IMAD.HI R4, R4, 0x2aaaaaab, RZ ;  /* 0x2aaaaaab04047827 */ /* 0x000fc800078e02ff */
[----:B------:R-:W-:Y:S01]  /*231a0*/  IMAD.IADD R7, R8, 0x1, R7 ;  /* 0x0000000108077824 */ /* 0x000fe200078e0207 */
[----:B------:R-:W-:-:S04]  /*231b0*/  SHF.R.U32.HI R9, RZ, 0x1f, R4 ;  /* 0x0000001fff097819 */ /* 0x000fc80000011604 */
[----:B------:R-:W-:Y:S02]  /*231c0*/  LEA.HI.SX32 R9, R4, R9, 0x1c ;  /* 0x0000000904097211 */ /* 0x000fe400078fe2ff */
[----:B------:R-:W-:Y:S01]  /*231d0*/  IADD3 R2, R7, R2, RZ ;  /* 0x0000000207027210 */ /* 0x000fe20007ffe0ff */
[----:B-1----:R-:W-:Y:S06]  /*231e0*/  @!P3 BRA `(.L_x_1880) ;  /* 0x000000000048b947 */ /* 0x002fec0003800000 */
[C---:B------:R-:W-:Y:S01]  /*231f0*/  ISETP.GT.AND P0, PT, R7.reuse, RZ, PT ;  /* 0x000000ff0700720c */ /* 0x040fe20003f04270 */
[----:B------:R-:W-:Y:S01]  /*23200*/  BSSY B0, `(.L_x_1881) ;  /* 0x000000e000007945 */ /* 0x000fe20003800000 */
[----:B0-----:R-:W-:-:S11]  /*23210*/  VIADD R11, R7, 0xffffffff ;  /* 0xffffffff070b7836 */ /* 0x001fd60000000000 */
        /* <DEDUP_REMOVED lines=8> */
.L_x_1882:
[----:B------:R-:W-:-:S13]  /*232a0*/  ISETP.NE.AND P0, PT, R3, 0x1, PT ;  /* 0x000000010300780c */ /* 0x000fda0003f05270 */
[----:B------:R-:W0:Y:S02]  /*232b0*/  @P0 LDC.64 R4, c[0x0][0x9e8] ;  /* 0x00027a00ff040b82 */ /* 0x000e240000000a00 */
[----:B0-----:R-:W-:-:S05]  /*232c0*/  @P0 IMAD.HI.U32 R4, R11, R4, RZ ;  /* 0x000000040b040227 */ /* 0x001fca00078e00ff */
[----:B------:R-:W-:-:S07]  /*232d0*/  @P0 SHF.R.U32.HI R11, RZ, R5, R4 ;  /* 0x00000005ff0b0219 */ /* 0x000fce0000011604 */
.L_x_1883:
[----:B------:R-:W-:Y:S05]  /*232e0*/  BSYNC B0 ;  /* 0x0000000000007941 */ /* 0x000fea0003800000 */
.L_x_1881:
[----:B------:R-:W-:-:S05]  /*232f0*/  IMAD R11, R11, R3, R3 ;  /* 0x000000030b0b7224 */ /* 0x000fca00078e0203 */
[----:B------:R-:W-:-:S07]  /*23300*/  VIMNMX R2, R2, R11, PT ;  /* 0x0000000b02027248 */ /* 0x000fce0003fe0100 */
.L_x_1880:
[----:B------:R-:W1:Y:S01]  /*23310*/  @P2 LDC R5, c[0x0][0x44c] ;  /* 0x00011300ff052b82 */ /* 0x000e620000000800 */
[----:B------:R-:W-:Y:S01]  /*23320*/  IMAD.MOV.U32 R4, RZ, RZ, R28 ;  /* 0x000000ffff047224 */ /* 0x000fe200078e001c */
[----:B------:R-:W-:Y:S01]  /*23330*/  IADD3 R7, R13, -R32, RZ ;  /* 0x800000200d077210 */ /* 0x000fe20007ffe0ff */
[----:B------:R-:W-:-:S05]  /*23340*/  ULDC UR4, c[0x0][0x9dc] ;  /* 0x0002770000047ab9 */ /* 0x000fca0000000800 */
[----:B------:R-:W2:Y:S01]  /*23350*/  @P2 LDC R12, c[0x0][0x450] ;  /* 0x00011400ff0c2b82 */ /* 0x000ea20000000800 */
[----:B-1----:R-:W-:-:S05]  /*23360*/  @P2 IMAD.HI.U32 R5, R28, R5, RZ ;  /* 0x000000051c052227 */ /* 0x002fca00078e00ff */
[----:B--2---:R-:W-:-:S05]  /*23370*/  @P2 SHF.R.U32.HI R4, RZ, R12, R5 ;  /* 0x0000000cff042219 */ /* 0x004fca0000011605 */
[----:B------:R-:W-:-:S04]  /*23380*/  IMAD.IADD R12, R7, 0x1, R4 ;  /* 0x00000001070c7824 */ /* 0x000fc800078e0204 */
[----:B0-----:R-:W-:Y:S01]  /*23390*/  VIADD R11, R12, -UR4 ;  /* 0x800000040c0b7c36 */ /* 0x001fe20008000000 */
        /* <DEDUP_REMOVED lines=11> */
.L_x_1886:
[----:B------:R-:W-:-:S13]  /*23450*/  ISETP.NE.AND P0, PT, R3, 0x1, PT ;  /* 0x000000010300780c */ /* 0x000fda0003f05270 */
[----:B------:R-:W0:Y:S02]  /*23460*/  @P0 LDC.64 R4, c[0x0][0x9e8] ;  /* 0x00027a00ff040b82 */ /* 0x000e240000000a00 */
[----:B0-----:R-:W-:-:S05]  /*23470*/  @P0 IMAD.HI.U32 R4, R12, R4, RZ ;  /* 0x000000040c040227 */ /* 0x001fca00078e00ff */
[----:B------:R-:W-:-:S07]  /*23480*/  @P0 SHF.R.U32.HI R12, RZ, R5, R4 ;  /* 0x00000005ff0c0219 */ /* 0x000fce0000011604 */
.L_x_1887:
[----:B------:R-:W-:Y:S05]  /*23490*/  BSYNC B0 ;  /* 0x0000000000007941 */ /* 0x000fea0003800000 */
.L_x_1885:
[----:B------:R-:W-:-:S05]  /*234a0*/  IMAD R12, R12, R3, RZ ;  /* 0x000000030c0c7224 */ /* 0x000fca00078e02ff */
[----:B------:R-:W-:-:S07]  /*234b0*/  VIMNMX R11, R11, R12, !PT ;  /* 0x0000000c0b0b7248 */ /* 0x000fce0007fe0100 */
.L_x_1884:
[----:B------:R-:W-:Y:S01]  /*234c0*/  VIADD R2, R2, 0x5f ;  /* 0x0000005f02027836 */ /* 0x000fe20000000000 */
[----:B------:R-:W-:Y:S01]  /*234d0*/  BSSY B0, `(.L_x_1888) ;  /* 0x000013a000007945 */ /* 0x000fe20003800000 */
        /* <DEDUP_REMOVED lines=30> */
.L_x_2061:
[----:B-1----:R-:W-:Y:S02]  /*236c0*/  ISETP.NE.AND P0, PT, R14, RZ, PT ;  /* 0x000000ff0e00720c */ /* 0x002fe40003f05270 */
[----:B------:R-:W-:-:S11]  /*236d0*/  PLOP3.LUT P6, PT, PT, PT, PT, 0x8, 0x0 ;  /* 0x000000000000781c */ /* 0x000fd60003fce170 */
[----:B------:R-:W-:Y:S05]  /*236e0*/  @P0 BRA `(.L_x_1891) ;  /* 0x00000000000c0947 */ /* 0x000fea0003800000 */
[----:B------:R-:W-:-:S03]  /*236f0*/  UMOV UR4, 0xffffffff ;  /* 0xffffffff00047882 */ /* 0x000fc60000000000 */
[----:B------:R-:W-:Y:S05]  /*23700*/  BRA.DIV UR4, `(.L_x_1892) ;  /* 0x0000007204287947 */ /* 0x000fea000b800000 */
[----:B------:R-:W-:-:S13]  /*23710*/  ELECT P6, URZ, PT ;  /* 0x00000000003f782f */ /* 0x000fda00038c0000 */
.L_x_1891:
[----:B0-----:R-:W2:Y:S01]  /*23720*/  LDL R3, [R1+0x28] ;  /* 0x0000280001037983 */ /* 0x001ea20000100800 */
[----:B------:R-:W-:Y:S01]  /*23730*/  BSSY B1, `(.L_x_1893) ;  /* 0x0000008000017945 */ /* 0x000fe20003800000 */
[----:B--2---:R-:W-:-:S05]  /*23740*/  VIADD R3, R3, 0x1 ;  /* 0x0000000103037836 */ /* 0x004fca0000000000 */
[----:B------:R-:W-:-:S04]  /*23750*/  LEA.HI R6, R3, R3, RZ, 0x1 ;  /* 0x0000000303067211 */ /* 0x000fc800078f08ff */
[----:B------:R-:W-:-:S05]  /*23760*/  LOP3.LUT R6, R6, 0xfffffffe, RZ, 0xc0, !PT ;  /* 0xfffffffe06067812 */ /* 0x000fca00078ec0ff */
[----:B------:R-:W-:-:S05]  /*23770*/  IMAD.IADD R6, R3, 0x1, -R6 ;  /* 0x0000000103067824 */ /* 0x000fca00078e0a06 */
[----:B------:R-:W-:-:S04]  /*23780*/  SHF.L.U32 R6, R6, 0x1f, RZ ;  /* 0x0000001f06067819 */ /* 0x000fc800000006ff */
[----:B------:R-:W0:Y:S02]  /*23790*/  SYNCS.PHASECHK.TRANS64.TRYWAIT P0, [R23+URZ+0x2a820], R6 ;  /* 0x02a82006170075a7 */ /* 0x000e24000800017f */
[----:B0-----:R-:W-:Y:S05]  /*237a0*/  @!P0 BRA `(.L_x_1894) ;  /* 0x0000007000208947 */ /* 0x001fea0003800000 */
.L_x_2064:
[----:B------:R-:W-:Y:S05]  /*237b0*/  BSYNC B1 ;  /* 0x0000000000017941 */ /* 0x000fea0003800000 */
.L_x_1893:
        /* <DEDUP_REMOVED lines=10> */
.L_x_2065:
[----:B------:R-:W-:Y:S05]  /*23860*/  BSYNC B2 ;  /* 0x0000000000027941 */ /* 0x000fea0003800000 */
.L_x_1897:
        /* <DEDUP_REMOVED lines=9> */
.L_x_1900:
[----:B------:R-:W-:Y:S05]  /*23900*/  BSYNC B2 ;  /* 0x0000000000027941 */ /* 0x000fea0003800000 */
.L_x_1899:
        /* <DEDUP_REMOVED lines=8> */
[----:B------:R-:W-:Y:S01]  /*23990*/  VIADD R13, R11, 0x18400 ;  /* 0x000184000b0d7836 */ /* 0x000fe20000000000 */
[----:B------:R-:W-:Y:S01]  /*239a0*/  UIADD3.X UR5, URZ, UR37, URZ, UP0, !UPT ;  /* 0x000000253f057290 */ /* 0x000fe200087fe43f */
[----:B------:R-:W-:Y:S01]  /*239b0*/  UMOV UR6, 0x0 ;  /* 0x0000000000067882 */ /* 0x000fe20000000000 */
[----:B------:R-:W-:-:S10]  /*239c0*/  UMOV UR7, 0x12f00000 ;  /* 0x12f0000000077882 */ /* 0x000fd40000000000 */
.L_x_1901:
        /* <DEDUP_REMOVED lines=10> */
[----:B------:R-:W-:Y:S01]  /*23a70*/  IMAD.MOV.U32 R15, RZ, RZ, 0x40 ;  /* 0x00000040ff0f7424 */ /* 0x000fe200078e00ff */
[----:B------:R-:W-:Y:S01]  /*23a80*/  PLOP3.LUT P0, PT, PT, PT, PT, 0x80, 0x0 ;  /* 0x000000000000781c */ /* 0x000fe20003f0f070 */
[----:B------:R-:W-:Y:S01]  /*23a90*/  VIADD R13, R11, 0x1b400 ;  /* 0x0001b4000b0d7836 */ /* 0x000fe20000000000 */
[----:B------:R-:W-:Y:S01]  /*23aa0*/  UMOV UR6, 0x0 ;  /* 0x0000000000067882 */ /* 0x000fe20000000000 */
[----:B------:R-:W-:Y:S01]  /*23ab0*/  UMOV UR7, 0x12f00000 ;  /* 0x12f0000000077882 */ /* 0x000fe20000000000 */
[----:B------:R-:W-:-:S15]  /*23ac0*/  R2UR UR10, R15 ;  /* 0x000000000f0a72ca */ /* 0x000fde00000e0000 */
.L_x_1902:
        /* <DEDUP_REMOVED lines=15> */
.L_x_1903:
        /* <DEDUP_REMOVED lines=13> */
.L_x_2066:
[----:B------:R-:W-:Y:S05]  /*23c90*/  BSYNC B2 ;  /* 0x0000000000027941 */ /* 0x000fea0003800000 */
.L_x_1904:
[----:B------:R-:W-:Y:S01]  /*23ca0*/  BSSY B2, `(.L_x_1906) ;  /* 0x000000b000027945 */ /* 0x000fe20003800000 */
[----:B------:R-:W-:Y:S02]  /*23cb0*/  IMAD.MOV.U32 R10, RZ, RZ, 0x0 ;  /* 0x00000000ff0a7424 */ /* 0x000fe400078e00ff */
[----:B------:R-:W-:Y:S01]  /*23cc0*/  IMAD.MOV.U32 R11, RZ, RZ, 0x12f00000 ;  /* 0x12f00000ff0b7424 */ /* 0x000fe200078e00ff */
[----:B------:R-:W-:Y:S06]  /*23cd0*/  @P1 BRA `(.L_x_1907) ;  /* 0x00000000001c1947 */ /* 0x000fec0003800000 */
[----:B------:R-:W2:Y:S01]  /*23ce0*/  S2R R13, SR_TID.X ;  /* 0x00000000000d7919 */ /* 0x000ea20000002100 */
[----:B01----:R-:W-:-:S04]  /*23cf0*/  IMAD.MOV.U32 R12, RZ, RZ, 0x6000 ;  /* 0x00006000ff0c7424 */ /* 0x003fc800078e00ff */
[----:B------:R3:W-:Y:S01]  /*23d00*/  SYNCS.ARRIVE.TRANS64 RZ, [R3+URZ+0x2a8b0], R12 ;  /* 0x02a8b00c03ff79a7 */ /* 0x0007e2000800003f */
[----:B--2---:R-:W-:-:S04]  /*23d10*/  LOP3.LUT R13, R13, 0x1f, RZ, 0xc0, !PT ;  /* 0x0000001f0d0d7812 */ /* 0x004fc800078ec0ff */
[----:B------:R-:W-:-:S13]  /*23d20*/  ISETP.NE.AND P0, PT, R13, RZ, PT ;  /* 0x000000ff0d00720c */ /* 0x000fda0003f05270 */
[----:B---3--:R-:W-:Y:S05]  /*23d30*/  @!P0 BRA `(.L_x_1907) ;  /* 0x0000000000048947 */ /* 0x008fea0003800000 */
[----:B------:R-:W-:Y:S01]  /*23d40*/  BPT.TRAP 0x1 ;  /* 0x000000040000795c */ /* 0x000fe20000300000 */
.L_x_1907:
[----:B------:R-:W-:Y:S05]  /*23d50*/  BSYNC B2 ;  /* 0x0000000000027941 */ /* 0x000fea0003800000 */
.L_x_1906:
        /* <DEDUP_REMOVED lines=9> */
.L_x_1908:
        /* <DEDUP_REMOVED lines=10> */
[----:B------:R-:W-:Y:S01]  /*23e90*/  R2UR UR10, R15 ;  /* 0x000000000f0a72ca */ /* 0x000fe200000e0000 */
[----:B------:R-:W-:Y:S01]  /*23ea0*/  VIADD R12, R12, 0x3400 ;  /* 0x000034000c0c7836 */ /* 0x000fe20000000000 */
[----:B------:R-:W-:Y:S02]  /*23eb0*/  R2UR UR6, R10 ;  /* 0x000000000a0672ca */ /* 0x000fe400000e0000 */
[----:B------:R-:W-:Y:S02]  /*23ec0*/  R2UR UR7, R11 ;  /* 0x000000000b0772ca */ /* 0x000fe400000e0000 */
[----:B------:R-:W-:-:S13]  /*23ed0*/  PLOP3.LUT P0, PT, PT, PT, PT, 0x80, 0x0 ;  /* 0x000000000000781c */ /* 0x000fda0003f0f070 */
.L_x_1909:
        /* <DEDUP_REMOVED lines=10> */
.L_x_1896:
[----:B------:R-:W-:Y:S05]  /*23f80*/  BSYNC B1 ;  /* 0x0000000000017941 */ /* 0x000fea0003800000 */
.L_x_1895:
        /* <DEDUP_REMOVED lines=9> */
.L_x_1925:
        /* <DEDUP_REMOVED lines=11> */
.L_x_2067:
[----:B------:R-:W-:Y:S05]  /*240d0*/  BSYNC B2 ;  /* 0x0000000000027941 */ /* 0x000fea0003800000 */
.L_x_1912:
        /* <DEDUP_REMOVED lines=9> */
.L_x_1915:
[----:B------:R-:W-:Y:S05]  /*24170*/  BSYNC B2 ;  /* 0x0000000000027941 */ /* 0x000fea0003800000 */
.L_x_1914:
[----:B------:R-:W-:Y:S01]  /*24180*/  IMAD.MOV.U32 R10, RZ, RZ, RZ ;  /* 0x000000ffff0a7224 */ /* 0x000fe200078e00ff */
[----:B------:R-:W-:Y:S01]  /*24190*/  UIADD3 UR4, UP0, UR36, 0x570, URZ ;  /* 0x0000057024047890 */ /* 0x000fe2000ff1e03f */
[----:B------:R-:W-:Y:S01]  /*241a0*/  IMAD R3, R25, 0x9000, R23 ;  /* 0x0000900019037824 */ /* 0x000fe200078e0217 */
[----:B------:R-:W-:Y:S01]  /*241b0*/  PLOP3.LUT P1, PT, PT, PT, PT, 0x80, 0x0 ;  /* 0x000000000000781c */ /* 0x000fe20003f2f070 */
[----:B0-----:R-:W-:Y:S01]  /*241c0*/  IMAD R6, R12, 0x60, R0 ;  /* 0x000000600c067824 */ /* 0x001fe200078e0200 */
[----:B------:R-:W-:Y:S01]  /*241d0*/  R2UR UR10, R10 ;  /* 0x000000000a0a72ca */ /* 0x000fe200000e0000 */
[----:B------:R-:W-:Y:S01]  /*241e0*/  VIADD R13, R3, 0x18400 ;  /* 0x00018400030d7836 */ /* 0x000fe20000000000 */
[----:B------:R-:W-:Y:S01]  /*241f0*/  IADD3 R14, R11, 0x2a890, RZ ;  /* 0x0002a8900b0e7810 */ /* 0x000fe20007ffe0ff */
[----:B------:R-:W-:Y:S01]  /*24200*/  UIADD3.X UR5, URZ, UR37, URZ, UP0, !UPT ;  /* 0x000000253f057290 */ /* 0x000fe200087fe43f */
[----:B------:R-:W-:Y:S01]  /*24210*/  UMOV UR6, 0x0 ;  /* 0x0000000000067882 */ /* 0x000fe20000000000 */
[----:B------:R-:W-:-:S10]  /*24220*/  UMOV UR7, 0x12f00000 ;  /* 0x12f0000000077882 */ /* 0x000fd40000000000 */
.L_x_1916:
        /* <DEDUP_REMOVED lines=16> */
.L_x_1917:
        /* <DEDUP_REMOVED lines=15> */
.L_x_1918:
        /* <DEDUP_REMOVED lines=13> */
.L_x_2068:
[----:B------:R-:W-:Y:S05]  /*244f0*/  BSYNC B2 ;  /* 0x0000000000027941 */ /* 0x000fea0003800000 */
.L_x_1919:
[----:B------:R-:W-:Y:S01]  /*24500*/  BSSY B2, `(.L_x_1921) ;  /* 0x000000b000027945 */ /* 0x000fe20003800000 */
[----:B01----:R-:W-:Y:S02]  /*24510*/  IMAD.MOV.U32 R2, RZ, RZ, 0x0 ;  /* 0x00000000ff027424 */ /* 0x003fe400078e00ff */
[----:B------:R-:W-:Y:S01]  /*24520*/  IMAD.MOV.U32 R3, RZ, RZ, 0x12f00000 ;  /* 0x12f00000ff037424 */ /* 0x000fe200078e00ff */
[----:B------:R-:W-:Y:S06]  /*24530*/  @P2 BRA `(.L_x_1922) ;  /* 0x00000000001c2947 */ /* 0x000fec0003800000 */
[----:B------:R-:W0:Y:S01]  /*24540*/  S2R R15, SR_TID.X ;  /* 0x00000000000f7919 */ /* 0x000e220000002100 */
[----:B------:R-:W-:-:S04]  /*24550*/  IMAD.MOV.U32 R14, RZ, RZ, 0x6000 ;  /* 0x00006000ff0e7424 */ /* 0x000fc800078e00ff */
[----:B------:R1:W-:Y:S01]  /*24560*/  SYNCS.ARRIVE.TRANS64 RZ, [R11+URZ+0x2a8b0], R14 ;  /* 0x02a8b00e0bff79a7 */ /* 0x0003e2000800003f */
[----:B0-----:R-:W-:-:S04]  /*24570*/  LOP3.LUT R15, R15, 0x1f, RZ, 0xc0, !PT ;  /* 0x0000001f0f0f7812 */ /* 0x001fc800078ec0ff */
[----:B------:R-:W-:-:S13]  /*24580*/  ISETP.NE.AND P1, PT, R15, RZ, PT ;  /* 0x000000ff0f00720c */ /* 0x000fda0003f25270 */
[----:B-1----:R-:W-:Y:S05]  /*24590*/  @!P1 BRA `(.L_x_1922) ;  /* 0x0000000000049947 */ /* 0x002fea0003800000 */
[----:B------:R-:W-:Y:S01]  /*245a0*/  BPT.TRAP 0x1 ;  /* 0x000000040000795c */ /* 0x000fe20000300000 */
.L_x_1922:
[----:B------:R-:W-:Y:S05]  /*245b0*/  BSYNC B2 ;  /* 0x0000000000027941 */ /* 0x000fea0003800000 */
.L_x_1921:
[----:B------:R-:W-:Y:S01]  /*245c0*/  R2UR UR6, R2 ;  /* 0x00000000020672ca */ /* 0x000fe200000e0000 */
[----:B------:R-:W-:Y:S01]  /*245d0*/  UIADD3 UR4, UP0, UR36, 0x670, URZ ;  /* 0x0000067024047890 */ /* 0x000fe2000ff1e03f */
[----:B------:R-:W-:Y:S02]  /*245e0*/  R2UR UR7, R3 ;  /* 0x00000000030772ca */ /* 0x000fe400000e0000 */
[----:B------:R-:W-:Y:S01]  /*245f0*/  R2UR UR10, R10 ;  /* 0x000000000a0a72ca */ /* 0x000fe200000e0000 */
[----:B------:R-:W-:Y:S01]  /*24600*/  IMAD R10, R25, 0x6000, R23 ;  /* 0x00006000190a7824 */ /* 0x000fe200078e0217 */
[----:B------:R-:W-:Y:S01]  /*24610*/  PLOP3.LUT P1, PT, PT, PT, PT, 0x80, 0x0 ;  /* 0x000000000000781c */ /* 0x000fe20003f2f070 */
[----:B------:R-:W-:Y:S01]  /*24620*/  UIADD3.X UR5, URZ, UR37, URZ, UP0, !UPT ;  /* 0x000000253f057290 */ /* 0x000fe200087fe43f */
[----:B------:R-:W-:Y:S01]  /*24630*/  IADD3 R11, R11, 0x2a8b0, RZ ;  /* 0x0002a8b00b0b7810 */ /* 0x000fe20007ffe0ff */
[----:B------:R-:W-:-:S10]  /*24640*/  VIADD R14, R10, 0x400 ;  /* 0x000004000a0e7836 */ /* 0x000fd40000000000 */
.L_x_1923:
        /* <DEDUP_REMOVED lines=15> */
.L_x_1924:
        /* <DEDUP_REMOVED lines=10> */
.L_x_1911:
[----:B------:R-:W-:Y:S05]  /*247e0*/  BSYNC B1 ;  /* 0x0000000000017941 */ /* 0x000fea0003800000 */
.L_x_1910:
        /* <DEDUP_REMOVED lines=8> */
.L_x_1889:
[----:B------:R-:W-:Y:S05]  /*24870*/  BSYNC B0 ;  /* 0x0000000000007941 */ /* 0x000fea0003800000 */
.L_x_1888:
[----:B------:R-:W1:Y:S01]  /*24880*/  LDC R0, c[0x0][0x448] ;  /* 0x00011200ff007b82 */ /* 0x000e620000000800 */
[----:B------:R-:W-:Y:S01]  /*24890*/  VIADD R5, R28, 0x7f ;  /* 0x0000007f1c057836 */ /* 0x000fe20000000000 */
[----:B------:R-:W-:Y:S06]  /*248a0*/  @!P0 WARPSYNC.ALL ;  /* 0x0000000000008948 */ /* 0x000fec0003800000 */
[----:B------:R-:W2:Y:S08]  /*248b0*/  LDC.64 R2, c[0x0][0x9e0] ;  /* 0x00027800ff027b82 */ /* 0x000eb00000000a00 */
[----:B------:R-:W-:Y:S01]  /*248c0*/  @!P0 BAR.SYNC.DEFER_BLOCKING 0xc, 0x180 ;  /* 0x0306000000008b1d */ /* 0x000fe20000010000 */
[----:B-1----:R-:W-:-:S02]  /*248d0*/  ISETP.NE.AND P1, PT, R0, 0x1, PT ;  /* 0x000000010000780c */ /* 0x002fc40003f25270 */
[----:B--2---:R-:W-:-:S11]  /*248e0*/  ISETP.GE.AND P2, PT, R3, 0x1, PT ;  /* 0x000000010300780c */ /* 0x004fd60003f46270 */
[----:B------:R-:W1:Y:S08]  /*248f0*/  @P1 LDC R0, c[0x0][0x44c] ;  /* 0x00011300ff001b82 */ /* 0x000e700000000800 */
[----:B------:R-:W2:Y:S01]  /*24900*/  @P1 LDC R11, c[0x0][0x450] ;  /* 0x00011400ff0b1b82 */ /* 0x000ea20000000800 */
[----:B-1----:R-:W-:-:S05]  /*24910*/  @P1 IMAD.HI.U32 R0, R5, R0, RZ ;  /* 0x0000000005001227 */ /* 0x002fca00078e00ff */
[----:B--2---:R-:W-:-:S05]  /*24920*/  @P1 SHF.R.U32.HI R5, RZ, R11, R0 ;  /* 0x0000000bff051219 */ /* 0x004fca0000011600 */
[----:B------:R-:W-:-:S04]  /*24930*/  IMAD.IADD R11, R8, 0x1, R5 ;  /* 0x00000001080b7824 */ /* 0x000fc800078e0205 */
[----:B------:R-:W-:Y:S01]  /*24940*/  IMAD.IADD R2, R11, 0x1, R2 ;  /* 0x000000010b027824 */ /* 0x000fe200078e0202 */
[----:B------:R-:W-:Y:S06]  /*24950*/  @!P2 BRA `(.L_x_1926) ;  /* 0x000000000048a947 */ /* 0x000fec0003800000 */
[C---:B------:R-:W-:Y:S01]  /*24960*/  ISETP.GT.AND P0, PT, R11.reuse, RZ, PT ;  /* 0x000000ff0b00720c */ /* 0x040fe20003f04270 */
[----:B------:R-:W-:Y:S01]  /*24970*/  BSSY B0, `(.L_x_1927) ;  /* 0x000000e000007945 */ /* 0x000fe20003800000 */
[----:B------:R-:W-:-:S11]  /*24980*/  IADD3 R0, R11, -0x1, RZ ;  /* 0xffffffff0b007810 */ /* 0x000fd60007ffe0ff */
        /* <DEDUP_REMOVED lines=8> */
.L_x_1928:
[----:B------:R-:W-:-:S13]  /*24a10*/  ISETP.NE.AND P0, PT, R3, 0x1, PT ;  /* 0x000000010300780c */ /* 0x000fda0003f05270 */
[----:B------:R-:W1:Y:S02]  /*24a20*/  @P0 LDC.64 R4, c[0x0][0x9e8] ;  /* 0x00027a00ff040b82 */ /* 0x000e640000000a00 */
[----:B-1----:R-:W-:-:S05]  /*24a30*/  @P0 IMAD.HI.U32 R4, R0, R4, RZ ;  /* 0x0000000400040227 */ /* 0x002fca00078e00ff */
[----:B------:R-:W-:-:S07]  /*24a40*/  @P0 SHF.R.U32.HI R0, RZ, R5, R4 ;  /* 0x00000005ff000219 */ /* 0x000fce0000011604 */
.L_x_1929:
[----:B------:R-:W-:Y:S05]  /*24a50*/  BSYNC B0 ;  /* 0x0000000000007941 */ /* 0x000fea0003800000 */
.L_x_1927:
[----:B------:R-:W-:-:S05]  /*24a60*/  IMAD R5, R0, R3, R3 ;  /* 0x0000000300057224 */ /* 0x000fca00078e0203 */
[----:B------:R-:W-:-:S07]  /*24a70*/  VIMNMX R2, R2, R5, PT ;  /* 0x0000000502027248 */ /* 0x000fce0003fe0100 */
.L_x_1926:
[----:B------:R-:W1:Y:S01]  /*24a80*/  @P1 LDC R5, c[0x0][0x44c] ;  /* 0x00011300ff051b82 */ /* 0x000e620000000800 */
[----:B------:R-:W-:Y:S01]  /*24a90*/  VIADD R2, R2, 0x5f ;  /* 0x0000005f02027836 */ /* 0x000fe20000000000 */
[----:B------:R-:W-:Y:S01]  /*24aa0*/  ULDC UR4, c[0x0][0x9dc] ;  /* 0x0002770000047ab9 */ /* 0x000fe20000000800 */
[----:B------:R-:W-:Y:S02]  /*24ab0*/  IMAD.MOV.U32 R0, RZ, RZ, R28 ;  /* 0x000000ffff007224 */ /* 0x000fe400078e001c */
[----:B------:R-:W-:-:S03]  /*24ac0*/  IMAD.HI R2, R2, 0x2aaaaaab, RZ ;  /* 0x2aaaaaab02027827 */ /* 0x000fc600078e02ff */
[----:B------:R-:W2:Y:S01]  /*24ad0*/  @P1 LDC R4, c[0x0][0x450] ;  /* 0x00011400ff041b82 */ /* 0x000ea20000000800 */
[----:B-1----:R-:W-:-:S05]  /*24ae0*/  @P1 IMAD.HI.U32 R5, R28, R5, RZ ;  /* 0x000000051c051227 */ /* 0x002fca00078e00ff */
[----:B--2---:R-:W-:Y:S02]  /*24af0*/  @P1 SHF.R.U32.HI R0, RZ, R4, R5 ;  /* 0x00000004ff001219 */ /* 0x004fe40000011605 */
[----:B------:R-:W-:Y:S02]  /*24b00*/  SHF.R.U32.HI R5, RZ, 0x1f, R2 ;  /* 0x0000001fff057819 */ /* 0x000fe40000011602 */
[----:B------:R-:W-:Y:S02]  /*24b10*/  IADD3 R7, R7, R0, RZ ;  /* 0x0000000007077210 */ /* 0x000fe40007ffe0ff */
[----:B------:R-:W-:-:S03]  /*24b20*/  LEA.HI.SX32 R2, R2, R5, 0x1c ;  /* 0x0000000502027211 */ /* 0x000fc600078fe2ff */
[----:B------:R-:W-:Y:S01]  /*24b30*/  VIADD R0, R7, -UR4 ;  /* 0x8000000407007c36 */ /* 0x000fe20008000000 */
[----:B------:R-:W-:-:S05]  /*24b40*/  VIMNMX R24, R9, R2, PT ;  /* 0x0000000209187248 */ /* 0x000fca0003fe0100 */
[----:B------:R1:W-:Y:S01]  /*24b50*/  STL [R1+0x24], R24 ;  /* 0x0000241801007387 */ /* 0x0003e20000100800 */
[----:B------:R-:W-:Y:S05]  /*24b60*/  @!P2 BRA `(.L_x_1930) ;  /* 0x000000000044a947 */ /* 0x000fea0003800000 */
[----:B------:R-:W-:Y:S01]  /*24b70*/  ISETP.GT.AND P0, PT, R7, -0x1, PT ;  /* 0xffffffff0700780c */ /* 0x000fe20003f04270 */
[----:B------:R-:W-:-:S12]  /*24b80*/  BSSY B0, `(.L_x_1931) ;  /* 0x000000d000007945 */ /* 0x000fd80003800000 */
[----:B------:R-:W-:Y:S05]  /*24b90*/  @P0 BRA `(.L_x_1932) ;  /* 0x00000000001c0947 */ /* 0x000fea0003800000 */
[----:B------:R-:W-:Y:S02]  /*24ba0*/  ISETP.NE.AND P0, PT, R3, 0x1, PT ;  /* 0x000000010300780c */ /* 0x000fe40003f05270 */
[----:B------:R-:W-:-:S11]  /*24bb0*/  LOP3.LUT R7, RZ, R7, RZ, 0x33, !PT ;  /* 0x00000007ff077212 */ /* 0x000fd600078e33ff */
[----:B------:R-:W2:Y:S02]  /*24bc0*/  @P0 LDC.64 R4, c[0x0][0x9e8] ;  /* 0x00027a00ff040b82 */ /* 0x000ea40000000a00 */
[----:B--2---:R-:W-:-:S05]  /*24bd0*/  @P0 IMAD.HI.U32 R4, R7, R4, RZ ;  /* 0x0000000407040227 */ /* 0x004fca00078e00ff */
[----:B------:R-:W-:-:S04]  /*24be0*/  @P0 SHF.R.U32.HI R7, RZ, R5, R4 ;  /* 0x00000005ff070219 */ /* 0x000fc80000011604 */
[----:B------:R-:W-:Y:S01]  /*24bf0*/  LOP3.LUT R7, RZ, R7, RZ, 0x33, !PT ;  /* 0x00000007ff077212 */ /* 0x000fe200078e33ff */
[----:B------:R-:W-:Y:S06]  /*24c00*/  BRA `(.L_x_1933) ;  /* 0x0000000000107947 */ /* 0x000fec0003800000 */
.L_x_1932:
[----:B------:R-:W-:-:S13]  /*24c10*/  ISETP.NE.AND P0, PT, R3, 0x1, PT ;  /* 0x000000010300780c */ /* 0x000fda0003f05270 */
[----:B------:R-:W2:Y:S02]  /*24c20*/  @P0 LDC.64 R4, c[0x0][0x9e8] ;  /* 0x00027a00ff040b82 */ /* 0x000ea40000000a00 */
[----:B--2---:R-:W-:-:S05]  /*24c30*/  @P0 IMAD.HI.U32 R4, R7, R4, RZ ;  /* 0x0000000407040227 */ /* 0x004fca00078e00ff */
[----:B------:R-:W-:-:S07]  /*24c40*/  @P0 SHF.R.U32.HI R7, RZ, R5, R4 ;  /* 0x00000005ff070219 */ /* 0x000fce0000011604 */
.L_x_1933:
[----:B------:R-:W-:Y:S05]  /*24c50*/  BSYNC B0 ;  /* 0x0000000000007941 */ /* 0x000fea0003800000 */
.L_x_1931:
[----:B------:R-:W-:-:S05]  /*24c60*/  IMAD R3, R7, R3, RZ ;  /* 0x0000000307037224 */ /* 0x000fca00078e02ff */
[----:B------:R-:W-:-:S07]  /*24c70*/  VIMNMX R0, R0, R3, !PT ;  /* 0x0000000300007248 */ /* 0x000fce0007fe0100 */
.L_x_1930:
[----:B------:R-:W-:Y:S01]  /*24c80*/  IMAD.HI R0, R0, 0x2aaaaaab, RZ ;  /* 0x2aaaaaab00007827 */ /* 0x000fe200078e02ff */
[----:B------:R-:W-:Y:S04]  /*24c90*/  BSSY B7, `(.L_x_1934) ;  /* 0x000037d000077945 */ /* 0x000fe80003800000 */
[----:B------:R-:W-:-:S04]  /*24ca0*/  SHF.R.U32.HI R3, RZ, 0x1f, R0 ;  /* 0x0000001fff037819 */ /* 0x000fc80000011600 */
[----:B------:R-:W-:-:S04]  /*24cb0*/  LEA.HI.SX32 R3, R0, R3, 0x1c ;  /* 0x0000000300037211 */ /* 0x000fc800078fe2ff */
[----:B------:R-:W-:-:S04]  /*24cc0*/  VIMNMX R2, RZ, R3, !PT ;  /* 0x00000003ff027248 */ /* 0x000fc80007fe0100 */
[----:B------:R-:W-:Y:S01]  /*24cd0*/  ISETP.GT.AND P0, PT, R24, R2, PT ;  /* 0x000000021800720c */ /* 0x000fe20003f04270 */
[----:B------:R2:W-:-:S12]  /*24ce0*/  STL [R1+0x8], R2 ;  /* 0x0000080201007387 */ /* 0x0005d80000100800 */
[----:B--2---:R-:W-:Y:S05]  /*24cf0*/  @P0 BRA `(.L_x_1935) ;  /* 0x0000000000440947 */ /* 0x004fea0003800000 */
[----:B------:R-:W2:Y:S02]  /*24d00*/  S2R R2, SR_TID.X ;  /* 0x0000000000027919 */ /* 0x000ea40000002100 */
[----:B--2---:R-:W-:-:S04]  /*24d10*/  LOP3.LUT R2, R2, 0x7f, RZ, 0xc0, !PT ;  /* 0x0000007f02027812 */ /* 0x004fc800078ec0ff */
[----:B------:R-:W-:-:S13]  /*24d20*/  ISETP.NE.AND P0, PT, R2, RZ, PT ;  /* 0x000000ff0200720c */ /* 0x000fda0003f05270 */
[----:B------:R-:W-:Y:S05]  /*24d30*/  @P0 BRA `(.L_x_1936) ;  /* 0x0000003400c80947 */ /* 0x000fea0003800000 */
[----:B------:R-:W2:Y:S01]  /*24d40*/  S2R R5, SR_LANEID ;  /* 0x0000000000057919 */ /* 0x000ea20000000000 */
[----:B------:R-:W-:Y:S01]  /*24d50*/  VOTEU.ANY UR4, UPT, PT ;  /* 0x0000000000047886 */ /* 0x000fe200038e0100 */
[----:B------:R-:W3:Y:S01]  /*24d60*/  LDC.64 R2, c[0x0][0xc60] ;  /* 0x00031800ff027b82 */ /* 0x000ee20000000a00 */
[----:B------:R-:W2:Y:S02]  /*24d70*/  FLO.U32 R0, UR4 ;  /* 0x0000000400007d00 */ /* 0x000ea400080e0000 */
[----:B--2---:R-:W-:-:S06]  /*24d80*/  ISETP.EQ.U32.AND P0, PT, R0, R5, PT ;  /* 0x000000050000720c */ /* 0x004fcc0003f02070 */
[----:B------:R-:W3:Y:S07]  /*24d90*/  POPC R5, UR4 ;  /* 0x0000000400057d09 */ /* 0x000eee0008000000 */
[----:B---3--:R-:W2:Y:S01]  /*24da0*/  @P0 ATOMG.E.ADD.STRONG.GPU PT, R3, desc[UR60][R2.64], R5 ;  /* 0x00000005020309a8 */ /* 0x008ea200081ee1fc */
[----:B------:R-:W3:Y:S02]  /*24db0*/  S2R R4, SR_LTMASK ;  /* 0x0000000000047919 */ /* 0x000ee40000003900 */
[----:B---3--:R-:W-:-:S04]  /*24dc0*/  LOP3.LUT R4, R4, UR4, RZ, 0xc0, !PT ;  /* 0x0000000404047c12 */ /* 0x008fc8000f8ec0ff */
[----:B------:R-:W3:Y:S01]  /*24dd0*/  POPC R7, R4 ;  /* 0x0000000400077309 */ /* 0x000ee20000000000 */
[----:B--2---:R-:W3:Y:S02]  /*24de0*/  SHFL.IDX PT, R0, R3, R0, 0x1f ;  /* 0x00001f0003007589 */ /* 0x004ee400000e0000 */
[----:B---3--:R-:W-:Y:S01]  /*24df0*/  IADD3 R16, R0, UR38, R7 ;  /* 0x0000002600107c10 */ /* 0x008fe2000fffe007 */
[----:B------:R-:W-:Y:S06]  /*24e00*/  BRA `(.L_x_1936) ;  /* 0x0000003400947947 */ /* 0x000fec0003800000 */
.L_x_1935:
        /* <DEDUP_REMOVED lines=8> */
[----:B------:R-:W-:Y:S01]  /*24e90*/  IMAD.U32 R4, RZ, RZ, UR6 ;  /* 0x00000006ff047e24 */ /* 0x000fe2000f8e00ff */
[----:B------:R-:W-:Y:S01]  /*24ea0*/  MOV R5, UR7 ;  /* 0x0000000700057c02 */ /* 0x000fe20008000f00 */
[----:B------:R-:W2:Y:S01]  /*24eb0*/  LDC.64 R2, c[0x4][R2] ;  /* 0x0100000002027b82 */ /* 0x000ea20000000a00 */
[----:B0-----:R-:W-:Y:S01]  /*24ec0*/  IMAD.U32 R6, RZ, RZ, UR8 ;  /* 0x00000008ff067e24 */ /* 0x001fe2000f8e00ff */
[----:B------:R-:W-:Y:S01]  /*24ed0*/  MOV R11, UR5 ;  /* 0x00000005000b7c02 */ /* 0x000fe20008000f00 */
[----:B------:R-:W-:Y:S02]  /*24ee0*/  IMAD.U32 R7, RZ, RZ, UR9 ;  /* 0x00000009ff077e24 */ /* 0x000fe4000f8e00ff */
[----:B------:R-:W-:-:S02]  /*24ef0*/  IMAD.U32 R10, RZ, RZ, UR4 ;  /* 0x00000004ff0a7e24 */ /* 0x000fc4000f8e00ff */
[----:B------:R-:W-:Y:S02]  /*24f00*/  IMAD.MOV.U32 R8, RZ, RZ, 0x70 ;  /* 0x00000070ff087424 */ /* 0x000fe400078e00ff */
[----:B------:R-:W-:Y:S02]  /*24f10*/  IMAD.MOV.U32 R12, RZ, RZ, 0x1 ;  /* 0x00000001ff0c7424 */ /* 0x000fe400078e00ff */
[----:B------:R-:W-:-:S07]  /*24f20*/  IMAD.MOV.U32 R13, RZ, RZ, RZ ;  /* 0x000000ffff0d7224 */ /* 0x000fce00078e00ff */
[----:B------:R-:W-:-:S07]  /*24f30*/  LEPC R20, `(.L_x_1938) ;  /* 0x000000001014794e */ /* 0x000fce0000000000 */
[----:B-12---:R-:W-:Y:S05]  /*24f40*/  CALL.ABS.NOINC R2 ;  /* 0x0000000002007343 */ /* 0x006fea0003c00000 */
.L_x_1938:
[----:B------:R-:W-:Y:S05]  /*24f50*/  BSYNC B6 ;  /* 0x0000000000067941 */ /* 0x000fea0003800000 */
.L_x_1937:
[----:B------:R-:W-:Y:S01]  /*24f60*/  IADD3 R0, R23, 0x400, RZ ;  /* 0x0000040017007810 */ /* 0x000fe20007ffe0ff */
[----:B------:R-:W-:Y:S03]  /*24f70*/  BSSY B6, `(.L_x_1939) ;  /* 0x0000022000067945 */ /* 0x000fe60003800000 */
[----:B------:R-:W-:-:S13]  /*24f80*/  LOP3.LUT P0, RZ, R0, 0x3ff, RZ, 0xc0, !PT ;  /* 0x000003ff00ff7812 */ /* 0x000fda000780c0ff */
[----:B------:R-:W-:Y:S05]  /*24f90*/  @!P0 BRA `(.L_x_1940) ;  /* 0x00000000007c8947 */ /* 0x000fea0003800000 */
[----:B------:R-:W-:Y:S01]  /*24fa0*/  MOV R17, 0x0 ;  /* 0x0000000000117802 */ /* 0x000fe20000000f00 */
[----:B------:R-:W-:Y:S01]  /*24fb0*/  ULDC.64 UR6, c[0x4][0x90] ;  /* 0x0100240000067ab9 */ /* 0x000fe20000000a00 */
[----:B------:R-:W-:Y:S01]  /*24fc0*/  ULDC.64 UR8, c[0x4][0x98] ;  /* 0x0100260000087ab9 */ /* 0x000fe20000000a00 */
[----:B------:R-:W-:Y:S01]  /*24fd0*/  ULDC.64 UR4, c[0x4][0x10] ;  /* 0x0100040000047ab9 */ /* 0x000fe20000000a00 */
[----:B------:R2:W3:Y:S01]  /*24fe0*/  LDC.64 R2, c[0x4][R17] ;  /* 0x0100000011027b82 */ /* 0x0004e20000000a00 */
[----:B------:R-:W-:Y:S01]  /*24ff0*/  IMAD.U32 R4, RZ, RZ, UR6 ;  /* 0x00000006ff047e24 */ /* 0x000fe2000f8e00ff */
[----:B------:R-:W-:Y:S01]  /*25000*/  MOV R7, UR9 ;  /* 0x0000000900077c02 */ /* 0x000fe20008000f00 */
[----:B------:R-:W-:Y:S01]  /*25010*/  IMAD.U32 R5, RZ, RZ, UR7 ;  /* 0x00000007ff057e24 */ /* 0x000fe2000f8e00ff */
[----:B------:R-:W-:Y:S01]  /*25020*/  MOV R12, 0x1 ;  /* 0x00000001000c7802 */ /* 0x000fe20000000f00 */
[----:B0-----:R-:W-:Y:S02]  /*25030*/  IMAD.U32 R6, RZ, RZ, UR8 ;  /* 0x00000008ff067e24 */ /* 0x001fe4000f8e00ff */
[----:B------:R-:W-:-:S02]  /*25040*/  IMAD.U32 R10, RZ, RZ, UR4 ;  /* 0x00000004ff0a7e24 */ /* 0x000fc4000f8e00ff */
[----:B------:R-:W-:Y:S02]  /*25050*/  IMAD.U32 R11, RZ, RZ, UR5 ;  /* 0x00000005ff0b7e24 */ /* 0x000fe4000f8e00ff */
[----:B------:R-:W-:Y:S02]  /*25060*/  IMAD.MOV.U32 R8, RZ, RZ, 0x70 ;  /* 0x00000070ff087424 */ /* 0x000fe400078e00ff */
[----:B--2---:R-:W-:-:S07]  /*25070*/  IMAD.MOV.U32 R13, RZ, RZ, RZ ;  /* 0x000000ffff0d7224 */ /* 0x004fce00078e00ff */
[----:B------:R-:W-:-:S07]  /*25080*/  LEPC R20, `(.L_x_1941) ;  /* 0x000000001014794e */ /* 0x000fce0000000000 */
[----:B-1-3--:R-:W-:Y:S05]  /*25090*/  CALL.ABS.NOINC R2 ;  /* 0x0000000002007343 */ /* 0x00afea0003c00000 */
.L_x_1941:
[----:B------:R0:W1:Y:S01]  /*250a0*/  LDC.64 R2, c[0x4][R17] ;  /* 0x0100000011027b82 */ /* 0x0000620000000a00 */
[----:B------:R-:W-:Y:S01]  /*250b0*/  ULDC.64 UR4, c[0x4][0x90] ;  /* 0x0100240000047ab9 */ /* 0x000fe20000000a00 */
[----:B------:R-:W-:Y:S01]  /*250c0*/  ULDC.64 UR6, c[0x4][0x98] ;  /* 0x0100260000067ab9 */ /* 0x000fe20000000a00 */
[----:B------:R-:W-:Y:S01]  /*250d0*/  ULDC.64 UR8, c[0x4][0x18] ;  /* 0x0100060000087ab9 */ /* 0x000fe20000000a00 */
        /* <DEDUP_REMOVED lines=8> */
[----:B0-----:R-:W-:-:S07]  /*25160*/  IMAD.MOV.U32 R13, RZ, RZ, RZ ;  /* 0x000000ffff0d7224 */ /* 0x001fce00078e00ff */
[----:B------:R-:W-:-:S07]  /*25170*/  LEPC R20, `(.L_x_1940) ;  /* 0x000000001014794e */ /* 0x000fce0000000000 */
[----:B-1----:R-:W-:Y:S05]  /*25180*/  CALL.ABS.NOINC R2 ;  /* 0x0000000002007343 */ /* 0x002fea0003c00000 */
.L_x_1940:
[----:B------:R-:W-:Y:S05]  /*25190*/  BSYNC B6 ;  /* 0x0000000000067941 */ /* 0x000fea0003800000 */
.L_x_1939:
[----:B------:R-:W-:Y:S01]  /*251a0*/  ULDC.64 UR4, c[0x0][0x9f8] ;  /* 0x00027e0000047ab9 */ /* 0x000fe20000000a00 */
[----:B------:R-:W2:Y:S01]  /*251b0*/  LDL R20, [R1] ;  /* 0x0000000001147983 */ /* 0x000ea20000100800 */
[----:B------:R-:W-:-:S03]  /*251c0*/  ISETP.NE.U32.AND P0, PT, RZ, UR4, PT ;  /* 0x00000004ff007c0c */ /* 0x000fc6000bf05070 */
[----:B------:R-:W3:Y:S01]  /*251d0*/  LDL R17, [R1+0x4] ;  /* 0x0000040001117983 */ /* 0x000ee20000100800 */
[----:B------:R-:W-:Y:S01]  /*251e0*/  ISETP.NE.AND.EX P0, PT, RZ, UR5, PT, P0 ;  /* 0x00000005ff007c0c */ /* 0x000fe2000bf05300 */
[----:B------:R-:W-:Y:S01]  /*251f0*/  IMAD.MOV.U32 R34, RZ, RZ, R19 ;  /* 0x000000ffff227224 */ /* 0x000fe200078e0013 */
[----:B------:R-:W4:Y:S01]  /*25200*/  LDC R0, c[0x0][0x430] ;  /* 0x00010c00ff007b82 */ /* 0x000f220000000800 */
[----:B------:R-:W0:Y:S01]  /*25210*/  S2R R21, SR_TID.X ;  /* 0x0000000000157919 */ /* 0x000e220000002100 */
[----:B------:R-:W-:-:S09]  /*25220*/  ULDC UR4, c[0x0][0x320] ;  /* 0x0000c80000047ab9 */ /* 0x000fd20000000800 */
[----:B------:R-:W1:Y:S01]  /*25230*/  @P0 LDC.64 R2, c[0x0][0x9f8] ;  /* 0x00027e00ff020b82 */ /* 0x000e620000000a00 */
[----:B0-----:R-:W-:Y:S01]  /*25240*/  LOP3.LUT R21, R21, 0x7f, RZ, 0xc0, !PT ;  /* 0x0000007f15157812 */ /* 0x001fe200078ec0ff */
[----:B-1----:R-:W-:-:S03]  /*25250*/  @P0 IMAD.WIDE R2, R19, 0x4, R2 ;  /* 0x0000000413020825 */ /* 0x002fc600078e0202 */
[----:B------:R-:W-:Y:S02]  /*25260*/  SHF.R.U32.HI R26, RZ, 0x3, R21 ;  /* 0x00000003ff1a7819 */ /* 0x000fe40000011615 */
[----:B------:R0:W3:Y:S01]  /*25270*/  @P0 LDG.E R34, desc[UR60][R2.64] ;  /* 0x0000003c02220981 */ /* 0x0000e2000c1e1900 */
[----:B----4-:R-:W-:Y:S01]  /*25280*/  ISETP.NE.AND P1, PT, R0, 0x1, PT ;  /* 0x000000010000780c */ /* 0x010fe20003f25270 */
[----:B------:R-:W1:-:S12]  /*25290*/  S2R R21, SR_TID.X ;  /* 0x0000000000157919 */ /* 0x000e580000002100 */
[----:B------:R-:W4:Y:S08]  /*252a0*/  @P1 LDC R4, c[0x0][0x434] ;  /* 0x00010d00ff041b82 */ /* 0x000f300000000800 */
[----:B------:R-:W0:Y:S01]  /*252b0*/  @P1 LDC R6, c[0x0][0x438] ;  /* 0x00010e00ff061b82 */ /* 0x000e220000000800 */
[----:B-1----:R-:W-:-:S04]  /*252c0*/  SHF.L.U32 R21, R21, 0x4, RZ ;  /* 0x0000000415157819 */ /* 0x002fc800000006ff */
[----:B------:R-:W-:Y:S01]  /*252d0*/  LOP3.LUT R21, R26, 0x70, R21, 0xf8, !PT ;  /* 0x000000701a157812 */ /* 0x000fe200078ef815 */
[----:B------:R-:W-:-:S04]  /*252e0*/  VIADD R26, R24, 0xffffffff ;  /* 0xffffffff181a7836 */ /* 0x000fc80000000000 */
[----:B------:R-:W-:Y:S01]  /*252f0*/  IMAD R5, R26, 0x60, R21 ;  /* 0x000000601a057824 */ /* 0x000fe200078e0215 */
[----:B------:R-:W-:Y:S01]  /*25300*/  LOP3.LUT R22, R22, 0xfffffff7, RZ, 0xc0, !PT ;  /* 0xfffffff716167812 */ /* 0x000fe200078ec0ff */
[----:B------:R-:W-:-:S03]  /*25310*/  UMOV UR5, 0xffffffff ;  /* 0xffffffff00057882 */ /* 0x000fc60000000000 */
[----:B--2---:R-:W-:Y:S02]  /*25320*/  ISETP.GE.AND P0, PT, R5, R20, PT ;  /* 0x000000140500720c */ /* 0x004fe40003f06270 */
[----:B------:R-:W1:Y:S02]  /*25330*/  S2R R20, SR_TID.X ;  /* 0x0000000000147919 */ /* 0x000e640000002100 */
[----:B------:R-:W-:Y:S01]  /*25340*/  ISETP.GT.U32.OR P0, PT, R21, 0x5f, P0 ;  /* 0x0000005f1500780c */ /* 0x000fe20000704470 */
[----:B---3--:R-:W-:-:S04]  /*25350*/  IMAD.IADD R5, R5, 0x1, R17 ;  /* 0x0000000105057824 */ /* 0x008fc800078e0211 */
[----:B----4-:R-:W-:-:S04]  /*25360*/  @P1 IMAD.HI.U32 R7, R5, R4, RZ ;  /* 0x0000000405071227 */ /* 0x010fc800078e00ff */
[----:B------:R-:W-:Y:S01]  /*25370*/  IMAD.MOV.U32 R4, RZ, RZ, R5 ;  /* 0x000000ffff047224 */ /* 0x000fe200078e0005 */
[----:B0-----:R-:W-:-:S03]  /*25380*/  @P1 SHF.R.U32.HI R4, RZ, R6, R7 ;  /* 0x00000006ff041219 */ /* 0x001fc60000011607 */
[----:B------:R-:W0:Y:S01]  /*25390*/  @!P0 LDC.64 R2, c[0x0][0x428] ;  /* 0x00010a00ff028b82 */ /* 0x000e220000000a00 */
[----:B------:R-:W-:-:S05]  /*253a0*/  IADD3 R6, -R4, RZ, RZ ;  /* 0x000000ff04067210 */ /* 0x000fca0007ffe1ff */
[----:B------:R-:W-:Y:S01]  /*253b0*/  IMAD R0, R0, R6, R5 ;  /* 0x0000000600007224 */ /* 0x000fe200078e0205 */
[----:B------:R-:W-:Y:S01]  /*253c0*/  @!P0 SHF.R.S32.HI R5, RZ, 0x1f, R4 ;  /* 0x0000001fff058819 */ /* 0x000fe20000011404 */
[----:B-1----:R-:W-:-:S05]  /*253d0*/  IMAD.SHL.U32 R20, R20, 0x8, RZ ;  /* 0x0000000814147824 */ /* 0x002fca00078e00ff */
[----:B------:R-:W-:-:S04]  /*253e0*/  LOP3.LUT R20, R20, 0x38, RZ, 0xc0, !PT ;  /* 0x0000003814147812 */ /* 0x000fc800078ec0ff */
[C---:B------:R-:W-:Y:S02]  /*253f0*/  LOP3.LUT R17, R20.reuse, 0x40, RZ, 0xfc, !PT ;  /* 0x0000004014117812 */ /* 0x040fe400078efcff */
[----:B------:R-:W-:Y:S02]  /*25400*/  ISETP.GE.AND P1, PT, R20, UR4, PT ;  /* 0x0000000414007c0c */ /* 0x000fe4000bf26270 */
[----:B------:R-:W-:Y:S01]  /*25410*/  SHF.R.S32.HI R8, RZ, 0x1f, R34 ;  /* 0x0000001fff087819 */ /* 0x000fe20000011422 */
[-C--:B0-----:R-:W-:Y:S01]  /*25420*/  @!P0 IMAD.WIDE.U32 R4, R34, R2.reuse, R4 ;  /* 0x0000000222048225 */ /* 0x081fe200078e0004 */
[----:B------:R-:W-:Y:S01]  /*25430*/  ISETP.GE.AND P2, PT, R17, UR4, PT ;  /* 0x0000000411007c0c */ /* 0x000fe2000bf46270 */
[----:B------:R-:W-:Y:S01]  /*25440*/  ULDC UR4, c[0x0][0x2f4] ;  /* 0x0000bd0000047ab9 */ /* 0x000fe20000000800 */
[----:B------:R-:W-:Y:S01]  /*25450*/  SEL R30, RZ, 0x1, P1 ;  /* 0x00000001ff1e7807 */ /* 0x000fe20000800000 */
[----:B------:R-:W-:Y:S01]  /*25460*/  @!P0 IMAD R6, R8, R2, RZ ;  /* 0x0000000208068224 */ /* 0x000fe200078e02ff */
[----:B------:R-:W-:Y:S01]  /*25470*/  SEL R2, RZ, 0xffffffff, P2 ;  /* 0xffffffffff027807 */ /* 0x000fe20001000000 */
[----:B------:R0:W-:Y:S02]  /*25480*/  STL [R1+0xc], R8 ;  /* 0x00000c0801007387 */ /* 0x0001e40000100800 */
[----:B------:R-:W-:-:S02]  /*25490*/  @!P0 IMAD R6, R34, R3, R6 ;  /* 0x0000000322068224 */ /* 0x000fc400078e0206 */
[----:B------:R-:W-:Y:S02]  /*254a0*/  IMAD.SHL.U32 R3, R2, 0x2, RZ ;  /* 0x0000000202037824 */ /* 0x000fe400078e00ff */
[----:B------:R-:W-:-:S03]  /*254b0*/  @!P0 IMAD.IADD R6, R5, 0x1, R6 ;  /* 0x0000000105068824 */ /* 0x000fc600078e0206 */
[----:B------:R-:W-:Y:S02]  /*254c0*/  LOP3.LUT R30, R3, 0x2, R30, 0xe2, !PT ;  /* 0x00000002031e7812 */ /* 0x000fe400078ee21e */
[----:B------:R-:W1:Y:S01]  /*254d0*/  @!P0 LDC.64 R2, c[0x0][0x418] ;  /* 0x00010600ff028b82 */ /* 0x000e620000000a00 */
[----:B------:R-:W-:Y:S01]  /*254e0*/  IMAD.U32 R5, RZ, RZ, UR39 ;  /* 0x00000027ff057e24 */ /* 0x000fe2000f8e00ff */
[----:B-1----:R-:W-:-:S04]  /*254f0*/  @!P0 LEA R2, P1, R4, R2, 0x2 ;  /* 0x0000000204028211 */ /* 0x002fc800078210ff */
[----:B------:R-:W-:Y:S02]  /*25500*/  @!P0 LEA.HI.X R3, R4, R3, R6, 0x2, P1 ;  /* 0x0000000304038211 */ /* 0x000fe400008f1406 */
[----:B------:R-:W-:-:S06]  /*25510*/  MOV R4, RZ ;  /* 0x000000ff00047202 */ /* 0x000fcc0000000f00 */
[----:B------:R1:W5:Y:S01]  /*25520*/  @!P0 LDG.E R4, desc[UR60][R2.64] ;  /* 0x0000003c02048981 */ /* 0x000362000c1e1900 */
[----:B------:R-:W-:Y:S02]  /*25530*/  ISETP.GT.U32.AND P0, PT, R21, 0x5f, PT ;  /* 0x0000005f1500780c */ /* 0x000fe40003f04070 */
[----:B------:R-:W-:Y:S02]  /*25540*/  ISETP.NE.AND P3, PT, R5, 0x3, PT ;  /* 0x000000030500780c */ /* 0x000fe40003f65270 */
[C---:B------:R-:W-:Y:S02]  /*25550*/  ISETP.GE.AND P2, PT, R20.reuse, UR4, PT ;  /* 0x0000000414007c0c */ /* 0x040fe4000bf46270 */
[----:B0-----:R-:W-:Y:S02]  /*25560*/  LOP3.LUT R8, R20, 0x80, RZ, 0xfc, !PT ;  /* 0x0000008014087812 */ /* 0x001fe400078efcff */
[----:B------:R-:W-:-:S05]  /*25570*/  ISETP.GE.AND P1, PT, R17, UR4, PT ;  /* 0x0000000411007c0c */ /* 0x000fca000bf26270 */
[----:B------:R-:W-:Y:S02]  /*25580*/  @P0 LOP3.LUT R22, R22, 0x8, RZ, 0xfc, !PT ;  /* 0x0000000816160812 */ /* 0x000fe400078efcff */
[----:B------:R-:W-:Y:S02]  /*25590*/  ISETP.GE.AND P0, PT, R8, UR4, PT ;  /* 0x0000000408007c0c */ /* 0x000fe4000bf06270 */
[----:B------:R-:W-:-:S04]  /*255a0*/  LOP3.LUT R22, R22, 0xffffffef, RZ, 0xc0, !PT ;  /* 0xffffffef16167812 */ /* 0x000fc800078ec0ff */
[----:B------:R-:W-:-:S04]  /*255b0*/  @P3 LOP3.LUT R22, R22, 0x10, RZ, 0xfc, !PT ;  /* 0x0000001016163812 */ /* 0x000fc800078efcff */
[----:B------:R-:W-:-:S04]  /*255c0*/  LOP3.LUT R22, R22, 0xfffffffb, RZ, 0xc0, !PT ;  /* 0xfffffffb16167812 */ /* 0x000fc800078ec0ff */
[----:B------:R-:W-:-:S04]  /*255d0*/  @P2 LOP3.LUT R22, R22, 0x4, RZ, 0xfc, !PT ;  /* 0x0000000416162812 */ /* 0x000fc800078efcff */
[----:B------:R-:W-:-:S04]  /*255e0*/  LOP3.LUT R22, R22, 0xfffffffe, RZ, 0xc0, !PT ;  /* 0xfffffffe16167812 */ /* 0x000fc800078ec0ff */
[----:B------:R-:W-:-:S04]  /*255f0*/  LOP3.LUT R22, R22, 0xfffffffd, RZ, 0xc0, !PT ;  /* 0xfffffffd16167812 */ /* 0x000fc800078ec0ff */
[----:B------:R-:W-:-:S04]  /*25600*/  @P1 LOP3.LUT R22, R22, 0x2, RZ, 0xfc, !PT ;  /* 0x0000000216161812 */ /* 0x000fc800078efcff */
[----:B------:R-:W-:Y:S01]  /*25610*/  @P0 LOP3.LUT R22, R22, 0x1, RZ, 0xfc, !PT ;  /* 0x0000000116160812 */ /* 0x000fe200078efcff */
[----:B-1----:R-:W-:Y:S06]  /*25620*/  BRA.DIV UR5, `(.L_x_1942) ;  /* 0x0000005205e47947 */ /* 0x002fec000b800000 */
.L_x_2071:
[----:B------:R-:W-:Y:S01]  /*25630*/  SHF.R.S32.HI R33, RZ, 0x1f, R18 ;  /* 0x0000001fff217819 */ /* 0x000fe20000011412 */
[----:B------:R-:W-:Y:S06]  /*25640*/  @!P3 BRA `(.L_x_1943) ;  /* 0x000000000004b947 */ /* 0x000fec0003800000 */
[----:B------:R-:W-:Y:S01]  /*25650*/  BPT.TRAP 0x1 ;  /* 0x000000040000795c */ /* 0x000fe20000300000 */
.L_x_1943:
[----:B------:R-:W-:Y:S01]  /*25660*/  SHF.R.S32.HI R5, RZ, 0x1f, R0 ;  /* 0x0000001fff057819 */ /* 0x000fe20000011400 */
[----:B------:R-:W-:Y:S01]  /*25670*/  ULDC.64 UR4, c[0x0][0x328] ;  /* 0x0000ca0000047ab9 */ /* 0x000fe20000000a00 */
[----:B------:R-:W-:Y:S03]  /*25680*/  BSSY B0, `(.L_x_1944) ;  /* 0x0000017000007945 */ /* 0x000fe60003800000 */
[----:B------:R-:W-:-:S04]  /*25690*/  IMAD R3, R5, UR4, RZ ;  /* 0x0000000405037c24 */ /* 0x000fc8000f8e02ff */
        /* <DEDUP_REMOVED lines=21> */
.L_x_2072:
[----:B------:R-:W-:Y:S05]  /*257f0*/  BSYNC B0 ;  /* 0x0000000000007941 */ /* 0x000fea0003800000 */
.L_x_1944:
[----:B------:R-:W2:Y:S01]  /*25800*/  LDL R9, [R1] ;  /* 0x0000000001097983 */ /* 0x000ea20000100800 */
[----:B------:R-:W-:Y:S01]  /*25810*/  ULDC.64 UR4, c[0x0][0x300] ;  /* 0x0000c00000047ab9 */ /* 0x000fe20000000a00 */
[----:B------:R-:W-:Y:S01]  /*25820*/  LOP3.LUT P4, RZ, R22, 0x4, RZ, 0xc0, !PT ;  /* 0x0000000416ff7812 */ /* 0x000fe2000788c0ff */
[----:B------:R-:W-:Y:S01]  /*25830*/  IMAD R5, R5, UR4, RZ ;  /* 0x0000000405057c24 */ /* 0x000fe2000f8e02ff */
[----:B------:R-:W1:Y:S01]  /*25840*/  S2R R8, SR_TID.X ;  /* 0x0000000000087919 */ /* 0x000e620000002100 */
[----:B0-----:R-:W-:Y:S01]  /*25850*/  IMAD.WIDE.U32 R2, R0, UR4, RZ ;  /* 0x0000000400027c25 */ /* 0x001fe2000f8e00ff */
[C---:B------:R-:W-:Y:S02]  /*25860*/  LOP3.LUT P3, RZ, R22.reuse, 0x2, RZ, 0xc0, !PT ;  /* 0x0000000216ff7812 */ /* 0x040fe4000786c0ff */
[----:B------:R-:W-:Y:S01]  /*25870*/  LOP3.LUT P2, RZ, R22, 0x1, RZ, 0xc0, !PT ;  /* 0x0000000116ff7812 */ /* 0x000fe2000784c0ff */
[----:B------:R-:W-:Y:S01]  /*25880*/  IMAD R5, R0, UR5, R5 ;  /* 0x0000000500057c24 */ /* 0x000fe2000f8e0205 */
[----:B------:R-:W-:-:S02]  /*25890*/  ULDC.64 UR4, c[0x0][0x310] ;  /* 0x0000c40000047ab9 */ /* 0x000fc40000000a00 */
        /* <DEDUP_REMOVED lines=10> */
[----:B------:R-:W-:Y:S01]  /*25940*/  IMAD R5, R27, 0x4800, R36 ;  /* 0x000048001b057824 */ /* 0x000fe200078e0224 */
[----:B------:R-:W-:Y:S01]  /*25950*/  LEA R4, P0, R2, UR4, 0x1 ;  /* 0x0000000402047c11 */ /* 0x000fe2000f8008ff */
[----:B------:R-:W-:Y:S01]  /*25960*/  UMOV UR4, 0xffffffff ;  /* 0xffffffff00047882 */ /* 0x000fe20000000000 */
[----:B------:R-:W-:Y:S02]  /*25970*/  IADD3 R0, R3, R0, RZ ;  /* 0x0000000003007210 */ /* 0x000fe40007ffe0ff */
[----:B-1----:R-:W-:Y:S02]  /*25980*/  LOP3.LUT R8, R8, 0x7f, RZ, 0xc0, !PT ;  /* 0x0000007f08087812 */ /* 0x002fe400078ec0ff */
[----:B------:R-:W-:Y:S02]  /*25990*/  LEA.HI.X R0, R2, UR5, R0, 0x1, P0 ;  /* 0x0000000502007c11 */ /* 0x000fe400080f0c00 */
[----:B------:R-:W-:Y:S01]  /*259a0*/  SHF.R.U32.HI R8, RZ, 0x3, R8 ;  /* 0x00000003ff087819 */ /* 0x000fe20000011608 */
[----:B--2---:R-:W-:-:S02]  /*259b0*/  IMAD R6, R26, -0x60, R9 ;  /* 0xffffffa01a067824 */ /* 0x004fc400078e0209 */
[----:B------:R-:W0:Y:S02]  /*259c0*/  S2R R9, SR_TID.X ;  /* 0x0000000000097919 */ /* 0x000e240000002100 */
[----:B------:R-:W-:-:S05]  /*259d0*/  IMAD.IADD R6, R6, 0x1, -R8 ;  /* 0x0000000106067824 */ /* 0x000fca00078e0a08 */
[----:B------:R-:W-:Y:S01]  /*259e0*/  ISETP.GE.AND P0, PT, R6, 0x1, PT ;  /* 0x000000010600780c */ /* 0x000fe20003f06270 */
[----:B0-----:R-:W-:-:S05]  /*259f0*/  IMAD.SHL.U32 R9, R9, 0x8, RZ ;  /* 0x0000000809097824 */ /* 0x001fca00078e00ff */
        /* <DEDUP_REMOVED lines=64> */
.L_x_2086:
[----:B------:R-:W-:-:S13]  /*25e00*/  ISETP.GE.AND P0, PT, R6, 0x51, PT ;  /* 0x000000510600780c */ /* 0x000fda0003f06270 */
[----:B-1----:R-:W-:Y:S01]  /*25e10*/  @P0 LEA R2, P1, R9, R2, 0x1 ;  /* 0x0000000209020211 */ /* 0x002fe200078208ff */
        /* <DEDUP_REMOVED lines=10> */
.L_x_1947:
        /* <DEDUP_REMOVED lines=10> */
.L_x_1948:
[----:B------:R2:W-:Y:S02]  /*25f60*/  SYNCS.ARRIVE.TRANS64.A1T0 RZ, [R7+URZ+0x2a830], RZ ;  /* 0x02a830ff07ff79a7 */ /* 0x0005e4000810003f */
[----:B------:R-:W-:Y:S05]  /*25f70*/  WARPSYNC.ALL ;  /* 0x0000000000007948 */ /* 0x000fea0003800000 */
[----:B------:R-:W-:Y:S01]  /*25f80*/  ULDC.64 UR4, c[0x0][0xa00] ;  /* 0x0002800000047ab9 */ /* 0x000fe20000000a00 */
[----:B------:R-:W-:Y:S01]  /*25f90*/  VIADD R0, R23, 0xc400 ;  /* 0x0000c40017007836 */ /* 0x000fe20000000000 */
[----:B------:R-:W-:Y:S01]  /*25fa0*/  BAR.SYNC.DEFER_BLOCKING 0x8, 0x180 ;  /* 0x0206000000007b1d */ /* 0x000fe20000010000 */
[----:B------:R-:W-:-:S03]  /*25fb0*/  ISETP.NE.U32.AND P0, PT, RZ, UR4, PT ;  /* 0x00000004ff007c0c */ /* 0x000fc6000bf05070 */
[----:B------:R-:W-:Y:S02]  /*25fc0*/  LOP3.LUT P1, RZ, R0, 0x3ff, RZ, 0xc0, !PT ;  /* 0x000003ff00ff7812 */ /* 0x000fe4000782c0ff */
[----:B------:R-:W-:Y:S01]  /*25fd0*/  ISETP.NE.AND.EX P0, PT, RZ, UR5, PT, P0 ;  /* 0x00000005ff007c0c */ /* 0x000fe2000bf05300 */
[----:B------:R-:W-:Y:S01]  /*25fe0*/  ULDC.64 UR4, c[0x0][0x298] ;  /* 0x0000a60000047ab9 */ /* 0x000fe20000000a00 */
[----:B------:R-:W-:Y:S01]  /*25ff0*/  SHF.R.S32.HI R0, RZ, 0x1f, R19 ;  /* 0x0000001fff007819 */ /* 0x000fe20000011413 */
[----:B------:R-:W-:Y:S01]  /*26000*/  BSSY B6, `(.L_x_1949) ;  /* 0x000001c000067945 */ /* 0x000fe20003800000 */
[----:B-1----:R-:W-:Y:S02]  /*26010*/  SEL R2, R19, RZ, !P0 ;  /* 0x000000ff13027207 */ /* 0x002fe40004000000 */
[----:B------:R-:W-:-:S05]  /*26020*/  SEL R0, R0, RZ, !P0 ;  /* 0x000000ff00007207 */ /* 0x000fca0004000000 */
[----:B------:R1:W-:Y:S04]  /*26030*/  STL [R1+0x30], R0 ;  /* 0x0000300001007387 */ /* 0x0003e80000100800 */
[----:B------:R3:W-:Y:S01]  /*26040*/  STL [R1+0x20], R2 ;  /* 0x0000200201007387 */ /* 0x0007e20000100800 */
[----:B-1----:R-:W-:Y:S01]  /*26050*/  SHF.R.S32.HI R0, RZ, 0x1f, R35 ;  /* 0x0000001fff007819 */ /* 0x002fe20000011423 */
[----:B---3--:R-:W-:-:S04]  /*26060*/  IMAD.WIDE.U32 R2, R35, UR4, RZ ;  /* 0x0000000423027c25 */ /* 0x008fc8000f8e00ff */
[----:B------:R-:W-:Y:S01]  /*26070*/  IMAD R0, R0, UR4, RZ ;  /* 0x0000000400007c24 */ /* 0x000fe2000f8e02ff */
[----:B------:R1:W-:Y:S03]  /*26080*/  STL.64 [R1+0x18], R2 ;  /* 0x0000180201007387 */ /* 0x0003e60000100a00 */
[----:B------:R-:W-:-:S05]  /*26090*/  IMAD R0, R35, UR5, R0 ;  /* 0x0000000523007c24 */ /* 0x000fca000f8e0200 */
[----:B------:R-:W-:Y:S01]  /*260a0*/  IADD3 R35, R3, R0, RZ ;  /* 0x0000000003237210 */ /* 0x000fe20007ffe0ff */
[----:B------:R-:W-:Y:S06]  /*260b0*/  @!P1 BRA `(.L_x_1950) ;  /* 0x0000000000409947 */ /* 0x000fec0003800000 */
[----:B-1----:R-:W-:Y:S01]  /*260c0*/  MOV R2, 0x0 ;  /* 0x0000000000027802 */ /* 0x002fe20000000f00 */
[----:B------:R-:W-:Y:S01]  /*260d0*/  ULDC.64 UR4, c[0x4][0x90] ;  /* 0x0100240000047ab9 */ /* 0x000fe20000000a00 */
[----:B------:R-:W-:Y:S01]  /*260e0*/  ULDC.64 UR6, c[0x4][0x98] ;  /* 0x0100260000067ab9 */ /* 0x000fe20000000a00 */
[----:B------:R-:W-:Y:S01]  /*260f0*/  ULDC.64 UR8, c[0x4][0x20] ;  /* 0x0100080000087ab9 */ /* 0x000fe20000000a00 */
[----:B0-----:R-:W-:Y:S01]  /*26100*/  IMAD.U32 R4, RZ, RZ, UR4 ;  /* 0x00000004ff047e24 */ /* 0x001fe2000f8e00ff */
[----:B--2---:R-:W-:Y:S01]  /*26110*/  MOV R7, UR7 ;  /* 0x0000000700077c02 */ /* 0x004fe20008000f00 */
[----:B------:R-:W0:Y:S01]  /*26120*/  LDC.64 R2, c[0x4][R2] ;  /* 0x0100000002027b82 */ /* 0x000e220000000a00 */
[----:B------:R-:W-:Y:S01]  /*26130*/  IMAD.U32 R5, RZ, RZ, UR5 ;  /* 0x00000005ff057e24 */ /* 0x000fe2000f8e00ff */
[----:B------:R-:W-:Y:S01]  /*26140*/  MOV R12, 0x1 ;  /* 0x00000001000c7802 */ /* 0x000fe20000000f00 */
[----:B------:R-:W-:Y:S02]  /*26150*/  IMAD.U32 R6, RZ, RZ, UR6 ;  /* 0x00000006ff067e24 */ /* 0x000fe4000f8e00ff */
[----:B------:R-:W-:-:S02]  /*26160*/  IMAD.U32 R10, RZ, RZ, UR8 ;  /* 0x00000008ff0a7e24 */ /* 0x000fc4000f8e00ff */
[----:B------:R-:W-:Y:S02]  /*26170*/  IMAD.U32 R11, RZ, RZ, UR9 ;  /* 0x00000009ff0b7e24 */ /* 0x000fe4000f8e00ff */
[----:B------:R-:W-:Y:S02]  /*26180*/  IMAD.MOV.U32 R8, RZ, RZ, 0x70 ;  /* 0x00000070ff087424 */ /* 0x000fe400078e00ff */
[----:B------:R-:W-:-:S07]  /*26190*/  IMAD.MOV.U32 R13, RZ, RZ, RZ ;  /* 0x000000ffff0d7224 */ /* 0x000fce00078e00ff */
[----:B------:R-:W-:-:S07]  /*261a0*/  LEPC R20, `(.L_x_1950) ;  /* 0x000000001014794e */ /* 0x000fce0000000000 */
[----:B0-----:R-:W-:Y:S05]  /*261b0*/  CALL.ABS.NOINC R2 ;  /* 0x0000000002007343 */ /* 0x001fea0003c00000 */
.L_x_1950:
[----:B------:R-:W-:Y:S05]  /*261c0*/  BSYNC B6 ;  /* 0x0000000000067941 */ /* 0x000fea0003800000 */
.L_x_1949:
[----:B------:R-:W3:Y:S01]  /*261d0*/  LDL.LU R20, [R1+0x30] ;  /* 0x0000300001147983 */ /* 0x000ee20000300800 */
[----:B------:R-:W-:Y:S01]  /*261e0*/  ULDC.64 UR4, c[0x0][0x2d8] ;  /* 0x0000b60000047ab9 */ /* 0x000fe20000000a00 */
[----:B--2---:R-:W2:Y:S02]  /*261f0*/  LDC R7, c[0x0][0x448] ;  /* 0x00011200ff077b82 */ /* 0x004ea40000000800 */
[----:B------:R-:W4:Y:S04]  /*26200*/  LDL.LU R21, [R1+0x20] ;  /* 0x0000200001157983 */ /* 0x000f280000300800 */
[----:B-1----:R-:W5:Y:S01]  /*26210*/  LDL.LU.64 R2, [R1+0x18] ;  /* 0x0000180001027983 */ /* 0x002f620000300a00 */
[----:B------:R-:W-:Y:S01]  /*26220*/  IMAD R0, R33, UR4, RZ ;  /* 0x0000000421007c24 */ /* 0x000fe2000f8e02ff */
[----:B------:R-:W1:Y:S03]  /*26230*/  S2R R8, SR_TID.X ;  /* 0x0000000000087919 */ /* 0x000e660000002100 */
[----:B------:R-:W-:Y:S01]  /*26240*/  IMAD R0, R18, UR5, R0 ;  /* 0x0000000512007c24 */ /* 0x000fe2000f8e0200 */
[----:B--2---:R-:W-:-:S13]  /*26250*/  ISETP.NE.AND P0, PT, R7, 0x1, PT ;  /* 0x000000010700780c */ /* 0x004fda0003f05270 */
[----:B------:R-:W2:Y:S01]  /*26260*/  @P0 LDC R6, c[0x0][0x44c] ;  /* 0x00011300ff060b82 */ /* 0x000ea20000000800 */
[----:B-1----:R-:W-:-:S05]  /*26270*/  IMAD.SHL.U32 R8, R8, 0x8, RZ ;  /* 0x0000000808087824 */ /* 0x002fca00078e00ff */
[----:B------:R-:W-:Y:S01]  /*26280*/  LOP3.LUT R8, R8, 0x38, RZ, 0xc0, !PT ;  /* 0x0000003808087812 */ /* 0x000fe200078ec0ff */
[----:B-----5:R-:W-:Y:S02]  /*26290*/  IMAD.MOV.U32 R3, RZ, RZ, R35 ;  /* 0x000000ffff037224 */ /* 0x020fe400078e0023 */
[----:B------:R-:W-:Y:S01]  /*262a0*/  IMAD.WIDE.U32 R2, R18, UR4, R2 ;  /* 0x0000000412027c25 */ /* 0x000fe2000f8e0002 */
[----:B------:R-:W-:-:S03]  /*262b0*/  ULDC.64 UR4, c[0x0][0x2e0] ;  /* 0x0000b80000047ab9 */ /* 0x000fc60000000a00 */
[----:B------:R-:W-:Y:S02]  /*262c0*/  IMAD.IADD R3, R3, 0x1, R0 ;  /* 0x0000000103037824 */ /* 0x000fe400078e0200 */
[----:B---3--:R-:W-:Y:S02]  /*262d0*/  IMAD R0, R20, UR4, RZ ;  /* 0x0000000414007c24 */ /* 0x008fe4000f8e02ff */
[----:B------:R-:W1:Y:S01]  /*262e0*/  S2R R20, SR_TID.X ;  /* 0x0000000000147919 */ /* 0x000e620000002100 */
[----:B----4-:R-:W-:-:S04]  /*262f0*/  IMAD.WIDE.U32 R2, R21, UR4, R2 ;  /* 0x0000000415027c25 */ /* 0x010fc8000f8e0002 */
[----:B------:R-:W-:Y:S01]  /*26300*/  IMAD R0, R21, UR5, R0 ;  /* 0x0000000515007c24 */ /* 0x000fe2000f8e0200 */
[----:B------:R-:W-:-:S04]  /*26310*/  ULDC.64 UR4, c[0x0][0x2d0] ;  /* 0x0000b40000047ab9 */ /* 0x000fc80000000a00 */
[----:B------:R-:W-:Y:S02]  /*26320*/  IADD3 R3, R3, R0, RZ ;  /* 0x0000000003037210 */ /* 0x000fe40007ffe0ff */
[----:B------:R-:W3:Y:S01]  /*26330*/  @P0 LDC R0, c[0x0][0x450] ;  /* 0x00011400ff000b82 */ /* 0x000ee20000000800 */
[----:B-1----:R-:W-:-:S04]  /*26340*/  LOP3.LUT R20, R20, 0x7f, RZ, 0xc0, !PT ;  /* 0x0000007f14147812 */ /* 0x002fc800078ec0ff */
[----:B------:R-:W-:Y:S02]  /*26350*/  SHF.R.U32.HI R21, RZ, 0x3, R20 ;  /* 0x00000003ff157819 */ /* 0x000fe40000011614 */
[----:B------:R-:W1:Y:S02]  /*26360*/  S2R R20, SR_TID.X ;  /* 0x0000000000147919 */ /* 0x000e640000002100 */
[----:B-1----:R-:W-:-:S05]  /*26370*/  IMAD.SHL.U32 R20, R20, 0x10, RZ ;  /* 0x0000001014147824 */ /* 0x002fca00078e00ff */
[----:B------:R-:W-:Y:S02]  /*26380*/  LOP3.LUT R20, R21, 0x70, R20, 0xf8, !PT ;  /* 0x0000007015147812 */ /* 0x000fe400078ef814 */
[----:B------:R-:W1:Y:S03]  /*26390*/  S2R R21, SR_TID.X ;  /* 0x0000000000157919 */ /* 0x000e660000002100 */
[----:B------:R-:W-:Y:S02]  /*263a0*/  IMAD.IADD R5, R20, 0x1, R28 ;  /* 0x0000000114057824 */ /* 0x000fe400078e021c */
[----:B------:R-:W4:Y:S02]  /*263b0*/  S2R R20, SR_TID.X ;  /* 0x0000000000147919 */ /* 0x000f240000002100 */
[----:B--2---:R-:W-:-:S04]  /*263c0*/  @P0 IMAD.HI.U32 R6, R5, R6, RZ ;  /* 0x0000000605060227 */ /* 0x004fc800078e00ff */
[----:B0-----:R-:W-:Y:S01]  /*263d0*/  IMAD.MOV.U32 R4, RZ, RZ, R5 ;  /* 0x000000ffff047224 */ /* 0x001fe200078e0005 */
[----:B---3--:R-:W-:-:S04]  /*263e0*/  @P0 SHF.R.U32.HI R4, RZ, R0, R6 ;  /* 0x00000000ff040219 */ /* 0x008fc80000011606 */
[C---:B------:R-:W-:Y:S01]  /*263f0*/  IADD3 R0, -R4.reuse, RZ, RZ ;  /* 0x000000ff04007210 */ /* 0x040fe20007ffe1ff */
[----:B------:R-:W-:-:S04]  /*26400*/  IMAD.WIDE.U32 R2, R4, UR4, R2 ;  /* 0x0000000404027c25 */ /* 0x000fc8000f8e0002 */
[----:B------:R-:W-:Y:S01]  /*26410*/  IMAD R0, R7, R0, R5 ;  /* 0x0000000007007224 */ /* 0x000fe200078e0205 */
[----:B------:R-:W-:-:S05]  /*26420*/  SHF.R.S32.HI R5, RZ, 0x1f, R4 ;  /* 0x0000001fff057819 */ /* 0x000fca0000011404 */
[----:B------:R-:W-:-:S04]  /*26430*/  IMAD R5, R5, UR4, RZ ;  /* 0x0000000405057c24 */ /* 0x000fc8000f8e02ff */
[----:B------:R-:W-:Y:S01]  /*26440*/  IMAD R5, R4, UR5, R5 ;  /* 0x0000000504057c24 */ /* 0x000fe2000f8e0205 */
[----:B------:R-:W-:Y:S01]  /*26450*/  SHF.R.S32.HI R4, RZ, 0x1f, R0 ;  /* 0x0000001fff047819 */ /* 0x000fe20000011400 */
[----:B------:R-:W-:Y:S01]  /*26460*/  ULDC.64 UR4, c[0x0][0x2c8] ;  /* 0x0000b20000047ab9 */ /* 0x000fe20000000a00 */
[----:B-1----:R-:W-:Y:S01]  /*26470*/  SHF.L.U32 R21, R21, 0x3, RZ ;  /* 0x0000000315157819 */ /* 0x002fe200000006ff */
[----:B------:R-:W-:Y:S02]  /*26480*/  IMAD.IADD R3, R3, 0x1, R5 ;  /* 0x0000000103037824 */ /* 0x000fe400078e0205 */
[----:B------:R-:W-:Y:S01]  /*26490*/  IMAD R4, R4, UR4, RZ ;  /* 0x0000000404047c24 */ /* 0x000fe2000f8e02ff */
[----:B------:R-:W-:Y:S01]  /*264a0*/  LOP3.LUT R21, R21, 0x38, RZ, 0xc0, !PT ;  /* 0x0000003815157812 */ /* 0x000fe200078ec0ff */
[----:B------:R-:W-:Y:S01]  /*264b0*/  IMAD.WIDE.U32 R2, R0, UR4, R2 ;  /* 0x0000000400027c25 */ /* 0x000fe2000f8e0002 */
[----:B----4-:R-:W-:Y:S02]  /*264c0*/  LOP3.LUT R20, R20, 0x7f, RZ, 0xc0, !PT ;  /* 0x0000007f14147812 */ /* 0x010fe400078ec0ff */
[C---:B------:R-:W-:Y:S01]  /*264d0*/  LOP3.LUT R9, R21.reuse, 0x40, RZ, 0xfc, !PT ;  /* 0x0000004015097812 */ /* 0x040fe200078efcff */
[----:B------:R-:W-:Y:S01]  /*264e0*/  IMAD R4, R0, UR5, R4 ;  /* 0x0000000500047c24 */ /* 0x000fe2000f8e0204 */
[----:B------:R-:W-:Y:S01]  /*264f0*/  ULDC.64 UR4, c[0x0][0x280] ;  /* 0x0000a00000047ab9 */ /* 0x000fe20000000a00 */
[----:B------:R-:W-:-:S02]  /*26500*/  LOP3.LUT R10, R21, 0x80, RZ, 0xfc, !PT ;  /* 0x00000080150a7812 */ /* 0x000fc400078efcff */
[----:B------:R-:W-:Y:S01]  /*26510*/  IMAD.IADD R4, R3, 0x1, R4 ;  /* 0x0000000103047824 */ /* 0x000fe200078e0204 */
[----:B------:R-:W-:Y:S01]  /*26520*/  LEA R0, P0, R2, UR4, 0x1 ;  /* 0x0000000402007c11 */ /* 0x000fe2000f8008ff */
[----:B------:R-:W-:Y:S02]  /*26530*/  ULDC UR4, c[0x0][0x2b8] ;  /* 0x0000ae0000047ab9 */ /* 0x000fe40000000800 */
[----:B------:R-:W-:Y:S02]  /*26540*/  ISETP.GE.AND P3, PT, R8, UR4, PT ;  /* 0x0000000408007c0c */ /* 0x000fe4000bf66270 */
[----:B------:R-:W-:Y:S01]  /*26550*/  LEA.HI.X R4, R2, UR5, R4, 0x1, P0 ;  /* 0x0000000502047c11 */ /* 0x000fe200080f0c04 */
[----:B------:R-:W-:Y:S01]  /*26560*/  UMOV UR5, 0xffffffff ;  /* 0xffffffff00057882 */ /* 0x000fe20000000000 */
[----:B------:R-:W-:Y:S02]  /*26570*/  ISETP.GE.AND P2, PT, R9, UR4, PT ;  /* 0x0000000409007c0c */ /* 0x000fe4000bf46270 */
[----:B------:R-:W-:-:S02]  /*26580*/  ISETP.GE.AND P0, PT, R10, UR4, PT ;  /* 0x000000040a007c0c */ /* 0x000fc4000bf06270 */
[----:B------:R-:W-:Y:S01]  /*26590*/  SHF.R.U32.HI R9, RZ, 0x3, R20 ;  /* 0x00000003ff097819 */ /* 0x000fe20000011614 */
[----:B------:R-:W-:Y:S10]  /*265a0*/  BRA.DIV UR5, `(.L_x_1951) ;  /* 0x0000004e05747947 */ /* 0x000ff4000b800000 */
[----:B------:R-:W0:Y:S01]  /*265b0*/  SHFL.IDX PT, R3, R0, RZ, 0x181f ;  /* 0x00181fff00037589 */ /* 0x000e2200000e0000 */
[----:B------:R-:W-:Y:S02]  /*265c0*/  IMAD R32, R32, R7, RZ ;  /* 0x0000000720207224 */ /* 0x000fe400078e02ff */
[----:B------:R-:W-:Y:S01]  /*265d0*/  IMAD.IADD R28, R9, 0x1, R28 ;  /* 0x00000001091c7824 */ /* 0x000fe200078e021c */
[----:B------:R-:W1:Y:S03]  /*265e0*/  SHFL.IDX PT, R2, R4, RZ, 0x181f ;  /* 0x00181fff04027589 */ /* 0x000e6600000e0000 */
[C---:B------:R-:W-:Y:S01]  /*265f0*/  VIADD R5, R28.reuse, 0x10 ;  /* 0x000000101c057836 */ /* 0x040fe20000000000 */
[----:B------:R-:W-:Y:S01]  /*26600*/  ISETP.GE.AND P1, PT, R28, R32, PT ;  /* 0x000000201c00720c */ /* 0x000fe20003f26270 */
[----:B------:R-:W-:-:S12]  /*26610*/  SHFL.IDX PT, R14, R0, 0x7, 0x181f ;  /* 0x00f81f00000e7f89 */ /* 0x000fd800000e0000 */
[----:B0-----:R-:W-:-:S05]  /*26620*/  @!P1 LEA R3, P4, R8, R3, 0x1 ;  /* 0x0000000308039211 */ /* 0x001fca00078808ff */
[----:B-1----:R-:W-:-:S05]  /*26630*/  @!P1 IMAD.X R2, RZ, RZ, R2, P4 ;  /* 0x000000ffff029224 */ /* 0x002fca00020e0602 */
[----:B------:R-:W-:-:S04]  /*26640*/  @!P1 LOP3.LUT R3, R3, R2, RZ, 0x3c, !PT ;  /* 0x0000000203039212 */ /* 0x000fc800078e3cff */
[----:B------:R-:W-:-:S04]  /*26650*/  @!P1 LOP3.LUT R2, R3, R2, RZ, 0x3c, !PT ;  /* 0x0000000203029212 */ /* 0x000fc800078e3cff */
[----:B------:R-:W-:-:S05]  /*26660*/  @!P1 LOP3.LUT R3, R3, R2, RZ, 0x3c, !PT ;  /* 0x0000000203039212 */ /* 0x000fca00078e3cff */
[----:B------:R-:W-:Y:S04]  /*26670*/  @!P1 LDGSTS.E.BYPASS.LTC128B.128 [R37+0xc400], desc[UR60][R2.64], !P3 ;  /* 0x0c40000002259fae */ /* 0x000fe8000d901d7c */
[----:B------:R-:W-:Y:S04]  /*26680*/  @!P1 LDGSTS.E.BYPASS.LTC128B.128 [R37+0x10400], desc[UR60][R2.64+0x80], !P2 ;  /* 0x1040008002259fae */ /* 0x000fe8000d101d7c */
[----:B------:R0:W-:Y:S01]  /*26690*/  @!P1 LDGSTS.E.BYPASS.LTC128B.128 [R37+0x14400], desc[UR60][R2.64+0x100], !P0 ;  /* 0x1440010002259fae */ /* 0x0001e2000c101d7c */
[----:B------:R-:W-:Y:S01]  /*266a0*/  ISETP.GE.AND P1, PT, R5, R32, PT ;  /* 0x000000200500720c */ /* 0x000fe20003f26270 */
[----:B------:R-:W-:-:S02]  /*266b0*/  VIADD R5, R28, 0x20 ;  /* 0x000000201c057836 */ /* 0x000fc40000000000 */
[----:B0-----:R-:W0:Y:S04]  /*266c0*/  SHFL.IDX PT, R3, R0, 0x1, 0x181f ;  /* 0x00381f0000037f89 */ /* 0x001e2800000e0000 */
[----:B------:R-:W1:Y:S06]  /*266d0*/  SHFL.IDX PT, R2, R4, 0x1, 0x181f ;  /* 0x00381f0004027f89 */ /* 0x000e6c00000e0000 */
[----:B0-----:R-:W-:-:S04]  /*266e0*/  @!P1 LEA R3, P4, R8, R3, 0x1 ;  /* 0x0000000308039211 */ /* 0x001fc800078808ff */
[----:B-1----:R-:W-:-:S04]  /*266f0*/  @!P1 IADD3.X R2, RZ, R2, RZ, P4, !PT ;  /* 0x00000002ff029210 */ /* 0x002fc800027fe4ff */
        /* <DEDUP_REMOVED lines=59> */
[----:B-1----:R-:W-:-:S05]  /*26ab0*/  @!P1 IMAD.X R2, RZ, RZ, R2, P4 ;  /* 0x000000ffff029224 */ /* 0x002fca00020e0602 */
[----:B------:R-:W-:-:S04]  /*26ac0*/  @!P1 LOP3.LUT R3, R3, R2, RZ, 0x3c, !PT ;  /* 0x0000000203039212 */ /* 0x000fc800078e3cff */
[----:B------:R-:W-:-:S04]  /*26ad0*/  @!P1 LOP3.LUT R2, R3, R2, RZ, 0x3c, !PT ;  /* 0x0000000203029212 */ /* 0x000fc800078e3cff */
[----:B------:R-:W-:-:S05]  /*26ae0*/  @!P1 LOP3.LUT R3, R3, R2, RZ, 0x3c, !PT ;  /* 0x0000000203039212 */ /* 0x000fca00078e3cff */
[----:B------:R0:W-:Y:S04]  /*26af0*/  @!P1 LDGSTS.E.BYPASS.LTC128B.128 [R37+0xf400], desc[UR60][R2.64], !P3 ;  /* 0x0f40000002259fae */ /* 0x0001e8000d901d7c */
[----:B------:R0:W-:Y:S04]  /*26b00*/  @!P1 LDGSTS.E.BYPASS.LTC128B.128 [R37+0x13400], desc[UR60][R2.64+0x80], !P2 ;  /* 0x1340008002259fae */ /* 0x0001e8000d101d7c */
[----:B--2---:R0:W-:Y:S02]  /*26b10*/  @!P1 LDGSTS.E.BYPASS.LTC128B.128 [R37+0x17400], desc[UR60][R2.64+0x100], !P0 ;  /* 0x1740010002259fae */ /* 0x0041e4000c101d7c */
.L_x_2103:
[----:B0-----:R-:W-:Y:S01]  /*26b20*/  VIADD R3, R28, 0x70 ;  /* 0x000000701c037836 */ /* 0x001fe20000000000 */
[----:B------:R-:W-:Y:S04]  /*26b30*/  BSSY B0, `(.L_x_1952) ;  /* 0x000000b000007945 */ /* 0x000fe80003800000 */
[----:B------:R-:W-:-:S13]  /*26b40*/  ISETP.GE.AND P1, PT, R3, R32, PT ;  /* 0x000000200300720c */ /* 0x000fda0003f26270 */
[----:B------:R-:W-:Y:S05]  /*26b50*/  @P1 BRA `(.L_x_1953) ;  /* 0x0000000000201947 */ /* 0x000fea0003800000 */
[----:B------:R-:W-:-:S04]  /*26b60*/  LEA R2, P1, R8, R14, 0x1 ;  /* 0x0000000e08027211 */ /* 0x000fc800078208ff */
[----:B------:R-:W-:-:S05]  /*26b70*/  IADD3.X R3, RZ, R4, RZ, P1, !PT ;  /* 0x00000004ff037210 */ /* 0x000fca0000ffe4ff */
[----:B------:R-:W-:Y:S01]  /*26b80*/  @!PT LDS RZ, [RZ] ;  /* 0x00000000fffff984 */ /* 0x000fe20000000800 */
[----:B------:R-:W-:Y:S01]  /*26b90*/  @!PT LDS RZ, [RZ] ;  /* 0x00000000fffff984 */ /* 0x000fe20000000800 */
[----:B------:R-:W-:Y:S01]  /*26ba0*/  @!PT LDS RZ, [RZ] ;  /* 0x00000000fffff984 */ /* 0x000fe20000000800 */
[----:B------:R0:W-:Y:S04]  /*26bb0*/  LDGSTS.E.BYPASS.LTC128B.128 [R37+0xfc00], desc[UR60][R2.64], !P3 ;  /* 0x0fc0000002257fae */ /* 0x0001e8000d901d7c */
[----:B------:R0:W-:Y:S04]  /*26bc0*/  LDGSTS.E.BYPASS.LTC128B.128 [R37+0x13c00], desc[UR60][R2.64+0x80], !P2 ;  /* 0x13c0008002257fae */ /* 0x0001e8000d101d7c */
[----:B------:R0:W-:Y:S02]  /*26bd0*/  LDGSTS.E.BYPASS.LTC128B.128 [R37+0x17c00], desc[UR60][R2.64+0x100], !P0 ;  /* 0x17c0010002257fae */ /* 0x0001e4000c101d7c */
.L_x_1953:
[----:B------:R-:W-:Y:S05]  /*26be0*/  BSYNC B0 ;  /* 0x0000000000007941 */ /* 0x000fea0003800000 */
.L_x_1952:
[----:B------:R-:W-:Y:S01]  /*26bf0*/  NOP ;  /* 0x0000000000007918 */ /* 0x000fe20000000000 */
[----:B------:R-:W-:-:S13]  /*26c00*/  PLOP3.LUT P0, PT, PT, PT, PT, 0x80, 0x0 ;  /* 0x000000000000781c */ /* 0x000fda0003f0f070 */
.L_x_1954:
        /* <DEDUP_REMOVED lines=8> */
[----:B------:R-:W-:Y:S01]  /*26c90*/  LEA.HI R0, R2, R2, RZ, 0x1 ;  /* 0x0000000202007211 */ /* 0x000fe200078f08ff */
[----:B------:R0:W-:Y:S03]  /*26ca0*/  STL [R1+0x28], R2 ;  /* 0x0000280201007387 */ /* 0x0001e60000100800 */
[----:B------:R-:W-:-:S05]  /*26cb0*/  LOP3.LUT R0, R0, 0xfffffffe, RZ, 0xc0, !PT ;  /* 0xfffffffe00007812 */ /* 0x000fca00078ec0ff */
[----:B------:R-:W-:-:S05]  /*26cc0*/  IMAD.IADD R0, R2, 0x1, -R0 ;  /* 0x0000000102007824 */ /* 0x000fca00078e0a00 */
[----:B0-----:R-:W-:Y:S01]  /*26cd0*/  SHF.L.U32 R2, R0, 0x1f, RZ ;  /* 0x0000001f00027819 */ /* 0x001fe200000006ff */
[----:B------:R-:W-:Y:S01]  /*26ce0*/  NOP ;  /* 0x0000000000007918 */ /* 0x000fe20000000000 */
[----:B------:R-:W2:Y:S01]  /*26cf0*/  LDL.LU R3, [R1+0x24] ;  /* 0x0000240001037983 */ /* 0x000ea20000300800 */
[----:B------:R0:W-:Y:S01]  /*26d00*/  SYNCS.ARRIVE.TRANS64.A1T0 RZ, [R23+URZ+0x2a800], RZ ;  /* 0x02a800ff17ff79a7 */ /* 0x0001e2000810003f */
[----:B------:R-:W-:Y:S01]  /*26d10*/  BSSY B0, `(.L_x_1955) ;  /* 0x0000004000007945 */ /* 0x000fe20003800000 */
[----:B------:R-:W1:Y:S01]  /*26d20*/  SYNCS.PHASECHK.TRANS64.TRYWAIT P0, [R23+URZ+0x2a820], R2 ;  /* 0x02a82002170075a7 */ /* 0x000e62000800017f */
[----:B--2---:R-:W-:Y:S02]  /*26d30*/  VIADD R0, R3, 0xfffffffe ;  /* 0xfffffffe03007836 */ /* 0x004fe40000000000 */
[----:B01----:R-:W-:Y:S05]  /*26d40*/  @!P0 BRA `(.L_x_1956) ;  /* 0x0000005000648947 */ /* 0x003fea0003800000 */
.L_x_2104:
[----:B------:R-:W-:Y:S05]  /*26d50*/  BSYNC B0 ;  /* 0x0000000000007941 */ /* 0x000fea0003800000 */
.L_x_1955:
[----:B------:R-:W2:Y:S01]  /*26d60*/  LDL R3, [R1+0x8] ;  /* 0x0000080001037983 */ /* 0x000ea20000100800 */
[----:B------:R-:W-:Y:S01]  /*26d70*/  BSSY B0, `(.L_x_1957) ;  /* 0x00000fd000007945 */ /* 0x000fe20003800000 */
[----:B--2---:R-:W-:-:S13]  /*26d80*/  ISETP.GE.AND P0, PT, R0, R3, PT ;  /* 0x000000030000720c */ /* 0x004fda0003f06270 */
[----:B------:R-:W-:Y:S05]  /*26d90*/  @!P0 BRA `(.L_x_1958) ;  /* 0x0000000c00e88947 */ /* 0x000fea0003800000 */
[----:B------:R-:W-:Y:S01]  /*26da0*/  MOV R10, R27 ;  /* 0x0000001b000a7202 */ /* 0x000fe20000000f00 */
[----:B------:R-:W-:Y:S02]  /*26db0*/  IMAD.MOV.U32 R20, RZ, RZ, R29 ;  /* 0x000000ffff147224 */ /* 0x000fe400078e001d */
[----:B------:R-:W-:-:S07]  /*26dc0*/  IMAD.MOV.U32 R32, RZ, RZ, R26 ;  /* 0x000000ffff207224 */ /* 0x000fce00078e001a */
.L_x_1971:
[----:B0-----:R-:W2:Y:S01]  /*26dd0*/  LDL R2, [R1+0x4] ;  /* 0x0000040001027983 */ /* 0x001ea20000100800 */
[----:B------:R-:W0:Y:S03]  /*26de0*/  LDC R7, c[0x0][0x430] ;  /* 0x00010c00ff077b82 */ /* 0x000e260000000800 */
[----:B------:R-:W3:Y:S01]  /*26df0*/  LDL R8, [R1+0xc] ;  /* 0x00000c0001087983 */ /* 0x000ee20000100800 */
[----:B------:R-:W1:Y:S01]  /*26e00*/  S2R R3, SR_TID.X ;  /* 0x0000000000037919 */ /* 0x000e620000002100 */
[----:B------:R-:W4:Y:S01]  /*26e10*/  S2R R9, SR_TID.X ;  /* 0x0000000000097919 */ /* 0x000f220000002100 */
[----:B0-----:R-:W-:-:S13]  /*26e20*/  ISETP.NE.AND P0, PT, R7, 0x1, PT ;  /* 0x000000010700780c */ /* 0x001fda0003f05270 */
[----:B------:R-:W0:Y:S01]  /*26e30*/  @P0 LDC R5, c[0x0][0x434] ;  /* 0x00010d00ff050b82 */ /* 0x000e220000000800 */
[----:B-1----:R-:W-:-:S04]  /*26e40*/  LOP3.LUT R3, R3, 0x7f, RZ, 0xc0, !PT ;  /* 0x0000007f03037812 */ /* 0x002fc800078ec0ff */
[----:B------:R-:W-:Y:S01]  /*26e50*/  SHF.R.U32.HI R3, RZ, 0x3, R3 ;  /* 0x00000003ff037819 */ /* 0x000fe20000011603 */
[----:B----4-:R-:W-:-:S05]  /*26e60*/  IMAD.SHL.U32 R9, R9, 0x10, RZ ;  /* 0x0000001009097824 */ /* 0x010fca00078e00ff */
[----:B------:R-:W-:Y:S02]  /*26e70*/  LOP3.LUT R9, R3, 0x70, R9, 0xf8, !PT ;  /* 0x0000007003097812 */ /* 0x000fe400078ef809 */
[----:B------:R-:W1:Y:S02]  /*26e80*/  @P0 LDC R3, c[0x0][0x438] ;  /* 0x00010e00ff030b82 */ /* 0x000e640000000800 */
[----:B------:R-:W-:Y:S01]  /*26e90*/  ISETP.GT.U32.AND P2, PT, R9, 0x5f, PT ;  /* 0x0000005f0900780c */ /* 0x000fe20003f44070 */
[----:B--2---:R-:W-:-:S05]  /*26ea0*/  IMAD R4, R0, 0x60, R2 ;  /* 0x0000006000047824 */ /* 0x004fca00078e0202 */
[----:B------:R-:W-:-:S05]  /*26eb0*/  IADD3 R4, R9, R4, RZ ;  /* 0x0000000409047210 */ /* 0x000fca0007ffe0ff */
[----:B0-----:R-:W-:-:S04]  /*26ec0*/  @P0 IMAD.HI.U32 R6, R4, R5, RZ ;  /* 0x0000000504060227 */ /* 0x001fc800078e00ff */
[----:B------:R-:W-:Y:S01]  /*26ed0*/  IMAD.MOV.U32 R2, RZ, RZ, R4 ;  /* 0x000000ffff027224 */ /* 0x000fe200078e0004 */
[----:B-1----:R-:W-:-:S05]  /*26ee0*/  @P0 SHF.R.U32.HI R2, RZ, R3, R6 ;  /* 0x00000003ff020219 */ /* 0x002fca0000011606 */
[----:B------:R-:W-:-:S04]  /*26ef0*/  IMAD.MOV R3, RZ, RZ, -R2 ;  /* 0x000000ffff037224 */ /* 0x000fc800078e0a02 */
[----:B------:R-:W-:Y:S02]  /*26f00*/  IMAD R7, R7, R3, R4 ;  /* 0x0000000307077224 */ /* 0x000fe400078e0204 */
[----:B------:R-:W3:Y:S01]  /*26f10*/  @!P2 LDC.64 R4, c[0x0][0x428] ;  /* 0x00010a00ff04ab82 */ /* 0x000ee20000000a00 */
[--C-:B------:R-:W-:Y:S01]  /*26f20*/  @!P2 SHF.R.S32.HI R3, RZ, 0x1f, R2.reuse ;  /* 0x0000001fff03a819 */ /* 0x100fe20000011402 */
[-C--:B---3--:R-:W-:Y:S02]  /*26f30*/  @!P2 IMAD R6, R8, R4.reuse, RZ ;  /* 0x000000040806a224 */ /* 0x088fe400078e02ff */
[----:B------:R-:W-:-:S04]  /*26f40*/  @!P2 IMAD.WIDE.U32 R2, R34, R4, R2 ;  /* 0x000000042202a225 */ /* 0x000fc800078e0002 */
[----:B------:R-:W-:Y:S02]  /*26f50*/  @!P2 IMAD R6, R34, R5, R6 ;  /* 0x000000052206a224 */ /* 0x000fe400078e0206 */
[----:B------:R-:W0:Y:S02]  /*26f60*/  @!P2 LDC.64 R4, c[0x0][0x418] ;  /* 0x00010600ff04ab82 */ /* 0x000e240000000a00 */
[----:B------:R-:W-:Y:S01]  /*26f70*/  @!P2 IMAD.IADD R3, R6, 0x1, R3 ;  /* 0x000000010603a824 */ /* 0x000fe200078e0203 */
[----:B------:R-:W-:Y:S02]  /*26f80*/  MOV R6, RZ ;  /* 0x000000ff00067202 */ /* 0x000fe40000000f00 */
[----:B0-----:R-:W-:-:S04]  /*26f90*/  @!P2 LEA R4, P0, R2, R4, 0x2 ;  /* 0x000000040204a211 */ /* 0x001fc800078010ff */
[----:B------:R-:W-:-:S05]  /*26fa0*/  @!P2 LEA.HI.X R5, R2, R5, R3, 0x2, P0 ;  /* 0x000000050205a211 */ /* 0x000fca00000f1403 */
[----:B------:R0:W5:Y:S01]  /*26fb0*/  @!P2 LDG.E R6, desc[UR60][R4.64] ;  /* 0x0000003c0406a981 */ /* 0x000162000c1e1900 */
[----:B------:R-:W-:Y:S01]  /*26fc0*/  LOP3.LUT P1, RZ, R22, 0x10, RZ, 0xc0, !PT ;  /* 0x0000001016ff7812 */ /* 0x000fe2000782c0ff */
[----:B------:R-:W-:-:S05]  /*26fd0*/  VIADD R27, R10, 0x1 ;  /* 0x000000010a1b7836 */ /* 0x000fca0000000000 */
        /* <DEDUP_REMOVED lines=8> */
.L_x_1959:
[----:B------:R-:W-:Y:S01]  /*27060*/  IMAD R5, R27, 0x8, R23 ;  /* 0x000000081b057824 */ /* 0x000fe200078e0217 */
[----:B------:R-:W-:Y:S01]  /*27070*/  SHF.L.U32 R0, R29, 0x1f, RZ ;  /* 0x0000001f1d007819 */ /* 0x000fe200000006ff */
[----:B------:R-:W-:Y:S03]  /*27080*/  BSSY B1, `(.L_x_1960) ;  /* 0x0000003000017945 */ /* 0x000fe60003800000 */
[----:B------:R-:W0:Y:S02]  /*27090*/  SYNCS.PHASECHK.TRANS64.TRYWAIT P0, [R5+URZ+0x2a840], R0 ;  /* 0x02a84000050075a7 */ /* 0x000e24000800017f */
[----:B0-----:R-:W-:Y:S05]  /*270a0*/  @!P0 BRA `(.L_x_1961) ;  /* 0x0000004c00a08947 */ /* 0x001fea0003800000 */
.L_x_2105:
[----:B------:R-:W-:Y:S05]  /*270b0*/  BSYNC B1 ;  /* 0x0000000000017941 */ /* 0x000fea0003800000 */
.L_x_1960:
        /* <DEDUP_REMOVED lines=29> */
[----:B------:R-:W2:Y:S04]  /*27290*/  SHFL.IDX PT, R3, R8, RZ, 0x181f ;  /* 0x00181fff08037589 */ /* 0x000ea800000e0000 */
[----:B------:R-:W-:Y:S01]  /*272a0*/  SHFL.IDX PT, R35, R8, 0x2, 0x181f ;  /* 0x00581f0008237f89 */ /* 0x000fe200000e0000 */
[----:B0-----:R-:W-:-:S05]  /*272b0*/  IMAD.SHL.U32 R11, R11, 0x8, RZ ;  /* 0x000000080b0b7824 */ /* 0x001fca00078e00ff */
[----:B------:R-:W-:-:S04]  /*272c0*/  LOP3.LUT R11, R11, 0x38, RZ, 0xc0, !PT ;  /* 0x000000380b0b7812 */ /* 0x000fc800078ec0ff */
[----:B------:R-:W-:-:S04]  /*272d0*/  SHF.L.U32 R0, R11, 0x1, RZ ;  /* 0x000000010b007819 */ /* 0x000fc800000006ff */
[----:B-1----:R-:W-:-:S05]  /*272e0*/  IADD3 R2, P0, R2, R0, RZ ;  /* 0x0000000002027210 */ /* 0x002fca0007f1e0ff */
[----:B--2---:R-:W-:-:S05]  /*272f0*/  IMAD.X R3, RZ, RZ, R3, P0 ;  /* 0x000000ffff037224 */ /* 0x004fca00000e0603 */
        /* <DEDUP_REMOVED lines=32> */
.L_x_2119:
        /* <DEDUP_REMOVED lines=10> */
.L_x_1963:
        /* <DEDUP_REMOVED lines=10> */
.L_x_1964:
[----:B------:R2:W-:Y:S01]  /*27640*/  SYNCS.ARRIVE.TRANS64.A1T0 RZ, [R5+URZ+0x2a830], RZ ;  /* 0x02a830ff05ff79a7 */ /* 0x0005e2000810003f */
[----:B------:R-:W-:Y:S05]  /*27650*/  @!P2 BRA `(.L_x_1965) ;  /* 0x000000000004a947 */ /* 0x000fea0003800000 */
[----:B------:R-:W-:Y:S01]  /*27660*/  BPT.TRAP 0x1 ;  /* 0x000000040000795c */ /* 0x000fe20000300000 */
.L_x_1965:
[----:B-1----:R-:W-:Y:S01]  /*27670*/  SHF.L.U32 R2, R20, 0x1f, RZ ;  /* 0x0000001f14027819 */ /* 0x002fe200000006ff */
[----:B------:R-:W-:Y:S01]  /*27680*/  BSSY B1, `(.L_x_1966) ;  /* 0x0000004000017945 */ /* 0x000fe20003800000 */
[----:B--2---:R-:W-:-:S04]  /*27690*/  LEA R5, R10, R23, 0x3 ;  /* 0x000000170a057211 */ /* 0x004fc800078e18ff */
[----:B------:R-:W1:Y:S02]  /*276a0*/  SYNCS.PHASECHK.TRANS64.TRYWAIT P0, [R5+URZ+0x2a860], R2 ;  /* 0x02a86002050075a7 */ /* 0x000e64000800017f */
[----:B-1----:R-:W-:Y:S05]  /*276b0*/  @!P0 BRA `(.L_x_1967) ;  /* 0x00000050000c8947 */ /* 0x002fea0003800000 */
.L_x_2120:
[----:B------:R-:W-:Y:S05]  /*276c0*/  BSYNC B1 ;  /* 0x0000000000017941 */ /* 0x000fea0003800000 */
.L_x_1966:
[----:B------:R-:W0:Y:S01]  /*276d0*/  LDL R4, [R1] ;  /* 0x0000000001047983 */ /* 0x000e220000100800 */
[----:B------:R-:W2:Y:S01]  /*276e0*/  S2R R3, SR_TID.X ;  /* 0x0000000000037919 */ /* 0x000ea20000002100 */
[----:B------:R-:W-:Y:S01]  /*276f0*/  UMOV UR4, 0xffffffff ;  /* 0xffffffff00047882 */ /* 0x000fe20000000000 */
[----:B------:R-:W-:Y:S02]  /*27700*/  LOP3.LUT P0, RZ, R30, 0x2, RZ, 0xc0, !PT ;  /* 0x000000021eff7812 */ /* 0x000fe4000780c0ff */
[----:B--2---:R-:W-:-:S04]  /*27710*/  LOP3.LUT R3, R3, 0x7f, RZ, 0xc0, !PT ;  /* 0x0000007f03037812 */ /* 0x004fc800078ec0ff */
[----:B------:R-:W-:Y:S01]  /*27720*/  SHF.R.U32.HI R3, RZ, 0x3, R3 ;  /* 0x00000003ff037819 */ /* 0x000fe20000011603 */
[----:B0-----:R-:W-:Y:S02]  /*27730*/  IMAD R8, R32, -0x60, R4 ;  /* 0xffffffa020087824 */ /* 0x001fe400078e0204 */
[----:B------:R-:W-:Y:S02]  /*27740*/  IMAD R4, R10, 0x3000, R36 ;  /* 0x000030000a047824 */ /* 0x000fe400078e0224 */
[----:B------:R-:W-:Y:S01]  /*27750*/  IMAD.IADD R8, R8, 0x1, -R3 ;  /* 0x0000000108087824 */ /* 0x000fe200078e0a03 */
[----:B------:R-:W-:Y:S06]  /*27760*/  BRA.DIV UR4, `(.L_x_1968) ;  /* 0x0000004e04f47947 */ /* 0x000fec000b800000 */
[----:B-1----:R-:W0:Y:S01]  /*27770*/  SHFL.IDX PT, R2, R17, RZ, 0x181f ;  /* 0x00181fff11027589 */ /* 0x002e2200000e0000 */
        /* <DEDUP_REMOVED lines=44> */
.L_x_2134:
[C---:B------:R-:W-:Y:S01]  /*27a40*/  ISETP.LT.OR P1, PT, R8.reuse, 0x51, !P1 ;  /* 0x000000510800780c */ /* 0x040fe20004f21670 */
[----:B------:R-:W-:Y:S01]  /*27a50*/  ULDC.64 UR4, c[0x0][0x328] ;  /* 0x0000ca0000047ab9 */ /* 0x000fe20000000a00 */
[----:B------:R-:W-:Y:S02]  /*27a60*/  ISETP.LT.OR P0, PT, R8, 0x51, !P0 ;  /* 0x000000510800780c */ /* 0x000fe40004701670 */
[----:B-1----:R-:W-:Y:S01]  /*27a70*/  IADD3 R2, P2, R2, R0, RZ ;  /* 0x0000000002027210 */ /* 0x002fe20007f5e0ff */
[----:B------:R-:W-:-:S03]  /*27a80*/  IMAD R0, R21, UR4, RZ ;  /* 0x0000000415007c24 */ /* 0x000fc6000f8e02ff */
[----:B------:R-:W-:Y:S01]  /*27a90*/  IADD3.X R3, RZ, R24, RZ, P2, !PT ;  /* 0x00000018ff037210 */ /* 0x000fe200017fe4ff */
[----:B------:R-:W-:-:S04]  /*27aa0*/  IMAD R9, R7, UR5, R0 ;  /* 0x0000000507097c24 */ /* 0x000fc8000f8e0200 */
        /* <DEDUP_REMOVED lines=14> */
.L_x_1969:
        /* <DEDUP_REMOVED lines=10> */
.L_x_1970:
[----:B------:R-:W2:Y:S01]  /*27c30*/  LDL R0, [R1+0x8] ;  /* 0x0000080001007983 */ /* 0x000ea20000100800 */
[----:B------:R-:W-:Y:S01]  /*27c40*/  ULDC.64 UR4, c[0x0][0x330] ;  /* 0x0000cc0000047ab9 */ /* 0x000fe20000000a00 */
[----:B------:R1:W-:Y:S01]  /*27c50*/  SYNCS.ARRIVE.TRANS64.A1T0 RZ, [R5+URZ+0x2a850], RZ ;  /* 0x02a850ff05ff79a7 */ /* 0x0003e2000810003f */
[----:B------:R-:W-:Y:S01]  /*27c60*/  IMAD.MOV.U32 R3, RZ, RZ, R7 ;  /* 0x000000ffff037224 */ /* 0x000fe200078e0007 */
[----:B------:R-:W-:Y:S01]  /*27c70*/  MOV R32, R26 ;  /* 0x0000001a00207202 */ /* 0x000fe20000000f00 */
[----:B------:R-:W-:Y:S02]  /*27c80*/  IMAD.MOV.U32 R10, RZ, RZ, R27 ;  /* 0x000000ffff0a7224 */ /* 0x000fe400078e001b */
[----:B------:R-:W-:-:S04]  /*27c90*/  IMAD.WIDE.U32 R2, R18, UR4, R2 ;  /* 0x0000000412027c25 */ /* 0x000fc8000f8e0002 */
[----:B-1----:R-:W-:Y:S02]  /*27ca0*/  IMAD R5, R33, UR4, RZ ;  /* 0x0000000421057c24 */ /* 0x002fe4000f8e02ff */
[----:B------:R-:W-:Y:S02]  /*27cb0*/  IMAD.MOV.U32 R20, RZ, RZ, R29 ;  /* 0x000000ffff147224 */ /* 0x000fe400078e001d */
[----:B------:R-:W-:Y:S01]  /*27cc0*/  IMAD R5, R18, UR5, R5 ;  /* 0x0000000512057c24 */ /* 0x000fe2000f8e0205 */
[----:B------:R-:W-:Y:S02]  /*27cd0*/  ULDC.64 UR4, c[0x0][0x318] ;  /* 0x0000c60000047ab9 */ /* 0x000fe40000000a00 */
[----:B0-----:R-:W-:Y:S02]  /*27ce0*/  LEA R17, P0, R2, UR4, 0x1 ;  /* 0x0000000402117c11 */ /* 0x001fe4000f8008ff */
[----:B------:R-:W-:-:S04]  /*27cf0*/  IADD3 R3, R5, R3, RZ ;  /* 0x0000000305037210 */ /* 0x000fc80007ffe0ff */
[----:B------:R-:W-:Y:S02]  /*27d00*/  LEA.HI.X R24, R2, UR5, R3, 0x1, P0 ;  /* 0x0000000502187c11 */ /* 0x000fe400080f0c03 */
[C---:B--2---:R-:W-:Y:S01]  /*27d10*/  ISETP.GT.AND P0, PT, R26.reuse, R0, PT ;  /* 0x000000001a00720c */ /* 0x044fe20003f04270 */
[----:B------:R-:W-:-:S12]  /*27d20*/  VIADD R0, R26, 0xffffffff ;  /* 0xffffffff1a007836 */ /* 0x000fd80000000000 */
[----:B------:R-:W-:Y:S05]  /*27d30*/  @P0 BRA `(.L_x_1971) ;  /* 0xfffffff000240947 */ /* 0x000fea000383ffff */
.L_x_1958:
[----:B------:R-:W-:Y:S05]  /*27d40*/  BSYNC B0 ;  /* 0x0000000000007941 */ /* 0x000fea0003800000 */
.L_x_1957:
[----:B0-----:R-:W0:Y:S01]  /*27d50*/  S2R R2, SR_TID.X ;  /* 0x0000000000027919 */ /* 0x001e220000002100 */
[----:B------:R-:W-:Y:S01]  /*27d60*/  BSSY B0, `(.L_x_1972) ;  /* 0x0000010000007945 */ /* 0x000fe20003800000 */
[----:B0-----:R-:W-:-:S04]  /*27d70*/  LOP3.LUT R2, R2, 0x7f, RZ, 0xc0, !PT ;  /* 0x0000007f02027812 */ /* 0x001fc800078ec0ff */
[----:B------:R-:W-:-:S13]  /*27d80*/  ISETP.NE.AND P0, PT, R2, RZ, PT ;  /* 0x000000ff0200720c */ /* 0x000fda0003f05270 */
[----:B------:R-:W-:Y:S05]  /*27d90*/  @P0 BRA `(.L_x_1973) ;  /* 0x0000000000300947 */ /* 0x000fea0003800000 */
[----:B------:R-:W0:Y:S01]  /*27da0*/  S2R R5, SR_LANEID ;  /* 0x0000000000057919 */ /* 0x000e220000000000 */
[----:B------:R-:W-:Y:S01]  /*27db0*/  VOTEU.ANY UR4, UPT, PT ;  /* 0x0000000000047886 */ /* 0x000fe200038e0100 */
[----:B------:R-:W1:Y:S01]  /*27dc0*/  LDC.64 R2, c[0x0][0xc60] ;  /* 0x00031800ff027b82 */ /* 0x000e620000000a00 */
[----:B------:R-:W0:Y:S02]  /*27dd0*/  FLO.U32 R0, UR4 ;  /* 0x0000000400007d00 */ /* 0x000e2400080e0000 */
[----:B0-----:R-:W-:-:S06]  /*27de0*/  ISETP.EQ.U32.AND P0, PT, R0, R5, PT ;  /* 0x000000050000720c */ /* 0x001fcc0003f02070 */
[----:B------:R-:W1:Y:S07]  /*27df0*/  POPC R5, UR4 ;  /* 0x0000000400057d09 */ /* 0x000e6e0008000000 */
[----:B-1----:R-:W2:Y:S01]  /*27e00*/  @P0 ATOMG.E.ADD.STRONG.GPU PT, R3, desc[UR60][R2.64], R5 ;  /* 0x00000005020309a8 */ /* 0x002ea200081ee1fc */
[----:B------:R-:W0:Y:S02]  /*27e10*/  S2R R4, SR_LTMASK ;  /* 0x0000000000047919 */ /* 0x000e240000003900 */
[----:B0-----:R-:W-:-:S04]  /*27e20*/  LOP3.LUT R4, R4, UR4, RZ, 0xc0, !PT ;  /* 0x0000000404047c12 */ /* 0x001fc8000f8ec0ff */
[----:B------:R-:W0:Y:S01]  /*27e30*/  POPC R7, R4 ;  /* 0x0000000400077309 */ /* 0x000e220000000000 */
[----:B--2---:R-:W0:Y:S02]  /*27e40*/  SHFL.IDX PT, R0, R3, R0, 0x1f ;  /* 0x00001f0003007589 */ /* 0x004e2400000e0000 */
[----:B0-----:R-:W-:-:S07]  /*27e50*/  IADD3 R16, R0, UR38, R7 ;  /* 0x0000002600107c10 */ /* 0x001fce000fffe007 */
.L_x_1973:
[----:B------:R-:W-:Y:S05]  /*27e60*/  BSYNC B0 ;  /* 0x0000000000007941 */ /* 0x000fea0003800000 */
.L_x_1972:
[----:B------:R-:W-:-:S13]  /*27e70*/  LOP3.LUT P0, RZ, R22, 0x10, RZ, 0xc0, !PT ;  /* 0x0000001016ff7812 */ /* 0x000fda000780c0ff */
[----:B------:R-:W-:Y:S05]  /*27e80*/  @!P0 BRA `(.L_x_1974) ;  /* 0x0000000000048947 */ /* 0x000fea0003800000 */
[----:B------:R-:W-:Y:S01]  /*27e90*/  BPT.TRAP 0x1 ;  /* 0x000000040000795c */ /* 0x000fe20000300000 */
.L_x_1974:
[----:B------:R-:W2:Y:S01]  /*27ea0*/  LDL.LU R2, [R1] ;  /* 0x0000000001027983 */ /* 0x000ea20000300800 */
[----:B------:R-:W-:Y:S01]  /*27eb0*/  IMAD R0, R27, 0x8, R23 ;  /* 0x000000081b007824 */ /* 0x000fe200078e0217 */
[----:B------:R-:W-:Y:S01]  /*27ec0*/  SHF.L.U32 R3, R29, 0x1f, RZ ;  /* 0x0000001f1d037819 */ /* 0x000fe200000006ff */
[----:B------:R-:W-:Y:S03]  /*27ed0*/  BSSY B0, `(.L_x_1975) ;  /* 0x0000004000007945 */ /* 0x000fe60003800000 */
[----:B------:R-:W0:Y:S01]  /*27ee0*/  SYNCS.PHASECHK.TRANS64.TRYWAIT P0, [R0+URZ+0x2a860], R3 ;  /* 0x02a86003000075a7 */ /* 0x000e22000800017f */
[----:B--2---:R-:W-:Y:S01]  /*27ef0*/  IMAD R6, R26, -0x60, R2 ;  /* 0xffffffa01a067824 */ /* 0x004fe200078e0202 */
[----:B0-----:R-:W-:Y:S06]  /*27f00*/  @!P0 BRA `(.L_x_1976) ;  /* 0x0000004c00fc8947 */ /* 0x001fec0003800000 */
.L_x_2135:
[----:B------:R-:W-:Y:S05]  /*27f10*/  BSYNC B0 ;  /* 0x0000000000007941 */ /* 0x000fea0003800000 */
.L_x_1975:
        /* <DEDUP_REMOVED lines=18> */
[----:B-1----:R-:W-:-:S05]  /*28040*/  IMAD.SHL.U32 R7, R7, 0x8, RZ ;  /* 0x0000000807077824 */ /* 0x002fca00078e00ff */
[----:B------:R-:W-:-:S04]  /*28050*/  LOP3.LUT R7, R7, 0x38, RZ, 0xc0, !PT ;  /* 0x0000003807077812 */ /* 0x000fc800078ec0ff */
[----:B------:R-:W-:Y:S02]  /*28060*/  SHF.L.U32 R5, R7, 0x1, RZ ;  /* 0x0000000107057819 */ /* 0x000fe400000006ff */
[----:B------:R-:W-:Y:S02]  /*28070*/  SHFL.IDX PT, R7, R24, 0x2, 0x181f ;  /* 0x00581f0018077f89 */ /* 0x000fe400000e0000 */
        /* <DEDUP_REMOVED lines=16> */
[----:B------:R-:W2:Y:S02]  /*28180*/  SHFL.IDX PT, R10, R17, 0x4, 0x181f ;  /* 0x00981f00110a7f89 */ /* 0x000ea400000e0000 */
[----:B------:R-:W-:Y:S02]  /*28190*/  IADD3.X R3, RZ, R7, RZ, P4, !PT ;  /* 0x00000007ff037210 */ /* 0x000fe400027fe4ff */
        /* <DEDUP_REMOVED lines=17> */
.L_x_2149:
        /* <DEDUP_REMOVED lines=11> */
.L_x_1978:
        /* <DEDUP_REMOVED lines=10> */
.L_x_1979:
[----:B------:R-:W-:Y:S01]  /*28400*/  IADD3 R27, R27, 0x1, RZ ;  /* 0x000000011b1b7810 */ /* 0x000fe20007ffe0ff */
[----:B------:R1:W-:Y:S03]  /*28410*/  SYNCS.ARRIVE.TRANS64.A1T0 RZ, [R0+URZ+0x2a850], RZ ;  /* 0x02a850ff00ff79a7 */ /* 0x0003e6000810003f */
[----:B------:R-:W-:-:S04]  /*28420*/  ISETP.NE.AND P0, PT, R27, 0x2, PT ;  /* 0x000000021b00780c */ /* 0x000fc80003f05270 */
[----:B------:R-:W-:Y:S02]  /*28430*/  SEL R27, R27, RZ, P0 ;  /* 0x000000ff1b1b7207 */ /* 0x000fe40000000000 */
[----:B-1----:R-:W-:-:S04]  /*28440*/  SEL R0, RZ, 0x1, P0 ;  /* 0x00000001ff007807 */ /* 0x002fc80000000000 */
[----:B------:R-:W-:-:S07]  /*28450*/  LOP3.LUT R29, R29, R0, RZ, 0x3c, !PT ;  /* 0x000000001d1d7212 */ /* 0x000fce00078e3cff */
.L_x_1936:
[----:B------:R-:W-:Y:S05]  /*28460*/  BSYNC B7 ;  /* 0x0000000000077941 */ /* 0x000fea0003800000 */
.L_x_1934:
[----:B------:R-:W-:-:S13]  /*28470*/  LOP3.LUT P0, RZ, R22, 0x20, RZ, 0xc0, !PT ;  /* 0x0000002016ff7812 */ /* 0x000fda000780c0ff */
[----:B------:R-:W-:Y:S05]  /*28480*/  @!P0 BRA `(.L_x_1980) ;  /* 0x0000000000248947 */ /* 0x000fea0003800000 */
[----:B------:R-:W-:Y:S05]  /*28490*/  WARPSYNC.ALL ;  /* 0x0000000000007948 */ /* 0x000fea0003800000 */
[----:B------:R-:W2:Y:S08]  /*284a0*/  S2UR UR5, SR_CgaCtaId ;  /* 0x00000000000579c3 */ /* 0x000eb00000008800 */
[----:B------:R-:W-:Y:S06]  /*284b0*/  BAR.SYNC.DEFER_BLOCKING 0x5, 0x180 ;  /* 0x0146000000007b1d */ /* 0x000fec0000010000 */
[----:B------:R-:W-:-:S02]  /*284c0*/  UMOV UR4, 0x400 ;  /* 0x0000040000047882 */ /* 0x000fc40000000000 */
[----:B--2---:R-:W-:-:S06]  /*284d0*/  ULEA UR4, UR5, UR4, 0x18 ;  /* 0x0000000405047291 */ /* 0x004fcc000f8ec03f */
[----:B0-----:R-:W-:-:S05]  /*284e0*/  IMAD.U32 R23, RZ, RZ, UR4 ;  /* 0x00000004ff177e24 */ /* 0x001fca000f8e00ff */
[----:B------:R2:W3:Y:S01]  /*284f0*/  LDS.128 R16, [R23+0x2a8d0] ;  /* 0x02a8d00017107984 */ /* 0x0004e20000000c00 */
[----:B------:R-:W-:Y:S06]  /*28500*/  BAR.ARV 0x4, 0x180 ;  /* 0x0106000000007b1d */ /* 0x000fec0000002000 */
[----:B------:R-:W-:Y:S05]  /*28510*/  BRA `(.L_x_1981) ;  /* 0x0000000800cc7947 */ /* 0x000fea0003800000 */
.L_x_1980:
[----:B------:R-:W2:Y:S01]  /*28520*/  S2R R8, SR_TID.X ;  /* 0x0000000000087919 */ /* 0x000ea20000002100 */
[----:B------:R-:W-:Y:S01]  /*28530*/  UMOV UR4, 0xffffffff ;  /* 0xffffffff00047882 */ /* 0x000fe20000000000 */
[----:B--2---:R-:W-:-:S04]  /*28540*/  LOP3.LUT R8, R8, 0x1f, RZ, 0xc0, !PT ;  /* 0x0000001f08087812 */ /* 0x004fc800078ec0ff */
        /* <DEDUP_REMOVED lines=8> */
[----:B------:R-:W-:Y:S01]  /*285d0*/  IMAD.MOV.U32 R5, RZ, RZ, RZ ;  /* 0x000000ffff057224 */ /* 0x000fe200078e00ff */
[C---:B------:R-:W-:Y:S02]  /*285e0*/  ISETP.GE.U32.AND P2, PT, R8.reuse, 0x2, PT ;  /* 0x000000020800780c */ /* 0x040fe40003f46070 */
[C---:B------:R-:W-:Y:S01]  /*285f0*/  ISETP.GE.U32.AND P3, PT, R8.reuse, 0x4, PT ;  /* 0x000000040800780c */ /* 0x040fe20003f66070 */
[----:B------:R-:W-:Y:S01]  /*28600*/  SHFL.IDX PT, R0, R16, RZ, 0x1f ;  /* 0x00001fff10007589 */ /* 0x000fe200000e0000 */
[C---:B------:R-:W-:Y:S02]  /*28610*/  ISETP.GE.U32.AND P4, PT, R8.reuse, 0x8, PT ;  /* 0x000000080800780c */ /* 0x040fe40003f86070 */
[----:B------:R-:W-:Y:S01]  /*28620*/  ISETP.GE.U32.AND P5, PT, R8, 0x10, PT ;  /* 0x000000100800780c */ /* 0x000fe20003fa6070 */
[----:B------:R-:W-:Y:S01]  /*28630*/  SHFL.IDX PT, R4, R16, 0x1, 0x1f ;  /* 0x00201f0010047f89 */ /* 0x000fe200000e0000 */
[----:B--2---:R-:W-:-:S02]  /*28640*/  @!P1 MOV R5, R2 ;  /* 0x0000000200059202 */ /* 0x004fc40000000f00 */
[----:B------:R-:W-:-:S03]  /*28650*/  ISETP.NE.AND P1, PT, R8, RZ, PT ;  /* 0x000000ff0800720c */ /* 0x000fc60003f25270 */
        /* <DEDUP_REMOVED lines=15> */
[----:B------:R0:W2:Y:S02]  /*28750*/  SHFL.IDX PT, R14, R2, 0x1f, 0x1f ;  /* 0x03e01f00020e7f89 */ /* 0x0000a400000e0000 */
.L_x_2159:
[----:B------:R-:W-:Y:S02]  /*28760*/  ULDC UR4, c[0x0][0xc38] ;  /* 0x00030e0000047ab9 */ /* 0x000fe40000000800 */
[----:B------:R-:W-:-:S04]  /*28770*/  IMAD.U32 R7, RZ, RZ, UR4 ;  /* 0x00000004ff077e24 */ /* 0x000fc8000f8e00ff */
[----:B--2---:R-:W-:-:S04]  /*28780*/  IMAD R14, R14, R7, RZ ;  /* 0x000000070e0e7224 */ /* 0x004fc800078e02ff */
[----:B------:R-:W-:-:S05]  /*28790*/  IMAD.IADD R9, R4, 0x1, R14 ;  /* 0x0000000104097824 */ /* 0x000fca00078e020e */
[----:B------:R-:W-:-:S13]  /*287a0*/  ISETP.GT.AND P6, PT, R9, R0, PT ;  /* 0x000000000900720c */ /* 0x000fda0003fc4270 */
[----:B------:R-:W-:Y:S05]  /*287b0*/  @P6 BRA `(.L_x_1983) ;  /* 0x00000000009c6947 */ /* 0x000fea0003800000 */
.L_x_1988:
[----:B0-----:R-:W0:Y:S01]  /*287c0*/  LDC R2, c[0x0][0xc3c] ;  /* 0x00030f00ff027b82 */ /* 0x001e220000000800 */
[----:B------:R-:W-:-:S04]  /*287d0*/  IADD3 R19, R19, 0x1f, RZ ;  /* 0x0000001f13137810 */ /* 0x000fc80007ffe0ff */
[----:B0-----:R-:W-:-:S13]  /*287e0*/  ISETP.GE.AND P6, PT, R19, R2, PT ;  /* 0x000000021300720c */ /* 0x001fda0003fc6270 */
[----:B------:R-:W-:Y:S05]  /*287f0*/  @P6 BRA `(.L_x_1984) ;  /* 0x0000000400d06947 */ /* 0x000fea0003800000 */
[----:B------:R-:W0:Y:S01]  /*28800*/  S2R R3, SR_TID.X ;  /* 0x0000000000037919 */ /* 0x000e220000002100 */
[----:B------:R-:W-:Y:S01]  /*28810*/  BSSY B0, `(.L_x_1985) ;  /* 0x0000009000007945 */ /* 0x000fe20003800000 */
[----:B------:R-:W-:Y:S01]  /*28820*/  IMAD.MOV.U32 R5, RZ, RZ, RZ ;  /* 0x000000ffff057224 */ /* 0x000fe200078e00ff */
[----:B0-----:R-:W-:-:S05]  /*28830*/  LOP3.LUT R3, R3, 0x1f, RZ, 0xc0, !PT ;  /* 0x0000001f03037812 */ /* 0x001fca00078ec0ff */
[----:B------:R-:W-:-:S05]  /*28840*/  IMAD.IADD R7, R19, 0x1, R3 ;  /* 0x0000000113077824 */ /* 0x000fca00078e0203 */
[----:B------:R-:W-:-:S13]  /*28850*/  ISETP.GE.OR P6, PT, R7, R2, !P0 ;  /* 0x000000020700720c */ /* 0x000fda00047c6670 */
[----:B------:R-:W-:Y:S05]  /*28860*/  @P6 BRA `(.L_x_1986) ;  /* 0x00000000000c6947 */ /* 0x000fea0003800000 */
[----:B------:R-:W0:Y:S02]  /*28870*/  LDC.64 R2, c[0x0][0xc80] ;  /* 0x00032000ff027b82 */ /* 0x000e240000000a00 */
[----:B0-----:R-:W-:-:S05]  /*28880*/  IMAD.WIDE R2, R7, 0x4, R2 ;  /* 0x0000000407027825 */ /* 0x001fca00078e0202 */
[----:B------:R0:W5:Y:S02]  /*28890*/  LDG.E R5, desc[UR60][R2.64] ;  /* 0x0000003c02057981 */ /* 0x000164000c1e1900 */
.L_x_1986:
[----:B------:R-:W-:Y:S05]  /*288a0*/  BSYNC B0 ;  /* 0x0000000000007941 */ /* 0x000fea0003800000 */
.L_x_1985:
[----:B------:R-:W-:-:S03]  /*288b0*/  UMOV UR4, 0xffffffff ;  /* 0xffffffff00047882 */ /* 0x000fc60000000000 */
[----:B------:R-:W-:Y:S05]  /*288c0*/  BRA.DIV UR4, `(.L_x_1987) ;  /* 0x0000005204b07947 */ /* 0x000fea000b800000 */
[----:B-----5:R-:W2:Y:S02]  /*288d0*/  SHFL.UP PT, R14, R5, 0x1, RZ ;  /* 0x04200000050e7989 */ /* 0x020ea400000e00ff */
[----:B--2---:R-:W-:-:S05]  /*288e0*/  SEL R14, R14, RZ, P1 ;  /* 0x000000ff0e0e7207 */ /* 0x004fca0000800000 */
        /* <DEDUP_REMOVED lines=13> */
[----:B------:R0:W2:Y:S02]  /*289c0*/  SHFL.IDX PT, R14, R2, 0x1f, 0x1f ;  /* 0x03e01f00020e7f89 */ /* 0x0000a400000e0000 */
.L_x_2167:
[----:B------:R-:W-:Y:S02]  /*289d0*/  ULDC UR4, c[0x0][0xc38] ;  /* 0x00030e0000047ab9 */ /* 0x000fe40000000800 */
[----:B------:R-:W-:-:S05]  /*289e0*/  MOV R7, UR4 ;  /* 0x0000000400077c02 */ /* 0x000fca0008000f00 */
[----:B--2---:R-:W-:-:S04]  /*289f0*/  IMAD R14, R14, R7, RZ ;  /* 0x000000070e0e7224 */ /* 0x004fc800078e02ff */
[----:B------:R-:W-:-:S05]  /*28a00*/  IMAD.IADD R9, R14, 0x1, R9 ;  /* 0x000000010e097824 */ /* 0x000fca00078e0209 */
[----:B------:R-:W-:-:S13]  /*28a10*/  ISETP.GT.AND P6, PT, R9, R0, PT ;  /* 0x000000000900720c */ /* 0x000fda0003fc4270 */
[----:B------:R-:W-:Y:S05]  /*28a20*/  @!P6 BRA `(.L_x_1988) ;  /* 0xfffffffc0064e947 */ /* 0x000fea000383ffff */
.L_x_1983:
        /* <DEDUP_REMOVED lines=8> */
.L_x_2171:
[----:B------:R-:W-:Y:S01]  /*28ab0*/  ISETP.NE.AND P0, PT, R3, RZ, PT ;  /* 0x000000ff0300720c */ /* 0x000fe20003f05270 */
[----:B------:R-:W-:-:S12]  /*28ac0*/  IMAD.MOV.U32 R14, RZ, RZ, RZ ;  /* 0x000000ffff0e7224 */ /* 0x000fd800078e00ff */
[----:B------:R-:W-:Y:S05]  /*28ad0*/  @!P0 BRA `(.L_x_1990) ;  /* 0x0000000000108947 */ /* 0x000fea0003800000 */
[----:B------:R-:W-:Y:S01]  /*28ae0*/  UMOV UR4, 0xffffffff ;  /* 0xffffffff00047882 */ /* 0x000fe20000000000 */
[----:B------:R-:W-:Y:S02]  /*28af0*/  IADD3 R12, R4, -0x1, RZ ;  /* 0xffffffff040c7810 */ /* 0x000fe40007ffe0ff */
[----:B------:R-:W-:Y:S05]  /*28b00*/  BRA.DIV UR4, `(.L_x_1991) ;  /* 0x0000005604247947 */ /* 0x000fea000b800000 */
[----:B------:R4:W0:Y:S02]  /*28b10*/  SHFL.IDX PT, R14, R2, R12, 0x1f ;  /* 0x00001f0c020e7589 */ /* 0x00082400000e0000 */
.L_x_1990:
[----:B0---4-:R-:W0:Y:S01]  /*28b20*/  LDC.64 R2, c[0x0][0xc90] ;  /* 0x00032400ff027b82 */ /* 0x011e220000000a00 */
[----:B------:R-:W-:-:S04]  /*28b30*/  IMAD.IADD R19, R4, 0x1, R19 ;  /* 0x0000000104137824 */ /* 0x000fc800078e0213 */
[----:B0-----:R-:W-:-:S05]  /*28b40*/  IMAD.WIDE R2, R19, 0x4, R2 ;  /* 0x0000000413027825 */ /* 0x001fca00078e0202 */
[----:B------:R0:W2:Y:S01]  /*28b50*/  LDG.E R6, desc[UR60][R2.64] ;  /* 0x0000003c02067981 */ /* 0x0000a2000c1e1900 */
[----:B------:R-:W-:Y:S01]  /*28b60*/  IMAD R16, R14, R7, R16 ;  /* 0x000000070e107224 */ /* 0x000fe200078e0210 */
[----:B0-----:R-:W-:Y:S01]  /*28b70*/  MOV R2, RZ ;  /* 0x000000ff00027202 */ /* 0x001fe20000000f00 */
        /* <DEDUP_REMOVED lines=32> */
[----:B------:R-:W0:Y:S02]  /*28d80*/  I2F.RP R8, R7 ;  /* 0x0000000700087306 */ /* 0x000e240000209400 */
[----:B------:R-:W-:-:S06]  /*28d90*/  IADD3 R4, RZ, -R4, RZ ;  /* 0x80000004ff047210 */ /* 0x000fcc0007ffe0ff */
        /* <DEDUP_REMOVED lines=18> */
[----:B------:R-:W-:-:S05]  /*28ec0*/  @P0 VIADD R2, R2, 0x1 ;  /* 0x0000000102020836 */ /* 0x000fca0000000000 */
[----:B------:R-:W-:Y:S02]  /*28ed0*/  @!P2 IADD3 R2, -R2, RZ, RZ ;  /* 0x000000ff0202a210 */ /* 0x000fe40007ffe1ff */
[----:B------:R-:W-:Y:S01]  /*28ee0*/  @!P1 LOP3.LUT R2, RZ, R6, RZ, 0x33, !PT ;  /* 0x00000006ff029212 */ /* 0x000fe200078e33ff */
[----:B------:R-:W-:-:S04]  /*28ef0*/  IMAD.MOV R6, RZ, RZ, -R6 ;  /* 0x000000ffff067224 */ /* 0x000fc800078e0a06 */
[----:B------:R-:W-:Y:S01]  /*28f00*/  IMAD R18, R2, R6, R9 ;  /* 0x0000000602127224 */ /* 0x000fe200078e0209 */
[----:B------:R-:W-:-:S05]  /*28f10*/  LOP3.LUT R2, RZ, R2, RZ, 0x33, !PT ;  /* 0x00000002ff027212 */ /* 0x000fca00078e33ff */
[----:B------:R-:W-:Y:S01]  /*28f20*/  IMAD.IADD R17, R5, 0x1, R2 ;  /* 0x0000000105117824 */ /* 0x000fe200078e0202 */
[----:B------:R-:W-:Y:S06]  /*28f30*/  BRA `(.L_x_1992) ;  /* 0x00000000001c7947 */ /* 0x000fec0003800000 */
.L_x_1984:
[----:B------:R-:W-:Y:S01]  /*28f40*/  UMOV UR4, URZ ;  /* 0x0000003f00047c82 */ /* 0x000fe20008000000 */
[----:B------:R-:W-:Y:S01]  /*28f50*/  UMOV UR5, URZ ;  /* 0x0000003f00057c82 */ /* 0x000fe20008000000 */
[----:B------:R-:W-:Y:S01]  /*28f60*/  ULDC UR6, c[0x0][0xc3c] ;  /* 0x00030f0000067ab9 */ /* 0x000fe20000000800 */
[----:B------:R-:W-:Y:S01]  /*28f70*/  MOV R16, R0 ;  /* 0x0000000000107202 */ /* 0x000fe20000000f00 */
[----:B------:R-:W-:Y:S02]  /*28f80*/  IMAD.U32 R17, RZ, RZ, UR4 ;  /* 0x00000004ff117e24 */ /* 0x000fe4000f8e00ff */
[----:B------:R-:W-:Y:S02]  /*28f90*/  IMAD.U32 R18, RZ, RZ, UR5 ;  /* 0x00000005ff127e24 */ /* 0x000fe4000f8e00ff */
[----:B------:R-:W-:-:S07]  /*28fa0*/  IMAD.U32 R19, RZ, RZ, UR6 ;  /* 0x00000006ff137e24 */ /* 0x000fce000f8e00ff */
.L_x_1992:
[----:B------:R-:W0:Y:S01]  /*28fb0*/  S2R R0, SR_TID.X ;  /* 0x0000000000007919 */ /* 0x000e220000002100 */
[----:B------:R-:W-:Y:S05]  /*28fc0*/  WARPSYNC.ALL ;  /* 0x0000000000007948 */ /* 0x000fea0003800000 */
[----:B------:R-:W-:Y:S01]  /*28fd0*/  BAR.SYNC.DEFER_BLOCKING 0x4, 0x180 ;  /* 0x0106000000007b1d */ /* 0x000fe20000010000 */
[----:B0-----:R-:W-:-:S04]  /*28fe0*/  LOP3.LUT R0, R0, 0x1f, RZ, 0xc0, !PT ;  /* 0x0000001f00007812 */ /* 0x001fc800078ec0ff */
[----:B------:R-:W-:-:S13]  /*28ff0*/  ISETP.NE.AND P0, PT, R0, RZ, PT ;  /* 0x000000ff0000720c */ /* 0x000fda0003f05270 */
[----:B------:R-:W0:Y:S01]  /*29000*/  @!P0 S2R R3, SR_CgaCtaId ;  /* 0x0000000000038919 */ /* 0x000e220000008800 */
[----:B------:R-:W-:-:S04]  /*29010*/  @!P0 MOV R0, 0x400 ;  /* 0x0000040000008802 */ /* 0x000fc80000000f00 */
[----:B0-----:R-:W-:-:S05]  /*29020*/  @!P0 LEA R23, R3, R0, 0x18 ;  /* 0x0000000003178211 */ /* 0x001fca00078ec0ff */
[----:B------:R0:W-:Y:S01]  /*29030*/  @!P0 STS.128 [R23+0x2a8d0], R16 ;  /* 0x02a8d01017008388 */ /* 0x0001e20000000c00 */
[----:B------:R-:W-:Y:S06]  /*29040*/  BAR.ARV 0x5, 0x180 ;  /* 0x0146000000007b1d */ /* 0x000fec0000002000 */
.L_x_1981:
[----:B------:R-:W-:Y:S02]  /*29050*/  ULDC UR4, c[0x0][0xc3c] ;  /* 0x00030f0000047ab9 */ /* 0x000fe40000000800 */
[----:B---3--:R-:W-:-:S13]  /*29060*/  ISETP.GE.AND P0, PT, R19, UR4, PT ;  /* 0x0000000413007c0c */ /* 0x008fda000bf06270 */
[----:B------:R-:W-:Y:S05]  /*29070*/  @!P0 BRA `(.L_x_1993) ;  /* 0xffffff9c00008947 */ /* 0x000fea000383ffff */
[----:B------:R-:W-:Y:S05]  /*29080*/  BSYNC B8 ;  /* 0x0000000000087941 */ /* 0x000fea0003800000 */
.L_x_1876:
[----:B------:R-:W3:Y:S01]  /*29090*/  LDL.LU R0, [R1+0x28] ;  /* 0x0000280001007983 */ /* 0x000ee20000300800 */
[----:B------:R-:W-:Y:S01]  /*290a0*/  BSSY B0, `(.L_x_1994) ;  /* 0x000000b000007945 */ /* 0x000fe20003800000 */
[----:B------:R-:W4:Y:S01]  /*290b0*/  S2R R5, SR_CgaCtaId ;  /* 0x0000000000057919 */ /* 0x000f220000008800 */
[----:B---3--:R-:W-:-:S04]  /*290c0*/  IADD3 R0, R0, 0x1, RZ ;  /* 0x0000000100007810 */ /* 0x008fc80007ffe0ff */
        /* <DEDUP_REMOVED lines=8> */
.L_x_2174:
[----:B------:R-:W-:Y:S05]  /*29150*/  BSYNC B0 ;  /* 0x0000000000007941 */ /* 0x000fea0003800000 */
.L_x_1994:
[----:B------:R-:W-:-:S03]  /*29160*/  UMOV UR4, 0xffffffff ;  /* 0xffffffff00047882 */ /* 0x000fc60000000000 */
[----:B------:R-:W-:Y:S05]  /*29170*/  BRA.DIV UR4, `(.L_x_1996) ;  /* 0x0000004e04c07947 */ /* 0x000fea000b800000 */
[----:B0-----:R-:W0:Y:S02]  /*29180*/  S2R R0, SR_TID.X ;  /* 0x0000000000007919 */ /* 0x001e240000002100 */
[----:B0-----:R-:W-:-:S04]  /*29190*/  SHF.R.U32.HI R0, RZ, 0x5, R0 ;  /* 0x00000005ff007819 */ /* 0x001fc80000011600 */
[----:B------:R-:W-:-:S05]  /*291a0*/  LOP3.LUT R0, R0, 0x3, RZ, 0xc0, !PT ;  /* 0x0000000300007812 */ /* 0x000fca00078ec0ff */
[----:B------:R0:W3:Y:S02]  /*291b0*/  SHFL.IDX PT, R14, R0, RZ, 0x1f ;  /* 0x00001fff000e7589 */ /* 0x0000e400000e0000 */
.L_x_2177:
[----:B---3--:R-:W-:-:S13]  /*291c0*/  ISETP.NE.AND P0, PT, R14, RZ, PT ;  /* 0x000000ff0e00720c */ /* 0x008fda0003f05270 */
[----:B------:R-:W-:Y:S05]  /*291d0*/  @P0 BRA `(.L_x_1566) ;  /* 0x0000000000900947 */ /* 0x000fea0003800000 */
[----:B------:R-:W-:-:S03]  /*291e0*/  UMOV UR4, 0xffffffff ;  /* 0xffffffff00047882 */ /* 0x000fc60000000000 */
[----:B------:R-:W-:Y:S05]  /*291f0*/  BRA.DIV UR4, `(.L_x_1997) ;  /* 0x0000004e04d47947 */ /* 0x000fea000b800000 */
[----:B------:R-:W-:-:S13]  /*29200*/  ELECT P6, URZ, PT ;  /* 0x00000000003f782f */ /* 0x000fda00038c0000 */
.L_x_2180:
[----:B------:R-:W-:Y:S05]  /*29210*/  @!P6 BRA `(.L_x_1566) ;  /* 0x000000000080e947 */ /* 0x000fea0003800000 */
[----:B0-----:R-:W3:Y:S02]  /*29220*/  LDL R0, [R1+0x40] ;  /* 0x0000400001007983 */ /* 0x001ee40000100800 */
[----:B---3--:R-:W-:-:S13]  /*29230*/  R2UR UR4, R0 ;  /* 0x00000000000472ca */ /* 0x008fda00000e0000 */
[----:B------:R-:W-:-:S06]  /*29240*/  ULOP3.LUT UR4, UR4, 0x2, URZ, 0xfc, !UPT ;  /* 0x0000000204047892 */ /* 0x000fcc000f8efc3f */
[----:B------:R-:W-:-:S05]  /*29250*/  IMAD.U32 R0, RZ, RZ, UR4 ;  /* 0x00000004ff007e24 */ /* 0x000fca000f8e00ff */
[----:B------:R-:W-:-:S13]  /*29260*/  ISETP.NE.AND P0, PT, R0, 0x3, PT ;  /* 0x000000030000780c */ /* 0x000fda0003f05270 */
[----:B------:R-:W-:Y:S05]  /*29270*/  @!P0 BRA `(.L_x_1998) ;  /* 0x0000000000048947 */ /* 0x000fea0003800000 */
[----:B------:R-:W-:Y:S01]  /*29280*/  BPT.TRAP 0x1 ;  /* 0x000000040000795c */ /* 0x000fe20000300000 */
.L_x_1998:
[----:B------:R-:W-:Y:S01]  /*29290*/  IMAD R3, R27, 0x8, R5 ;  /* 0x000000081b037824 */ /* 0x000fe200078e0205 */
[----:B------:R-:W-:Y:S02]  /*292a0*/  SHF.L.U32 R2, R29, 0x1f, RZ ;  /* 0x0000001f1d027819 */ /* 0x000fe400000006ff */
[----:B------:R-:W-:Y:S02]  /*292b0*/  IADD3 R27, R27, 0x1, RZ ;  /* 0x000000011b1b7810 */ /* 0x000fe40007ffe0ff */
[----:B------:R-:W0:Y:S02]  /*292c0*/  SYNCS.PHASECHK.TRANS64.TRYWAIT P1, [R3+URZ+0x2a840], R2 ;  /* 0x02a84002030075a7 */ /* 0x000e24000802017f */
[----:B------:R-:W-:-:S04]  /*292d0*/  ISETP.NE.AND P2, PT, R27, 0x2, PT ;  /* 0x000000021b00780c */ /* 0x000fc80003f45270 */
[----:B------:R-:W-:Y:S01]  /*292e0*/  SEL R0, RZ, 0x1, P2 ;  /* 0x00000001ff007807 */ /* 0x000fe20001000000 */
[----:B0-----:R-:W-:Y:S08]  /*292f0*/  @!P1 BRA `(.L_x_1999) ;  /* 0x0000004c00b49947 */ /* 0x001ff00003800000 */
.L_x_2181:
[----:B------:R-:W-:Y:S02]  /*29300*/  SEL R27, R27, RZ, P2 ;  /* 0x000000ff1b1b7207 */ /* 0x000fe40001000000 */
[----:B------:R-:W-:Y:S01]  /*29310*/  LOP3.LUT R0, R29, R0, RZ, 0x3c, !PT ;  /* 0x000000001d007212 */ /* 0x000fe200078e3cff */
[----:B------:R-:W-:Y:S06]  /*29320*/  @!P0 BRA `(.L_x_2000) ;  /* 0x0000000000048947 */ /* 0x000fec0003800000 */
[----:B------:R-:W-:Y:S01]  /*29330*/  BPT.TRAP 0x1 ;  /* 0x000000040000795c */ /* 0x000fe20000300000 */
.L_x_2000:
[----:B------:R-:W-:Y:S01]  /*29340*/  IMAD R27, R27, 0x8, R5 ;  /* 0x000000081b1b7824 */ /* 0x000fe200078e0205 */
[----:B------:R-:W-:-:S04]  /*29350*/  SHF.L.U32 R0, R0, 0x1f, RZ ;  /* 0x0000001f00007819 */ /* 0x000fc800000006ff */
[----:B------:R-:W3:Y:S02]  /*29360*/  SYNCS.PHASECHK.TRANS64.TRYWAIT P1, [R27+URZ+0x2a840], R0 ;  /* 0x02a840001b0075a7 */ /* 0x000ee4000802017f */
[----:B---3--:R-:W-:Y:S05]  /*29370*/  @!P1 BRA `(.L_x_2001) ;  /* 0x0000004c00a89947 */ /* 0x008fea0003800000 */
.L_x_2182:
[----:B------:R-:W-:Y:S05]  /*29380*/  @!P0 BRA `(.L_x_2002) ;  /* 0x0000000000048947 */ /* 0x000fea0003800000 */
[----:B------:R-:W-:Y:S01]  /*29390*/  BPT.TRAP 0x1 ;  /* 0x000000040000795c */ /* 0x000fe20000300000 */
.L_x_2002:
[----:B------:R-:W4:Y:S02]  /*293a0*/  SYNCS.PHASECHK.TRANS64.TRYWAIT P1, [R3+URZ+0x2a860], R2 ;  /* 0x02a86002030075a7 */ /* 0x000f24000802017f */
[----:B----4-:R-:W-:Y:S05]  /*293b0*/  @!P1 BRA `(.L_x_2003) ;  /* 0x0000004c00ac9947 */ /* 0x010fea0003800000 */
.L_x_2183:
[----:B------:R-:W-:Y:S05]  /*293c0*/  @!P0 BRA `(.L_x_2004) ;  /* 0x0000000000048947 */ /* 0x000fea0003800000 */
[----:B------:R-:W-:Y:S01]  /*293d0*/  BPT.TRAP 0x1 ;  /* 0x000000040000795c */ /* 0x000fe20000300000 */
.L_x_2004:
[----:B------:R0:W0:Y:S02]  /*293e0*/  SYNCS.PHASECHK.TRANS64.TRYWAIT P0, [R27+URZ+0x2a860], R0 ;  /* 0x02a860001b0075a7 */ /* 0x000024000800017f */
[----:B0-----:R-:W-:Y:S05]  /*293f0*/  @!P0 NANOSLEEP.SYNCS 0x989680 ;  /* 0x009896800000895d */ /* 0x001fea0003900000 */
[----:B------:R-:W0:Y:S02]  /*29400*/  @!P0 SYNCS.PHASECHK.TRANS64 P0, [R27+URZ+0x2a860], R0 ;  /* 0x02a860001b0085a7 */ /* 0x000e24000800007f */
[----:B0-----:R-:W-:Y:S05]  /*29410*/  @!P0 BRA `(.L_x_2004) ;  /* 0xfffffffc00f08947 */ /* 0x001fea000383ffff */
.L_x_1566:
[----:B------:R-:W-:Y:S05]  /*29420*/  BSYNC B9 ;  /* 0x0000000000097941 */ /* 0x000fea0003800000 */
.L_x_1563:
[----:B------:R-:W-:Y:S05]  /*29430*/  EXIT ;  /* 0x000000000000794d */ /* 0x000fea0003800000 */
.L_x_1592:
[----:B0-----:R0:W1:Y:S02]  /*29440*/  SYNCS.PHASECHK.TRANS64.TRYWAIT P6, [R86+URZ+0x2a890], R87 ;  /* 0x02a89057560075a7 */ /* 0x00106400080c017f */
[----:B-1----:R-:W-:Y:S05]  /*29450*/  @!P6 NANOSLEEP.SYNCS 0x989680 ;  /* 0x009896800000e95d */ /* 0x002fea0003900000 */
[----:B------:R-:W1:Y:S02]  /*29460*/  @!P6 SYNCS.PHASECHK.TRANS64 P6, [R86+URZ+0x2a890], R87 ;  /* 0x02a890575600e5a7 */ /* 0x000e6400080c007f */
[----:B-1----:R-:W-:Y:S05]  /*29470*/  @!P6 BRA `(.L_x_1592) ;  /* 0xfffffffc00f0e947 */ /* 0x002fea000383ffff */
[----:B------:R-:W-:Y:S05]  /*29480*/  BRA `(.L_x_2005) ;  /* 0xfffffda400647947 */ /* 0x000fea000383ffff */
.L_x_1593:
        /* <DEDUP_REMOVED lines=8> */
.L_x_2007:
[----:B------:R-:W-:Y:S05]  /*29510*/  BSYNC B1 ;  /* 0x0000000000017941 */ /* 0x000fea0003800000 */
.L_x_2006:
[----:B------:R-:W-:Y:S01]  /*29520*/  IMAD.MOV.U32 R13, RZ, RZ, R116 ;  /* 0x000000ffff0d7224 */ /* 0x000fe200078e0074 */
[----:B------:R-:W-:Y:S01]  /*29530*/  MOV R12, RZ ;  /* 0x000000ff000c7202 */ /* 0x000fe20000000f00 */
[----:B------:R-:W-:Y:S02]  /*29540*/  IMAD.MOV.U32 R11, RZ, RZ, 0x1c1f ;  /* 0x00001c1fff0b7424 */ /* 0x000fe400078e00ff */
[----:B------:R-:W-:Y:S02]  /*29550*/  IMAD.MOV.U32 R15, RZ, RZ, -0x1 ;  /* 0xffffffffff0f7424 */ /* 0x000fe400078e00ff */
[----:B------:R-:W-:-:S07]  /*29560*/  IMAD.MOV.U32 R82, RZ, RZ, R14 ;  /* 0x000000ffff527224 */ /* 0x000fce00078e000e */
[----:B------:R-:W-:Y:S05]  /*29570*/  WARPSYNC.COLLECTIVE R15, `(.L_x_2008) ;  /* 0x000000000f087348 */ /* 0x000fea0003c00000 */
[----:B------:R0:W1:Y:S02]  /*29580*/  SHFL.IDX P6, R14, R13, R12, R11 ;  /* 0x0000000c0d0e7389 */ /* 0x00006400000c000b */
[----:B01----:R-:W-:Y:S01]  /*29590*/  ENDCOLLECTIVE ;  /* 0x000000000000791b */ /* 0x003fe20003800000 */
.L_x_2008:
[----:B------:R-:W-:Y:S01]  /*295a0*/  IMAD.MOV.U32 R11, RZ, RZ, R14 ;  /* 0x000000ffff0b7224 */ /* 0x000fe200078e000e */
[----:B------:R-:W-:Y:S06]  /*295b0*/  BRA `(.L_x_2009) ;  /* 0xfffffda4002c7947 */ /* 0x000fec000383ffff */
.L_x_1618:
[----:B------:R-:W-:Y:S01]  /*295c0*/  BSSY B1, `(.L_x_2010) ;  /* 0x0000008000017945 */ /* 0x000fe20003800000 */
[----:B0---4-:R-:W-:Y:S01]  /*295d0*/  MOV R13, R115 ;  /* 0x00000073000d7202 */ /* 0x011fe20000000f00 */
[----:B------:R-:W-:Y:S02]  /*295e0*/  IMAD.MOV.U32 R12, RZ, RZ, 0x1 ;  /* 0x00000001ff0c7424 */ /* 0x000fe400078e00ff */
[----:B---3--:R-:W-:Y:S02]  /*295f0*/  IMAD.MOV.U32 R11, RZ, RZ, 0x1c1f ;  /* 0x00001c1fff0b7424 */ /* 0x008fe400078e00ff */
[----:B------:R-:W-:-:S07]  /*29600*/  IMAD.MOV.U32 R15, RZ, RZ, -0x1 ;  /* 0xffffffffff0f7424 */ /* 0x000fce00078e00ff */
[----:B-12---:R-:W-:Y:S05]  /*29610*/  WARPSYNC.COLLECTIVE R15, `(.L_x_2011) ;  /* 0x000000000f087348 */ /* 0x006fea0003c00000 */
[----:B------:R0:W3:Y:S02]  /*29620*/  SHFL.IDX P6, R14, R13, R12, R11 ;  /* 0x0000000c0d0e7389 */ /* 0x0000e400000c000b */
[----:B0123--:R-:W-:Y:S01]  /*29630*/  ENDCOLLECTIVE ;  /* 0x000000000000791b */ /* 0x00ffe20003800000 */
.L_x_2011:
[----:B------:R-:W-:Y:S05]  /*29640*/  BSYNC B1 ;  /* 0x0000000000017941 */ /* 0x000fea0003800000 */
.L_x_2010:
[----:B------:R-:W-:Y:S01]  /*29650*/  IMAD.MOV.U32 R13, RZ, RZ, R116 ;  /* 0x000000ffff0d7224 */ /* 0x000fe200078e0074 */
[----:B------:R-:W-:Y:S01]  /*29660*/  MOV R15, 0xffffffff ;  /* 0xffffffff000f7802 */ /* 0x000fe20000000f00 */
[----:B------:R-:W-:Y:S01]  /*29670*/  IMAD.MOV.U32 R12, RZ, RZ, 0x1 ;  /* 0x00000001ff0c7424 */ /* 0x000fe200078e00ff */
[----:B------:R-:W-:Y:S01]  /*29680*/  MOV R115, R14 ;  /* 0x0000000e00737202 */ /* 0x000fe20000000f00 */
[----:B------:R-:W-:-:S07]  /*29690*/  IMAD.MOV.U32 R11, RZ, RZ, 0x1c1f ;  /* 0x00001c1fff0b7424 */ /* 0x000fce00078e00ff */
[----:B------:R-:W-:Y:S05]  /*296a0*/  WARPSYNC.COLLECTIVE R15, `(.L_x_2012) ;  /* 0x000000000f087348 */ /* 0x000fea0003c00000 */
[----:B------:R0:W1:Y:S02]  /*296b0*/  SHFL.IDX P6, R14, R13, R12, R11 ;  /* 0x0000000c0d0e7389 */ /* 0x00006400000c000b */
[----:B01----:R-:W-:Y:S01]  /*296c0*/  ENDCOLLECTIVE ;  /* 0x000000000000791b */ /* 0x003fe20003800000 */
.L_x_2012:
[----:B------:R-:W-:Y:S01]  /*296d0*/  IMAD.MOV.U32 R116, RZ, RZ, R14 ;  /* 0x000000ffff747224 */ /* 0x000fe200078e000e */
[----:B------:R-:W-:Y:S06]  /*296e0*/  BRA `(.L_x_2013) ;  /* 0xfffffdb800647947 */ /* 0x000fec000383ffff */
.L_x_1648:
[----:B-1----:R1:W2:Y:S02]  /*296f0*/  SYNCS.PHASECHK.TRANS64.TRYWAIT P6, [R86+URZ+0x2a890], R87 ;  /* 0x02a89057560075a7 */ /* 0x0022a400080c017f */
[----:B--2---:R-:W-:Y:S05]  /*29700*/  @!P6 NANOSLEEP.SYNCS 0x989680 ;  /* 0x009896800000e95d */ /* 0x004fea0003900000 */
[----:B------:R-:W2:Y:S02]  /*29710*/  @!P6 SYNCS.PHASECHK.TRANS64 P6, [R86+URZ+0x2a890], R87 ;  /* 0x02a890575600e5a7 */ /* 0x000ea400080c007f */
[----:B--2---:R-:W-:Y:S05]  /*29720*/  @!P6 BRA `(.L_x_1648) ;  /* 0xfffffffc00f0e947 */ /* 0x004fea000383ffff */
[----:B------:R-:W-:Y:S05]  /*29730*/  BRA `(.L_x_2014) ;  /* 0xfffffdd800447947 */ /* 0x000fea000383ffff */
.L_x_1649:
[----:B------:R-:W-:Y:S01]  /*29740*/  BSSY B1, `(.L_x_2015) ;  /* 0x0000008000017945 */ /* 0x000fe20003800000 */
[----:B------:R-:W-:Y:S01]  /*29750*/  IMAD.MOV.U32 R13, RZ, RZ, R115 ;  /* 0x000000ffff0d7224 */ /* 0x000fe200078e0073 */
[----:B------:R-:W-:Y:S01]  /*29760*/  MOV R11, 0x1c1f ;  /* 0x00001c1f000b7802 */ /* 0x000fe20000000f00 */
[----:B------:R-:W-:Y:S02]  /*29770*/  IMAD.MOV.U32 R12, RZ, RZ, RZ ;  /* 0x000000ffff0c7224 */ /* 0x000fe400078e00ff */
[----:B------:R-:W-:-:S07]  /*29780*/  IMAD.MOV.U32 R15, RZ, RZ, -0x1 ;  /* 0xffffffffff0f7424 */ /* 0x000fce00078e00ff */
[----:B-1----:R-:W-:Y:S05]  /*29790*/  WARPSYNC.COLLECTIVE R15, `(.L_x_2016) ;  /* 0x000000000f087348 */ /* 0x002fea0003c00000 */
[----:B------:R0:W2:Y:S02]  /*297a0*/  SHFL.IDX P6, R14, R13, R12, R11 ;  /* 0x0000000c0d0e7389 */ /* 0x0000a400000c000b */
[----:B012---:R-:W-:Y:S01]  /*297b0*/  ENDCOLLECTIVE ;  /* 0x000000000000791b */ /* 0x007fe20003800000 */
.L_x_2016:
[----:B------:R-:W-:Y:S05]  /*297c0*/  BSYNC B1 ;  /* 0x0000000000017941 */ /* 0x000fea0003800000 */
.L_x_2015:
        /* <DEDUP_REMOVED lines=8> */
.L_x_2017:
[----:B------:R-:W-:Y:S01]  /*29850*/  IMAD.MOV.U32 R11, RZ, RZ, R14 ;  /* 0x000000ffff0b7224 */ /* 0x000fe200078e000e */
[----:B------:R-:W-:Y:S06]  /*29860*/  BRA `(.L_x_2018) ;  /* 0xfffffdd800107947 */ /* 0x000fec000383ffff */
.L_x_1662:
[----:B------:R-:W-:Y:S01]  /*29870*/  BSSY B1, `(.L_x_2019) ;  /* 0x0000008000017945 */ /* 0x000fe20003800000 */
[----:B--234-:R-:W-:Y:S01]  /*29880*/  MOV R13, R115 ;  /* 0x00000073000d7202 */ /* 0x01cfe20000000f00 */
[----:B------:R-:W-:Y:S02]  /*29890*/  IMAD.MOV.U32 R12, RZ, RZ, 0x1 ;  /* 0x00000001ff0c7424 */ /* 0x000fe400078e00ff */
[----:B------:R-:W-:Y:S02]  /*298a0*/  IMAD.MOV.U32 R11, RZ, RZ, 0x1c1f ;  /* 0x00001c1fff0b7424 */ /* 0x000fe400078e00ff */
[----:B------:R-:W-:-:S07]  /*298b0*/  IMAD.MOV.U32 R15, RZ, RZ, -0x1 ;  /* 0xffffffffff0f7424 */ /* 0x000fce00078e00ff */
[----:B01----:R-:W-:Y:S05]  /*298c0*/  WARPSYNC.COLLECTIVE R15, `(.L_x_2020) ;  /* 0x000000000f087348 */ /* 0x003fea0003c00000 */
[----:B------:R2:W3:Y:S02]  /*298d0*/  SHFL.IDX P6, R14, R13, R12, R11 ;  /* 0x0000000c0d0e7389 */ /* 0x0004e400000c000b */
[----:B0123--:R-:W-:Y:S01]  /*298e0*/  ENDCOLLECTIVE ;  /* 0x000000000000791b */ /* 0x00ffe20003800000 */
.L_x_2020:
[----:B------:R-:W-:Y:S05]  /*298f0*/  BSYNC B1 ;  /* 0x0000000000017941 */ /* 0x000fea0003800000 */
.L_x_2019:
        /* <DEDUP_REMOVED lines=8> */
.L_x_2021:
[----:B------:R-:W-:Y:S01]  /*29980*/  IMAD.MOV.U32 R116, RZ, RZ, R14 ;  /* 0x000000ffff747224 */ /* 0x000fe200078e000e */
[----:B------:R-:W-:Y:S06]  /*29990*/  BRA `(.L_x_2022) ;  /* 0xfffffdec00807947 */ /* 0x000fec000383ffff */
.L_x_1675:
[----:B0-----:R0:W1:Y:S02]  /*299a0*/  SYNCS.PHASECHK.TRANS64.TRYWAIT P4, [R86+URZ+0x2a890], R87 ;  /* 0x02a89057560075a7 */ /* 0x001064000808017f */
[----:B-1----:R-:W-:Y:S05]  /*299b0*/  @!P4 NANOSLEEP.SYNCS 0x989680 ;  /* 0x009896800000c95d */ /* 0x002fea0003900000 */
[----:B------:R-:W1:Y:S02]  /*299c0*/  @!P4 SYNCS.PHASECHK.TRANS64 P4, [R86+URZ+0x2a890], R87 ;  /* 0x02a890575600c5a7 */ /* 0x000e64000808007f */
[----:B-1----:R-:W-:Y:S05]  /*299d0*/  @!P4 BRA `(.L_x_1675) ;  /* 0xfffffffc00f0c947 */ /* 0x002fea000383ffff */
[----:B------:R-:W-:Y:S05]  /*299e0*/  BRA `(.L_x_2023) ;  /* 0xfffffe0400207947 */ /* 0x000fea000383ffff */
.L_x_1676:
        /* <DEDUP_REMOVED lines=8> */
.L_x_2025:
[----:B------:R-:W-:Y:S05]  /*29a70*/  BSYNC B1 ;  /* 0x0000000000017941 */ /* 0x000fea0003800000 */
.L_x_2024:
        /* <DEDUP_REMOVED lines=8> */
.L_x_2026:
[----:B------:R-:W-:Y:S01]  /*29b00*/  IMAD.MOV.U32 R37, RZ, RZ, R14 ;  /* 0x000000ffff257224 */ /* 0x000fe200078e000e */
[----:B------:R-:W-:Y:S06]  /*29b10*/  BRA `(.L_x_2027) ;  /* 0xfffffe0400447947 */ /* 0x000fec000383ffff */
.L_x_1679:
[----:B------:R-:W-:Y:S01]  /*29b20*/  BSSY B1, `(.L_x_2028) ;  /* 0x0000008000017945 */ /* 0x000fe20003800000 */
[----:B----4-:R-:W-:Y:S01]  /*29b30*/  MOV R13, R39 ;  /* 0x00000027000d7202 */ /* 0x010fe20000000f00 */
[----:B------:R-:W-:Y:S02]  /*29b40*/  IMAD.MOV.U32 R12, RZ, RZ, 0x1 ;  /* 0x00000001ff0c7424 */ /* 0x000fe400078e00ff */
[----:B------:R-:W-:Y:S02]  /*29b50*/  IMAD.MOV.U32 R11, RZ, RZ, 0x1c1f ;  /* 0x00001c1fff0b7424 */ /* 0x000fe400078e00ff */
[----:B------:R-:W-:-:S07]  /*29b60*/  IMAD.MOV.U32 R15, RZ, RZ, -0x1 ;  /* 0xffffffffff0f7424 */ /* 0x000fce00078e00ff */
[----:B0123--:R-:W-:Y:S05]  /*29b70*/  WARPSYNC.COLLECTIVE R15, `(.L_x_2029) ;  /* 0x000000000f087348 */ /* 0x00ffea0003c00000 */
[----:B------:R4:W0:Y:S02]  /*29b80*/  SHFL.IDX P6, R14, R13, R12, R11 ;  /* 0x0000000c0d0e7389 */ /* 0x00082400000c000b */
[----:B01234-:R-:W-:Y:S01]  /*29b90*/  ENDCOLLECTIVE ;  /* 0x000000000000791b */ /* 0x01ffe20003800000 */
.L_x_2029:
[----:B------:R-:W-:Y:S05]  /*29ba0*/  BSYNC B1 ;  /* 0x0000000000017941 */ /* 0x000fea0003800000 */
.L_x_2028:
        /* <DEDUP_REMOVED lines=8> */
.L_x_2030:
[----:B------:R-:W-:Y:S01]  /*29c30*/  IMAD.MOV.U32 R37, RZ, RZ, R14 ;  /* 0x000000ffff257224 */ /* 0x000fe200078e000e */
[----:B------:R-:W-:Y:S06]  /*29c40*/  BRA `(.L_x_2031) ;  /* 0xfffffe0400a07947 */ /* 0x000fec000383ffff */
.L_x_1683:
[----:B---3--:R3:W0:Y:S02]  /*29c50*/  SYNCS.PHASECHK.TRANS64.TRYWAIT P0, [R86+URZ+0x2a8b0], R87 ;  /* 0x02a8b057560075a7 */ /* 0x008624000800017f */
[----:B0-----:R-:W-:Y:S05]  /*29c60*/  @!P0 NANOSLEEP.SYNCS 0x989680 ;  /* 0x009896800000895d */ /* 0x001fea0003900000 */
[----:B------:R-:W0:Y:S02]  /*29c70*/  @!P0 SYNCS.PHASECHK.TRANS64 P0, [R86+URZ+0x2a8b0], R87 ;  /* 0x02a8b057560085a7 */ /* 0x000e24000800007f */
[----:B0-----:R-:W-:Y:S05]  /*29c80*/  @!P0 BRA `(.L_x_1683) ;  /* 0xfffffffc00f08947 */ /* 0x001fea000383ffff */
[----:B------:R-:W-:Y:S05]  /*29c90*/  BRA `(.L_x_2032) ;  /* 0xfffffe0800787947 */ /* 0x000fea000383ffff */
.L_x_1709:
        /* <DEDUP_REMOVED lines=8> */
.L_x_2034:
[----:B------:R-:W-:Y:S05]  /*29d20*/  BSYNC B1 ;  /* 0x0000000000017941 */ /* 0x000fea0003800000 */
.L_x_2033:
        /* <DEDUP_REMOVED lines=8> */
.L_x_2035:
[----:B------:R-:W-:Y:S01]  /*29db0*/  MOV R13, R8 ;  /* 0x00000008000d7202 */ /* 0x000fe20000000f00 */
[----:B------:R-:W-:-:S07]  /*29dc0*/  IMAD.MOV.U32 R0, RZ, RZ, R14 ;  /* 0x000000ffff007224 */ /* 0x000fce00078e000e */
[----:B------:R-:W-:Y:S05]  /*29dd0*/  WARPSYNC.COLLECTIVE R15, `(.L_x_2036) ;  /* 0x000000000f087348 */ /* 0x000fea0003c00000 */
[----:B------:R0:W1:Y:S02]  /*29de0*/  SHFL.IDX P6, R14, R13, R12, R11 ;  /* 0x0000000c0d0e7389 */ /* 0x00006400000c000b */
[----:B01----:R-:W-:Y:S01]  /*29df0*/  ENDCOLLECTIVE ;  /* 0x000000000000791b */ /* 0x003fe20003800000 */
.L_x_2036:
[----:B------:R-:W-:Y:S02]  /*29e00*/  IMAD.MOV.U32 R13, RZ, RZ, R4 ;  /* 0x000000ffff0d7224 */ /* 0x000fe400078e0004 */
[----:B------:R-:W-:-:S07]  /*29e10*/  IMAD.MOV.U32 R5, RZ, RZ, R14 ;  /* 0x000000ffff057224 */ /* 0x000fce00078e000e */
[----:B------:R-:W-:Y:S05]  /*29e20*/  WARPSYNC.COLLECTIVE R15, `(.L_x_2037) ;  /* 0x000000000f087348 */ /* 0x000fea0003c00000 */
[----:B------:R0:W1:Y:S02]  /*29e30*/  SHFL.IDX P6, R14, R13, R12, R11 ;  /* 0x0000000c0d0e7389 */ /* 0x00006400000c000b */
[----:B01----:R-:W-:Y:S01]  /*29e40*/  ENDCOLLECTIVE ;  /* 0x000000000000791b */ /* 0x003fe20003800000 */
.L_x_2037:
[----:B------:R-:W-:Y:S05]  /*29e50*/  BRA `(.L_x_2038) ;  /* 0xfffffe1c000c7947 */ /* 0x000fea000383ffff */
.L_x_1712:
[----:B------:R-:W-:Y:S01]  /*29e60*/  BSSY B1, `(.L_x_2039) ;  /* 0x0000008000017945 */ /* 0x000fe20003800000 */
[----:B------:R-:W-:Y:S01]  /*29e70*/  IMAD.MOV.U32 R13, RZ, RZ, R7 ;  /* 0x000000ffff0d7224 */ /* 0x000fe200078e0007 */
[----:B------:R-:W-:Y:S01]  /*29e80*/  MOV R12, 0x1 ;  /* 0x00000001000c7802 */ /* 0x000fe20000000f00 */
[----:B------:R-:W-:Y:S02]  /*29e90*/  IMAD.MOV.U32 R11, RZ, RZ, 0x1c1f ;  /* 0x00001c1fff0b7424 */ /* 0x000fe400078e00ff */
[----:B------:R-:W-:-:S07]  /*29ea0*/  IMAD.MOV.U32 R15, RZ, RZ, -0x1 ;  /* 0xffffffffff0f7424 */ /* 0x000fce00078e00ff */
[----:B0---4-:R-:W-:Y:S05]  /*29eb0*/  WARPSYNC.COLLECTIVE R15, `(.L_x_2040) ;  /* 0x000000000f087348 */ /* 0x011fea0003c00000 */
[----:B----4-:R1:W2:Y:S02]  /*29ec0*/  SHFL.IDX P6, R14, R13, R12, R11 ;  /* 0x0000000c0d0e7389 */ /* 0x0102a400000c000b */
[----:B012---:R-:W-:Y:S01]  /*29ed0*/  ENDCOLLECTIVE ;  /* 0x000000000000791b */ /* 0x007fe20003800000 */
.L_x_2040:
[----:B------:R-:W-:Y:S05]  /*29ee0*/  BSYNC B1 ;  /* 0x0000000000017941 */ /* 0x000fea0003800000 */
.L_x_2039:
[----:B------:R-:W-:Y:S01]  /*29ef0*/  MOV R13, R6 ;  /* 0x00000006000d7202 */ /* 0x000fe20000000f00 */
[----:B------:R-:W-:Y:S02]  /*29f00*/  IMAD.MOV.U32 R12, RZ, RZ, 0x1 ;  /* 0x00000001ff0c7424 */ /* 0x000fe400078e00ff */
[----:B------:R-:W-:Y:S02]  /*29f10*/  IMAD.MOV.U32 R11, RZ, RZ, 0x1c1f ;  /* 0x00001c1fff0b7424 */ /* 0x000fe400078e00ff */
[----:B------:R-:W-:Y:S02]  /*29f20*/  IMAD.MOV.U32 R15, RZ, RZ, -0x1 ;  /* 0xffffffffff0f7424 */ /* 0x000fe400078e00ff */
[----:B------:R-:W-:-:S07]  /*29f30*/  IMAD.MOV.U32 R3, RZ, RZ, R14 ;  /* 0x000000ffff037224 */ /* 0x000fce00078e000e */
[----:B------:R-:W-:Y:S05]  /*29f40*/  WARPSYNC.COLLECTIVE R15, `(.L_x_2041) ;  /* 0x000000000f087348 */ /* 0x000fea0003c00000 */
[----:B------:R0:W1:Y:S02]  /*29f50*/  SHFL.IDX P6, R14, R13, R12, R11 ;  /* 0x0000000c0d0e7389 */ /* 0x00006400000c000b */
[----:B01----:R-:W-:Y:S01]  /*29f60*/  ENDCOLLECTIVE ;  /* 0x000000000000791b */ /* 0x003fe20003800000 */
.L_x_2041:
[----:B------:R-:W-:Y:S01]  /*29f70*/  IMAD.MOV.U32 R13, RZ, RZ, R8 ;  /* 0x000000ffff0d7224 */ /* 0x000fe200078e0008 */
[----:B------:R-:W-:-:S07]  /*29f80*/  MOV R0, R14 ;  /* 0x0000000e00007202 */ /* 0x000fce0000000f00 */
[----:B------:R-:W-:Y:S05]  /*29f90*/  WARPSYNC.COLLECTIVE R15, `(.L_x_2042) ;  /* 0x000000000f087348 */ /* 0x000fea0003c00000 */
[----:B------:R0:W1:Y:S02]  /*29fa0*/  SHFL.IDX P6, R14, R13, R12, R11 ;  /* 0x0000000c0d0e7389 */ /* 0x00006400000c000b */
[----:B01----:R-:W-:Y:S01]  /*29fb0*/  ENDCOLLECTIVE ;  /* 0x000000000000791b */ /* 0x003fe20003800000 */
.L_x_2042:
[----:B------:R-:W-:Y:S02]  /*29fc0*/  IMAD.MOV.U32 R13, RZ, RZ, R4 ;  /* 0x000000ffff0d7224 */ /* 0x000fe400078e0004 */
[----:B------:R-:W-:-:S07]  /*29fd0*/  IMAD.MOV.U32 R5, RZ, RZ, R14 ;  /* 0x000000ffff057224 */ /* 0x000fce00078e000e */
[----:B------:R-:W-:Y:S05]  /*29fe0*/  WARPSYNC.COLLECTIVE R15, `(.L_x_2043) ;  /* 0x000000000f087348 */ /* 0x000fea0003c00000 */
[----:B------:R0:W1:Y:S02]  /*29ff0*/  SHFL.IDX P6, R14, R13, R12, R11 ;  /* 0x0000000c0d0e7389 */ /* 0x00006400000c000b */
[----:B01----:R-:W-:Y:S01]  /*2a000*/  ENDCOLLECTIVE ;  /* 0x000000000000791b */ /* 0x003fe20003800000 */
.L_x_2043:
[----:B------:R-:W-:Y:S01]  /*2a010*/  MOV R4, R14 ;  /* 0x0000000e00047202 */ /* 0x000fe20000000f00 */
[----:B------:R-:W-:Y:S06]  /*2a020*/  BRA `(.L_x_2044) ;  /* 0xfffffe2000987947 */ /* 0x000fec000383ffff */
.L_x_1716:
[----:B0-----:R0:W1:Y:S02]  /*2a030*/  SYNCS.PHASECHK.TRANS64.TRYWAIT P0, [R18+URZ+0x2a800], R5 ;  /* 0x02a80005120075a7 */ /* 0x001064000800017f */
[----:B-1----:R-:W-:Y:S05]  /*2a040*/  @!P0 NANOSLEEP.SYNCS 0x989680 ;  /* 0x009896800000895d */ /* 0x002fea0003900000 */
[----:B------:R-:W1:Y:S02]  /*2a050*/  @!P0 SYNCS.PHASECHK.TRANS64 P0, [R18+URZ+0x2a800], R5 ;  /* 0x02a80005120085a7 */ /* 0x000e64000800007f */
[----:B-1----:R-:W-:Y:S05]  /*2a060*/  @!P0 BRA `(.L_x_1716) ;  /* 0xfffffffc00f08947 */ /* 0x002fea000383ffff */
[----:B------:R-:W-:Y:S05]  /*2a070*/  BRA `(.L_x_2045) ;  /* 0xfffffe2800a87947 */ /* 0x000fea000383ffff */
.L_x_1740:
        /* <DEDUP_REMOVED lines=8> */
.L_x_2047:
[----:B------:R-:W-:Y:S05]  /*2a100*/  BSYNC B1 ;  /* 0x0000000000017941 */ /* 0x000fea0003800000 */
.L_x_2046:
[----:B------:R-:W-:Y:S01]  /*2a110*/  IMAD.MOV.U32 R13, RZ, RZ, R6 ;  /* 0x000000ffff0d7224 */ /* 0x000fe200078e0006 */
[----:B------:R-:W-:Y:S01]  /*2a120*/  MOV R11, 0x1c1f ;  /* 0x00001c1f000b7802 */ /* 0x000fe20000000f00 */
[----:B------:R-:W-:Y:S02]  /*2a130*/  IMAD.MOV.U32 R12, RZ, RZ, RZ ;  /* 0x000000ffff0c7224 */ /* 0x000fe400078e00ff */
[----:B------:R-:W-:Y:S02]  /*2a140*/  IMAD.MOV.U32 R15, RZ, RZ, -0x1 ;  /* 0xffffffffff0f7424 */ /* 0x000fe400078e00ff */
[----:B------:R-:W-:-:S07]  /*2a150*/  IMAD.MOV.U32 R3, RZ, RZ, R14 ;  /* 0x000000ffff037224 */ /* 0x000fce00078e000e */
[----:B------:R-:W-:Y:S05]  /*2a160*/  WARPSYNC.COLLECTIVE R15, `(.L_x_2048) ;  /* 0x000000000f087348 */ /* 0x000fea0003c00000 */
[----:B------:R0:W1:Y:S02]  /*2a170*/  SHFL.IDX P6, R14, R13, R12, R11 ;  /* 0x0000000c0d0e7389 */ /* 0x00006400000c000b */
[----:B01----:R-:W-:Y:S01]  /*2a180*/  ENDCOLLECTIVE ;  /* 0x000000000000791b */ /* 0x003fe20003800000 */
.L_x_2048:
[----:B------:R-:W-:Y:S02]  /*2a190*/  IMAD.MOV.U32 R13, RZ, RZ, R21 ;  /* 0x000000ffff0d7224 */ /* 0x000fe400078e0015 */
[----:B------:R-:W-:-:S07]  /*2a1a0*/  IMAD.MOV.U32 R0, RZ, RZ, R14 ;  /* 0x000000ffff007224 */ /* 0x000fce00078e000e */
[----:B------:R-:W-:Y:S05]  /*2a1b0*/  WARPSYNC.COLLECTIVE R15, `(.L_x_2049) ;  /* 0x000000000f087348 */ /* 0x000fea0003c00000 */
[----:B------:R0:W1:Y:S02]  /*2a1c0*/  SHFL.IDX P6, R14, R13, R12, R11 ;  /* 0x0000000c0d0e7389 */ /* 0x00006400000c000b */
[----:B01----:R-:W-:Y:S01]  /*2a1d0*/  ENDCOLLECTIVE ;  /* 0x000000000000791b */ /* 0x003fe20003800000 */
.L_x_2049:
[----:B------:R-:W-:Y:S01]  /*2a1e0*/  IMAD.MOV.U32 R13, RZ, RZ, R20 ;  /* 0x000000ffff0d7224 */ /* 0x000fe200078e0014 */
[----:B------:R-:W-:-:S07]  /*2a1f0*/  MOV R5, R14 ;  /* 0x0000000e00057202 */ /* 0x000fce0000000f00 */
[----:B------:R-:W-:Y:S05]  /*2a200*/  WARPSYNC.COLLECTIVE R15, `(.L_x_2050) ;  /* 0x000000000f087348 */ /* 0x000fea0003c00000 */
[----:B------:R0:W1:Y:S02]  /*2a210*/  SHFL.IDX P6, R14, R13, R12, R11 ;  /* 0x0000000c0d0e7389 */ /* 0x00006400000c000b */
[----:B01----:R-:W-:Y:S01]  /*2a220*/  ENDCOLLECTIVE ;  /* 0x000000000000791b */ /* 0x003fe20003800000 */
.L_x_2050:
[----:B------:R-:W-:Y:S05]  /*2a230*/  BRA `(.L_x_2051) ;  /* 0xfffffe4c00787947 */ /* 0x000fea000383ffff */
.L_x_1743:
        /* <DEDUP_REMOVED lines=8> */
.L_x_2053:
[----:B------:R-:W-:Y:S05]  /*2a2c0*/  BSYNC B1 ;  /* 0x0000000000017941 */ /* 0x000fea0003800000 */
.L_x_2052:
[----:B------:R-:W-:Y:S01]  /*2a2d0*/  IMAD.MOV.U32 R13, RZ, RZ, R6 ;  /* 0x000000ffff0d7224 */ /* 0x000fe200078e0006 */
[----:B------:R-:W-:Y:S01]  /*2a2e0*/  MOV R12, 0x1 ;  /* 0x00000001000c7802 */ /* 0x000fe20000000f00 */
[----:B------:R-:W-:Y:S02]  /*2a2f0*/  IMAD.MOV.U32 R11, RZ, RZ, 0x1c1f ;  /* 0x00001c1fff0b7424 */ /* 0x000fe400078e00ff */
[----:B------:R-:W-:Y:S02]  /*2a300*/  IMAD.MOV.U32 R15, RZ, RZ, -0x1 ;  /* 0xffffffffff0f7424 */ /* 0x000fe400078e00ff */
[----:B------:R-:W-:-:S07]  /*2a310*/  IMAD.MOV.U32 R3, RZ, RZ, R14 ;  /* 0x000000ffff037224 */ /* 0x000fce00078e000e */
[----:B------:R-:W-:Y:S05]  /*2a320*/  WARPSYNC.COLLECTIVE R15, `(.L_x_2054) ;  /* 0x000000000f087348 */ /* 0x000fea0003c00000 */
[----:B------:R0:W1:Y:S02]  /*2a330*/  SHFL.IDX P6, R14, R13, R12, R11 ;  /* 0x0000000c0d0e7389 */ /* 0x00006400000c000b */
[----:B01----:R-:W-:Y:S01]  /*2a340*/  ENDCOLLECTIVE ;  /* 0x000000000000791b */ /* 0x003fe20003800000 */
.L_x_2054:
[----:B------:R-:W-:Y:S01]  /*2a350*/  MOV R13, R21 ;  /* 0x00000015000d7202 */ /* 0x000fe20000000f00 */
[----:B------:R-:W-:-:S07]  /*2a360*/  IMAD.MOV.U32 R0, RZ, RZ, R14 ;  /* 0x000000ffff007224 */ /* 0x000fce00078e000e */
[----:B------:R-:W-:Y:S05]  /*2a370*/  WARPSYNC.COLLECTIVE R15, `(.L_x_2055) ;  /* 0x000000000f087348 */ /* 0x000fea0003c00000 */
[----:B------:R0:W1:Y:S02]  /*2a380*/  SHFL.IDX P6, R14, R13, R12, R11 ;  /* 0x0000000c0d0e7389 */ /* 0x00006400000c000b */
[----:B01----:R-:W-:Y:S01]  /*2a390*/  ENDCOLLECTIVE ;  /* 0x000000000000791b */ /* 0x003fe20003800000 */
.L_x_2055:
[----:B------:R-:W-:Y:S02]  /*2a3a0*/  IMAD.MOV.U32 R13, RZ, RZ, R20 ;  /* 0x000000ffff0d7224 */ /* 0x000fe400078e0014 */
[----:B------:R-:W-:-:S07]  /*2a3b0*/  IMAD.MOV.U32 R21, RZ, RZ, R14 ;  /* 0x000000ffff157224 */ /* 0x000fce00078e000e */
[----:B------:R-:W-:Y:S05]  /*2a3c0*/  WARPSYNC.COLLECTIVE R15, `(.L_x_2056) ;  /* 0x000000000f087348 */ /* 0x000fea0003c00000 */
[----:B------:R0:W1:Y:S02]  /*2a3d0*/  SHFL.IDX P6, R14, R13, R12, R11 ;  /* 0x0000000c0d0e7389 */ /* 0x00006400000c000b */
[----:B01----:R-:W-:Y:S01]  /*2a3e0*/  ENDCOLLECTIVE ;  /* 0x000000000000791b */ /* 0x003fe20003800000 */
.L_x_2056:
[----:B------:R-:W-:Y:S01]  /*2a3f0*/  IMAD.MOV.U32 R20, RZ, RZ, R14 ;  /* 0x000000ffff147224 */ /* 0x000fe200078e000e */
[----:B------:R-:W-:Y:S06]  /*2a400*/  BRA `(.L_x_2057) ;  /* 0xfffffe50009c7947 */ /* 0x000fec000383ffff */
.L_x_1747:
[----:B0-----:R0:W1:Y:S02]  /*2a410*/  SYNCS.PHASECHK.TRANS64.TRYWAIT P0, [R18+URZ+0x2a800], R21 ;  /* 0x02a80015120075a7 */ /* 0x001064000800017f */
[----:B-1----:R-:W-:Y:S05]  /*2a420*/  @!P0 NANOSLEEP.SYNCS 0x989680 ;  /* 0x009896800000895d */ /* 0x002fea0003900000 */
[----:B------:R-:W1:Y:S02]  /*2a430*/  @!P0 SYNCS.PHASECHK.TRANS64 P0, [R18+URZ+0x2a800], R21 ;  /* 0x02a80015120085a7 */ /* 0x000e64000800007f */
[----:B-1----:R-:W-:Y:S05]  /*2a440*/  @!P0 BRA `(.L_x_1747) ;  /* 0xfffffffc00f08947 */ /* 0x002fea000383ffff */
[----:B------:R-:W-:Y:S05]  /*2a450*/  BRA `(.L_x_2058) ;  /* 0xfffffe5800147947 */ /* 0x000fea000383ffff */
.L_x_1761:
[----:B-1----:R1:W2:Y:S02]  /*2a460*/  SYNCS.PHASECHK.TRANS64.TRYWAIT P1, [R4+URZ+0x2a830], R3 ;  /* 0x02a83003040075a7 */ /* 0x0022a4000802017f */
[----:B--2---:R-:W-:Y:S05]  /*2a470*/  @!P1 NANOSLEEP.SYNCS 0x989680 ;  /* 0x009896800000995d */ /* 0x004fea0003900000 */
[----:B------:R-:W2:Y:S02]  /*2a480*/  @!P1 SYNCS.PHASECHK.TRANS64 P1, [R4+URZ+0x2a830], R3 ;  /* 0x02a83003040095a7 */ /* 0x000ea4000802007f */
[----:B--2---:R-:W-:Y:S05]  /*2a490*/  @!P1 BRA `(.L_x_1761) ;  /* 0xfffffffc00f09947 */ /* 0x004fea000383ffff */
[----:B------:R-:W-:Y:S05]  /*2a4a0*/  BRA `(.L_x_1760) ;  /* 0xfffffe7c00b07947 */ /* 0x000fea000383ffff */
.L_x_1782:
[----:B-1----:R1:W2:Y:S02]  /*2a4b0*/  SYNCS.PHASECHK.TRANS64.TRYWAIT P1, [R20+URZ+0x2a830], R13 ;  /* 0x02a8300d140075a7 */ /* 0x0022a4000802017f */
[----:B--2---:R-:W-:Y:S05]  /*2a4c0*/  @!P1 NANOSLEEP.SYNCS 0x989680 ;  /* 0x009896800000995d */ /* 0x004fea0003900000 */
[----:B------:R-:W2:Y:S02]  /*2a4d0*/  @!P1 SYNCS.PHASECHK.TRANS64 P1, [R20+URZ+0x2a830], R13 ;  /* 0x02a8300d140095a7 */ /* 0x000ea4000802007f */
[----:B--2---:R-:W-:Y:S05]  /*2a4e0*/  @!P1 BRA `(.L_x_1782) ;  /* 0xfffffffc00f09947 */ /* 0x004fea000383ffff */
[----:B------:R-:W-:Y:S05]  /*2a4f0*/  BRA `(.L_x_1781) ;  /* 0xfffffeb000e07947 */ /* 0x000fea000383ffff */
.L_x_1787:
[----:B-1----:R1:W2:Y:S02]  /*2a500*/  SYNCS.PHASECHK.TRANS64.TRYWAIT P1, [R12+URZ+0x2a850], R2 ;  /* 0x02a850020c0075a7 */ /* 0x0022a4000802017f */
[----:B--2---:R-:W-:Y:S05]  /*2a510*/  @!P1 NANOSLEEP.SYNCS 0x989680 ;  /* 0x009896800000995d */ /* 0x004fea0003900000 */
[----:B------:R-:W2:Y:S02]  /*2a520*/  @!P1 SYNCS.PHASECHK.TRANS64 P1, [R12+URZ+0x2a850], R2 ;  /* 0x02a850020c0095a7 */ /* 0x000ea4000802007f */
[----:B--2---:R-:W-:Y:S05]  /*2a530*/  @!P1 BRA `(.L_x_1787) ;  /* 0xfffffffc00f09947 */ /* 0x004fea000383ffff */
[----:B------:R-:W-:Y:S05]  /*2a540*/  BRA `(.L_x_1786) ;  /* 0xfffffebc00d87947 */ /* 0x000fea000383ffff */
.L_x_1809:
[----:B-1----:R1:W2:Y:S02]  /*2a550*/  SYNCS.PHASECHK.TRANS64.TRYWAIT P1, [R20+URZ+0x2a830], R3 ;  /* 0x02a83003140075a7 */ /* 0x0022a4000802017f */
[----:B--2---:R-:W-:Y:S05]  /*2a560*/  @!P1 NANOSLEEP.SYNCS 0x989680 ;  /* 0x009896800000995d */ /* 0x004fea0003900000 */
[----:B------:R-:W2:Y:S02]  /*2a570*/  @!P1 SYNCS.PHASECHK.TRANS64 P1, [R20+URZ+0x2a830], R3 ;  /* 0x02a83003140095a7 */ /* 0x000ea4000802007f */
[----:B--2---:R-:W-:Y:S05]  /*2a580*/  @!P1 BRA `(.L_x_1809) ;  /* 0xfffffffc00f09947 */ /* 0x004fea000383ffff */
[----:B------:R-:W-:Y:S05]  /*2a590*/  BRA `(.L_x_1808) ;  /* 0xfffffeec00a47947 */ /* 0x000fea000383ffff */
.L_x_1814:
[----:B--2---:R2:W3:Y:S02]  /*2a5a0*/  SYNCS.PHASECHK.TRANS64.TRYWAIT P1, [R8+URZ+0x2a850], R2 ;  /* 0x02a85002080075a7 */ /* 0x0044e4000802017f */
[----:B---3--:R-:W-:Y:S05]  /*2a5b0*/  @!P1 NANOSLEEP.SYNCS 0x989680 ;  /* 0x009896800000995d */ /* 0x008fea0003900000 */
[----:B------:R-:W3:Y:S02]  /*2a5c0*/  @!P1 SYNCS.PHASECHK.TRANS64 P1, [R8+URZ+0x2a850], R2 ;  /* 0x02a85002080095a7 */ /* 0x000ee4000802007f */
[----:B---3--:R-:W-:Y:S05]  /*2a5d0*/  @!P1 BRA `(.L_x_1814) ;  /* 0xfffffffc00f09947 */ /* 0x008fea000383ffff */
[----:B------:R-:W-:Y:S05]  /*2a5e0*/  BRA `(.L_x_1813) ;  /* 0xfffffef8009c7947 */ /* 0x000fea000383ffff */
.L_x_1824:
[----:B-1----:R1:W2:Y:S02]  /*2a5f0*/  SYNCS.PHASECHK.TRANS64.TRYWAIT P1, [R4+URZ+0x2a830], R3 ;  /* 0x02a83003040075a7 */ /* 0x0022a4000802017f */
[----:B--2---:R-:W-:Y:S05]  /*2a600*/  @!P1 NANOSLEEP.SYNCS 0x989680 ;  /* 0x009896800000995d */ /* 0x004fea0003900000 */
[----:B------:R-:W2:Y:S02]  /*2a610*/  @!P1 SYNCS.PHASECHK.TRANS64 P1, [R4+URZ+0x2a830], R3 ;  /* 0x02a83003040095a7 */ /* 0x000ea4000802007f */
[----:B--2---:R-:W-:Y:S05]  /*2a620*/  @!P1 BRA `(.L_x_1824) ;  /* 0xfffffffc00f09947 */ /* 0x004fea000383ffff */
[----:B------:R-:W-:Y:S05]  /*2a630*/  BRA `(.L_x_1823) ;  /* 0xffffff1400107947 */ /* 0x000fea000383ffff */
.L_x_1829:
[----:B-1----:R1:W2:Y:S02]  /*2a640*/  SYNCS.PHASECHK.TRANS64.TRYWAIT P1, [R11+URZ+0x2a850], R2 ;  /* 0x02a850020b0075a7 */ /* 0x0022a4000802017f */
[----:B--2---:R-:W-:Y:S05]  /*2a650*/  @!P1 NANOSLEEP.SYNCS 0x989680 ;  /* 0x009896800000995d */ /* 0x004fea0003900000 */
[----:B------:R-:W2:Y:S02]  /*2a660*/  @!P1 SYNCS.PHASECHK.TRANS64 P1, [R11+URZ+0x2a850], R2 ;  /* 0x02a850020b0095a7 */ /* 0x000ea4000802007f */
[----:B--2---:R-:W-:Y:S05]  /*2a670*/  @!P1 BRA `(.L_x_1829) ;  /* 0xfffffffc00f09947 */ /* 0x004fea000383ffff */
[----:B------:R-:W-:Y:S05]  /*2a680*/  BRA `(.L_x_1828) ;  /* 0xffffff2000087947 */ /* 0x000fea000383ffff */
.L_x_1845:
[----:B-1----:R1:W2:Y:S02]  /*2a690*/  SYNCS.PHASECHK.TRANS64.TRYWAIT P1, [R11+URZ+0x2a850], R2 ;  /* 0x02a850020b0075a7 */ /* 0x0022a4000802017f */
[----:B--2---:R-:W-:Y:S05]  /*2a6a0*/  @!P1 NANOSLEEP.SYNCS 0x989680 ;  /* 0x009896800000995d */ /* 0x004fea0003900000 */
[----:B------:R-:W2:Y:S02]  /*2a6b0*/  @!P1 SYNCS.PHASECHK.TRANS64 P1, [R11+URZ+0x2a850], R2 ;  /* 0x02a850020b0095a7 */ /* 0x000ea4000802007f */
[----:B--2---:R-:W-:Y:S05]  /*2a6c0*/  @!P1 BRA `(.L_x_1845) ;  /* 0xfffffffc00f09947 */ /* 0x004fea000383ffff */
[----:B------:R-:W-:Y:S05]  /*2a6d0*/  BRA `(.L_x_1844) ;  /* 0xffffff4c00f07947 */ /* 0x000fea000383ffff */
.L_x_1890:
[----:B------:R-:W0:Y:S01]  /*2a6e0*/  S2R R12, SR_TID.X ;  /* 0x00000000000c7919 */ /* 0x000e220000002100 */
[----:B------:R-:W-:Y:S01]  /*2a6f0*/  BSSY B1, `(.L_x_2059) ;  /* 0x000000a000017945 */ /* 0x000fe20003800000 */
[----:B------:R-:W-:Y:S02]  /*2a700*/  IMAD.MOV.U32 R11, RZ, RZ, 0x1f ;  /* 0x0000001fff0b7424 */ /* 0x000fe400078e00ff */
[----:B------:R-:W-:Y:S01]  /*2a710*/  IMAD.MOV.U32 R15, RZ, RZ, -0x1 ;  /* 0xffffffffff0f7424 */ /* 0x000fe200078e00ff */
[----:B0-----:R-:W-:-:S04]  /*2a720*/  SHF.R.U32.HI R12, RZ, 0x5, R12 ;  /* 0x00000005ff0c7819 */ /* 0x001fc8000001160c */
[----:B------:R-:W-:-:S04]  /*2a730*/  LOP3.LUT R12, R12, 0x3, RZ, 0xc0, !PT ;  /* 0x000000030c0c7812 */ /* 0x000fc800078ec0ff */
[----:B------:R-:W-:Y:S01]  /*2a740*/  MOV R13, R12 ;  /* 0x0000000c000d7202 */ /* 0x000fe20000000f00 */
[----:B------:R-:W-:-:S07]  /*2a750*/  IMAD.MOV.U32 R12, RZ, RZ, RZ ;  /* 0x000000ffff0c7224 */ /* 0x000fce00078e00ff */
[----:B------:R-:W-:Y:S05]  /*2a760*/  WARPSYNC.COLLECTIVE R15, `(.L_x_2060) ;  /* 0x000000000f087348 */ /* 0x000fea0003c00000 */
[----:B------:R0:W1:Y:S02]  /*2a770*/  SHFL.IDX P6, R14, R13, R12, R11 ;  /* 0x0000000c0d0e7389 */ /* 0x00006400000c000b */
[----:B01----:R-:W-:Y:S01]  /*2a780*/  ENDCOLLECTIVE ;  /* 0x000000000000791b */ /* 0x003fe20003800000 */
.L_x_2060:
[----:B------:R-:W-:Y:S05]  /*2a790*/  BSYNC B1 ;  /* 0x0000000000017941 */ /* 0x000fea0003800000 */
.L_x_2059:
[----:B------:R-:W-:Y:S05]  /*2a7a0*/  BRA `(.L_x_2061) ;  /* 0xffffff8c00c47947 */ /* 0x000fea000383ffff */
.L_x_1892:
[----:B------:R-:W-:Y:S01]  /*2a7b0*/  BSSY B1, `(.L_x_2062) ;  /* 0x0000006000017945 */ /* 0x000fe20003800000 */
[----:B------:R-:W-:-:S07]  /*2a7c0*/  MOV R15, 0xffffffff ;  /* 0xffffffff000f7802 */ /* 0x000fce0000000f00 */
[----:B0-----:R-:W-:Y:S05]  /*2a7d0*/  WARPSYNC.COLLECTIVE R15, `(.L_x_2063) ;  /* 0x000000000f0c7348 */ /* 0x001fea0003c00000 */
[----:B------:R-:W-:Y:S02]  /*2a7e0*/  ELECT P6, UR62, PT ;  /* 0x00000000003e782f */ /* 0x000fe400038c0000 */
[----:B------:R-:W-:Y:S01]  /*2a7f0*/  MOV R14, UR62 ;  /* 0x0000003e000e7c02 */ /* 0x000fe20008000f00 */
[----:B0-----:R-:W-:Y:S10]  /*2a800*/  ENDCOLLECTIVE ;  /* 0x000000000000791b */ /* 0x001ff40003800000 */
.L_x_2063:
[----:B------:R-:W-:Y:S05]  /*2a810*/  BSYNC B1 ;  /* 0x0000000000017941 */ /* 0x000fea0003800000 */
.L_x_2062:
[----:B------:R-:W-:Y:S05]  /*2a820*/  BRA `(.L_x_1891) ;  /* 0xffffff8c00bc7947 */ /* 0x000fea000383ffff */
.L_x_1894:
[----:B0-----:R0:W1:Y:S02]  /*2a830*/  SYNCS.PHASECHK.TRANS64.TRYWAIT P0, [R23+URZ+0x2a820], R6 ;  /* 0x02a82006170075a7 */ /* 0x001064000800017f */
[----:B-1----:R-:W-:Y:S05]  /*2a840*/  @!P0 NANOSLEEP.SYNCS 0x989680 ;  /* 0x009896800000895d */ /* 0x002fea0003900000 */
[----:B------:R-:W1:Y:S02]  /*2a850*/  @!P0 SYNCS.PHASECHK.TRANS64 P0, [R23+URZ+0x2a820], R6 ;  /* 0x02a82006170085a7 */ /* 0x000e64000800007f */
[----:B-1----:R-:W-:Y:S05]  /*2a860*/  @!P0 BRA `(.L_x_1894) ;  /* 0xfffffffc00f08947 */ /* 0x002fea000383ffff */
[----:B------:R-:W-:Y:S05]  /*2a870*/  BRA `(.L_x_2064) ;  /* 0xffffff8c00cc7947 */ /* 0x000fea000383ffff */
.L_x_1898:
[----:B-1----:R1:W2:Y:S02]  /*2a880*/  SYNCS.PHASECHK.TRANS64.TRYWAIT P0, [R3+URZ+0x2a8a0], R12 ;  /* 0x02a8a00c030075a7 */ /* 0x0022a4000800017f */
[----:B--2---:R-:W-:Y:S05]  /*2a890*/  @!P0 NANOSLEEP.SYNCS 0x989680 ;  /* 0x009896800000895d */ /* 0x004fea0003900000 */
[----:B------:R-:W2:Y:S02]  /*2a8a0*/  @!P0 SYNCS.PHASECHK.TRANS64 P0, [R3+URZ+0x2a8a0], R12 ;  /* 0x02a8a00c030085a7 */ /* 0x000ea4000800007f */
[----:B--2---:R-:W-:Y:S05]  /*2a8b0*/  @!P0 BRA `(.L_x_1898) ;  /* 0xfffffffc00f08947 */ /* 0x004fea000383ffff */
[----:B------:R-:W-:Y:S05]  /*2a8c0*/  BRA `(.L_x_2065) ;  /* 0xffffff8c00e47947 */ /* 0x000fea000383ffff */
.L_x_1905:
[----:B0-----:R0:W2:Y:S02]  /*2a8d0*/  SYNCS.PHASECHK.TRANS64.TRYWAIT P0, [R3+URZ+0x2a8c0], R12 ;  /* 0x02a8c00c030075a7 */ /* 0x0010a4000800017f */
[----:B--2---:R-:W-:Y:S05]  /*2a8e0*/  @!P0 NANOSLEEP.SYNCS 0x989680 ;  /* 0x009896800000895d */ /* 0x004fea0003900000 */
[----:B------:R-:W2:Y:S02]  /*2a8f0*/  @!P0 SYNCS.PHASECHK.TRANS64 P0, [R3+URZ+0x2a8c0], R12 ;  /* 0x02a8c00c030085a7 */ /* 0x000ea4000800007f */
[----:B--2---:R-:W-:Y:S05]  /*2a900*/  @!P0 BRA `(.L_x_1905) ;  /* 0xfffffffc00f08947 */ /* 0x004fea000383ffff */
[----:B------:R-:W-:Y:S05]  /*2a910*/  BRA `(.L_x_2066) ;  /* 0xffffff9000dc7947 */ /* 0x000fea000383ffff */
.L_x_1913:
[----:B-1----:R1:W2:Y:S02]  /*2a920*/  SYNCS.PHASECHK.TRANS64.TRYWAIT P1, [R11+URZ+0x2a8a0], R2 ;  /* 0x02a8a0020b0075a7 */ /* 0x0022a4000802017f */
[----:B--2---:R-:W-:Y:S05]  /*2a930*/  @!P1 NANOSLEEP.SYNCS 0x989680 ;  /* 0x009896800000995d */ /* 0x004fea0003900000 */
[----:B------:R-:W2:Y:S02]  /*2a940*/  @!P1 SYNCS.PHASECHK.TRANS64 P1, [R11+URZ+0x2a8a0], R2 ;  /* 0x02a8a0020b0095a7 */ /* 0x000ea4000802007f */
[----:B--2---:R-:W-:Y:S05]  /*2a950*/  @!P1 BRA `(.L_x_1913) ;  /* 0xfffffffc00f09947 */ /* 0x004fea000383ffff */
[----:B------:R-:W-:Y:S05]  /*2a960*/  BRA `(.L_x_2067) ;  /* 0xffffff9400d87947 */ /* 0x000fea000383ffff */
.L_x_1920:
[----:B0-----:R0:W2:Y:S02]  /*2a970*/  SYNCS.PHASECHK.TRANS64.TRYWAIT P1, [R11+URZ+0x2a8c0], R2 ;  /* 0x02a8c0020b0075a7 */ /* 0x0010a4000802017f */
[----:B--2---:R-:W-:Y:S05]  /*2a980*/  @!P1 NANOSLEEP.SYNCS 0x989680 ;  /* 0x009896800000995d */ /* 0x004fea0003900000 */
[----:B------:R-:W2:Y:S02]  /*2a990*/  @!P1 SYNCS.PHASECHK.TRANS64 P1, [R11+URZ+0x2a8c0], R2 ;  /* 0x02a8c0020b0095a7 */ /* 0x000ea4000802007f */
[----:B--2---:R-:W-:Y:S05]  /*2a9a0*/  @!P1 BRA `(.L_x_1920) ;  /* 0xfffffffc00f09947 */ /* 0x004fea000383ffff */
[----:B------:R-:W-:Y:S05]  /*2a9b0*/  BRA `(.L_x_2068) ;  /* 0xffffff9800cc7947 */ /* 0x000fea000383ffff */
.L_x_1942:
[----:B------:R-:W0:Y:S01]  /*2a9c0*/  S2R R7, SR_TID.X ;  /* 0x0000000000077919 */ /* 0x000e220000002100 */
[----:B------:R-:W-:Y:S01]  /*2a9d0*/  BSSY B0, `(.L_x_2069) ;  /* 0x000000a000007945 */ /* 0x000fe20003800000 */
[----:B------:R-:W-:Y:S01]  /*2a9e0*/  IMAD.MOV.U32 R12, RZ, RZ, RZ ;  /* 0x000000ffff0c7224 */ /* 0x000fe200078e00ff */
[----:B------:R-:W-:Y:S01]  /*2a9f0*/  MOV R15, 0xffffffff ;  /* 0xffffffff000f7802 */ /* 0x000fe20000000f00 */
[----:B------:R-:W-:Y:S01]  /*2aa00*/  IMAD.MOV.U32 R11, RZ, RZ, 0x1f ;  /* 0x0000001fff0b7424 */ /* 0x000fe200078e00ff */
[----:B0-----:R-:W-:-:S04]  /*2aa10*/  SHF.R.U32.HI R7, RZ, 0x5, R7 ;  /* 0x00000005ff077819 */ /* 0x001fc80000011607 */
[----:B------:R-:W-:-:S05]  /*2aa20*/  LOP3.LUT R7, R7, 0x3, RZ, 0xc0, !PT ;  /* 0x0000000307077812 */ /* 0x000fca00078ec0ff */
[----:B------:R-:W-:-:S07]  /*2aa30*/  IMAD.MOV.U32 R13, RZ, RZ, R7 ;  /* 0x000000ffff0d7224 */ /* 0x000fce00078e0007 */
[----:B-----5:R-:W-:Y:S05]  /*2aa40*/  WARPSYNC.COLLECTIVE R15, `(.L_x_2070) ;  /* 0x000000000f087348 */ /* 0x020fea0003c00000 */
[----:B------:R0:W1:Y:S02]  /*2aa50*/  SHFL.IDX P6, R14, R13, R12, R11 ;  /* 0x0000000c0d0e7389 */ /* 0x00006400000c000b */
[----:B01---5:R-:W-:Y:S01]  /*2aa60*/  ENDCOLLECTIVE ;  /* 0x000000000000791b */ /* 0x023fe20003800000 */
.L_x_2070:
[----:B------:R-:W-:Y:S05]  /*2aa70*/  BSYNC B0 ;  /* 0x0000000000007941 */ /* 0x000fea0003800000 */
.L_x_2069:
[----:B------:R-:W-:Y:S05]  /*2aa80*/  BRA `(.L_x_2071) ;  /* 0xffffffa800e87947 */ /* 0x000fea000383ffff */
.L_x_1945:
[----:B0-----:R0:W1:Y:S02]  /*2aa90*/  SYNCS.PHASECHK.TRANS64.TRYWAIT P0, [R7+URZ+0x2a840], R2 ;  /* 0x02a84002070075a7 */ /* 0x001064000800017f */
[----:B-1----:R-:W-:Y:S05]  /*2aaa0*/  @!P0 NANOSLEEP.SYNCS 0x989680 ;  /* 0x009896800000895d */ /* 0x002fea0003900000 */
[----:B------:R-:W1:Y:S02]  /*2aab0*/  @!P0 SYNCS.PHASECHK.TRANS64 P0, [R7+URZ+0x2a840], R2 ;  /* 0x02a84002070085a7 */ /* 0x000e64000800007f */
[----:B-1----:R-:W-:Y:S05]  /*2aac0*/  @!P0 BRA `(.L_x_1945) ;  /* 0xfffffffc00f08947 */ /* 0x002fea000383ffff */
[----:B------:R-:W-:Y:S05]  /*2aad0*/  BRA `(.L_x_2072) ;  /* 0xffffffac00447947 */ /* 0x000fea000383ffff */
.L_x_1946:
        /* <DEDUP_REMOVED lines=8> */
.L_x_2074:
[----:B------:R-:W-:Y:S05]  /*2ab60*/  BSYNC B0 ;  /* 0x0000000000007941 */ /* 0x000fea0003800000 */
.L_x_2073:
[----:B------:R-:W-:Y:S01]  /*2ab70*/  IMAD.MOV.U32 R13, RZ, RZ, R4 ;  /* 0x000000ffff0d7224 */ /* 0x000fe200078e0004 */
[----:B------:R-:W-:Y:S01]  /*2ab80*/  MOV R11, 0x181f ;  /* 0x0000181f000b7802 */ /* 0x000fe20000000f00 */
[----:B------:R-:W-:Y:S01]  /*2ab90*/  IMAD.MOV.U32 R12, RZ, RZ, RZ ;  /* 0x000000ffff0c7224 */ /* 0x000fe200078e00ff */
[----:B------:R-:W-:Y:S01]  /*2aba0*/  @P0 LEA R8, R5, R23, 0x1 ;  /* 0x0000001705080211 */ /* 0x000fe200078e08ff */
[----:B------:R-:W-:Y:S02]  /*2abb0*/  IMAD.MOV.U32 R15, RZ, RZ, -0x1 ;  /* 0xffffffffff0f7424 */ /* 0x000fe400078e00ff */
[----:B------:R-:W-:-:S07]  /*2abc0*/  IMAD.MOV.U32 R2, RZ, RZ, R14 ;  /* 0x000000ffff027224 */ /* 0x000fce00078e000e */
[----:B------:R-:W-:Y:S05]  /*2abd0*/  WARPSYNC.COLLECTIVE R15, `(.L_x_2075) ;  /* 0x000000000f087348 */ /* 0x000fea0003c00000 */
[----:B------:R0:W1:Y:S02]  /*2abe0*/  SHFL.IDX P6, R14, R13, R12, R11 ;  /* 0x0000000c0d0e7389 */ /* 0x00006400000c000b */
[----:B01----:R-:W-:Y:S01]  /*2abf0*/  ENDCOLLECTIVE ;  /* 0x000000000000791b */ /* 0x003fe20003800000 */
.L_x_2075:
[----:B------:R-:W-:Y:S02]  /*2ac00*/  IMAD.MOV.U32 R13, RZ, RZ, R0 ;  /* 0x000000ffff0d7224 */ /* 0x000fe400078e0000 */
[----:B------:R-:W-:Y:S02]  /*2ac10*/  IMAD.MOV.U32 R12, RZ, RZ, 0x1 ;  /* 0x00000001ff0c7424 */ /* 0x000fe400078e00ff */
[----:B------:R-:W-:-:S07]  /*2ac20*/  IMAD.MOV.U32 R3, RZ, RZ, R14 ;  /* 0x000000ffff037224 */ /* 0x000fce00078e000e */
[----:B------:R-:W-:Y:S05]  /*2ac30*/  WARPSYNC.COLLECTIVE R15, `(.L_x_2076) ;  /* 0x000000000f087348 */ /* 0x000fea0003c00000 */
[----:B------:R0:W1:Y:S02]  /*2ac40*/  SHFL.IDX P6, R14, R13, R12, R11 ;  /* 0x0000000c0d0e7389 */ /* 0x00006400000c000b */
[----:B01----:R-:W-:Y:S01]  /*2ac50*/  ENDCOLLECTIVE ;  /* 0x000000000000791b */ /* 0x003fe20003800000 */
.L_x_2076:
        /* <DEDUP_REMOVED lines=17> */
.L_x_2077:
[----:B------:R-:W-:Y:S01]  /*2ad70*/  @P1 IMAD R8, R5, 0x2, R23 ;  /* 0x0000000205081824 */ /* 0x000fe200078e0217 */
[----:B------:R-:W-:Y:S01]  /*2ad80*/  MOV R13, R0 ;  /* 0x00000000000d7202 */ /* 0x000fe20000000f00 */
[----:B------:R-:W-:Y:S02]  /*2ad90*/  IMAD.MOV.U32 R12, RZ, RZ, 0x2 ;  /* 0x00000002ff0c7424 */ /* 0x000fe400078e00ff */
[----:B------:R-:W-:-:S07]  /*2ada0*/  IMAD.MOV.U32 R3, RZ, RZ, R14 ;  /* 0x000000ffff037224 */ /* 0x000fce00078e000e */
[----:B------:R-:W-:Y:S05]  /*2adb0*/  WARPSYNC.COLLECTIVE R15, `(.L_x_2078) ;  /* 0x000000000f087348 */ /* 0x000fea0003c00000 */
[----:B------:R0:W1:Y:S02]  /*2adc0*/  SHFL.IDX P6, R14, R13, R12, R11 ;  /* 0x0000000c0d0e7389 */ /* 0x00006400000c000b */
[----:B01----:R-:W-:Y:S01]  /*2add0*/  ENDCOLLECTIVE ;  /* 0x000000000000791b */ /* 0x003fe20003800000 */
.L_x_2078:
        /* <DEDUP_REMOVED lines=17> */
.L_x_2079:
[----:B------:R-:W-:Y:S02]  /*2aef0*/  @P1 IMAD R8, R5, 0x2, R23 ;  /* 0x0000000205081824 */ /* 0x000fe400078e0217 */
[----:B------:R-:W-:Y:S01]  /*2af00*/  IMAD.MOV.U32 R13, RZ, RZ, R0 ;  /* 0x000000ffff0d7224 */ /* 0x000fe200078e0000 */
[----:B------:R-:W-:Y:S02]  /*2af10*/  MOV R12, 0x3 ;  /* 0x00000003000c7802 */ /* 0x000fe40000000f00 */
[----:B------:R-:W-:-:S07]  /*2af20*/  MOV R3, R14 ;  /* 0x0000000e00037202 */ /* 0x000fce0000000f00 */
[----:B------:R-:W-:Y:S05]  /*2af30*/  WARPSYNC.COLLECTIVE R15, `(.L_x_2080) ;  /* 0x000000000f087348 */ /* 0x000fea0003c00000 */
[----:B------:R0:W1:Y:S02]  /*2af40*/  SHFL.IDX P6, R14, R13, R12, R11 ;  /* 0x0000000c0d0e7389 */ /* 0x00006400000c000b */
[----:B01----:R-:W-:Y:S01]  /*2af50*/  ENDCOLLECTIVE ;  /* 0x000000000000791b */ /* 0x003fe20003800000 */
.L_x_2080:
        /* <DEDUP_REMOVED lines=17> */
.L_x_2081:
[----:B------:R-:W-:Y:S02]  /*2b070*/  @P1 IMAD R8, R5, 0x2, R23 ;  /* 0x0000000205081824 */ /* 0x000fe400078e0217 */
[----:B------:R-:W-:Y:S02]  /*2b080*/  IMAD.MOV.U32 R13, RZ, RZ, R0 ;  /* 0x000000ffff0d7224 */ /* 0x000fe400078e0000 */
[----:B------:R-:W-:Y:S02]  /*2b090*/  IMAD.MOV.U32 R12, RZ, RZ, 0x4 ;  /* 0x00000004ff0c7424 */ /* 0x000fe400078e00ff */
[----:B------:R-:W-:-:S07]  /*2b0a0*/  IMAD.MOV.U32 R3, RZ, RZ, R14 ;  /* 0x000000ffff037224 */ /* 0x000fce00078e000e */
[----:B------:R-:W-:Y:S05]  /*2b0b0*/  WARPSYNC.COLLECTIVE R15, `(.L_x_2082) ;  /* 0x000000000f087348 */ /* 0x000fea0003c00000 */
[----:B------:R0:W1:Y:S02]  /*2b0c0*/  SHFL.IDX P6, R14, R13, R12, R11 ;  /* 0x0000000c0d0e7389 */ /* 0x00006400000c000b */
[----:B01----:R-:W-:Y:S01]  /*2b0d0*/  ENDCOLLECTIVE ;  /* 0x000000000000791b */ /* 0x003fe20003800000 */
.L_x_2082:
        /* <DEDUP_REMOVED lines=17> */
.L_x_2083:
[----:B------:R-:W-:Y:S01]  /*2b1f0*/  @P1 LEA R8, R5, R23, 0x1 ;  /* 0x0000001705081211 */ /* 0x000fe200078e08ff */
[----:B------:R-:W-:Y:S02]  /*2b200*/  IMAD.MOV.U32 R13, RZ, RZ, R0 ;  /* 0x000000ffff0d7224 */ /* 0x000fe400078e0000 */
[----:B------:R-:W-:Y:S02]  /*2b210*/  IMAD.MOV.U32 R12, RZ, RZ, 0x5 ;  /* 0x00000005ff0c7424 */ /* 0x000fe400078e00ff */
[----:B------:R-:W-:-:S07]  /*2b220*/  IMAD.MOV.U32 R3, RZ, RZ, R14 ;  /* 0x000000ffff037224 */ /* 0x000fce00078e000e */
[----:B------:R-:W-:Y:S05]  /*2b230*/  WARPSYNC.COLLECTIVE R15, `(.L_x_2084) ;  /* 0x000000000f087348 */ /* 0x000fea0003c00000 */
[----:B------:R0:W1:Y:S02]  /*2b240*/  SHFL.IDX P6, R14, R13, R12, R11 ;  /* 0x0000000c0d0e7389 */ /* 0x00006400000c000b */
[----:B01----:R-:W-:Y:S01]  /*2b250*/  ENDCOLLECTIVE ;  /* 0x000000000000791b */ /* 0x003fe20003800000 */
.L_x_2084:
[----:B------:R-:W-:-:S05]  /*2b260*/  @P1 LEA R3, P0, R9, R3, 0x1 ;  /* 0x0000000309031211 */ /* 0x000fca00078008ff */
[----:B------:R-:W-:-:S05]  /*2b270*/  @P1 IMAD.X R2, RZ, RZ, R2, P0 ;  /* 0x000000ffff021224 */ /* 0x000fca00000e0602 */
[----:B------:R-:W-:Y:S02]  /*2b280*/  @P1 LOP3.LUT R3, R3, R2, RZ, 0x3c, !PT ;  /* 0x0000000203031212 */ /* 0x000fe400078e3cff */
[----:B------:R-:W-:Y:S02]  /*2b290*/  MOV R13, R4 ;  /* 0x00000004000d7202 */ /* 0x000fe40000000f00 */
[----:B------:R-:W-:-:S04]  /*2b2a0*/  @P1 LOP3.LUT R2, R3, R2, RZ, 0x3c, !PT ;  /* 0x0000000203021212 */ /* 0x000fc800078e3cff */
[----:B------:R-:W-:Y:S01]  /*2b2b0*/  @P1 LOP3.LUT R3, R3, R2, RZ, 0x3c, !PT ;  /* 0x0000000203031212 */ /* 0x000fe200078e3cff */
[----:B------:R-:W-:-:S07]  /*2b2c0*/  IMAD.MOV.U32 R0, RZ, RZ, R14 ;  /* 0x000000ffff007224 */ /* 0x000fce00078e000e */
[----:B------:R-:W-:Y:S05]  /*2b2d0*/  WARPSYNC.COLLECTIVE R15, `(.L_x_2085) ;  /* 0x000000000f087348 */ /* 0x000fea0003c00000 */
[----:B------:R0:W1:Y:S02]  /*2b2e0*/  SHFL.IDX P6, R14, R13, R12, R11 ;  /* 0x0000000c0d0e7389 */ /* 0x00006400000c000b */
[----:B01----:R-:W-:Y:S01]  /*2b2f0*/  ENDCOLLECTIVE ;  /* 0x000000000000791b */ /* 0x003fe20003800000 */
.L_x_2085:
        /* <DEDUP_REMOVED lines=8> */
.L_x_1951:
[----:B------:R-:W-:Y:S01]  /*2b380*/  IMAD.MOV.U32 R13, RZ, RZ, R4 ;  /* 0x000000ffff0d7224 */ /* 0x000fe200078e0004 */
[----:B------:R-:W-:Y:S01]  /*2b390*/  MOV R11, 0x181f ;  /* 0x0000181f000b7802 */ /* 0x000fe20000000f00 */
[----:B------:R-:W-:Y:S02]  /*2b3a0*/  IMAD.MOV.U32 R12, RZ, RZ, RZ ;  /* 0x000000ffff0c7224 */ /* 0x000fe400078e00ff */
[----:B------:R-:W-:Y:S02]  /*2b3b0*/  IMAD.MOV.U32 R15, RZ, RZ, -0x1 ;  /* 0xffffffffff0f7424 */ /* 0x000fe400078e00ff */
[----:B------:R-:W-:Y:S02]  /*2b3c0*/  IMAD R32, R32, R7, RZ ;  /* 0x0000000720207224 */ /* 0x000fe400078e02ff */
[----:B------:R-:W-:-:S07]  /*2b3d0*/  IMAD.IADD R28, R9, 0x1, R28 ;  /* 0x00000001091c7824 */ /* 0x000fce00078e021c */
[----:B------:R-:W-:Y:S05]  /*2b3e0*/  WARPSYNC.COLLECTIVE R15, `(.L_x_2087) ;  /* 0x000000000f087348 */ /* 0x000fea0003c00000 */
[----:B------:R0:W1:Y:S02]  /*2b3f0*/  SHFL.IDX P6, R14, R13, R12, R11 ;  /* 0x0000000c0d0e7389 */ /* 0x00006400000c000b */
[----:B01----:R-:W-:Y:S01]  /*2b400*/  ENDCOLLECTIVE ;  /* 0x000000000000791b */ /* 0x003fe20003800000 */
.L_x_2087:
[C---:B------:R-:W-:Y:S01]  /*2b410*/  VIADD R5, R28.reuse, 0x10 ;  /* 0x000000101c057836 */ /* 0x040fe20000000000 */
[----:B------:R-:W-:Y:S01]  /*2b420*/  ISETP.GE.AND P1, PT, R28, R32, PT ;  /* 0x000000201c00720c */ /* 0x000fe20003f26270 */
[----:B------:R-:W-:Y:S02]  /*2b430*/  IMAD.MOV.U32 R13, RZ, RZ, R0 ;  /* 0x000000ffff0d7224 */ /* 0x000fe400078e0000 */
[----:B------:R-:W-:-:S10]  /*2b440*/  IMAD.MOV.U32 R2, RZ, RZ, R14 ;  /* 0x000000ffff027224 */ /* 0x000fd400078e000e */
[----:B------:R-:W-:Y:S05]  /*2b450*/  WARPSYNC.COLLECTIVE R15, `(.L_x_2088) ;  /* 0x000000000f087348 */ /* 0x000fea0003c00000 */
[----:B------:R0:W1:Y:S02]  /*2b460*/  SHFL.IDX P6, R14, R13, R12, R11 ;  /* 0x0000000c0d0e7389 */ /* 0x00006400000c000b */
[----:B01----:R-:W-:Y:S01]  /*2b470*/  ENDCOLLECTIVE ;  /* 0x000000000000791b */ /* 0x003fe20003800000 */
.L_x_2088:
[----:B------:R-:W-:Y:S01]  /*2b480*/  MOV R13, R4 ;  /* 0x00000004000d7202 */ /* 0x000fe20000000f00 */
[----:B------:R-:W-:Y:S01]  /*2b490*/  IMAD.MOV.U32 R12, RZ, RZ, 0x1 ;  /* 0x00000001ff0c7424 */ /* 0x000fe200078e00ff */
[----:B------:R-:W-:-:S07]  /*2b4a0*/  MOV R3, R14 ;  /* 0x0000000e00037202 */ /* 0x000fce0000000f00 */
[----:B------:R-:W-:Y:S05]  /*2b4b0*/  WARPSYNC.COLLECTIVE R15, `(.L_x_2089) ;  /* 0x000000000f087348 */ /* 0x000fea0003c00000 */
[----:B------:R0:W1:Y:S02]  /*2b4c0*/  SHFL.IDX P6, R14, R13, R12, R11 ;  /* 0x0000000c0d0e7389 */ /* 0x00006400000c000b */
[----:B01----:R-:W-:Y:S01]  /*2b4d0*/  ENDCOLLECTIVE ;  /* 0x000000000000791b */ /* 0x003fe20003800000 */
.L_x_2089:
[----:B------:R-:W-:-:S05]  /*2b4e0*/  @!P1 LEA R3, P4, R8, R3, 0x1 ;  /* 0x0000000308039211 */ /* 0x000fca00078808ff */
[----:B------:R-:W-:-:S05]  /*2b4f0*/  @!P1 IMAD.X R2, RZ, RZ, R2, P4 ;  /* 0x000000ffff029224 */ /* 0x000fca00020e0602 */
[----:B------:R-:W-:Y:S01]  /*2b500*/  @!P1 LOP3.LUT R3, R3, R2, RZ, 0x3c, !PT ;  /* 0x0000000203039212 */ /* 0x000fe200078e3cff */
[----:B------:R-:W-:-:S03]  /*2b510*/  IMAD.MOV.U32 R13, RZ, RZ, R0 ;  /* 0x000000ffff0d7224 */ /* 0x000fc600078e0000 */
[----:B------:R-:W-:-:S04]  /*2b520*/  @!P1 LOP3.LUT R2, R3, R2, RZ, 0x3c, !PT ;  /* 0x0000000203029212 */ /* 0x000fc800078e3cff */
[----:B------:R-:W-:-:S05]  /*2b530*/  @!P1 LOP3.LUT R3, R3, R2, RZ, 0x3c, !PT ;  /* 0x0000000203039212 */ /* 0x000fca00078e3cff */
[----:B------:R-:W-:Y:S01]  /*2b540*/  @!PT LDS RZ, [RZ] ;  /* 0x00000000fffff984 */ /* 0x000fe20000000800 */
[----:B------:R-:W-:Y:S01]  /*2b550*/  @!PT LDS RZ, [RZ] ;  /* 0x00000000fffff984 */ /* 0x000fe20000000800 */
[----:B------:R-:W-:Y:S01]  /*2b560*/  @!PT LDS RZ, [RZ] ;  /* 0x00000000fffff984 */ /* 0x000fe20000000800 */
[----:B------:R-:W-:Y:S04]  /*2b570*/  @!P1 LDGSTS.E.BYPASS.LTC128B.128 [R37+0xc400], desc[UR60][R2.64], !P3 ;  /* 0x0c40000002259fae */ /* 0x000fe8000d901d7c */
[----:B------:R-:W-:Y:S04]  /*2b580*/  @!P1 LDGSTS.E.BYPASS.LTC128B.128 [R37+0x10400], desc[UR60][R2.64+0x80], !P2 ;  /* 0x1040008002259fae */ /* 0x000fe8000d101d7c */
[----:B------:R0:W-:Y:S01]  /*2b590*/  @!P1 LDGSTS.E.BYPASS.LTC128B.128 [R37+0x14400], desc[UR60][R2.64+0x100], !P0 ;  /* 0x1440010002259fae */ /* 0x0001e2000c101d7c */
[----:B------:R-:W-:Y:S01]  /*2b5a0*/  ISETP.GE.AND P1, PT, R5, R32, PT ;  /* 0x000000200500720c */ /* 0x000fe20003f26270 */
[----:B------:R-:W-:-:S02]  /*2b5b0*/  VIADD R5, R28, 0x20 ;  /* 0x000000201c057836 */ /* 0x000fc40000000000 */
[----:B0-----:R-:W-:-:S10]  /*2b5c0*/  IMAD.MOV.U32 R2, RZ, RZ, R14 ;  /* 0x000000ffff027224 */ /* 0x001fd400078e000e */
[----:B------:R-:W-:Y:S05]  /*2b5d0*/  WARPSYNC.COLLECTIVE R15, `(.L_x_2090) ;  /* 0x000000000f087348 */ /* 0x000fea0003c00000 */
[----:B------:R0:W1:Y:S02]  /*2b5e0*/  SHFL.IDX P6, R14, R13, R12, R11 ;  /* 0x0000000c0d0e7389 */ /* 0x00006400000c000b */
[----:B01----:R-:W-:Y:S01]  /*2b5f0*/  ENDCOLLECTIVE ;  /* 0x000000000000791b */ /* 0x003fe20003800000 */
.L_x_2090:
[----:B------:R-:W-:Y:S01]  /*2b600*/  IMAD.MOV.U32 R13, RZ, RZ, R4 ;  /* 0x000000ffff0d7224 */ /* 0x000fe200078e0004 */
[----:B------:R-:W-:Y:S02]  /*2b610*/  MOV R12, 0x2 ;  /* 0x00000002000c7802 */ /* 0x000fe40000000f00 */
[----:B------:R-:W-:-:S07]  /*2b620*/  MOV R3, R14 ;  /* 0x0000000e00037202 */ /* 0x000fce0000000f00 */
[----:B------:R-:W-:Y:S05]  /*2b630*/  WARPSYNC.COLLECTIVE R15, `(.L_x_2091) ;  /* 0x000000000f087348 */ /* 0x000fea0003c00000 */
[----:B------:R0:W1:Y:S02]  /*2b640*/  SHFL.IDX P6, R14, R13, R12, R11 ;  /* 0x0000000c0d0e7389 */ /* 0x00006400000c000b */
[----:B01----:R-:W-:Y:S01]  /*2b650*/  ENDCOLLECTIVE ;  /* 0x000000000000791b */ /* 0x003fe20003800000 */
.L_x_2091:
        /* <DEDUP_REMOVED lines=18> */
.L_x_2092:
[----:B------:R-:W-:Y:S02]  /*2b780*/  IMAD.MOV.U32 R13, RZ, RZ, R4 ;  /* 0x000000ffff0d7224 */ /* 0x000fe400078e0004 */
[----:B------:R-:W-:Y:S02]  /*2b790*/  IMAD.MOV.U32 R12, RZ, RZ, 0x3 ;  /* 0x00000003ff0c7424 */ /* 0x000fe400078e00ff */
[----:B------:R-:W-:-:S07]  /*2b7a0*/  IMAD.MOV.U32 R3, RZ, RZ, R14 ;  /* 0x000000ffff037224 */ /* 0x000fce00078e000e */
[----:B------:R-:W-:Y:S05]  /*2b7b0*/  WARPSYNC.COLLECTIVE R15, `(.L_x_2093) ;  /* 0x000000000f087348 */ /* 0x000fea0003c00000 */
[----:B------:R0:W1:Y:S02]  /*2b7c0*/  SHFL.IDX P6, R14, R13, R12, R11 ;  /* 0x0000000c0d0e7389 */ /* 0x00006400000c000b */
[----:B01----:R-:W-:Y:S01]  /*2b7d0*/  ENDCOLLECTIVE ;  /* 0x000000000000791b */ /* 0x003fe20003800000 */
.L_x_2093:
[----:B------:R-:W-:-:S04]  /*2b7e0*/  @!P1 LEA R3, P4, R8, R3, 0x1 ;  /* 0x0000000308039211 */ /* 0x000fc800078808ff */
[----:B------:R-:W-:-:S04]  /*2b7f0*/  @!P1 IADD3.X R2, RZ, R2, RZ, P4, !PT ;  /* 0x00000002ff029210 */ /* 0x000fc800027fe4ff */
        /* <DEDUP_REMOVED lines=10> */
[----:B------:R-:W-:Y:S02]  /*2b8a0*/  ISETP.GE.AND P1, PT, R5, R32, PT ;  /* 0x000000200500720c */ /* 0x000fe40003f26270 */
[----:B------:R-:W-:-:S02]  /*2b8b0*/  IADD3 R5, R28, 0x40, RZ ;  /* 0x000000401c057810 */ /* 0x000fc40007ffe0ff */
[----:B0-----:R-:W-:-:S09]  /*2b8c0*/  MOV R2, R14 ;  /* 0x0000000e00027202 */ /* 0x001fd20000000f00 */
[----:B------:R-:W-:Y:S05]  /*2b8d0*/  WARPSYNC.COLLECTIVE R15, `(.L_x_2094) ;  /* 0x000000000f087348 */ /* 0x000fea0003c00000 */
[----:B------:R0:W1:Y:S02]  /*2b8e0*/  SHFL.IDX P6, R14, R13, R12, R11 ;  /* 0x0000000c0d0e7389 */ /* 0x00006400000c000b */
[----:B01----:R-:W-:Y:S01]  /*2b8f0*/  ENDCOLLECTIVE ;  /* 0x000000000000791b */ /* 0x003fe20003800000 */
.L_x_2094:
[----:B------:R-:W-:Y:S02]  /*2b900*/  IMAD.MOV.U32 R13, RZ, RZ, R4 ;  /* 0x000000ffff0d7224 */ /* 0x000fe400078e0004 */
[----:B------:R-:W-:Y:S02]  /*2b910*/  IMAD.MOV.U32 R12, RZ, RZ, 0x4 ;  /* 0x00000004ff0c7424 */ /* 0x000fe400078e00ff */
[----:B------:R-:W-:-:S07]  /*2b920*/  IMAD.MOV.U32 R3, RZ, RZ, R14 ;  /* 0x000000ffff037224 */ /* 0x000fce00078e000e */
[----:B------:R-:W-:Y:S05]  /*2b930*/  WARPSYNC.COLLECTIVE R15, `(.L_x_2095) ;  /* 0x000000000f087348 */ /* 0x000fea0003c00000 */
[----:B------:R0:W1:Y:S02]  /*2b940*/  SHFL.IDX P6, R14, R13, R12, R11 ;  /* 0x0000000c0d0e7389 */ /* 0x00006400000c000b */
[----:B01----:R-:W-:Y:S01]  /*2b950*/  ENDCOLLECTIVE ;  /* 0x000000000000791b */ /* 0x003fe20003800000 */
.L_x_2095:
[----:B------:R-:W-:-:S05]  /*2b960*/  @!P1 LEA R3, P4, R8, R3, 0x1 ;  /* 0x0000000308039211 */ /* 0x000fca00078808ff */
[----:B------:R-:W-:-:S05]  /*2b970*/  @!P1 IMAD.X R2, RZ, RZ, R2, P4 ;  /* 0x000000ffff029224 */ /* 0x000fca00020e0602 */
[----:B------:R-:W-:Y:S02]  /*2b980*/  @!P1 LOP3.LUT R3, R3, R2, RZ, 0x3c, !PT ;  /* 0x0000000203039212 */ /* 0x000fe400078e3cff */
[----:B------:R-:W-:Y:S02]  /*2b990*/  MOV R13, R0 ;  /* 0x00000000000d7202 */ /* 0x000fe40000000f00 */
        /* <DEDUP_REMOVED lines=14> */
.L_x_2096:
[----:B------:R-:W-:Y:S01]  /*2ba80*/  MOV R13, R4 ;  /* 0x00000004000d7202 */ /* 0x000fe20000000f00 */
[----:B------:R-:W-:Y:S02]  /*2ba90*/  IMAD.MOV.U32 R12, RZ, RZ, 0x5 ;  /* 0x00000005ff0c7424 */ /* 0x000fe400078e00ff */
[----:B------:R-:W-:-:S07]  /*2baa0*/  IMAD.MOV.U32 R3, RZ, RZ, R14 ;  /* 0x000000ffff037224 */ /* 0x000fce00078e000e */
[----:B------:R-:W-:Y:S05]  /*2bab0*/  WARPSYNC.COLLECTIVE R15, `(.L_x_2097) ;  /* 0x000000000f087348 */ /* 0x000fea0003c00000 */
[----:B------:R0:W1:Y:S02]  /*2bac0*/  SHFL.IDX P6, R14, R13, R12, R11 ;  /* 0x0000000c0d0e7389 */ /* 0x00006400000c000b */
[----:B01----:R-:W-:Y:S01]  /*2bad0*/  ENDCOLLECTIVE ;  /* 0x000000000000791b */ /* 0x003fe20003800000 */
.L_x_2097:
        /* <DEDUP_REMOVED lines=18> */
.L_x_2098:
[----:B------:R-:W-:Y:S01]  /*2bc00*/  IMAD.MOV.U32 R13, RZ, RZ, R4 ;  /* 0x000000ffff0d7224 */ /* 0x000fe200078e0004 */
[----:B------:R-:W-:Y:S02]  /*2bc10*/  MOV R12, 0x6 ;  /* 0x00000006000c7802 */ /* 0x000fe40000000f00 */
[----:B------:R-:W-:-:S07]  /*2bc20*/  MOV R3, R14 ;  /* 0x0000000e00037202 */ /* 0x000fce0000000f00 */
[----:B------:R-:W-:Y:S05]  /*2bc30*/  WARPSYNC.COLLECTIVE R15, `(.L_x_2099) ;  /* 0x000000000f087348 */ /* 0x000fea0003c00000 */
[----:B------:R0:W1:Y:S02]  /*2bc40*/  SHFL.IDX P6, R14, R13, R12, R11 ;  /* 0x0000000c0d0e7389 */ /* 0x00006400000c000b */
[----:B01----:R-:W-:Y:S01]  /*2bc50*/  ENDCOLLECTIVE ;  /* 0x000000000000791b */ /* 0x003fe20003800000 */
.L_x_2099:
        /* <DEDUP_REMOVED lines=17> */
.L_x_2100:
[----:B------:R-:W-:Y:S02]  /*2bd70*/  IMAD.MOV.U32 R13, RZ, RZ, R4 ;  /* 0x000000ffff0d7224 */ /* 0x000fe400078e0004 */
[----:B------:R-:W-:Y:S02]  /*2bd80*/  IMAD.MOV.U32 R12, RZ, RZ, 0x7 ;  /* 0x00000007ff0c7424 */ /* 0x000fe400078e00ff */
[----:B------:R-:W-:-:S07]  /*2bd90*/  IMAD.MOV.U32 R3, RZ, RZ, R14 ;  /* 0x000000ffff037224 */ /* 0x000fce00078e000e */
[----:B------:R-:W-:Y:S05]  /*2bda0*/  WARPSYNC.COLLECTIVE R15, `(.L_x_2101) ;  /* 0x000000000f087348 */ /* 0x000fea0003c00000 */
[----:B------:R0:W1:Y:S02]  /*2bdb0*/  SHFL.IDX P6, R14, R13, R12, R11 ;  /* 0x0000000c0d0e7389 */ /* 0x00006400000c000b */
[----:B01----:R-:W-:Y:S01]  /*2bdc0*/  ENDCOLLECTIVE ;  /* 0x000000000000791b */ /* 0x003fe20003800000 */
.L_x_2101:
[----:B------:R-:W-:-:S04]  /*2bdd0*/  @!P1 LEA R3, P4, R8, R3, 0x1 ;  /* 0x0000000308039211 */ /* 0x000fc800078808ff */
[----:B------:R-:W-:-:S04]  /*2bde0*/  @!P1 IADD3.X R2, RZ, R2, RZ, P4, !PT ;  /* 0x00000002ff029210 */ /* 0x000fc800027fe4ff */
[----:B------:R-:W-:Y:S02]  /*2bdf0*/  @!P1 LOP3.LUT R3, R3, R2, RZ, 0x3c, !PT ;  /* 0x0000000203039212 */ /* 0x000fe400078e3cff */
[----:B------:R-:W-:Y:S02]  /*2be00*/  MOV R13, R0 ;  /* 0x00000000000d7202 */ /* 0x000fe40000000f00 */
[----:B------:R-:W-:-:S04]  /*2be10*/  @!P1 LOP3.LUT R2, R3, R2, RZ, 0x3c, !PT ;  /* 0x0000000203029212 */ /* 0x000fc800078e3cff */
[----:B------:R-:W-:Y:S01]  /*2be20*/  @!P1 LOP3.LUT R3, R3, R2, RZ, 0x3c, !PT ;  /* 0x0000000203039212 */ /* 0x000fe200078e3cff */
[----:B------:R-:W-:-:S04]  /*2be30*/  IMAD.MOV.U32 R4, RZ, RZ, R14 ;  /* 0x000000ffff047224 */ /* 0x000fc800078e000e */
[----:B------:R-:W-:Y:S01]  /*2be40*/  @!PT LDS RZ, [RZ] ;  /* 0x00000000fffff984 */ /* 0x000fe20000000800 */
[----:B------:R-:W-:Y:S01]  /*2be50*/  @!PT LDS RZ, [RZ] ;  /* 0x00000000fffff984 */ /* 0x000fe20000000800 */
[----:B------:R-:W-:Y:S01]  /*2be60*/  @!PT LDS RZ, [RZ] ;  /* 0x00000000fffff984 */ /* 0x000fe20000000800 */
[----:B------:R0:W-:Y:S04]  /*2be70*/  @!P1 LDGSTS.E.BYPASS.LTC128B.128 [R37+0xf400], desc[UR60][R2.64], !P3 ;  /* 0x0f40000002259fae */ /* 0x0001e8000d901d7c */
[----:B------:R0:W-:Y:S04]  /*2be80*/  @!P1 LDGSTS.E.BYPASS.LTC128B.128 [R37+0x13400], desc[UR60][R2.64+0x80], !P2 ;  /* 0x1340008002259fae */ /* 0x0001e8000d101d7c */
[----:B------:R0:W-:Y:S02]  /*2be90*/  @!P1 LDGSTS.E.BYPASS.LTC128B.128 [R37+0x17400], desc[UR60][R2.64+0x100], !P0 ;  /* 0x1740010002259fae */ /* 0x0001e4000c101d7c */
[----:B0-----:R-:W-:Y:S05]  /*2bea0*/  WARPSYNC.COLLECTIVE R15, `(.L_x_2102) ;  /* 0x000000000f087348 */ /* 0x001fea0003c00000 */
[----:B------:R1:W2:Y:S02]  /*2beb0*/  SHFL.IDX P6, R14, R13, R12, R11 ;  /* 0x0000000c0d0e7389 */ /* 0x0002a400000c000b */
[----:B012---:R-:W-:Y:S01]  /*2bec0*/  ENDCOLLECTIVE ;  /* 0x000000000000791b */ /* 0x007fe20003800000 */
.L_x_2102:
[----:B------:R-:W-:Y:S05]  /*2bed0*/  BRA `(.L_x_2103) ;  /* 0xffffffac00107947 */ /* 0x000fea000383ffff */
.L_x_1956:
[----:B0-----:R0:W1:Y:S02]  /*2bee0*/  SYNCS.PHASECHK.TRANS64.TRYWAIT P0, [R23+URZ+0x2a820], R2 ;  /* 0x02a82002170075a7 */ /* 0x001064000800017f */
[----:B-1----:R-:W-:Y:S05]  /*2bef0*/  @!P0 NANOSLEEP.SYNCS 0x989680 ;  /* 0x009896800000895d */ /* 0x002fea0003900000 */
[----:B------:R-:W1:Y:S02]  /*2bf00*/  @!P0 SYNCS.PHASECHK.TRANS64 P0, [R23+URZ+0x2a820], R2 ;  /* 0x02a82002170085a7 */ /* 0x000e64000800007f */
[----:B-1----:R-:W-:Y:S05]  /*2bf10*/  @!P0 BRA `(.L_x_1956) ;  /* 0xfffffffc00f08947 */ /* 0x002fea000383ffff */
[----:B------:R-:W-:Y:S05]  /*2bf20*/  BRA `(.L_x_2104) ;  /* 0xffffffac00887947 */ /* 0x000fea000383ffff */
.L_x_1961:
[----:B0-----:R0:W1:Y:S02]  /*2bf30*/  SYNCS.PHASECHK.TRANS64.TRYWAIT P0, [R5+URZ+0x2a840], R0 ;  /* 0x02a84000050075a7 */ /* 0x001064000800017f */
[----:B-1----:R-:W-:Y:S05]  /*2bf40*/  @!P0 NANOSLEEP.SYNCS 0x989680 ;  /* 0x009896800000895d */ /* 0x002fea0003900000 */
[----:B------:R-:W1:Y:S02]  /*2bf50*/  @!P0 SYNCS.PHASECHK.TRANS64 P0, [R5+URZ+0x2a840], R0 ;  /* 0x02a84000050085a7 */ /* 0x000e64000800007f */
[----:B-1----:R-:W-:Y:S05]  /*2bf60*/  @!P0 BRA `(.L_x_1961) ;  /* 0xfffffffc00f08947 */ /* 0x002fea000383ffff */
[----:B------:R-:W-:Y:S05]  /*2bf70*/  BRA `(.L_x_2105) ;  /* 0xffffffb0004c7947 */ /* 0x000fea000383ffff */
.L_x_1962:
        /* <DEDUP_REMOVED lines=8> */
.L_x_2107:
[----:B------:R-:W-:Y:S05]  /*2c000*/  BSYNC B1 ;  /* 0x0000000000017941 */ /* 0x000fea0003800000 */
.L_x_2106:
        /* <DEDUP_REMOVED lines=10> */
.L_x_2108:
[----:B------:R-:W-:Y:S01]  /*2c0b0*/  IMAD.MOV.U32 R13, RZ, RZ, R8 ;  /* 0x000000ffff0d7224 */ /* 0x000fe200078e0008 */
[----:B------:R-:W-:Y:S01]  /*2c0c0*/  MOV R12, 0x1 ;  /* 0x00000001000c7802 */ /* 0x000fe20000000f00 */
[----:B------:R-:W-:Y:S02]  /*2c0d0*/  IMAD.SHL.U32 R35, R35, 0x8, RZ ;  /* 0x0000000823237824 */ /* 0x000fe400078e00ff */
[----:B------:R-:W-:-:S07]  /*2c0e0*/  IMAD.MOV.U32 R2, RZ, RZ, R14 ;  /* 0x000000ffff027224 */ /* 0x000fce00078e000e */
[----:B------:R-:W-:Y:S05]  /*2c0f0*/  WARPSYNC.COLLECTIVE R15, `(.L_x_2109) ;  /* 0x000000000f087348 */ /* 0x000fea0003c00000 */
[----:B------:R0:W1:Y:S02]  /*2c100*/  SHFL.IDX P6, R14, R13, R12, R11 ;  /* 0x0000000c0d0e7389 */ /* 0x00006400000c000b */
[----:B01----:R-:W-:Y:S01]  /*2c110*/  ENDCOLLECTIVE ;  /* 0x000000000000791b */ /* 0x003fe20003800000 */
.L_x_2109:
        /* <DEDUP_REMOVED lines=15> */
.L_x_2110:
[----:B------:R-:W-:Y:S02]  /*2c210*/  IMAD.MOV.U32 R13, RZ, RZ, R8 ;  /* 0x000000ffff0d7224 */ /* 0x000fe400078e0008 */
[----:B------:R-:W-:Y:S02]  /*2c220*/  IMAD.MOV.U32 R12, RZ, RZ, 0x2 ;  /* 0x00000002ff0c7424 */ /* 0x000fe400078e00ff */
[----:B------:R-:W-:-:S07]  /*2c230*/  IMAD.MOV.U32 R2, RZ, RZ, R14 ;  /* 0x000000ffff027224 */ /* 0x000fce00078e000e */
[----:B------:R-:W-:Y:S05]  /*2c240*/  WARPSYNC.COLLECTIVE R15, `(.L_x_2111) ;  /* 0x000000000f087348 */ /* 0x000fea0003c00000 */
[----:B------:R0:W1:Y:S02]  /*2c250*/  SHFL.IDX P6, R14, R13, R12, R11 ;  /* 0x0000000c0d0e7389 */ /* 0x00006400000c000b */
[----:B01----:R-:W-:Y:S01]  /*2c260*/  ENDCOLLECTIVE ;  /* 0x000000000000791b */ /* 0x003fe20003800000 */
.L_x_2111:
        /* <DEDUP_REMOVED lines=13> */
.L_x_2112:
[----:B------:R-:W-:Y:S01]  /*2c340*/  IMAD.MOV.U32 R13, RZ, RZ, R8 ;  /* 0x000000ffff0d7224 */ /* 0x000fe200078e0008 */
[----:B------:R-:W-:Y:S01]  /*2c350*/  MOV R12, 0x3 ;  /* 0x00000003000c7802 */ /* 0x000fe20000000f00 */
[----:B------:R-:W-:-:S07]  /*2c360*/  IMAD.MOV.U32 R2, RZ, RZ, R14 ;  /* 0x000000ffff027224 */ /* 0x000fce00078e000e */
[----:B------:R-:W-:Y:S05]  /*2c370*/  WARPSYNC.COLLECTIVE R15, `(.L_x_2113) ;  /* 0x000000000f087348 */ /* 0x000fea0003c00000 */
[----:B------:R0:W1:Y:S02]  /*2c380*/  SHFL.IDX P6, R14, R13, R12, R11 ;  /* 0x0000000c0d0e7389 */ /* 0x00006400000c000b */
[----:B01----:R-:W-:Y:S01]  /*2c390*/  ENDCOLLECTIVE ;  /* 0x000000000000791b */ /* 0x003fe20003800000 */
.L_x_2113:
        /* <DEDUP_REMOVED lines=13> */
.L_x_2114:
[----:B------:R-:W-:Y:S02]  /*2c470*/  IMAD.MOV.U32 R13, RZ, RZ, R8 ;  /* 0x000000ffff0d7224 */ /* 0x000fe400078e0008 */
[----:B------:R-:W-:Y:S02]  /*2c480*/  IMAD.MOV.U32 R12, RZ, RZ, 0x4 ;  /* 0x00000004ff0c7424 */ /* 0x000fe400078e00ff */
[----:B------:R-:W-:-:S07]  /*2c490*/  IMAD.MOV.U32 R2, RZ, RZ, R14 ;  /* 0x000000ffff027224 */ /* 0x000fce00078e000e */
[----:B------:R-:W-:Y:S05]  /*2c4a0*/  WARPSYNC.COLLECTIVE R15, `(.L_x_2115) ;  /* 0x000000000f087348 */ /* 0x000fea0003c00000 */
[----:B------:R0:W1:Y:S02]  /*2c4b0*/  SHFL.IDX P6, R14, R13, R12, R11 ;  /* 0x0000000c0d0e7389 */ /* 0x00006400000c000b */
[----:B01----:R-:W-:Y:S01]  /*2c4c0*/  ENDCOLLECTIVE ;  /* 0x000000000000791b */ /* 0x003fe20003800000 */
.L_x_2115:
        /* <DEDUP_REMOVED lines=13> */
.L_x_2116:
[----:B------:R-:W-:Y:S01]  /*2c5a0*/  IMAD.MOV.U32 R13, RZ, RZ, R8 ;  /* 0x000000ffff0d7224 */ /* 0x000fe200078e0008 */
[----:B------:R-:W-:Y:S01]  /*2c5b0*/  MOV R12, 0x5 ;  /* 0x00000005000c7802 */ /* 0x000fe20000000f00 */
[----:B------:R-:W-:-:S07]  /*2c5c0*/  IMAD.MOV.U32 R2, RZ, RZ, R14 ;  /* 0x000000ffff027224 */ /* 0x000fce00078e000e */
[----:B------:R-:W-:Y:S05]  /*2c5d0*/  WARPSYNC.COLLECTIVE R15, `(.L_x_2117) ;  /* 0x000000000f087348 */ /* 0x000fea0003c00000 */
[----:B------:R0:W1:Y:S02]  /*2c5e0*/  SHFL.IDX P6, R14, R13, R12, R11 ;  /* 0x0000000c0d0e7389 */ /* 0x00006400000c000b */
[----:B01----:R-:W-:Y:S01]  /*2c5f0*/  ENDCOLLECTIVE ;  /* 0x000000000000791b */ /* 0x003fe20003800000 */
.L_x_2117:
        /* <DEDUP_REMOVED lines=13> */
.L_x_2118:
[----:B------:R-:W-:Y:S01]  /*2c6d0*/  IMAD.MOV.U32 R2, RZ, RZ, R14 ;  /* 0x000000ffff027224 */ /* 0x000fe200078e000e */
[----:B------:R-:W-:Y:S06]  /*2c6e0*/  BRA `(.L_x_2119) ;  /* 0xffffffac00847947 */ /* 0x000fec000383ffff */
.L_x_1967:
[----:B-1----:R1:W2:Y:S02]  /*2c6f0*/  SYNCS.PHASECHK.TRANS64.TRYWAIT P0, [R5+URZ+0x2a860], R2 ;  /* 0x02a86002050075a7 */ /* 0x0022a4000800017f */
[----:B--2---:R-:W-:Y:S05]  /*2c700*/  @!P0 NANOSLEEP.SYNCS 0x989680 ;  /* 0x009896800000895d */ /* 0x004fea0003900000 */
[----:B------:R-:W2:Y:S02]  /*2c710*/  @!P0 SYNCS.PHASECHK.TRANS64 P0, [R5+URZ+0x2a860], R2 ;  /* 0x02a86002050085a7 */ /* 0x000ea4000800007f */
[----:B--2---:R-:W-:Y:S05]  /*2c720*/  @!P0 BRA `(.L_x_1967) ;  /* 0xfffffffc00f08947 */ /* 0x004fea000383ffff */
[----:B------:R-:W-:Y:S05]  /*2c730*/  BRA `(.L_x_2120) ;  /* 0xffffffac00e07947 */ /* 0x000fea000383ffff */
.L_x_1968:
[----:B------:R-:W-:Y:S01]  /*2c740*/  BSSY B1, `(.L_x_2121) ;  /* 0x0000008000017945 */ /* 0x000fe20003800000 */
[----:B------:R-:W-:Y:S01]  /*2c750*/  MOV R13, R24 ;  /* 0x00000018000d7202 */ /* 0x000fe20000000f00 */
[----:B------:R-:W-:Y:S02]  /*2c760*/  IMAD.MOV.U32 R12, RZ, RZ, RZ ;  /* 0x000000ffff0c7224 */ /* 0x000fe400078e00ff */
[----:B------:R-:W-:Y:S02]  /*2c770*/  IMAD.MOV.U32 R11, RZ, RZ, 0x181f ;  /* 0x0000181fff0b7424 */ /* 0x000fe400078e00ff */
[----:B------:R-:W-:-:S07]  /*2c780*/  IMAD.MOV.U32 R15, RZ, RZ, -0x1 ;  /* 0xffffffffff0f7424 */ /* 0x000fce00078e00ff */
[----:B-1----:R-:W-:Y:S05]  /*2c790*/  WARPSYNC.COLLECTIVE R15, `(.L_x_2122) ;  /* 0x000000000f087348 */ /* 0x002fea0003c00000 */
[----:B------:R0:W2:Y:S02]  /*2c7a0*/  SHFL.IDX P6, R14, R13, R12, R11 ;  /* 0x0000000c0d0e7389 */ /* 0x0000a400000c000b */
[----:B012---:R-:W-:Y:S01]  /*2c7b0*/  ENDCOLLECTIVE ;  /* 0x000000000000791b */ /* 0x007fe20003800000 */
.L_x_2122:
[----:B------:R-:W-:Y:S05]  /*2c7c0*/  BSYNC B1 ;  /* 0x0000000000017941 */ /* 0x000fea0003800000 */
.L_x_2121:
        /* <DEDUP_REMOVED lines=9> */
.L_x_2123:
[----:B------:R-:W-:Y:S01]  /*2c860*/  MOV R13, R24 ;  /* 0x00000018000d7202 */ /* 0x000fe20000000f00 */
[----:B------:R-:W-:Y:S02]  /*2c870*/  IMAD.MOV.U32 R12, RZ, RZ, 0x1 ;  /* 0x00000001ff0c7424 */ /* 0x000fe400078e00ff */
[----:B------:R-:W-:-:S07]  /*2c880*/  IMAD.MOV.U32 R2, RZ, RZ, R14 ;  /* 0x000000ffff027224 */ /* 0x000fce00078e000e */
[----:B------:R-:W-:Y:S05]  /*2c890*/  WARPSYNC.COLLECTIVE R15, `(.L_x_2124) ;  /* 0x000000000f087348 */ /* 0x000fea0003c00000 */
[----:B------:R0:W1:Y:S02]  /*2c8a0*/  SHFL.IDX P6, R14, R13, R12, R11 ;  /* 0x0000000c0d0e7389 */ /* 0x00006400000c000b */
[----:B01----:R-:W-:Y:S01]  /*2c8b0*/  ENDCOLLECTIVE ;  /* 0x000000000000791b */ /* 0x003fe20003800000 */
.L_x_2124:
        /* <DEDUP_REMOVED lines=15> */
.L_x_2125:
[----:B------:R-:W-:Y:S02]  /*2c9b0*/  IMAD.MOV.U32 R13, RZ, RZ, R24 ;  /* 0x000000ffff0d7224 */ /* 0x000fe400078e0018 */
[----:B------:R-:W-:Y:S01]  /*2c9c0*/  IMAD.MOV.U32 R12, RZ, RZ, 0x2 ;  /* 0x00000002ff0c7424 */ /* 0x000fe200078e00ff */
[----:B------:R-:W-:-:S07]  /*2c9d0*/  MOV R2, R14 ;  /* 0x0000000e00027202 */ /* 0x000fce0000000f00 */
[----:B------:R-:W-:Y:S05]  /*2c9e0*/  WARPSYNC.COLLECTIVE R15, `(.L_x_2126) ;  /* 0x000000000f087348 */ /* 0x000fea0003c00000 */
[----:B------:R0:W1:Y:S02]  /*2c9f0*/  SHFL.IDX P6, R14, R13, R12, R11 ;  /* 0x0000000c0d0e7389 */ /* 0x00006400000c000b */
[----:B01----:R-:W-:Y:S01]  /*2ca00*/  ENDCOLLECTIVE ;  /* 0x000000000000791b */ /* 0x003fe20003800000 */
.L_x_2126:
        /* <DEDUP_REMOVED lines=14> */
.L_x_2127:
[----:B------:R-:W-:Y:S01]  /*2caf0*/  MOV R13, R24 ;  /* 0x00000018000d7202 */ /* 0x000fe20000000f00 */
[----:B------:R-:W-:Y:S02]  /*2cb00*/  IMAD.MOV.U32 R12, RZ, RZ, 0x3 ;  /* 0x00000003ff0c7424 */ /* 0x000fe400078e00ff */
[----:B------:R-:W-:-:S07]  /*2cb10*/  IMAD.MOV.U32 R2, RZ, RZ, R14 ;  /* 0x000000ffff027224 */ /* 0x000fce00078e000e */
[----:B------:R-:W-:Y:S05]  /*2cb20*/  WARPSYNC.COLLECTIVE R15, `(.L_x_2128) ;  /* 0x000000000f087348 */ /* 0x000fea0003c00000 */
[----:B------:R0:W1:Y:S02]  /*2cb30*/  SHFL.IDX P6, R14, R13, R12, R11 ;  /* 0x0000000c0d0e7389 */ /* 0x00006400000c000b */
[----:B01----:R-:W-:Y:S01]  /*2cb40*/  ENDCOLLECTIVE ;  /* 0x000000000000791b */ /* 0x003fe20003800000 */
.L_x_2128:
        /* <DEDUP_REMOVED lines=14> */
.L_x_2129:
[----:B------:R-:W-:Y:S02]  /*2cc30*/  IMAD.MOV.U32 R13, RZ, RZ, R24 ;  /* 0x000000ffff0d7224 */ /* 0x000fe400078e0018 */
[----:B------:R-:W-:Y:S01]  /*2cc40*/  IMAD.MOV.U32 R12, RZ, RZ, 0x4 ;  /* 0x00000004ff0c7424 */ /* 0x000fe200078e00ff */
[----:B------:R-:W-:-:S07]  /*2cc50*/  MOV R2, R14 ;  /* 0x0000000e00027202 */ /* 0x000fce0000000f00 */
[----:B------:R-:W-:Y:S05]  /*2cc60*/  WARPSYNC.COLLECTIVE R15, `(.L_x_2130) ;  /* 0x000000000f087348 */ /* 0x000fea0003c00000 */
[----:B------:R0:W1:Y:S02]  /*2cc70*/  SHFL.IDX P6, R14, R13, R12, R11 ;  /* 0x0000000c0d0e7389 */ /* 0x00006400000c000b */
[----:B01----:R-:W-:Y:S01]  /*2cc80*/  ENDCOLLECTIVE ;  /* 0x000000000000791b */ /* 0x003fe20003800000 */
.L_x_2130:
        /* <DEDUP_REMOVED lines=14> */
.L_x_2131:
[----:B------:R-:W-:Y:S01]  /*2cd70*/  MOV R13, R24 ;  /* 0x00000018000d7202 */ /* 0x000fe20000000f00 */
[----:B------:R-:W-:Y:S02]  /*2cd80*/  IMAD.MOV.U32 R12, RZ, RZ, 0x5 ;  /* 0x00000005ff0c7424 */ /* 0x000fe400078e00ff */
[----:B------:R-:W-:-:S07]  /*2cd90*/  IMAD.MOV.U32 R2, RZ, RZ, R14 ;  /* 0x000000ffff027224 */ /* 0x000fce00078e000e */
[----:B------:R-:W-:Y:S05]  /*2cda0*/  WARPSYNC.COLLECTIVE R15, `(.L_x_2132) ;  /* 0x000000000f087348 */ /* 0x000fea0003c00000 */
[----:B------:R0:W1:Y:S02]  /*2cdb0*/  SHFL.IDX P6, R14, R13, R12, R11 ;  /* 0x0000000c0d0e7389 */ /* 0x00006400000c000b */
[----:B01----:R-:W-:Y:S01]  /*2cdc0*/  ENDCOLLECTIVE ;  /* 0x000000000000791b */ /* 0x003fe20003800000 */
.L_x_2132:
        /* <DEDUP_REMOVED lines=13> */
.L_x_2133:
[----:B------:R-:W-:Y:S01]  /*2cea0*/  @!PT LDS RZ, [RZ] ;  /* 0x00000000fffff984 */ /* 0x000fe20000000800 */
[----:B------:R-:W-:Y:S01]  /*2ceb0*/  @!PT LDS RZ, [RZ] ;  /* 0x00000000fffff984 */ /* 0x000fe20000000800 */
[----:B------:R-:W-:Y:S01]  /*2cec0*/  @!PT LDS RZ, [RZ] ;  /* 0x00000000fffff984 */ /* 0x000fe20000000800 */
[----:B------:R0:W-:Y:S02]  /*2ced0*/  LDGSTS.E.BYPASS.LTC128B.128 [R4+0x5400], desc[UR60][R2.64+0x80], !P2 ;  /* 0x0540008002047fae */ /* 0x0001e4000d101d7c */
[----:B0-----:R-:W-:Y:S01]  /*2cee0*/  MOV R2, R14 ;  /* 0x0000000e00027202 */ /* 0x001fe20000000f00 */
[----:B------:R-:W-:Y:S06]  /*2cef0*/  BRA `(.L_x_2134) ;  /* 0xffffffa800d07947 */ /* 0x000fec000383ffff */
.L_x_1976:
[----:B0-----:R0:W1:Y:S02]  /*2cf00*/  SYNCS.PHASECHK.TRANS64.TRYWAIT P0, [R0+URZ+0x2a860], R3 ;  /* 0x02a86003000075a7 */ /* 0x001064000800017f */
[----:B-1----:R-:W-:Y:S05]  /*2cf10*/  @!P0 NANOSLEEP.SYNCS 0x989680 ;  /* 0x009896800000895d */ /* 0x002fea0003900000 */
[----:B------:R-:W1:Y:S02]  /*2cf20*/  @!P0 SYNCS.PHASECHK.TRANS64 P0, [R0+URZ+0x2a860], R3 ;  /* 0x02a86003000085a7 */ /* 0x000e64000800007f */
[----:B-1----:R-:W-:Y:S05]  /*2cf30*/  @!P0 BRA `(.L_x_1976) ;  /* 0xfffffffc00f08947 */ /* 0x002fea000383ffff */
[----:B------:R-:W-:Y:S05]  /*2cf40*/  BRA `(.L_x_2135) ;  /* 0xffffffac00f07947 */ /* 0x000fea000383ffff */
.L_x_1977:
        /* <DEDUP_REMOVED lines=8> */
.L_x_2137:
[----:B------:R-:W-:Y:S05]  /*2cfd0*/  BSYNC B0 ;  /* 0x0000000000007941 */ /* 0x000fea0003800000 */
.L_x_2136:
        /* <DEDUP_REMOVED lines=8> */
[----:B------:R-:W-:Y:S01]  /*2d060*/  ISETP.NE.U32.AND P1, PT, R2, 0x1, PT ;  /* 0x000000010200780c */ /* 0x000fe20003f25070 */
[----:B------:R-:W-:-:S12]  /*2d070*/  IMAD R4, R4, 0x2, R23 ;  /* 0x0000000204047824 */ /* 0x000fd800078e0217 */
[----:B0-----:R-:W-:Y:S05]  /*2d080*/  WARPSYNC.COLLECTIVE R15, `(.L_x_2138) ;  /* 0x000000000f087348 */ /* 0x001fea0003c00000 */
[----:B------:R1:W2:Y:S02]  /*2d090*/  SHFL.IDX P6, R14, R13, R12, R11 ;  /* 0x0000000c0d0e7389 */ /* 0x0002a400000c000b */
[----:B012---:R-:W-:Y:S01]  /*2d0a0*/  ENDCOLLECTIVE ;  /* 0x000000000000791b */ /* 0x007fe20003800000 */
.L_x_2138:
[C---:B------:R-:W-:Y:S02]  /*2d0b0*/  ISETP.LT.OR P4, PT, R6.reuse, 0x1, !P0 ;  /* 0x000000010600780c */ /* 0x040fe40004781670 */
[----:B------:R-:W-:Y:S01]  /*2d0c0*/  ISETP.LT.OR P3, PT, R6, 0x1, P1 ;  /* 0x000000010600780c */ /* 0x000fe20000f61670 */
[----:B------:R-:W-:Y:S02]  /*2d0d0*/  IMAD.MOV.U32 R13, RZ, RZ, R24 ;  /* 0x000000ffff0d7224 */ /* 0x000fe400078e0018 */
[----:B------:R-:W-:Y:S02]  /*2d0e0*/  IMAD.MOV.U32 R12, RZ, RZ, 0x1 ;  /* 0x00000001ff0c7424 */ /* 0x000fe400078e00ff */
[----:B------:R-:W-:-:S05]  /*2d0f0*/  IMAD.SHL.U32 R5, R5, 0x8, RZ ;  /* 0x0000000805057824 */ /* 0x000fca00078e00ff */
[----:B------:R-:W-:-:S05]  /*2d100*/  LOP3.LUT R5, R5, 0x38, RZ, 0xc0, !PT ;  /* 0x0000003805057812 */ /* 0x000fca00078ec0ff */
[----:B------:R-:W-:-:S05]  /*2d110*/  IMAD.SHL.U32 R5, R5, 0x2, RZ ;  /* 0x0000000205057824 */ /* 0x000fca00078e00ff */
[----:B------:R-:W-:-:S13]  /*2d120*/  IADD3 R2, P2, R14, R5, RZ ;  /* 0x000000050e027210 */ /* 0x000fda0007f5e0ff */
[----:B------:R-:W-:Y:S05]  /*2d130*/  WARPSYNC.COLLECTIVE R15, `(.L_x_2139) ;  /* 0x000000000f087348 */ /* 0x000fea0003c00000 */
[----:B------:R0:W1:Y:S02]  /*2d140*/  SHFL.IDX P6, R14, R13, R12, R11 ;  /* 0x0000000c0d0e7389 */ /* 0x00006400000c000b */
[----:B01----:R-:W-:Y:S01]  /*2d150*/  ENDCOLLECTIVE ;  /* 0x000000000000791b */ /* 0x003fe20003800000 */
.L_x_2139:
        /* <DEDUP_REMOVED lines=13> */
.L_x_2140:
[----:B------:R-:W-:Y:S01]  /*2d230*/  IMAD.MOV.U32 R13, RZ, RZ, R24 ;  /* 0x000000ffff0d7224 */ /* 0x000fe200078e0018 */
[----:B------:R-:W-:Y:S02]  /*2d240*/  MOV R12, 0x2 ;  /* 0x00000002000c7802 */ /* 0x000fe40000000f00 */
[----:B------:R-:W-:-:S13]  /*2d250*/  IADD3 R2, P2, R14, R5, RZ ;  /* 0x000000050e027210 */ /* 0x000fda0007f5e0ff */
[----:B------:R-:W-:Y:S05]  /*2d260*/  WARPSYNC.COLLECTIVE R15, `(.L_x_2141) ;  /* 0x000000000f087348 */ /* 0x000fea0003c00000 */
[----:B------:R0:W1:Y:S02]  /*2d270*/  SHFL.IDX P6, R14, R13, R12, R11 ;  /* 0x0000000c0d0e7389 */ /* 0x00006400000c000b */
[----:B01----:R-:W-:Y:S01]  /*2d280*/  ENDCOLLECTIVE ;  /* 0x000000000000791b */ /* 0x003fe20003800000 */
.L_x_2141:
        /* <DEDUP_REMOVED lines=13> */
.L_x_2142:
[----:B------:R-:W-:Y:S02]  /*2d360*/  IMAD.MOV.U32 R13, RZ, RZ, R24 ;  /* 0x000000ffff0d7224 */ /* 0x000fe400078e0018 */
[----:B------:R-:W-:Y:S02]  /*2d370*/  IMAD.MOV.U32 R12, RZ, RZ, 0x3 ;  /* 0x00000003ff0c7424 */ /* 0x000fe400078e00ff */
[----:B------:R-:W-:-:S07]  /*2d380*/  IMAD.MOV.U32 R10, RZ, RZ, R14 ;  /* 0x000000ffff0a7224 */ /* 0x000fce00078e000e */
[----:B------:R-:W-:Y:S05]  /*2d390*/  WARPSYNC.COLLECTIVE R15, `(.L_x_2143) ;  /* 0x000000000f087348 */ /* 0x000fea0003c00000 */
[----:B------:R0:W1:Y:S02]  /*2d3a0*/  SHFL.IDX P6, R14, R13, R12, R11 ;  /* 0x0000000c0d0e7389 */ /* 0x00006400000c000b */
[----:B01----:R-:W-:Y:S01]  /*2d3b0*/  ENDCOLLECTIVE ;  /* 0x000000000000791b */ /* 0x003fe20003800000 */
.L_x_2143:
        /* <DEDUP_REMOVED lines=14> */
.L_x_2144:
[----:B------:R-:W-:Y:S02]  /*2d4a0*/  IMAD.MOV.U32 R13, RZ, RZ, R24 ;  /* 0x000000ffff0d7224 */ /* 0x000fe400078e0018 */
[----:B------:R-:W-:Y:S01]  /*2d4b0*/  IMAD.MOV.U32 R12, RZ, RZ, 0x4 ;  /* 0x00000004ff0c7424 */ /* 0x000fe200078e00ff */
[----:B------:R-:W-:-:S13]  /*2d4c0*/  IADD3 R2, P2, R14, R5, RZ ;  /* 0x000000050e027210 */ /* 0x000fda0007f5e0ff */
[----:B------:R-:W-:Y:S05]  /*2d4d0*/  WARPSYNC.COLLECTIVE R15, `(.L_x_2145) ;  /* 0x000000000f087348 */ /* 0x000fea0003c00000 */
[----:B------:R0:W1:Y:S02]  /*2d4e0*/  SHFL.IDX P6, R14, R13, R12, R11 ;  /* 0x0000000c0d0e7389 */ /* 0x00006400000c000b */
[----:B01----:R-:W-:Y:S01]  /*2d4f0*/  ENDCOLLECTIVE ;  /* 0x000000000000791b */ /* 0x003fe20003800000 */
.L_x_2145:
        /* <DEDUP_REMOVED lines=13> */
.L_x_2146:
[----:B------:R-:W-:Y:S01]  /*2d5d0*/  MOV R13, R24 ;  /* 0x00000018000d7202 */ /* 0x000fe20000000f00 */
[----:B------:R-:W-:Y:S02]  /*2d5e0*/  IMAD.MOV.U32 R12, RZ, RZ, 0x5 ;  /* 0x00000005ff0c7424 */ /* 0x000fe400078e00ff */
[----:B------:R-:W-:-:S07]  /*2d5f0*/  IMAD.MOV.U32 R10, RZ, RZ, R14 ;  /* 0x000000ffff0a7224 */ /* 0x000fce00078e000e */
[----:B------:R-:W-:Y:S05]  /*2d600*/  WARPSYNC.COLLECTIVE R15, `(.L_x_2147) ;  /* 0x000000000f087348 */ /* 0x000fea0003c00000 */
[----:B------:R0:W1:Y:S02]  /*2d610*/  SHFL.IDX P6, R14, R13, R12, R11 ;  /* 0x0000000c0d0e7389 */ /* 0x00006400000c000b */
[----:B01----:R-:W-:Y:S01]  /*2d620*/  ENDCOLLECTIVE ;  /* 0x000000000000791b */ /* 0x003fe20003800000 */
.L_x_2147:
        /* <DEDUP_REMOVED lines=12> */
.L_x_2148:
[----:B------:R-:W-:Y:S05]  /*2d6f0*/  BRA `(.L_x_2149) ;  /* 0xffffffa800ec7947 */ /* 0x000fea000383ffff */
.L_x_1982:
[----:B------:R-:W-:Y:S01]  /*2d700*/  BSSY B0, `(.L_x_2150) ;  /* 0x0000008000007945 */ /* 0x000fe20003800000 */
[----:B------:R-:W-:Y:S01]  /*2d710*/  MOV R13, R16 ;  /* 0x00000010000d7202 */ /* 0x000fe20000000f00 */
[----:B------:R-:W-:Y:S02]  /*2d720*/  IMAD.MOV.U32 R12, RZ, RZ, RZ ;  /* 0x000000ffff0c7224 */ /* 0x000fe400078e00ff */
[----:B------:R-:W-:Y:S02]  /*2d730*/  IMAD.MOV.U32 R11, RZ, RZ, 0x1f ;  /* 0x0000001fff0b7424 */ /* 0x000fe400078e00ff */
[----:B------:R-:W-:-:S07]  /*2d740*/  IMAD.MOV.U32 R15, RZ, RZ, -0x1 ;  /* 0xffffffffff0f7424 */ /* 0x000fce00078e00ff */
[----:B01----:R-:W-:Y:S05]  /*2d750*/  WARPSYNC.COLLECTIVE R15, `(.L_x_2151) ;  /* 0x000000000f087348 */ /* 0x003fea0003c00000 */
[----:B------:R2:W3:Y:S02]  /*2d760*/  SHFL.IDX P6, R14, R13, R12, R11 ;  /* 0x0000000c0d0e7389 */ /* 0x0004e400000c000b */
[----:B0123--:R-:W-:Y:S01]  /*2d770*/  ENDCOLLECTIVE ;  /* 0x000000000000791b */ /* 0x00ffe20003800000 */
.L_x_2151:
[----:B------:R-:W-:Y:S05]  /*2d780*/  BSYNC B0 ;  /* 0x0000000000007941 */ /* 0x000fea0003800000 */
.L_x_2150:
        /* <DEDUP_REMOVED lines=9> */
.L_x_2152:
        /* <DEDUP_REMOVED lines=11> */
[----:B------:R-:W-:Y:S02]  /*2d8d0*/  ISETP.GE.U32.AND P5, PT, R8, 0x10, PT ;  /* 0x000000100800780c */ /* 0x000fe40003fa6070 */
[----:B--2---:R-:W-:-:S02]  /*2d8e0*/  @!P1 MOV R5, R2 ;  /* 0x0000000200059202 */ /* 0x004fc40000000f00 */
[----:B------:R-:W-:-:S03]  /*2d8f0*/  ISETP.NE.AND P1, PT, R8, RZ, PT ;  /* 0x000000ff0800720c */ /* 0x000fc60003f25270 */
[----:B------:R-:W-:-:S10]  /*2d900*/  IMAD.MOV.U32 R13, RZ, RZ, R5 ;  /* 0x000000ffff0d7224 */ /* 0x000fd400078e0005 */
[----:B------:R-:W-:Y:S05]  /*2d910*/  WARPSYNC.COLLECTIVE R15, `(.L_x_2153) ;  /* 0x000000000f087348 */ /* 0x000fea0003c00000 */
[----:B------:R0:W1:Y:S02]  /*2d920*/  SHFL.UP P6, R14, R13, R12, R11 ;  /* 0x0400000c0d0e7389 */ /* 0x00006400000c000b */
[----:B01----:R-:W-:Y:S01]  /*2d930*/  ENDCOLLECTIVE ;  /* 0x000000000000791b */ /* 0x003fe20003800000 */
.L_x_2153:
[----:B------:R-:W-:Y:S01]  /*2d940*/  IMAD.MOV.U32 R12, RZ, RZ, 0x2 ;  /* 0x00000002ff0c7424 */ /* 0x000fe200078e00ff */
[----:B------:R-:W-:-:S05]  /*2d950*/  SEL R6, R14, RZ, P1 ;  /* 0x000000ff0e067207 */ /* 0x000fca0000800000 */
[----:B------:R-:W-:-:S05]  /*2d960*/  IMAD.IADD R6, R5, 0x1, R6 ;  /* 0x0000000105067824 */ /* 0x000fca00078e0206 */
[----:B------:R-:W-:-:S07]  /*2d970*/  MOV R13, R6 ;  /* 0x00000006000d7202 */ /* 0x000fce0000000f00 */
[----:B------:R-:W-:Y:S05]  /*2d980*/  WARPSYNC.COLLECTIVE R15, `(.L_x_2154) ;  /* 0x000000000f087348 */ /* 0x000fea0003c00000 */
[----:B------:R0:W1:Y:S02]  /*2d990*/  SHFL.UP P6, R14, R13, R12, R11 ;  /* 0x0400000c0d0e7389 */ /* 0x00006400000c000b */
[----:B01----:R-:W-:Y:S01]  /*2d9a0*/  ENDCOLLECTIVE ;  /* 0x000000000000791b */ /* 0x003fe20003800000 */
.L_x_2154:
[----:B------:R-:W-:Y:S02]  /*2d9b0*/  MOV R12, 0x4 ;  /* 0x00000004000c7802 */ /* 0x000fe40000000f00 */
[----:B------:R-:W-:-:S05]  /*2d9c0*/  SEL R7, R14, RZ, P2 ;  /* 0x000000ff0e077207 */ /* 0x000fca0001000000 */
[----:B------:R-:W-:-:S04]  /*2d9d0*/  IMAD.IADD R7, R6, 0x1, R7 ;  /* 0x0000000106077824 */ /* 0x000fc800078e0207 */
[----:B------:R-:W-:-:S07]  /*2d9e0*/  IMAD.MOV.U32 R13, RZ, RZ, R7 ;  /* 0x000000ffff0d7224 */ /* 0x000fce00078e0007 */
[----:B------:R-:W-:Y:S05]  /*2d9f0*/  WARPSYNC.COLLECTIVE R15, `(.L_x_2155) ;  /* 0x000000000f087348 */ /* 0x000fea0003c00000 */
[----:B------:R0:W1:Y:S02]  /*2da00*/  SHFL.UP P6, R14, R13, R12, R11 ;  /* 0x0400000c0d0e7389 */ /* 0x00006400000c000b */
[----:B01----:R-:W-:Y:S01]  /*2da10*/  ENDCOLLECTIVE ;  /* 0x000000000000791b */ /* 0x003fe20003800000 */
.L_x_2155:
[----:B------:R-:W-:Y:S01]  /*2da20*/  IMAD.MOV.U32 R12, RZ, RZ, 0x8 ;  /* 0x00000008ff0c7424 */ /* 0x000fe200078e00ff */
[----:B------:R-:W-:-:S05]  /*2da30*/  SEL R2, R14, RZ, P3 ;  /* 0x000000ff0e027207 */ /* 0x000fca0001800000 */
[----:B------:R-:W-:-:S04]  /*2da40*/  IMAD.IADD R2, R7, 0x1, R2 ;  /* 0x0000000107027824 */ /* 0x000fc800078e0202 */
[----:B------:R-:W-:-:S07]  /*2da50*/  IMAD.MOV.U32 R13, RZ, RZ, R2 ;  /* 0x000000ffff0d7224 */ /* 0x000fce00078e0002 */
[----:B------:R-:W-:Y:S05]  /*2da60*/  WARPSYNC.COLLECTIVE R15, `(.L_x_2156) ;  /* 0x000000000f087348 */ /* 0x000fea0003c00000 */
[----:B------:R0:W1:Y:S02]  /*2da70*/  SHFL.UP P6, R14, R13, R12, R11 ;  /* 0x0400000c0d0e7389 */ /* 0x00006400000c000b */
[----:B01----:R-:W-:Y:S01]  /*2da80*/  ENDCOLLECTIVE ;  /* 0x000000000000791b */ /* 0x003fe20003800000 */
.L_x_2156:
[----:B------:R-:W-:Y:S01]  /*2da90*/  IMAD.MOV.U32 R12, RZ, RZ, 0x10 ;  /* 0x00000010ff0c7424 */ /* 0x000fe200078e00ff */
[----:B------:R-:W-:-:S04]  /*2daa0*/  SEL R3, R14, RZ, P4 ;  /* 0x000000ff0e037207 */ /* 0x000fc80002000000 */
[----:B------:R-:W-:-:S05]  /*2dab0*/  IADD3 R3, R2, R3, RZ ;  /* 0x0000000302037210 */ /* 0x000fca0007ffe0ff */
[----:B------:R-:W-:-:S07]  /*2dac0*/  IMAD.MOV.U32 R13, RZ, RZ, R3 ;  /* 0x000000ffff0d7224 */ /* 0x000fce00078e0003 */
[----:B------:R-:W-:Y:S05]  /*2dad0*/  WARPSYNC.COLLECTIVE R15, `(.L_x_2157) ;  /* 0x000000000f087348 */ /* 0x000fea0003c00000 */
[----:B------:R0:W1:Y:S02]  /*2dae0*/  SHFL.UP P6, R14, R13, R12, R11 ;  /* 0x0400000c0d0e7389 */ /* 0x00006400000c000b */
[----:B01----:R-:W-:Y:S01]  /*2daf0*/  ENDCOLLECTIVE ;  /* 0x000000000000791b */ /* 0x003fe20003800000 */
.L_x_2157:
        /* <DEDUP_REMOVED lines=8> */
.L_x_2158:
[----:B------:R-:W-:Y:S05]  /*2db80*/  BRA `(.L_x_2159) ;  /* 0xffffffa800f47947 */ /* 0x000fea000383ffff */
.L_x_1987:
[----:B------:R-:W-:Y:S01]  /*2db90*/  BSSY B0, `(.L_x_2160) ;  /* 0x0000008000007945 */ /* 0x000fe20003800000 */
[----:B-----5:R-:W-:Y:S01]  /*2dba0*/  IMAD.MOV.U32 R13, RZ, RZ, R5 ;  /* 0x000000ffff0d7224 */ /* 0x020fe200078e0005 */
[----:B------:R-:W-:Y:S01]  /*2dbb0*/  MOV R12, 0x1 ;  /* 0x00000001000c7802 */ /* 0x000fe20000000f00 */
[----:B------:R-:W-:Y:S02]  /*2dbc0*/  IMAD.MOV.U32 R11, RZ, RZ, RZ ;  /* 0x000000ffff0b7224 */ /* 0x000fe400078e00ff */
[----:B------:R-:W-:-:S07]  /*2dbd0*/  IMAD.MOV.U32 R15, RZ, RZ, -0x1 ;  /* 0xffffffffff0f7424 */ /* 0x000fce00078e00ff */
[----:B01----:R-:W-:Y:S05]  /*2dbe0*/  WARPSYNC.COLLECTIVE R15, `(.L_x_2161) ;  /* 0x000000000f087348 */ /* 0x003fea0003c00000 */
[----:B------:R2:W3:Y:S02]  /*2dbf0*/  SHFL.UP P6, R14, R13, R12, R11 ;  /* 0x0400000c0d0e7389 */ /* 0x0004e400000c000b */
[----:B0123--:R-:W-:Y:S01]  /*2dc00*/  ENDCOLLECTIVE ;  /* 0x000000000000791b */ /* 0x00ffe20003800000 */
.L_x_2161:
[----:B------:R-:W-:Y:S05]  /*2dc10*/  BSYNC B0 ;  /* 0x0000000000007941 */ /* 0x000fea0003800000 */
.L_x_2160:
        /* <DEDUP_REMOVED lines=8> */
.L_x_2162:
[----:B------:R-:W-:Y:S01]  /*2dca0*/  IMAD.MOV.U32 R12, RZ, RZ, 0x4 ;  /* 0x00000004ff0c7424 */ /* 0x000fe200078e00ff */
[----:B------:R-:W-:-:S05]  /*2dcb0*/  SEL R2, R14, RZ, P2 ;  /* 0x000000ff0e027207 */ /* 0x000fca0001000000 */
[----:B------:R-:W-:-:S05]  /*2dcc0*/  IMAD.IADD R2, R13, 0x1, R2 ;  /* 0x000000010d027824 */ /* 0x000fca00078e0202 */
[----:B------:R-:W-:-:S07]  /*2dcd0*/  MOV R13, R2 ;  /* 0x00000002000d7202 */ /* 0x000fce0000000f00 */
[----:B------:R-:W-:Y:S05]  /*2dce0*/  WARPSYNC.COLLECTIVE R15, `(.L_x_2163) ;  /* 0x000000000f087348 */ /* 0x000fea0003c00000 */
[----:B------:R0:W1:Y:S02]  /*2dcf0*/  SHFL.UP P6, R14, R13, R12, R11 ;  /* 0x0400000c0d0e7389 */ /* 0x00006400000c000b */
[----:B01----:R-:W-:Y:S01]  /*2dd00*/  ENDCOLLECTIVE ;  /* 0x000000000000791b */ /* 0x003fe20003800000 */
.L_x_2163:
[----:B------:R-:W-:Y:S02]  /*2dd10*/  MOV R12, 0x8 ;  /* 0x00000008000c7802 */ /* 0x000fe40000000f00 */
[----:B------:R-:W-:-:S05]  /*2dd20*/  SEL R3, R14, RZ, P3 ;  /* 0x000000ff0e037207 */ /* 0x000fca0001800000 */
[----:B------:R-:W-:-:S04]  /*2dd30*/  IMAD.IADD R3, R2, 0x1, R3 ;  /* 0x0000000102037824 */ /* 0x000fc800078e0203 */
[----:B------:R-:W-:-:S07]  /*2dd40*/  IMAD.MOV.U32 R13, RZ, RZ, R3 ;  /* 0x000000ffff0d7224 */ /* 0x000fce00078e0003 */
[----:B------:R-:W-:Y:S05]  /*2dd50*/  WARPSYNC.COLLECTIVE R15, `(.L_x_2164) ;  /* 0x000000000f087348 */ /* 0x000fea0003c00000 */
[----:B------:R0:W1:Y:S02]  /*2dd60*/  SHFL.UP P6, R14, R13, R12, R11 ;  /* 0x0400000c0d0e7389 */ /* 0x00006400000c000b */
[----:B01----:R-:W-:Y:S01]  /*2dd70*/  ENDCOLLECTIVE ;  /* 0x000000000000791b */ /* 0x003fe20003800000 */
.L_x_2164:
[----:B------:R-:W-:Y:S01]  /*2dd80*/  IMAD.MOV.U32 R12, RZ, RZ, 0x10 ;  /* 0x00000010ff0c7424 */ /* 0x000fe200078e00ff */
[----:B------:R-:W-:-:S05]  /*2dd90*/  SEL R4, R14, RZ, P4 ;  /* 0x000000ff0e047207 */ /* 0x000fca0002000000 */
[----:B------:R-:W-:-:S04]  /*2dda0*/  IMAD.IADD R4, R3, 0x1, R4 ;  /* 0x0000000103047824 */ /* 0x000fc800078e0204 */
[----:B------:R-:W-:-:S07]  /*2ddb0*/  IMAD.MOV.U32 R13, RZ, RZ, R4 ;  /* 0x000000ffff0d7224 */ /* 0x000fce00078e0004 */
[----:B------:R-:W-:Y:S05]  /*2ddc0*/  WARPSYNC.COLLECTIVE R15, `(.L_x_2165) ;  /* 0x000000000f087348 */ /* 0x000fea0003c00000 */
[----:B------:R0:W1:Y:S02]  /*2ddd0*/  SHFL.UP P6, R14, R13, R12, R11 ;  /* 0x0400000c0d0e7389 */ /* 0x00006400000c000b */
[----:B01----:R-:W-:Y:S01]  /*2dde0*/  ENDCOLLECTIVE ;  /* 0x000000000000791b */ /* 0x003fe20003800000 */
.L_x_2165:
        /* <DEDUP_REMOVED lines=8> */
.L_x_2166:
[----:B------:R-:W-:Y:S05]  /*2de70*/  BRA `(.L_x_2167) ;  /* 0xffffffa800d47947 */ /* 0x000fea000383ffff */
.L_x_1989:
[----:B------:R-:W-:Y:S01]  /*2de80*/  BSSY B0, `(.L_x_2168) ;  /* 0x0000006000007945 */ /* 0x000fe20003800000 */
[----:B------:R-:W-:Y:S02]  /*2de90*/  PLOP3.LUT P6, PT, P6, PT, PT, 0x8, 0x0 ;  /* 0x000000000000781c */ /* 0x000fe400037ce170 */
[----:B------:R-:W-:-:S11]  /*2dea0*/  MOV R15, 0xffffffff ;  /* 0xffffffff000f7802 */ /* 0x000fd60000000f00 */
[----:B01----:R-:W-:Y:S05]  /*2deb0*/  WARPSYNC.COLLECTIVE R15, `(.L_x_2169) ;  /* 0x000000000f087348 */ /* 0x003fea0003c00000 */
[----:B------:R-:W-:Y:S01]  /*2dec0*/  VOTE.ANY R14, PT, P6 ;  /* 0x00000000000e7806 */ /* 0x000fe200030e0100 */
[----:B01----:R-:W-:Y:S06]  /*2ded0*/  ENDCOLLECTIVE ;  /* 0x000000000000791b */ /* 0x003fec0003800000 */
.L_x_2169:
[----:B------:R-:W-:Y:S05]  /*2dee0*/  BSYNC B0 ;  /* 0x0000000000007941 */ /* 0x000fea0003800000 */
.L_x_2168:
        /* <DEDUP_REMOVED lines=9> */
.L_x_2170:
[----:B------:R-:W-:Y:S01]  /*2df80*/  IMAD.MOV.U32 R5, RZ, RZ, R14 ;  /* 0x000000ffff057224 */ /* 0x000fe200078e000e */
[----:B------:R-:W-:Y:S06]  /*2df90*/  BRA `(.L_x_2171) ;  /* 0xffffffa800c47947 */ /* 0x000fec000383ffff */
.L_x_1991:
[----:B------:R-:W-:Y:S01]  /*2dfa0*/  BSSY B0, `(.L_x_2172) ;  /* 0x0000007000007945 */ /* 0x000fe20003800000 */
[----:B------:R-:W-:Y:S01]  /*2dfb0*/  IMAD.MOV.U32 R13, RZ, RZ, R2 ;  /* 0x000000ffff0d7224 */ /* 0x000fe200078e0002 */
[----:B------:R-:W-:Y:S01]  /*2dfc0*/  MOV R11, 0x1f ;  /* 0x0000001f000b7802 */ /* 0x000fe20000000f00 */
[----:B------:R-:W-:-:S07]  /*2dfd0*/  IMAD.MOV.U32 R15, RZ, RZ, -0x1 ;  /* 0xffffffffff0f7424 */ /* 0x000fce00078e00ff */
[----:B0123--:R-:W-:Y:S05]  /*2dfe0*/  WARPSYNC.COLLECTIVE R15, `(.L_x_2173) ;  /* 0x000000000f087348 */ /* 0x00ffea0003c00000 */
[----:B------:R4:W0:Y:S02]  /*2dff0*/  SHFL.IDX P6, R14, R13, R12, R11 ;  /* 0x0000000c0d0e7389 */ /* 0x00082400000c000b */
[----:B01234-:R-:W-:Y:S01]  /*2e000*/  ENDCOLLECTIVE ;  /* 0x000000000000791b */ /* 0x01ffe20003800000 */
.L_x_2173:
[----:B------:R-:W-:Y:S05]  /*2e010*/  BSYNC B0 ;  /* 0x0000000000007941 */ /* 0x000fea0003800000 */
.L_x_2172:
[----:B------:R-:W-:Y:S05]  /*2e020*/  BRA `(.L_x_1990) ;  /* 0xffffffa800bc7947 */ /* 0x000fea000383ffff */
.L_x_1995:
[----:B0-----:R0:W3:Y:S02]  /*2e030*/  SYNCS.PHASECHK.TRANS64.TRYWAIT P0, [R5+URZ+0x2a820], R0 ;  /* 0x02a82000050075a7 */ /* 0x0010e4000800017f */
[----:B---3--:R-:W-:Y:S05]  /*2e040*/  @!P0 NANOSLEEP.SYNCS 0x989680 ;  /* 0x009896800000895d */ /* 0x008fea0003900000 */
[----:B------:R-:W3:Y:S02]  /*2e050*/  @!P0 SYNCS.PHASECHK.TRANS64 P0, [R5+URZ+0x2a820], R0 ;  /* 0x02a82000050085a7 */ /* 0x000ee4000800007f */
[----:B---3--:R-:W-:Y:S05]  /*2e060*/  @!P0 BRA `(.L_x_1995) ;  /* 0xfffffffc00f08947 */ /* 0x008fea000383ffff */
[----:B------:R-:W-:Y:S05]  /*2e070*/  BRA `(.L_x_2174) ;  /* 0xffffffb000347947 */ /* 0x000fea000383ffff */
.L_x_1996:
[----:B------:R-:W3:Y:S01]  /*2e080*/  S2R R2, SR_TID.X ;  /* 0x0000000000027919 */ /* 0x000ee20000002100 */
[----:B------:R-:W-:Y:S01]  /*2e090*/  BSSY B0, `(.L_x_2175) ;  /* 0x000000a000007945 */ /* 0x000fe20003800000 */
[----:B------:R-:W-:Y:S01]  /*2e0a0*/  IMAD.MOV.U32 R12, RZ, RZ, RZ ;  /* 0x000000ffff0c7224 */ /* 0x000fe200078e00ff */
[----:B------:R-:W-:Y:S01]  /*2e0b0*/  MOV R11, 0x1f ;  /* 0x0000001f000b7802 */ /* 0x000fe20000000f00 */
[----:B------:R-:W-:Y:S01]  /*2e0c0*/  IMAD.MOV.U32 R15, RZ, RZ, -0x1 ;  /* 0xffffffffff0f7424 */ /* 0x000fe200078e00ff */
[----:B---3--:R-:W-:-:S04]  /*2e0d0*/  SHF.R.U32.HI R2, RZ, 0x5, R2 ;  /* 0x00000005ff027819 */ /* 0x008fc80000011602 */
[----:B------:R-:W-:-:S05]  /*2e0e0*/  LOP3.LUT R2, R2, 0x3, RZ, 0xc0, !PT ;  /* 0x0000000302027812 */ /* 0x000fca00078ec0ff */
[----:B------:R-:W-:-:S07]  /*2e0f0*/  IMAD.MOV.U32 R13, RZ, RZ, R2 ;  /* 0x000000ffff0d7224 */ /* 0x000fce00078e0002 */
[----:B012---:R-:W-:Y:S05]  /*2e100*/  WARPSYNC.COLLECTIVE R15, `(.L_x_2176) ;  /* 0x000000000f087348 */ /* 0x007fea0003c00000 */
[----:B------:R3:W4:Y:S02]  /*2e110*/  SHFL.IDX P6, R14, R13, R12, R11 ;  /* 0x0000000c0d0e7389 */ /* 0x00072400000c000b */
[----:B01234-:R-:W-:Y:S01]  /*2e120*/  ENDCOLLECTIVE ;  /* 0x000000000000791b */ /* 0x01ffe20003800000 */
.L_x_2176:
[----:B------:R-:W-:Y:S05]  /*2e130*/  BSYNC B0 ;  /* 0x0000000000007941 */ /* 0x000fea0003800000 */
.L_x_2175:
[----:B------:R-:W-:Y:S05]  /*2e140*/  BRA `(.L_x_2177) ;  /* 0xffffffb0001c7947 */ /* 0x000fea000383ffff */
.L_x_1997:
[----:B------:R-:W-:Y:S01]  /*2e150*/  BSSY B0, `(.L_x_2178) ;  /* 0x0000006000007945 */ /* 0x000fe20003800000 */
[----:B------:R-:W-:-:S07]  /*2e160*/  IMAD.MOV.U32 R15, RZ, RZ, -0x1 ;  /* 0xffffffffff0f7424 */ /* 0x000fce00078e00ff */
[----:B012---:R-:W-:Y:S05]  /*2e170*/  WARPSYNC.COLLECTIVE R15, `(.L_x_2179) ;  /* 0x000000000f0c7348 */ /* 0x007fea0003c00000 */
[----:B------:R-:W-:Y:S02]  /*2e180*/  ELECT P6, UR62, PT ;  /* 0x00000000003e782f */ /* 0x000fe400038c0000 */
[----:B------:R-:W-:Y:S01]  /*2e190*/  MOV R14, UR62 ;  /* 0x0000003e000e7c02 */ /* 0x000fe20008000f00 */
[----:B012---:R-:W-:Y:S10]  /*2e1a0*/  ENDCOLLECTIVE ;  /* 0x000000000000791b */ /* 0x007ff40003800000 */
.L_x_2179:
[----:B------:R-:W-:Y:S05]  /*2e1b0*/  BSYNC B0 ;  /* 0x0000000000007941 */ /* 0x000fea0003800000 */
.L_x_2178:
[----:B------:R-:W-:Y:S05]  /*2e1c0*/  BRA `(.L_x_2180) ;  /* 0xffffffb000107947 */ /* 0x000fea000383ffff */
.L_x_1999:
[----:B0-----:R0:W3:Y:S02]  /*2e1d0*/  SYNCS.PHASECHK.TRANS64.TRYWAIT P1, [R3+URZ+0x2a840], R2 ;  /* 0x02a84002030075a7 */ /* 0x0010e4000802017f */
[----:B---3--:R-:W-:Y:S05]  /*2e1e0*/  @!P1 NANOSLEEP.SYNCS 0x989680 ;  /* 0x009896800000995d */ /* 0x008fea0003900000 */
[----:B------:R-:W3:Y:S02]  /*2e1f0*/  @!P1 SYNCS.PHASECHK.TRANS64 P1, [R3+URZ+0x2a840], R2 ;  /* 0x02a84002030095a7 */ /* 0x000ee4000802007f */
[----:B---3--:R-:W-:Y:S05]  /*2e200*/  @!P1 BRA `(.L_x_1999) ;  /* 0xfffffffc00f09947 */ /* 0x008fea000383ffff */
[----:B------:R-:W-:Y:S05]  /*2e210*/  BRA `(.L_x_2181) ;  /* 0xffffffb000387947 */ /* 0x000fea000383ffff */
.L_x_2001:
[----:B---3--:R3:W4:Y:S02]  /*2e220*/  SYNCS.PHASECHK.TRANS64.TRYWAIT P1, [R27+URZ+0x2a840], R0 ;  /* 0x02a840001b0075a7 */ /* 0x008724000802017f */
[----:B----4-:R-:W-:Y:S05]  /*2e230*/  @!P1 NANOSLEEP.SYNCS 0x989680 ;  /* 0x009896800000995d */ /* 0x010fea0003900000 */
[----:B------:R-:W4:Y:S02]  /*2e240*/  @!P1 SYNCS.PHASECHK.TRANS64 P1, [R27+URZ+0x2a840], R0 ;  /* 0x02a840001b0095a7 */ /* 0x000f24000802007f */
[----:B----4-:R-:W-:Y:S05]  /*2e250*/  @!P1 BRA `(.L_x_2001) ;  /* 0xfffffffc00f09947 */ /* 0x010fea000383ffff */
[----:B------:R-:W-:Y:S05]  /*2e260*/  BRA `(.L_x_2182) ;  /* 0xffffffb000447947 */ /* 0x000fea000383ffff */
.L_x_2003:
[----:B----4-:R4:W0:Y:S02]  /*2e270*/  SYNCS.PHASECHK.TRANS64.TRYWAIT P1, [R3+URZ+0x2a860], R2 ;  /* 0x02a86002030075a7 */ /* 0x010824000802017f */
[----:B0-----:R-:W-:Y:S05]  /*2e280*/  @!P1 NANOSLEEP.SYNCS 0x989680 ;  /* 0x009896800000995d */ /* 0x001fea0003900000 */
[----:B------:R-:W0:Y:S02]  /*2e290*/  @!P1 SYNCS.PHASECHK.TRANS64 P1, [R3+URZ+0x2a860], R2 ;  /* 0x02a86002030095a7 */ /* 0x000e24000802007f */
[----:B0-----:R-:W-:Y:S05]  /*2e2a0*/  @!P1 BRA `(.L_x_2003) ;  /* 0xfffffffc00f09947 */ /* 0x001fea000383ffff */
[----:B------:R-:W-:Y:S05]  /*2e2b0*/  BRA `(.L_x_2183) ;  /* 0xffffffb000407947 */ /* 0x000fea000383ffff */
.L_x_2184:
        /* <DEDUP_REMOVED lines=12> */
.L_x_3231:


//--------------------- .text._ZN7cutlass13device_kernelIN5flash11enable_sm90INS1_16FlashAttnFwdSm90INS1_25CollectiveMainloopFwdSm90ILi2EN4cute5tupleIJNS5_1CILi1EEES8_S8_EEENS6_IJNS7_ILi128EEENS7_ILi96EEENS7_ILi192EEEEEELi128ENS_6half_tEfNS_4arch4Sm90ELb1ELb0ELb1ELb0ELb1ELb0ELb0ELb1ELb1ELb1ELb0ELb0EEENS1_21CollectiveEpilogueFwdINS6_IJSA_SA_SB_EEES9_SE_SG_Li256ELb0ELb1ELb0ELb0EEENS1_30DynamicPersistentTileSchedulerILi256ELi128ELb0ELb1ELb1EEEEEEEEEvNT_6ParamsE --------------------------
	.section	.text._ZN7cutlass13device_kernelIN5flash11enable_sm90INS1_16FlashAttnFwdSm90INS1_25CollectiveMainloopFwdSm90ILi2EN4cute5tupleIJNS5_1CILi1EEES8_S8_EEENS6_IJNS7_ILi128EEENS7_ILi96EEENS7_ILi192EEEEEELi128ENS_6half_tEfNS_4arch4Sm90ELb1ELb0ELb1ELb0ELb1ELb0ELb0ELb1ELb1ELb1ELb0ELb0EEENS1_21CollectiveEpilogueFwdINS6_IJSA_SA_SB_EEES9_SE_SG_Li256ELb0ELb1ELb0ELb0EEENS1_30DynamicPersistentTileSchedulerILi256ELi128ELb0ELb1ELb1EEEEEEEEEvNT_6ParamsE,"ax",@progbits
	.align	128
.text._ZN7cutlass13device_kernelIN5flash11enable_sm90INS1_16FlashAttnFwdSm90INS1_25CollectiveMainloopFwdSm90ILi2EN4cute5tupleIJNS5_1CILi1EEES8_S8_EEENS6_IJNS7_ILi128EEENS7_ILi96EEENS7_ILi192EEEEEELi128ENS_6half_tEfNS_4arch4Sm90ELb1ELb0ELb1ELb0ELb1ELb0ELb0ELb1ELb1ELb1ELb0ELb0EEENS1_21CollectiveEpilogueFwdINS6_IJSA_SA_SB_EEES9_SE_SG_Li256ELb0ELb1ELb0ELb0EEENS1_30DynamicPersistentTileSchedulerILi256ELi128ELb0ELb1ELb1EEEEEEEEEvNT_6ParamsE:
        .type           _ZN7cutlass13device_kernelIN5flash11enable_sm90INS1_16FlashAttnFwdSm90INS1_25CollectiveMainloopFwdSm90ILi2EN4cute5tupleIJNS5_1CILi1EEES8_S8_EEENS6_IJNS7_ILi128EEENS7_ILi96EEENS7_ILi192EEEEEELi128ENS_6half_tEfNS_4arch4Sm90ELb1ELb0ELb1ELb0ELb1ELb0ELb0ELb1ELb1ELb1ELb0ELb0EEENS1_21CollectiveEpilogueFwdINS6_IJSA_SA_SB_EEES9_SE_SG_Li256ELb0ELb1ELb0ELb0EEENS1_30DynamicPersistentTileSchedulerILi256ELi128ELb0ELb1ELb1EEEEEEEEEvNT_6ParamsE,@function
        .size           _ZN7cutlass13device_kernelIN5flash11enable_sm90INS1_16FlashAttnFwdSm90INS1_25CollectiveMainloopFwdSm90ILi2EN4cute5tupleIJNS5_1CILi1EEES8_S8_EEENS6_IJNS7_ILi128EEENS7_ILi96EEENS7_ILi192EEEEEELi128ENS_6half_tEfNS_4arch4Sm90ELb1ELb0ELb1ELb0ELb1ELb0ELb0ELb1ELb1ELb1ELb0ELb0EEENS1_21CollectiveEpilogueFwdINS6_IJSA_SA_SB_EEES9_SE_SG_Li256ELb0ELb1ELb0ELb0EEENS1_30DynamicPersistentTileSchedulerILi256ELi128ELb0ELb1ELb1EEEEEEEEEvNT_6ParamsE,(.L_x_3232 - _ZN7cutlass13device_kernelIN5flash11enable_sm90INS1_16FlashAttnFwdSm90INS1_25CollectiveMainloopFwdSm90ILi2EN4cute5tupleIJNS5_1CILi1EEES8_S8_EEENS6_IJNS7_ILi128EEENS7_ILi96EEENS7_ILi192EEEEEELi128ENS_6half_tEfNS_4arch4Sm90ELb1ELb0ELb1ELb0ELb1ELb0ELb0ELb1ELb1ELb1ELb0ELb0EEENS1_21CollectiveEpilogueFwdINS6_IJSA_SA_SB_EEES9_SE_SG_Li256ELb0ELb1ELb0ELb0EEENS1_30DynamicPersistentTileSchedulerILi256ELi128ELb0ELb1ELb1EEEEEEEEEvNT_6ParamsE)
        .other          _ZN7cutlass13device_kernelIN5flash11enable_sm90INS1_16FlashAttnFwdSm90INS1_25CollectiveMainloopFwdSm90ILi2EN4cute5tupleIJNS5_1CILi1EEES8_S8_EEENS6_IJNS7_ILi128EEENS7_ILi96EEENS7_ILi192EEEEEELi128ENS_6half_tEfNS_4arch4Sm90ELb1ELb0ELb1ELb0ELb1ELb0ELb0ELb1ELb1ELb1ELb0ELb0EEENS1_21CollectiveEpilogueFwdINS6_IJSA_SA_SB_EEES9_SE_SG_Li256ELb0ELb1ELb0ELb0EEENS1_30DynamicPersistentTileSchedulerILi256ELi128ELb0ELb1ELb1EEEEEEEEEvNT_6ParamsE,@"STO_CUDA_ENTRY STV_DEFAULT"
_ZN7cutlass13device_kernelIN5flash11enable_sm90INS1_16FlashAttnFwdSm90INS1_25CollectiveMainloopFwdSm90ILi2EN4cute5tupleIJNS5_1CILi1EEES8_S8_EEENS6_IJNS7_ILi128EEENS7_ILi96EEENS7_ILi192EEEEEELi128ENS_6half_tEfNS_4arch4Sm90ELb1ELb0ELb1ELb0ELb1ELb0ELb0ELb1ELb1ELb1ELb0ELb0EEENS1_21CollectiveEpilogueFwdINS6_IJSA_SA_SB_EEES9_SE_SG_Li256ELb0ELb1ELb0ELb0EEENS1_30DynamicPersistentTileSchedulerILi256ELi128ELb0ELb1ELb1EEEEEEEEEvNT_6ParamsE:
        /* <DEDUP_REMOVED lines=45> */
.L_x_2185:
        /* <DEDUP_REMOVED lines=22> */
.L_x_2186:
        /* <DEDUP_REMOVED lines=18> */
.L_x_2187:
        /* <DEDUP_REMOVED lines=22> */
.L_x_2188:
        /* <DEDUP_REMOVED lines=23> */
.L_x_2189:
[----:B------:R-:W-:Y:S01]  /*0820*/  UISETP.NE.AND UP0, UPT, UR9, URZ, UPT ;  /* 0x0000003f0900728c */ /* 0x000fe2000bf05270 */
[----:B------:R-:W-:Y:S01]  /*0830*/  NOP ;  /* 0x0000000000007918 */ /* 0x000fe20000000000 */
[----:B------:R-:W-:Y:S01]  /*0840*/  UMOV UR61, 0x1 ;  /* 0x00000001003d7882 */ /* 0x000fe20000000000 */
[----:B------:R-:W-:Y:S01]  /*0850*/  ULDC.64 UR36, c[0x0][0x208] ;  /* 0x0000820000247ab9 */ /* 0x000fe20000000a00 */
[----:B------:R-:W-:Y:S01]  /*0860*/  USEL UR61, UR61, 0x2, !UP0 ;  /* 0x000000023d3d7887 */ /* 0x000fe2000c000000 */
[----:B01234-:R-:W-:Y:S01]  /*0870*/  BAR.SYNC.DEFER_BLOCKING 0x0 ;  /* 0x0000000000007b1d */ /* 0x01ffe20000010000 */
[----:B------:R-:W-:-:S13]  /*0880*/  PLOP3.LUT P0, PT, PT, PT, UP0, 0x80, 0x0 ;  /* 0x000000000000781c */ /* 0x000fda0003f0f008 */
[----:B------:R-:W-:Y:S05]  /*0890*/  @!P0 BRA `(.L_x_2190) ;  /* 0x000000a800748947 */ /* 0x000fea0003800000 */
.L_x_2191:
[----:B------:R-:W-:-:S08]  /*08a0*/  NOP ;  /* 0x0000000000007918 */ /* 0x000fd00000000000 */
[----:B------:R-:W0:Y:S02]  /*08b0*/  USETMAXREG.TRY_ALLOC.CTAPOOL UP0, 0xe8 ;  /* 0x000000e8000079c8 */ /* 0x000e240008000600 */
[----:B0-----:R-:W-:-:S13]  /*08c0*/  PLOP3.LUT P0, PT, PT, PT, UP0, 0x80, 0x0 ;  /* 0x000000000000781c */ /* 0x001fda0003f0f008 */
[----:B------:R-:W-:Y:S05]  /*08d0*/  @!P0 BRA `(.L_x_2191) ;  /* 0xfffffffc00f08947 */ /* 0x000fea000383ffff */
[----:B------:R-:W0:Y:S08]  /*08e0*/  S2UR UR4, SR_CTAID.X ;  /* 0x00000000000479c3 */ /* 0x000e300000002500 */
[----:B------:R-:W-:Y:S08]  /*08f0*/  BAR.ARV 0x4, 0x180 ;  /* 0x0106000000007b1d */ /* 0x000ff00000002000 */
[----:B------:R-:W0:Y:S08]  /*0900*/  LDC R0, c[0x0][0xc38] ;  /* 0x00030e00ff007b82 */ /* 0x000e300000000800 */
[----:B------:R-:W-:Y:S06]  /*0910*/  BAR.ARV 0x8, 0x180 ;  /* 0x0206000000007b1d */ /* 0x000fec0000002000 */
[----:B0-----:R-:W-:-:S13]  /*0920*/  ISETP.LE.AND P0, PT, R0, UR4, PT ;  /* 0x0000000400007c0c */ /* 0x001fda000bf03270 */
[----:B------:R-:W-:Y:S05]  /*0930*/  @P0 EXIT ;  /* 0x000000000000094d */ /* 0x000fea0003800000 */
[----:B------:R-:W0:Y:S01]  /*0940*/  S2R R2, SR_TID.X ;  /* 0x0000000000027919 */ /* 0x000e220000002100 */
[----:B------:R-:W-:Y:S01]  /*0950*/  IMAD.MOV.U32 R163, RZ, RZ, RZ ;  /* 0x000000ffffa37224 */ /* 0x000fe200078e00ff */
[----:B------:R-:W-:Y:S01]  /*0960*/  ULOP3.LUT UR60, UR61, 0x1, URZ, 0xfc, !UPT ;  /* 0x000000013d3c7892 */ /* 0x000fe2000f8efc3f */
[----:B------:R-:W-:Y:S01]  /*0970*/  UMOV UR38, URZ ;  /* 0x0000003f00267c82 */ /* 0x000fe20008000000 */
[----:B------:R-:W-:Y:S01]  /*0980*/  UMOV UR39, URZ ;  /* 0x0000003f00277c82 */ /* 0x000fe20008000000 */
[----:B0-----:R-:W-:-:S05]  /*0990*/  VIADD R170, R2, 0xffffff80 ;  /* 0xffffff8002aa7836 */ /* 0x001fca0000000000 */
[----:B------:R-:W-:-:S04]  /*09a0*/  SHF.R.S32.HI R3, RZ, 0x1f, R170 ;  /* 0x0000001fff037819 */ /* 0x000fc800000114aa */
[CC--:B------:R-:W-:Y:S02]  /*09b0*/  LEA.HI R0, R3.reuse, R170.reuse, RZ, 0x7 ;  /* 0x000000aa03007211 */ /* 0x0c0fe400078f38ff */
[CC--:B------:R-:W-:Y:S02]  /*09c0*/  LEA.HI R2, R3.reuse, R170.reuse, RZ, 0x4 ;  /* 0x000000aa03027211 */ /* 0x0c0fe400078f20ff */
[----:B------:R-:W-:Y:S02]  /*09d0*/  LOP3.LUT R5, R0, 0xffffff80, RZ, 0xc0, !PT ;  /* 0xffffff8000057812 */ /* 0x000fe400078ec0ff */
[----:B------:R-:W-:Y:S02]  /*09e0*/  SHF.R.S32.HI R7, RZ, 0x4, R2 ;  /* 0x00000004ff077819 */ /* 0x000fe40000011402 */
[----:B------:R-:W-:Y:S01]  /*09f0*/  LEA.HI R4, R3, R170, RZ, 0x5 ;  /* 0x000000aa03047211 */ /* 0x000fe200078f28ff */
[----:B------:R-:W-:Y:S01]  /*0a00*/  IMAD.IADD R164, R170, 0x1, -R5 ;  /* 0x00000001aaa47824 */ /* 0x000fe200078e0a05 */
[----:B------:R-:W-:-:S02]  /*0a10*/  LOP3.LUT R5, R2, 0x3fffff0, RZ, 0xc0, !PT ;  /* 0x03fffff002057812 */ /* 0x000fc400078ec0ff */
[----:B------:R-:W-:Y:S02]  /*0a20*/  LEA.HI R2, R2, R7, RZ, 0x1 ;  /* 0x0000000702027211 */ /* 0x000fe400078f08ff */
[----:B------:R-:W-:Y:S01]  /*0a30*/  SHF.R.S32.HI R9, RZ, 0x1f, R164 ;  /* 0x0000001fff097819 */ /* 0x000fe200000114a4 */
[----:B------:R-:W-:Y:S01]  /*0a40*/  IMAD.IADD R5, R170, 0x1, -R5 ;  /* 0x00000001aa057824 */ /* 0x000fe200078e0a05 */
[----:B------:R-:W-:Y:S02]  /*0a50*/  LOP3.LUT R2, R2, 0x1ffffffe, RZ, 0xc0, !PT ;  /* 0x1ffffffe02027812 */ /* 0x000fe400078ec0ff */
[----:B------:R-:W-:Y:S02]  /*0a60*/  LEA.HI R6, R9, R164, RZ, 0x2 ;  /* 0x000000a409067211 */ /* 0x000fe400078f10ff */
[----:B------:R-:W-:Y:S01]  /*0a70*/  SHF.L.U32 R4, R4, 0x5, RZ ;  /* 0x0000000504047819 */ /* 0x000fe200000006ff */
[----:B------:R-:W-:Y:S01]  /*0a80*/  IMAD.IADD R2, R7, 0x1, -R2 ;  /* 0x0000000107027824 */ /* 0x000fe200078e0a02 */
[----:B------:R-:W-:-:S02]  /*0a90*/  LEA.HI R10, R3, R170, RZ, 0x2 ;  /* 0x000000aa030a7211 */ /* 0x000fc400078f10ff */
[--C-:B------:R-:W-:Y:S02]  /*0aa0*/  SHF.R.S32.HI R8, RZ, 0x2, R6.reuse ;  /* 0x00000002ff087819 */ /* 0x100fe40000011406 */
[----:B------:R-:W-:Y:S02]  /*0ab0*/  SHF.R.S32.HI R11, RZ, 0x1f, R6 ;  /* 0x0000001fff0b7819 */ /* 0x000fe40000011406 */
[----:B------:R-:W-:Y:S02]  /*0ac0*/  LOP3.LUT R4, R4, 0xfffffc00, RZ, 0xc0, !PT ;  /* 0xfffffc0004047812 */ /* 0x000fe400078ec0ff */
[----:B------:R-:W-:Y:S02]  /*0ad0*/  LOP3.LUT R7, R10, 0xfffffffc, RZ, 0xc0, !PT ;  /* 0xfffffffc0a077812 */ /* 0x000fe400078ec0ff */
[----:B------:R-:W-:Y:S01]  /*0ae0*/  LEA.HI R3, R3, R170, RZ, 0x3 ;  /* 0x000000aa03037211 */ /* 0x000fe200078f18ff */
[----:B------:R-:W-:Y:S01]  /*0af0*/  IMAD R5, R5, 0x40, R4 ;  /* 0x0000004005057824 */ /* 0x000fe200078e0204 */
[----:B------:R-:W-:Y:S01]  /*0b00*/  LEA.HI R11, R11, R8, RZ, 0x3 ;  /* 0x000000080b0b7211 */ /* 0x000fe200078f18ff */
[----:B------:R-:W-:Y:S01]  /*0b10*/  IMAD.IADD R4, R170, 0x1, -R7 ;  /* 0x00000001aa047824 */ /* 0x000fe200078e0a07 */
[----:B------:R-:W-:Y:S01]  /*0b20*/  SHF.R.S32.HI R165, RZ, 0x7, R0 ;  /* 0x00000007ffa57819 */ /* 0x000fe20000011400 */
[----:B------:R-:W-:Y:S01]  /*0b30*/  IMAD R167, R2, 0x8, R5 ;  /* 0x0000000802a77824 */ /* 0x000fe200078e0205 */
[----:B------:R-:W-:-:S02]  /*0b40*/  LOP3.LUT R7, R3, 0xfffffff8, RZ, 0xc0, !PT ;  /* 0xfffffff803077812 */ /* 0x000fc400078ec0ff */
[----:B------:R-:W-:Y:S02]  /*0b50*/  LOP3.LUT R11, R11, 0xfffffff8, RZ, 0xc0, !PT ;  /* 0xfffffff80b0b7812 */ /* 0x000fe400078ec0ff */
[----:B------:R-:W-:Y:S02]  /*0b60*/  LEA.HI R9, R9, R164, RZ, 0x5 ;  /* 0x000000a409097211 */ /* 0x000fe400078f28ff */
[----:B------:R-:W-:Y:S02]  /*0b70*/  LEA.HI R0, R0, R165, RZ, 0x1 ;  /* 0x000000a500007211 */ /* 0x000fe400078f08ff */
[----:B------:R-:W-:Y:S02]  /*0b80*/  IADD3 R160, R170, -R7, RZ ;  /* 0x80000007aaa07210 */ /* 0x000fe40007ffe0ff */
[----:B------:R-:W-:Y:S02]  /*0b90*/  IADD3 R8, R8, -R11, RZ ;  /* 0x8000000b08087210 */ /* 0x000fe40007ffe0ff */
[----:B------:R-:W-:-:S02]  /*0ba0*/  SHF.R.S32.HI R9, RZ, 0x5, R9 ;  /* 0x00000005ff097819 */ /* 0x000fc40000011409 */
[----:B------:R-:W-:Y:S02]  /*0bb0*/  LEA.HI R10, R4, R4, RZ, 0x1 ;  /* 0x00000004040a7211 */ /* 0x000fe400078f08ff */
[----:B------:R-:W-:Y:S01]  /*0bc0*/  LOP3.LUT R0, R0, 0x3fffffe, RZ, 0xc0, !PT ;  /* 0x03fffffe00007812 */ /* 0x000fe200078ec0ff */
[----:B------:R-:W-:Y:S01]  /*0bd0*/  IMAD R9, R9, 0x10, R8 ;  /* 0x0000001009097824 */ /* 0x000fe200078e0208 */
[----:B------:R-:W-:Y:S02]  /*0be0*/  SHF.L.U32 R17, R160, 0x3, RZ ;  /* 0x00000003a0117819 */ /* 0x000fe400000006ff */
[----:B------:R-:W-:Y:S01]  /*0bf0*/  LOP3.LUT R11, R10, 0x1ffffffe, RZ, 0xc0, !PT ;  /* 0x1ffffffe0a0b7812 */ /* 0x000fe200078ec0ff */
[----:B------:R-:W-:Y:S01]  /*0c00*/  IMAD.IADD R0, R165, 0x1, -R0 ;  /* 0x00000001a5007824 */ /* 0x000fe200078e0a00 */
[----:B------:R-:W-:Y:S01]  /*0c10*/  LOP3.LUT R5, R6, 0x7ffffffc, RZ, 0xc0, !PT ;  /* 0x7ffffffc06057812 */ /* 0x000fe200078ec0ff */
[----:B------:R-:W-:Y:S01]  /*0c20*/  VIADD R22, R17, 0x40 ;  /* 0x0000004011167836 */ /* 0x000fe20000000000 */
[----:B------:R-:W-:Y:S01]  /*0c30*/  SHF.R.S32.HI R162, RZ, 0x3, R3 ;  /* 0x00000003ffa27819 */ /* 0x000fe20000011403 */
[----:B------:R-:W-:Y:S01]  /*0c40*/  IMAD.IADD R11, R4, 0x1, -R11 ;  /* 0x00000001040b7824 */ /* 0x000fe200078e0a0b */
[----:B------:R-:W-:Y:S01]  /*0c50*/  SHF.R.S32.HI R169, RZ, 0x1f, R17 ;  /* 0x0000001fffa97819 */ /* 0x000fe20000011411 */
[----:B------:R-:W-:Y:S01]  /*0c60*/  IMAD R166, R0, 0x40, R9 ;  /* 0x0000004000a67824 */ /* 0x000fe200078e0209 */
[----:B------:R-:W-:Y:S01]  /*0c70*/  SHF.R.S32.HI R168, RZ, 0x1f, R22 ;  /* 0x0000001fffa87819 */ /* 0x000fe20000011416 */
[----:B------:R-:W-:Y:S01]  /*0c80*/  IMAD.U32 R0, RZ, RZ, UR4 ;  /* 0x00000004ff007e24 */ /* 0x000fe2000f8e00ff */
[----:B------:R-:W-:Y:S01]  /*0c90*/  IADD3 R18, R164, -R5, RZ ;  /* 0x80000005a4127210 */ /* 0x000fe20007ffe0ff */
[----:B------:R-:W-:-:S07]  /*0ca0*/  IMAD R19, R11, 0x8, R166 ;  /* 0x000000080b137824 */ /* 0x000fce00078e02a6 */
.L_x_2248:
[----:B0----5:R-:W0:Y:S01]  /*0cb0*/  LDC R5, c[0x0][0xc60] ;  /* 0x00031800ff057b82 */ /* 0x021e220000000800 */
[----:B--2---:R-:W-:Y:S01]  /*0cc0*/  IMAD.MOV.U32 R2, RZ, RZ, R0 ;  /* 0x000000ffff027224 */ /* 0x004fe200078e0000 */
[----:B------:R-:W-:Y:S01]  /*0cd0*/  ULDC UR4, c[0x0][0xc78] ;  /* 0x00031e0000047ab9 */ /* 0x000fe20000000800 */
[----:B0-----:R-:W-:-:S13]  /*0ce0*/  ISETP.NE.AND P0, PT, R5, 0x1, PT ;  /* 0x000000010500780c */ /* 0x001fda0003f05270 */
[----:B---3--:R-:W0:Y:S08]  /*0cf0*/  @P0 LDC R3, c[0x0][0xc64] ;  /* 0x00031900ff030b82 */ /* 0x008e300000000800 */
[----:B------:R-:W1:Y:S01]  /*0d00*/  @P0 LDC R4, c[0x0][0xc68] ;  /* 0x00031a00ff040b82 */ /* 0x000e620000000800 */
[----:B0-----:R-:W-:-:S05]  /*0d10*/  @P0 IMAD.HI.U32 R3, R0, R3, RZ ;  /* 0x0000000300030227 */ /* 0x001fca00078e00ff */
[----:B-1----:R-:W-:-:S04]  /*0d20*/  @P0 SHF.R.U32.HI R2, RZ, R4, R3 ;  /* 0x00000004ff020219 */ /* 0x002fc80000011603 */
[----:B------:R-:W-:Y:S01]  /*0d30*/  ISETP.GE.AND P0, PT, R2, UR4, PT ;  /* 0x0000000402007c0c */ /* 0x000fe2000bf06270 */
[----:B------:R-:W-:-:S04]  /*0d40*/  IMAD.MOV R3, RZ, RZ, -R2 ;  /* 0x000000ffff037224 */ /* 0x000fc800078e0a02 */
[----:B------:R-:W-:-:S08]  /*0d50*/  IMAD R9, R5, R3, R0 ;  /* 0x0000000305097224 */ /* 0x000fd000078e0200 */
[----:B----4-:R-:W-:Y:S05]  /*0d60*/  @!P0 BRA `(.L_x_2192) ;  /* 0x0000000000208947 */ /* 0x010fea0003800000 */
[----:B------:R-:W0:Y:S01]  /*0d70*/  LDC R3, c[0x0][0xc6c] ;  /* 0x00031b00ff037b82 */ /* 0x000e220000000800 */
[----:B------:R-:W-:Y:S02]  /*0d80*/  MOV R0, R9 ;  /* 0x0000000900007202 */ /* 0x000fe40000000f00 */
[----:B0-----:R-:W-:-:S13]  /*0d90*/  ISETP.NE.AND P0, PT, R3, 0x1, PT ;  /* 0x000000010300780c */ /* 0x001fda0003f05270 */
[----:B------:R-:W0:Y:S02]  /*0da0*/  @P0 LDC.64 R4, c[0x0][0xc70] ;  /* 0x00031c00ff040b82 */ /* 0x000e240000000a00 */
[----:B0-----:R-:W-:-:S05]  /*0db0*/  @P0 IMAD.HI.U32 R4, R9, R4, RZ ;  /* 0x0000000409040227 */ /* 0x001fca00078e00ff */
[----:B------:R-:W-:-:S05]  /*0dc0*/  @P0 SHF.R.U32.HI R0, RZ, R5, R4 ;  /* 0x00000005ff000219 */ /* 0x000fca0000011604 */
[----:B------:R-:W-:Y:S01]  /*0dd0*/  IMAD R3, R0, R3, RZ ;  /* 0x0000000300037224 */ /* 0x000fe200078e02ff */
[----:B------:R-:W-:Y:S06]  /*0de0*/  BRA `(.L_x_2193) ;  /* 0x00000000001c7947 */ /* 0x000fec0003800000 */
.L_x_2192:
[----:B------:R-:W0:Y:S01]  /*0df0*/  LDC R3, c[0x0][0xc54] ;  /* 0x00031500ff037b82 */ /* 0x000e220000000800 */
[----:B------:R-:W-:Y:S01]  /*0e00*/  IMAD.MOV.U32 R0, RZ, RZ, R9 ;  /* 0x000000ffff007224 */ /* 0x000fe200078e0009 */
[----:B0-----:R-:W-:-:S13]  /*0e10*/  ISETP.NE.AND P0, PT, R3, 0x1, PT ;  /* 0x000000010300780c */ /* 0x001fda0003f05270 */
[----:B------:R-:W0:Y:S02]  /*0e20*/  @P0 LDC.64 R4, c[0x0][0xc58] ;  /* 0x00031600ff040b82 */ /* 0x000e240000000a00 */
[----:B0-----:R-:W-:-:S05]  /*0e30*/  @P0 IMAD.HI.U32 R4, R9, R4, RZ ;  /* 0x0000000409040227 */ /* 0x001fca00078e00ff */
[----:B------:R-:W-:-:S05]  /*0e40*/  @P0 SHF.R.U32.HI R0, RZ, R5, R4 ;  /* 0x00000005ff000219 */ /* 0x000fca0000011604 */
[----:B------:R-:W-:-:S07]  /*0e50*/  IMAD R3, R0, R3, RZ ;  /* 0x0000000300037224 */ /* 0x000fce00078e02ff */
.L_x_2193:
[----:B------:R-:W0:Y:S01]  /*0e60*/  LDC R171, c[0x0][0x448] ;  /* 0x00011200ffab7b82 */ /* 0x000e220000000800 */
[----:B------:R-:W-:Y:S01]  /*0e70*/  LOP3.LUT R0, RZ, R0, RZ, 0x33, !PT ;  /* 0x00000000ff007212 */ /* 0x000fe200078e33ff */
[----:B------:R-:W-:Y:S01]  /*0e80*/  ULDC UR4, c[0x0][0xc3c] ;  /* 0x00030f0000047ab9 */ /* 0x000fe20000000800 */
[----:B------:R-:W-:Y:S01]  /*0e90*/  ULDC.64 UR6, c[0x0][0x418] ;  /* 0x0001060000067ab9 */ /* 0x000fe20000000a00 */
[----:B------:R-:W-:Y:S01]  /*0ea0*/  ULDC UR42, c[0x0][0x424] ;  /* 0x00010900002a7ab9 */ /* 0x000fe20000000800 */
[----:B------:R-:W-:Y:S01]  /*0eb0*/  UISETP.NE.U32.AND UP0, UPT, UR6, URZ, UPT ;  /* 0x0000003f0600728c */ /* 0x000fe2000bf05070 */
[----:B------:R-:W-:Y:S01]  /*0ec0*/  VIADD R0, R0, UR4 ;  /* 0x0000000400007c36 */ /* 0x000fe20008000000 */
[----:B------:R-:W-:Y:S01]  /*0ed0*/  ULDC UR4, c[0x0][0x288] ;  /* 0x0000a20000047ab9 */ /* 0x000fe20000000800 */
[----:B------:R-:W1:Y:S01]  /*0ee0*/  LDC R161, c[0x0][0xc48] ;  /* 0x00031200ffa17b82 */ /* 0x000e620000000800 */
[----:B------:R-:W-:Y:S01]  /*0ef0*/  UISETP.NE.AND.EX UP0, UPT, UR7, URZ, UPT, UP0 ;  /* 0x0000003f0700728c */ /* 0x000fe2000bf05300 */
[----:B------:R-:W-:Y:S01]  /*0f00*/  IMAD.SHL.U32 R16, R0, 0x80, RZ ;  /* 0x0000008000107824 */ /* 0x000fe200078e00ff */
[----:B------:R-:W-:Y:S01]  /*0f10*/  UIADD3 UR4, -UR4, 0x60, URZ ;  /* 0x0000006004047890 */ /* 0x000fe2000fffe13f */
[----:B------:R-:W-:Y:S01]  /*0f20*/  IMAD.IADD R3, R9, 0x1, -R3 ;  /* 0x0000000109037824 */ /* 0x000fe200078e0a03 */
[----:B------:R-:W-:Y:S01]  /*0f30*/  USEL UR42, UR42, 0x1, UP0 ;  /* 0x000000012a2a7887 */ /* 0x000fe20008000000 */
[----:B------:R-:W-:-:S02]  /*0f40*/  CS2R R88, SRZ ;  /* 0x0000000000587805 */ /* 0x000fc4000001ff00 */
[----:B------:R-:W-:Y:S01]  /*0f50*/  IADD3 R0, R16, 0x7f, RZ ;  /* 0x0000007f10007810 */ /* 0x000fe20007ffe0ff */
[----:B------:R-:W-:Y:S01]  /*0f60*/  ULDC UR5, c[0x0][0x2f0] ;  /* 0x0000bc0000057ab9 */ /* 0x000fe20000000800 */
[----:B------:R-:W-:Y:S01]  /*0f70*/  ULDC UR6, c[0x0][0xc54] ;  /* 0x0003150000067ab9 */ /* 0x000fe20000000800 */
[----:B------:R-:W-:Y:S01]  /*0f80*/  UIMAD UR4, UR42, UR5, UR4 ;  /* 0x000000052a0472a4 */ /* 0x000fe2000f8e0204 */
[----:B------:R-:W-:Y:S01]  /*0f90*/  IMAD R9, R2, UR6, R3 ;  /* 0x0000000602097c24 */ /* 0x000fe2000f8e0203 */
[----:B------:R-:W-:Y:S01]  /*0fa0*/  CS2R R86, SRZ ;  /* 0x0000000000567805 */ /* 0x000fe2000001ff00 */
[----:B------:R-:W-:Y:S01]  /*0fb0*/  IMAD.MOV.U32 R4, RZ, RZ, R0 ;  /* 0x000000ffff047224 */ /* 0x000fe200078e0000 */
[----:B------:R-:W-:Y:S01]  /*0fc0*/  CS2R R84, SRZ ;  /* 0x0000000000547805 */ /* 0x000fe2000001ff00 */
[----:B------:R-:W-:Y:S01]  /*0fd0*/  IMAD.MOV.U32 R23, RZ, RZ, R9 ;  /* 0x000000ffff177224 */ /* 0x000fe200078e0009 */
[----:B0-----:R-:W-:Y:S02]  /*0fe0*/  ISETP.NE.AND P1, PT, R171, 0x1, PT ;  /* 0x00000001ab00780c */ /* 0x001fe40003f25270 */
[----:B------:R-:W-:-:S02]  /*0ff0*/  CS2R R82, SRZ ;  /* 0x0000000000527805 */ /* 0x000fc4000001ff00 */
[----:B------:R-:W-:Y:S02]  /*1000*/  CS2R R80, SRZ ;  /* 0x0000000000507805 */ /* 0x000fe4000001ff00 */
[----:B------:R-:W-:Y:S02]  /*1010*/  CS2R R78, SRZ ;  /* 0x00000000004e7805 */ /* 0x000fe4000001ff00 */
[----:B------:R-:W-:Y:S02]  /*1020*/  CS2R R76, SRZ ;  /* 0x00000000004c7805 */ /* 0x000fe4000001ff00 */
[----:B------:R-:W-:Y:S01]  /*1030*/  CS2R R74, SRZ ;  /* 0x00000000004a7805 */ /* 0x000fe2000001ff00 */
[----:B------:R-:W-:Y:S01]  /*1040*/  IMAD.MOV.U32 R73, RZ, RZ, RZ ;  /* 0x000000ffff497224 */ /* 0x000fe200078e00ff */
[----:B------:R-:W-:Y:S02]  /*1050*/  CS2R R44, SRZ ;  /* 0x00000000002c7805 */ /* 0x000fe4000001ff00 */
[----:B-1----:R-:W-:-:S02]  /*1060*/  ISETP.NE.AND P0, PT, R161, 0x1, PT ;  /* 0x00000001a100780c */ /* 0x002fc40003f05270 */
[----:B------:R-:W-:Y:S02]  /*1070*/  CS2R R70, SRZ ;  /* 0x0000000000467805 */ /* 0x000fe4000001ff00 */
[----:B------:R-:W-:Y:S02]  /*1080*/  CS2R R68, SRZ ;  /* 0x0000000000447805 */ /* 0x000fe4000001ff00 */
[----:B------:R-:W-:Y:S02]  /*1090*/  CS2R R66, SRZ ;  /* 0x0000000000427805 */ /* 0x000fe4000001ff00 */
[----:B------:R-:W-:Y:S01]  /*10a0*/  CS2R R64, SRZ ;  /* 0x0000000000407805 */ /* 0x000fe2000001ff00 */
[----:B------:R-:W0:Y:S01]  /*10b0*/  @P1 LDC R5, c[0x0][0x44c] ;  /* 0x00011300ff051b82 */ /* 0x000e220000000800 */
[----:B------:R-:W-:Y:S02]  /*10c0*/  CS2R R62, SRZ ;  /* 0x00000000003e7805 */ /* 0x000fe4000001ff00 */
[----:B------:R-:W-:Y:S01]  /*10d0*/  CS2R R60, SRZ ;  /* 0x00000000003c7805 */ /* 0x000fe2000001ff00 */
[----:B------:R-:W-:Y:S01]  /*10e0*/  IMAD.MOV.U32 R59, RZ, RZ, RZ ;  /* 0x000000ffff3b7224 */ /* 0x000fe200078e00ff */
[----:B------:R-:W-:-:S02]  /*10f0*/  MOV R50, RZ ;  /* 0x000000ff00327202 */ /* 0x000fc40000000f00 */
[----:B------:R-:W-:Y:S02]  /*1100*/  CS2R R56, SRZ ;  /* 0x0000000000387805 */ /* 0x000fe4000001ff00 */
[----:B------:R-:W-:Y:S02]  /*1110*/  CS2R R54, SRZ ;  /* 0x0000000000367805 */ /* 0x000fe4000001ff00 */
[----:B------:R-:W-:Y:S01]  /*1120*/  CS2R R52, SRZ ;  /* 0x0000000000347805 */ /* 0x000fe2000001ff00 */
[----:B------:R-:W1:Y:S01]  /*1130*/  @P1 LDC R8, c[0x0][0x450] ;  /* 0x00011400ff081b82 */ /* 0x000e620000000800 */
[----:B------:R-:W-:Y:S02]  /*1140*/  CS2R R100, SRZ ;  /* 0x0000000000647805 */ /* 0x000fe4000001ff00 */
[----:B------:R-:W-:Y:S02]  /*1150*/  CS2R R96, SRZ ;  /* 0x0000000000607805 */ /* 0x000fe4000001ff00 */
[----:B------:R-:W-:-:S02]  /*1160*/  CS2R R48, SRZ ;  /* 0x0000000000307805 */ /* 0x000fc4000001ff00 */
[----:B------:R-:W-:Y:S02]  /*1170*/  CS2R R102, SRZ ;  /* 0x0000000000667805 */ /* 0x000fe4000001ff00 */
[----:B------:R-:W-:Y:S02]  /*1180*/  CS2R R98, SRZ ;  /* 0x0000000000627805 */ /* 0x000fe4000001ff00 */
[----:B------:R-:W-:Y:S02]  /*1190*/  CS2R R90, SRZ ;  /* 0x00000000005a7805 */ /* 0x000fe4000001ff00 */
[----:B------:R-:W-:Y:S01]  /*11a0*/  CS2R R104, SRZ ;  /* 0x0000000000687805 */ /* 0x000fe2000001ff00 */
[----:B------:R-:W2:Y:S01]  /*11b0*/  @P0 LDC R6, c[0x0][0xc4c] ;  /* 0x00031300ff060b82 */ /* 0x000ea20000000800 */
[----:B------:R-:W-:Y:S01]  /*11c0*/  CS2R R92, SRZ ;  /* 0x00000000005c7805 */ /* 0x000fe2000001ff00 */
[----:B------:R-:W-:Y:S01]  /*11d0*/  IMAD.MOV.U32 R106, RZ, RZ, RZ ;  /* 0x000000ffff6a7224 */ /* 0x000fe200078e00ff */
[----:B------:R-:W-:Y:S01]  /*11e0*/  CS2R R94, SRZ ;  /* 0x00000000005e7805 */ /* 0x000fe2000001ff00 */
[----:B------:R-:W-:Y:S01]  /*11f0*/  IMAD.MOV.U32 R108, RZ, RZ, RZ ;  /* 0x000000ffff6c7224 */ /* 0x000fe200078e00ff */
[----:B------:R-:W-:Y:S01]  /*1200*/  MOV R29, RZ ;  /* 0x000000ff001d7202 */ /* 0x000fe20000000f00 */
[----:B------:R-:W-:-:S02]  /*1210*/  IMAD.MOV.U32 R30, RZ, RZ, RZ ;  /* 0x000000ffff1e7224 */ /* 0x000fc400078e00ff */
[----:B0-----:R-:W-:Y:S01]  /*1220*/  @P1 IMAD.HI.U32 R5, R0, R5, RZ ;  /* 0x0000000500051227 */ /* 0x001fe200078e00ff */
[----:B------:R-:W0:Y:S03]  /*1230*/  @P0 LDC R7, c[0x0][0xc50] ;  /* 0x00031400ff070b82 */ /* 0x000e260000000800 */
[----:B------:R-:W-:Y:S02]  /*1240*/  IMAD.MOV.U32 R27, RZ, RZ, RZ ;  /* 0x000000ffff1b7224 */ /* 0x000fe400078e00ff */
[----:B------:R-:W-:Y:S01]  /*1250*/  IMAD.MOV.U32 R110, RZ, RZ, RZ ;  /* 0x000000ffff6e7224 */ /* 0x000fe200078e00ff */
[----:B-1----:R-:W-:-:S04]  /*1260*/  @P1 SHF.R.U32.HI R4, RZ, R8, R5 ;  /* 0x00000008ff041219 */ /* 0x002fc80000011605 */
[----:B------:R-:W-:Y:S01]  /*1270*/  IADD3 R4, R4, UR4, RZ ;  /* 0x0000000404047c10 */ /* 0x000fe2000fffe0ff */
[----:B------:R-:W-:Y:S01]  /*1280*/  UIMAD UR4, UR42, UR5, 0x5f ;  /* 0x0000005f2a0474a4 */ /* 0x000fe2000f8e0205 */
[----:B--2---:R-:W-:-:S03]  /*1290*/  @P0 IMAD.HI.U32 R0, R9, R6, RZ ;  /* 0x0000000609000227 */ /* 0x004fc600078e00ff */
[----:B------:R-:W-:Y:S01]  /*12a0*/  UIMAD.WIDE UR4, UR4, 0x2aaaaaab, URZ ;  /* 0x2aaaaaab040478a5 */ /* 0x000fe2000f8e023f */
[----:B------:R-:W-:-:S03]  /*12b0*/  IMAD.HI R4, R4, 0x2aaaaaab, RZ ;  /* 0x2aaaaaab04047827 */ /* 0x000fc600078e02ff */
[----:B------:R-:W-:Y:S02]  /*12c0*/  USHF.R.U32.HI UR4, URZ, 0x1f, UR5 ;  /* 0x0000001f3f047899 */ /* 0x000fe40008011605 */
[----:B------:R-:W-:Y:S02]  /*12d0*/  SHF.R.U32.HI R3, RZ, 0x1f, R4 ;  /* 0x0000001fff037819 */ /* 0x000fe40000011604 */
[----:B------:R-:W-:Y:S01]  /*12e0*/  ULEA.HI.SX32 UR4, UR5, UR4, 0x1c ;  /* 0x0000000405047291 */ /* 0x000fe2000f8fe23f */
[----:B0-----:R-:W-:Y:S02]  /*12f0*/  @P0 SHF.R.U32.HI R23, RZ, R7, R0 ;  /* 0x00000007ff170219 */ /* 0x001fe40000011600 */
[----:B------:R-:W-:Y:S02]  /*1300*/  CS2R R6, SRZ ;  /* 0x0000000000067805 */ /* 0x000fe4000001ff00 */
[----:B------:R-:W-:Y:S02]  /*1310*/  LEA.HI.SX32 R3, R4, R3, 0x1c ;  /* 0x0000000304037211 */ /* 0x000fe400078fe2ff */
[----:B------:R-:W-:Y:S01]  /*1320*/  PLOP3.LUT P0, PT, PT, PT, PT, 0x80, 0x0 ;  /* 0x000000000000781c */ /* 0x000fe20003f0f070 */
[----:B------:R-:W-:Y:S01]  /*1330*/  IMAD.MOV R0, RZ, RZ, -R23 ;  /* 0x000000ffff007224 */ /* 0x000fe200078e0a17 */
[----:B------:R-:W-:Y:S01]  /*1340*/  VIMNMX R72, R3, UR4, PT ;  /* 0x0000000403487c48 */ /* 0x000fe2000bfe0100 */
[----:B------:R-:W-:-:S02]  /*1350*/  IMAD.MOV.U32 R3, RZ, RZ, RZ ;  /* 0x000000ffff037224 */ /* 0x000fc400078e00ff */
[----:B------:R-:W-:Y:S01]  /*1360*/  IMAD R161, R161, R0, R9 ;  /* 0x00000000a1a17224 */ /* 0x000fe200078e0209 */
[----:B------:R-:W-:-:S13]  /*1370*/  ISETP.GE.AND P1, PT, R72, 0x1, PT ;  /* 0x000000014800780c */ /* 0x000fda0003f26270 */
[----:B------:R-:W-:Y:S05]  /*1380*/  @!P1 BRA `(.L_x_2194) ;  /* 0x0000008000ac9947 */ /* 0x000fea0003800000 */
        /* <DEDUP_REMOVED lines=18> */
[----:B------:R-:W-:Y:S01]  /*14b0*/  MOV R4, UR4 ;  /* 0x0000000400047c02 */ /* 0x000fe20008000f00 */
[----:B------:R0:W1:Y:S01]  /*14c0*/  LDC.64 R2, c[0x4][R0] ;  /* 0x0100000000027b82 */ /* 0x0000620000000a00 */
[----:B------:R-:W-:Y:S01]  /*14d0*/  IMAD.U32 R5, RZ, RZ, UR5 ;  /* 0x00000005ff057e24 */ /* 0x000fe2000f8e00ff */
[----:B------:R-:W-:Y:S01]  /*14e0*/  ULDC.64 UR4, c[0x4][0x98] ;  /* 0x0100260000047ab9 */ /* 0x000fe20000000a00 */
[----:B------:R-:W-:Y:S01]  /*14f0*/  MOV R10, UR6 ;  /* 0x00000006000a7c02 */ /* 0x000fe20008000f00 */
[----:B------:R-:W-:Y:S01]  /*1500*/  IMAD.U32 R6, RZ, RZ, UR4 ;  /* 0x00000004ff067e24 */ /* 0x000fe2000f8e00ff */
[----:B------:R-:W-:Y:S01]  /*1510*/  MOV R13, RZ ;  /* 0x000000ff000d7202 */ /* 0x000fe20000000f00 */
[----:B------:R-:W-:-:S02]  /*1520*/  IMAD.U32 R7, RZ, RZ, UR5 ;  /* 0x00000005ff077e24 */ /* 0x000fc4000f8e00ff */
[----:B------:R-:W-:Y:S02]  /*1530*/  IMAD.U32 R11, RZ, RZ, UR7 ;  /* 0x00000007ff0b7e24 */ /* 0x000fe4000f8e00ff */
[----:B------:R-:W-:Y:S02]  /*1540*/  IMAD.MOV.U32 R8, RZ, RZ, 0x70 ;  /* 0x00000070ff087424 */ /* 0x000fe400078e00ff */
[----:B0-----:R-:W-:-:S07]  /*1550*/  IMAD.MOV.U32 R12, RZ, RZ, 0x1 ;  /* 0x00000001ff0c7424 */ /* 0x001fce00078e00ff */
[----:B------:R-:W-:-:S07]  /*1560*/  LEPC R20, `(.L_x_2195) ;  /* 0x000000001014794e */ /* 0x000fce0000000000 */
[----:B-1----:R-:W-:Y:S05]  /*1570*/  CALL.ABS.NOINC R2 ;  /* 0x0000000002007343 */ /* 0x002fea0003c00000 */
.L_x_2195:
        /* <DEDUP_REMOVED lines=8> */
.L_x_2312:
[----:B------:R-:W-:Y:S05]  /*1600*/  @!P0 BRA `(.L_x_2197) ;  /* 0x0000000000048947 */ /* 0x000fea0003800000 */
[----:B------:R-:W-:Y:S01]  /*1610*/  BPT.TRAP 0x1 ;  /* 0x000000040000795c */ /* 0x000fe20000300000 */
.L_x_2197:
[----:B0-----:R-:W-:Y:S01]  /*1620*/  IMAD.U32 R0, RZ, RZ, UR39 ;  /* 0x00000027ff007e24 */ /* 0x001fe2000f8e00ff */
[----:B------:R-:W-:-:S04]  /*1630*/  MOV R3, UR38 ;  /* 0x0000002600037c02 */ /* 0x000fc80008000f00 */
[----:B------:R-:W-:Y:S02]  /*1640*/  LEA R0, R0, UR40, 0x3 ;  /* 0x0000002800007c11 */ /* 0x000fe4000f8e18ff */
[----:B------:R-:W-:-:S04]  /*1650*/  SHF.L.U32 R3, R3, 0x1f, RZ ;  /* 0x0000001f03037819 */ /* 0x000fc800000006ff */
[----:B------:R0:W1:Y:S01]  /*1660*/  SYNCS.PHASECHK.TRANS64.TRYWAIT P1, [R0+URZ+0x2a830], R3 ;  /* 0x02a83003000075a7 */ /* 0x000062000802017f */
[----:B------:R-:W-:Y:S05]  /*1670*/  @!P0 BRA `(.L_x_2198) ;  /* 0x0000000000048947 */ /* 0x000fea0003800000 */
[----:B------:R-:W-:Y:S01]  /*1680*/  BPT.TRAP 0x1 ;  /* 0x000000040000795c */ /* 0x000fe20000300000 */
.L_x_2198:
[----:B-1----:R-:W-:Y:S05]  /*1690*/  @P1 BRA `(.L_x_2199) ;  /* 0x0000000000081947 */ /* 0x002fea0003800000 */
[----:B------:R-:W1:Y:S02]  /*16a0*/  SYNCS.PHASECHK.TRANS64.TRYWAIT P1, [R0+URZ+0x2a830], R3 ;  /* 0x02a83003000075a7 */ /* 0x000e64000802017f */
[----:B-1----:R-:W-:Y:S05]  /*16b0*/  @!P1 BRA `(.L_x_2200) ;  /* 0x000000dc00489947 */ /* 0x002fea0003800000 */
.L_x_2199:
        /* <DEDUP_REMOVED lines=31> */
[----:B01----:R-:W-:Y:S01]  /*18b0*/  MOV R3, UR9 ;  /* 0x0000000900037c02 */ /* 0x003fe20008000f00 */
        /* <DEDUP_REMOVED lines=67> */
.L_x_2201:
[----:B------:R-:W-:Y:S01]  /*1cf0*/  ISETP.NE.AND P4, PT, R171, 0x1, PT ;  /* 0x00000001ab00780c */ /* 0x000fe20003f85270 */
[----:B------:R-:W-:Y:S01]  /*1d00*/  IMAD.IADD R13, R19, 0x1, R16 ;  /* 0x00000001130d7824 */ /* 0x000fe200078e0210 */
[----:B------:R-:W0:Y:S01]  /*1d10*/  LDC R6, c[0x0][0x2f0] ;  /* 0x0000bc00ff067b82 */ /* 0x000e220000000800 */
[----:B------:R-:W-:Y:S02]  /*1d20*/  ULDC UR4, c[0x0][0x9d8] ;  /* 0x0002760000047ab9 */ /* 0x000fe40000000800 */
[----:B------:R-:W-:Y:S01]  /*1d30*/  FMUL.FTZ R11, R29, UR4 ;  /* 0x000000041d0b7c20 */ /* 0x000fe20008410000 */
[----:B------:R-:W-:Y:S02]  /*1d40*/  IMAD R29, R72, -0x60, RZ ;  /* 0xffffffa0481d7824 */ /* 0x000fe400078e02ff */
[----:B------:R-:W-:Y:S01]  /*1d50*/  FMUL.FTZ R26, R26, UR4 ;  /* 0x000000041a1a7c20 */ /* 0x000fe20008410000 */
[----:B------:R-:W-:Y:S01]  /*1d60*/  FMUL.FTZ R27, R27, UR4 ;  /* 0x000000041b1b7c20 */ /* 0x000fe20008410000 */
[----:B------:R-:W-:Y:S01]  /*1d70*/  FMUL.FTZ R30, R30, UR4 ;  /* 0x000000041e1e7c20 */ /* 0x000fe20008410000 */
[----:B------:R-:W-:-:S02]  /*1d80*/  VIADD R15, R29, 0x61 ;  /* 0x000000611d0f7836 */ /* 0x000fc40000000000 */
[----:B------:R-:W-:Y:S01]  /*1d90*/  FMUL.FTZ R10, R25, UR4 ;  /* 0x00000004190a7c20 */ /* 0x000fe20008410000 */
[----:B------:R-:W-:Y:S01]  /*1da0*/  FMUL.FTZ R31, R31, UR4 ;  /* 0x000000041f1f7c20 */ /* 0x000fe20008410000 */
[----:B------:R-:W1:Y:S01]  /*1db0*/  @P4 LDC R8, c[0x0][0x44c] ;  /* 0x00011300ff084b82 */ /* 0x000e620000000800 */
[----:B------:R-:W-:Y:S01]  /*1dc0*/  IMAD R15, R18, -0x2, R15 ;  /* 0xfffffffe120f7824 */ /* 0x000fe200078e020f */
[----:B------:R-:W2:Y:S01]  /*1dd0*/  MUFU.TANH R26, R26 ;  /* 0x0000001a001a7308 */ /* 0x000ea20000002400 */
[----:B------:R-:W-:Y:S01]  /*1de0*/  FMUL.FTZ R34, R34, UR4 ;  /* 0x0000000422227c20 */ /* 0x000fe20008410000 */
[----:B------:R-:W-:Y:S01]  /*1df0*/  FMUL.FTZ R35, R35, UR4 ;  /* 0x0000000423237c20 */ /* 0x000fe20008410000 */
[----:B------:R-:W-:Y:S01]  /*1e00*/  FMUL.FTZ R36, R36, UR4 ;  /* 0x0000000424247c20 */ /* 0x000fe20008410000 */
[----:B------:R-:W-:Y:S01]  /*1e10*/  FMUL.FTZ R38, R38, UR4 ;  /* 0x0000000426267c20 */ /* 0x000fe20008410000 */
[----:B------:R-:W-:Y:S01]  /*1e20*/  FMUL.FTZ R46, R46, UR4 ;  /* 0x000000042e2e7c20 */ /* 0x000fe20008410000 */
[----:B------:R-:W3:Y:S01]  /*1e30*/  @P4 LDC R14, c[0x0][0x450] ;  /* 0x00011400ff0e4b82 */ /* 0x000ee20000000800 */
[----:B------:R-:W-:Y:S01]  /*1e40*/  FMUL.FTZ R39, R39, UR4 ;  /* 0x0000000427277c20 */ /* 0x000fe20008410000 */
[----:B------:R-:W4:Y:S01]  /*1e50*/  MUFU.TANH R25, R27 ;  /* 0x0000001b00197308 */ /* 0x000f220000002400 */
[----:B------:R-:W-:Y:S01]  /*1e60*/  FMUL.FTZ R50, R50, UR4 ;  /* 0x0000000432327c20 */ /* 0x000fe20008410000 */
[----:B------:R-:W-:Y:S01]  /*1e70*/  FMUL.FTZ R42, R42, UR4 ;  /* 0x000000042a2a7c20 */ /* 0x000fe20008410000 */
[----:B0-----:R-:W-:-:S02]  /*1e80*/  IMAD R20, R6, UR42, R15 ;  /* 0x0000002a06147c24 */ /* 0x001fc4000f8e020f */
        /* <DEDUP_REMOVED lines=10> */
[----:B-1----:R-:W-:-:S04]  /*1f30*/  @P4 IMAD.HI.U32 R7, R13, R8, RZ ;  /* 0x000000080d074227 */ /* 0x002fc800078e00ff */
[----:B------:R-:W-:Y:S01]  /*1f40*/  FMUL.FTZ R66, R66, UR4 ;  /* 0x0000000442427c20 */ /* 0x000fe20008410000 */
[----:B------:R-:W1:Y:S01]  /*1f50*/  MUFU.TANH R31, R31 ;  /* 0x0000001f001f7308 */ /* 0x000e620000002400 */
[----:B------:R-:W-:Y:S01]  /*1f60*/  FMUL.FTZ R67, R67, UR4 ;  /* 0x0000000443437c20 */ /* 0x000fe20008410000 */
[----:B------:R-:W-:Y:S02]  /*1f70*/  IMAD R8, R6, UR42, R29 ;  /* 0x0000002a06087c24 */ /* 0x000fe4000f8e021d */
[----:B------:R-:W-:Y:S01]  /*1f80*/  FMUL.FTZ R70, R70, UR4 ;  /* 0x0000000446467c20 */ /* 0x000fe20008410000 */
[----:B------:R-:W-:Y:S01]  /*1f90*/  FMUL.FTZ R71, R71, UR4 ;  /* 0x0000000447477c20 */ /* 0x000fe20008410000 */
[----:B------:R-:W-:Y:S01]  /*1fa0*/  FMUL.FTZ R9, R24, UR4 ;  /* 0x0000000418097c20 */ /* 0x000fe20008410000 */
[----:B---3--:R-:W-:Y:S01]  /*1fb0*/  @P4 SHF.R.U32.HI R13, RZ, R14, R7 ;  /* 0x0000000eff0d4219 */ /* 0x008fe20000011607 */
[----:B------:R-:W-:Y:S01]  /*1fc0*/  VIADD R29, R8, 0x60 ;  /* 0x00000060081d7836 */ /* 0x000fe20000000000 */
[----:B------:R-:W3:Y:S01]  /*1fd0*/  LDC R7, c[0x0][0x288] ;  /* 0x0000a200ff077b82 */ /* 0x000ee20000000800 */
[----:B------:R-:W-:Y:S01]  /*1fe0*/  MUFU.TANH R34, R34 ;  /* 0x0000002200227308 */ /* 0x000fe20000002400 */
[----:B------:R-:W-:Y:S01]  /*1ff0*/  FMUL.FTZ R12, R28, UR4 ;  /* 0x000000041c0c7c20 */ /* 0x000fe20008410000 */
[----:B------:R-:W3:Y:S01]  /*2000*/  SHFL.IDX PT, R21, R13, 0x1, 0x1c1f ;  /* 0x003c1f000d157f89 */ /* 0x000ee200000e0000 */
[----:B------:R-:W-:-:S02]  /*2010*/  IMAD R14, R18, -0x2, R29 ;  /* 0xfffffffe120e7824 */ /* 0x000fc400078e021d */
[----:B------:R-:W-:Y:S01]  /*2020*/  FMUL.FTZ R32, R32, UR4 ;  /* 0x0000000420207c20 */ /* 0x000fe20008410000 */
[----:B------:R-:W-:Y:S01]  /*2030*/  FMUL.FTZ R33, R33, UR4 ;  /* 0x0000000421217c20 */ /* 0x000fe20008410000 */
[----:B------:R-:W-:Y:S01]  /*2040*/  SHFL.IDX PT, R13, R13, RZ, 0x1c1f ;  /* 0x001c1fff0d0d7589 */ /* 0x000fe200000e0000 */
[----:B------:R-:W-:Y:S01]  /*2050*/  FMUL.FTZ R37, R37, UR4 ;  /* 0x0000000425257c20 */ /* 0x000fe20008410000 */
[----:B------:R-:W5:Y:S01]  /*2060*/  MUFU.TANH R35, R35 ;  /* 0x0000002300237308 */ /* 0x000f620000002400 */
[----:B------:R-:W-:Y:S01]  /*2070*/  FMUL.FTZ R40, R40, UR4 ;  /* 0x0000000428287c20 */ /* 0x000fe20008410000 */
[----:B------:R-:W-:Y:S01]  /*2080*/  FMUL.FTZ R41, R41, UR4 ;  /* 0x0000000429297c20 */ /* 0x000fe20008410000 */
[----:B------:R-:W-:Y:S01]  /*2090*/  FMUL.FTZ R44, R44, UR4 ;  /* 0x000000042c2c7c20 */ /* 0x000fe20008410000 */
[----:B------:R-:W-:Y:S01]  /*20a0*/  FMUL.FTZ R45, R45, UR4 ;  /* 0x000000042d2d7c20 */ /* 0x000fe20008410000 */
[----:B------:R-:W-:Y:S01]  /*20b0*/  FMUL.FTZ R48, R48, UR4 ;  /* 0x0000000430307c20 */ /* 0x000fe20008410000 */
[----:B------:R-:W-:Y:S01]  /*20c0*/  FMUL.FTZ R49, R49, UR4 ;  /* 0x0000000431317c20 */ /* 0x000fe20008410000 */
[----:B------:R-:W-:Y:S01]  /*20d0*/  FMUL.FTZ R52, R52, UR4 ;  /* 0x0000000434347c20 */ /* 0x000fe20008410000 */
[----:B------:R2:W-:Y:S01]  /*20e0*/  MUFU.TANH R27, R36 ;  /* 0x00000024001b7308 */ /* 0x0005e20000002400 */
        /* <DEDUP_REMOVED lines=8> */
[----:B------:R-:W-:Y:S01]  /*2170*/  FMUL.FTZ R68, R68, UR4 ;  /* 0x0000000444447c20 */ /* 0x000fe20008410000 */
[----:B---3--:R-:W-:Y:S01]  /*2180*/  IADD3 R21, R21, -R7, R20 ;  /* 0x8000000715157210 */ /* 0x008fe20007ffe014 */
[----:B------:R-:W-:Y:S01]  /*2190*/  FMUL.FTZ R69, R69, UR4 ;  /* 0x0000000445457c20 */ /* 0x000fe20008410000 */
[----:B------:R-:W-:-:S02]  /*21a0*/  ULDC UR4, c[0x0][0x988] ;  /* 0x0002620000047ab9 */ /* 0x000fc40000000800 */
[----:B------:R-:W-:Y:S02]  /*21b0*/  VIMNMX R21, R14, R21, PT ;  /* 0x000000150e157248 */ /* 0x000fe40003fe0100 */
[----:B------:R0:W-:Y:S02]  /*21c0*/  MUFU.TANH R84, R46 ;  /* 0x0000002e00547308 */ /* 0x0001e40000002400 */
[C---:B------:R-:W-:Y:S02]  /*21d0*/  ISETP.GT.AND P1, PT, R21.reuse, RZ, PT ;  /* 0x000000ff1500720c */ /* 0x040fe40003f24270 */
[C---:B------:R-:W-:Y:S02]  /*21e0*/  ISETP.GT.AND P2, PT, R21.reuse, 0x1, PT ;  /* 0x000000011500780c */ /* 0x040fe40003f44270 */
[----:B------:R-:W-:Y:S02]  /*21f0*/  ISETP.GT.AND P3, PT, R21, 0x8, PT ;  /* 0x000000081500780c */ /* 0x000fe40003f64270 */
[----:B--2---:R-:W-:Y:S01]  /*2200*/  FSEL R36, R26, -INF , P1 ;  /* 0xff8000001a247808 */ /* 0x004fe20000800000 */
[----:B------:R-:W2:Y:S01]  /*2210*/  MUFU.TANH R39, R39 ;  /* 0x0000002700277308 */ /* 0x000ea20000002400 */
[----:B----4-:R-:W-:-:S02]  /*2220*/  FSEL R25, R25, -INF , P2 ;  /* 0xff80000019197808 */ /* 0x010fc40001000000 */
[C---:B------:R-:W-:Y:S02]  /*2230*/  ISETP.GT.AND P1, PT, R21.reuse, 0x9, PT ;  /* 0x000000091500780c */ /* 0x040fe40003f24270 */
[----:B0-----:R-:W-:Y:S02]  /*2240*/  FSEL R46, R30, -INF , P3 ;  /* 0xff8000001e2e7808 */ /* 0x001fe40001800000 */
[----:B------:R-:W-:Y:S01]  /*2250*/  FMNMX.FTZ R15, R36, R25, !PT ;  /* 0x00000019240f7209 */ /* 0x000fe20007810000 */
[----:B------:R1:W-:Y:S01]  /*2260*/  MUFU.TANH R88, R50 ;  /* 0x0000003200587308 */ /* 0x0003e20000002400 */
[----:B------:R-:W-:Y:S02]  /*2270*/  ISETP.GT.AND P2, PT, R21, 0x10, PT ;  /* 0x000000101500780c */ /* 0x000fe40003f44270 */
[----:B------:R-:W-:-:S05]  /*2280*/  FMNMX.FTZ R15, R46, R15, !PT ;  /* 0x0000000f2e0f7209 */ /* 0x000fca0007810000 */
[----:B------:R-:W0:Y:S01]  /*2290*/  MUFU.TANH R42, R42 ;  /* 0x0000002a002a7308 */ /* 0x000e220000002400 */
[----:B-1----:R-:W-:Y:S02]  /*22a0*/  FSEL R50, R31, -INF , P1 ;  /* 0xff8000001f327808 */ /* 0x002fe40000800000 */
[----:B------:R-:W-:Y:S02]  /*22b0*/  ISETP.GT.AND P1, PT, R21, 0x11, PT ;  /* 0x000000111500780c */ /* 0x000fe40003f24270 */
[----:B------:R-:W-:Y:S02]  /*22c0*/  FMNMX.FTZ R15, R50, R15, !PT ;  /* 0x0000000f320f7209 */ /* 0x000fe40007810000 */
[----:B-----5:R-:W-:Y:S01]  /*22d0*/  FSEL R74, R35, -INF , P1 ;  /* 0xff800000234a7808 */ /* 0x020fe20000800000 */
[----:B------:R1:W-:Y:S01]  /*22e0*/  MUFU.TANH R92, R54 ;  /* 0x00000036005c7308 */ /* 0x0003e20000002400 */
[----:B------:R-:W-:Y:S01]  /*22f0*/  ISETP.GT.AND P1, PT, R21, 0x19, PT ;  /* 0x000000191500780c */ /* 0x000fe20003f24270 */
[----:B------:R-:W3:Y:S03]  /*2300*/  @P4 LDC R35, c[0x0][0x44c] ;  /* 0x00011300ff234b82 */ /* 0x000ee60000000800 */
[----:B--2---:R-:W-:Y:S01]  /*2310*/  FSEL R78, R39, -INF , P1 ;  /* 0xff800000274e7808 */ /* 0x004fe20000800000 */
[----:B------:R-:W-:Y:S01]  /*2320*/  IMAD R39, R6, UR42, -R7 ;  /* 0x0000002a06277c24 */ /* 0x000fe2000f8e0a07 */
[----:B------:R-:W-:Y:S01]  /*2330*/  ISETP.GT.AND P1, PT, R21, 0x21, PT ;  /* 0x000000211500780c */ /* 0x000fe20003f24270 */
[----:B------:R-:W2:Y:S01]  /*2340*/  MUFU.TANH R43, R43 ;  /* 0x0000002b002b7308 */ /* 0x000ea20000002400 */
[----:B-1----:R-:W-:-:S02]  /*2350*/  FSEL R54, R34, -INF , P2 ;  /* 0xff80000022367808 */ /* 0x002fc40001000000 */
[C---:B------:R-:W-:Y:S02]  /*2360*/  ISETP.GT.AND P2, PT, R21.reuse, 0x18, PT ;  /* 0x000000181500780c */ /* 0x040fe40003f44270 */
[----:B------:R-:W-:Y:S02]  /*2370*/  FMNMX.FTZ R15, R54, R15, !PT ;  /* 0x0000000f360f7209 */ /* 0x000fe40007810000 */
[----:B------:R-:W-:Y:S01]  /*2380*/  FSEL R76, R38, -INF , P2 ;  /* 0xff800000264c7808 */ /* 0x000fe20001000000 */
[----:B------:R-:W1:Y:S01]  /*2390*/  MUFU.TANH R47, R47 ;  /* 0x0000002f002f7308 */ /* 0x000e620000002400 */
[----:B------:R-:W-:Y:S02]  /*23a0*/  FMNMX.FTZ R15, R74, R15, !PT ;  /* 0x0000000f4a0f7209 */ /* 0x000fe40007810000 */
[----:B------:R-:W-:Y:S02]  /*23b0*/  ISETP.GT.AND P2, PT, R21, 0x20, PT ;  /* 0x000000201500780c */ /* 0x000fe40003f44270 */
[----:B------:R-:W-:-:S02]  /*23c0*/  FMNMX.FTZ R15, R76, R15, !PT ;  /* 0x0000000f4c0f7209 */ /* 0x000fc40007810000 */
[----:B0-----:R-:W-:Y:S01]  /*23d0*/  FSEL R80, R42, -INF , P2 ;  /* 0xff8000002a507808 */ /* 0x001fe20001000000 */
[----:B------:R-:W0:Y:S01]  /*23e0*/  MUFU.TANH R51, R51 ;  /* 0x0000003300337308 */ /* 0x000e220000002400 */
[----:B------:R-:W-:Y:S02]  /*23f0*/  FMNMX.FTZ R15, R78, R15, !PT ;  /* 0x0000000f4e0f7209 */ /* 0x000fe40007810000 */
[----:B------:R-:W-:Y:S02]  /*2400*/  ISETP.GT.AND P2, PT, R21, 0x28, PT ;  /* 0x000000281500780c */ /* 0x000fe40003f44270 */
[----:B--2---:R-:W-:Y:S02]  /*2410*/  FSEL R82, R43, -INF , P1 ;  /* 0xff8000002b527808 */ /* 0x004fe40000800000 */
[----:B------:R-:W-:Y:S01]  /*2420*/  FMNMX.FTZ R15, R80, R15, !PT ;  /* 0x0000000f500f7209 */ /* 0x000fe20007810000 */
[----:B------:R-:W2:Y:S01]  /*2430*/  MUFU.TANH R55, R55 ;  /* 0x0000003700377308 */ /* 0x000ea20000002400 */
[----:B------:R-:W-:-:S02]  /*2440*/  ISETP.GT.AND P1, PT, R21, 0x29, PT ;  /* 0x000000291500780c */ /* 0x000fc40003f24270 */
[----:B------:R-:W-:Y:S02]  /*2450*/  FSEL R84, R84, -INF , P2 ;  /* 0xff80000054547808 */ /* 0x000fe40001000000 */
[----:B------:R-:W-:Y:S02]  /*2460*/  FMNMX.FTZ R15, R82, R15, !PT ;  /* 0x0000000f520f7209 */ /* 0x000fe40007810000 */
[----:B------:R-:W-:Y:S01]  /*2470*/  ISETP.GT.AND P2, PT, R21, 0x30, PT ;  /* 0x000000301500780c */ /* 0x000fe20003f44270 */
[----:B------:R-:W4:Y:S01]  /*2480*/  MUFU.TANH R58, R58 ;  /* 0x0000003a003a7308 */ /* 0x000f220000002400 */
[----:B-1----:R-:W-:Y:S02]  /*2490*/  FSEL R86, R47, -INF , P1 ;  /* 0xff8000002f567808 */ /* 0x002fe40000800000 */
[----:B------:R-:W-:Y:S02]  /*24a0*/  FMNMX.FTZ R15, R84, R15, !PT ;  /* 0x0000000f540f7209 */ /* 0x000fe40007810000 */
[----:B------:R-:W-:-:S02]  /*24b0*/  ISETP.GT.AND P1, PT, R21, 0x31, PT ;  /* 0x000000311500780c */ /* 0x000fc40003f24270 */
[----:B------:R-:W-:Y:S01]  /*24c0*/  FSEL R88, R88, -INF , P2 ;  /* 0xff80000058587808 */ /* 0x000fe20001000000 */
[----:B------:R-:W1:Y:S01]  /*24d0*/  MUFU.TANH R59, R59 ;  /* 0x0000003b003b7308 */ /* 0x000e620000002400 */
[----:B------:R-:W-:Y:S02]  /*24e0*/  FMNMX.FTZ R15, R86, R15, !PT ;  /* 0x0000000f560f7209 */ /* 0x000fe40007810000 */
[----:B------:R-:W-:Y:S02]  /*24f0*/  ISETP.GT.AND P2, PT, R21, 0x38, PT ;  /* 0x000000381500780c */ /* 0x000fe40003f44270 */
[----:B0-----:R-:W-:Y:S02]  /*2500*/  FSEL R90, R51, -INF , P1 ;  /* 0xff800000335a7808 */ /* 0x001fe40000800000 */
[----:B------:R-:W-:Y:S01]  /*2510*/  FMNMX.FTZ R15, R88, R15, !PT ;  /* 0x0000000f580f7209 */ /* 0x000fe20007810000 */
[----:B------:R-:W0:Y:S01]  /*2520*/  MUFU.TANH R62, R62 ;  /* 0x0000003e003e7308 */ /* 0x000e220000002400 */
[----:B------:R-:W-:-:S02]  /*2530*/  ISETP.GT.AND P1, PT, R21, 0x39, PT ;  /* 0x000000391500780c */ /* 0x000fc40003f24270 */
[----:B------:R-:W-:Y:S02]  /*2540*/  FSEL R92, R92, -INF , P2 ;  /* 0xff8000005c5c7808 */ /* 0x000fe40001000000 */
[----:B------:R-:W-:Y:S02]  /*2550*/  FMNMX.FTZ R15, R90, R15, !PT ;  /* 0x0000000f5a0f7209 */ /* 0x000fe40007810000 */
[----:B------:R-:W-:Y:S01]  /*2560*/  ISETP.GT.AND P2, PT, R21, 0x40, PT ;  /* 0x000000401500780c */ /* 0x000fe20003f44270 */
[----:B------:R-:W5:Y:S01]  /*2570*/  MUFU.TANH R63, R63 ;  /* 0x0000003f003f7308 */ /* 0x000f620000002400 */
[----:B--2---:R-:W-:Y:S02]  /*2580*/  FSEL R94, R55, -INF , P1 ;  /* 0xff800000375e7808 */ /* 0x004fe40000800000 */
[----:B------:R-:W-:Y:S02]  /*2590*/  FMNMX.FTZ R15, R92, R15, !PT ;  /* 0x0000000f5c0f7209 */ /* 0x000fe40007810000 */
[----:B------:R-:W-:-:S02]  /*25a0*/  ISETP.GT.AND P1, PT, R21, 0x41, PT ;  /* 0x000000411500780c */ /* 0x000fc40003f24270 */
[----:B----4-:R-:W-:Y:S01]  /*25b0*/  FSEL R96, R58, -INF , P2 ;  /* 0xff8000003a607808 */ /* 0x010fe20001000000 */
[----:B------:R-:W2:Y:S01]  /*25c0*/  MUFU.TANH R66, R66 ;  /* 0x0000004200427308 */ /* 0x000ea20000002400 */
[----:B------:R-:W-:Y:S02]  /*25d0*/  FMNMX.FTZ R15, R94, R15, !PT ;  /* 0x0000000f5e0f7209 */ /* 0x000fe40007810000 */
[----:B------:R-:W-:Y:S02]  /*25e0*/  ISETP.GT.AND P2, PT, R21, 0x48, PT ;  /* 0x000000481500780c */ /* 0x000fe40003f44270 */
[----:B-1----:R-:W-:Y:S02]  /*25f0*/  FSEL R98, R59, -INF , P1 ;  /* 0xff8000003b627808 */ /* 0x002fe40000800000 */
[----:B------:R-:W-:Y:S01]  /*2600*/  FMNMX.FTZ R15, R96, R15, !PT ;  /* 0x0000000f600f7209 */ /* 0x000fe20007810000 */
[----:B------:R-:W1:Y:S01]  /*2610*/  MUFU.TANH R67, R67 ;  /* 0x0000004300437308 */ /* 0x000e620000002400 */
[----:B------:R-:W-:-:S02]  /*2620*/  ISETP.GT.AND P1, PT, R21, 0x49, PT ;  /* 0x000000491500780c */ /* 0x000fc40003f24270 */
[----:B0-----:R-:W-:Y:S02]  /*2630*/  FSEL R100, R62, -INF , P2 ;  /* 0xff8000003e647808 */ /* 0x001fe40001000000 */
[----:B------:R-:W-:Y:S02]  /*2640*/  FMNMX.FTZ R15, R98, R15, !PT ;  /* 0x0000000f620f7209 */ /* 0x000fe40007810000 */
[----:B------:R-:W-:Y:S01]  /*2650*/  ISETP.GT.AND P2, PT, R21, 0x50, PT ;  /* 0x000000501500780c */ /* 0x000fe20003f44270 */
[----:B------:R2:W0:Y:S01]  /*2660*/  MUFU.TANH R106, R70 ;  /* 0x00000046006a7308 */ /* 0x0004220000002400 */
[----:B-----5:R-:W-:Y:S02]  /*2670*/  FSEL R102, R63, -INF , P1 ;  /* 0xff8000003f667808 */ /* 0x020fe40000800000 */
[----:B------:R-:W-:Y:S02]  /*2680*/  FMNMX.FTZ R15, R100, R15, !PT ;  /* 0x0000000f640f7209 */ /* 0x000fe40007810000 */
[----:B------:R-:W-:-:S02]  /*2690*/  ISETP.GT.AND P1, PT, R21, 0x51, PT ;  /* 0x000000511500780c */ /* 0x000fc40003f24270 */
[----:B------:R-:W-:Y:S01]  /*26a0*/  FMNMX.FTZ R15, R102, R15, !PT ;  /* 0x0000000f660f7209 */ /* 0x000fe20007810000 */
[----:B------:R-:W4:Y:S01]  /*26b0*/  MUFU.TANH R8, R71 ;  /* 0x0000004700087308 */ /* 0x000f220000002400 */
[----:B--2---:R-:W-:Y:S02]  /*26c0*/  FSEL R70, R66, -INF , P2 ;  /* 0xff80000042467808 */ /* 0x004fe40001000000 */
[----:B------:R-:W-:Y:S02]  /*26d0*/  ISETP.GT.AND P2, PT, R21, 0x58, PT ;  /* 0x000000581500780c */ /* 0x000fe40003f44270 */
[----:B-1----:R-:W-:Y:S02]  /*26e0*/  FSEL R104, R67, -INF , P1 ;  /* 0xff80000043687808 */ /* 0x002fe40000800000 */
[----:B------:R-:W-:Y:S01]  /*26f0*/  FMNMX.FTZ R15, R70, R15, !PT ;  /* 0x0000000f460f7209 */ /* 0x000fe20007810000 */
[----:B------:R-:W1:Y:S01]  /*2700*/  MUFU.TANH R9, R9 ;  /* 0x0000000900097308 */ /* 0x000e620000002400 */
[----:B------:R-:W-:-:S02]  /*2710*/  ISETP.GT.AND P1, PT, R21, 0x59, PT ;  /* 0x000000591500780c */ /* 0x000fc40003f24270 */
[----:B0-----:R-:W-:Y:S02]  /*2720*/  FSEL R106, R106, -INF , P2 ;  /* 0xff8000006a6a7808 */ /* 0x001fe40001000000 */
[----:B------:R-:W-:-:S03]  /*2730*/  FMNMX.FTZ R15, R104, R15, !PT ;  /* 0x0000000f680f7209 */ /* 0x000fc60007810000 */
[----:B------:R-:W0:Y:S01]  /*2740*/  MUFU.TANH R10, R10 ;  /* 0x0000000a000a7308 */ /* 0x000e220000002400 */
[----:B----4-:R-:W-:Y:S02]  /*2750*/  FSEL R8, R8, -INF , P1 ;  /* 0xff80000008087808 */ /* 0x010fe40000800000 */
[----:B------:R-:W-:-:S04]  /*2760*/  FMNMX.FTZ R15, R106, R15, !PT ;  /* 0x0000000f6a0f7209 */ /* 0x000fc80007810000 */
[----:B------:R-:W-:Y:S01]  /*2770*/  FMNMX.FTZ R15, R8, R15, !PT ;  /* 0x0000000f080f7209 */ /* 0x000fe20007810000 */
[----:B------:R-:W-:Y:S04]  /*2780*/  MUFU.TANH R12, R12 ;  /* 0x0000000c000c7308 */ /* 0x000fe80000002400 */
[----:B------:R-:W2:Y:S04]  /*2790*/  SHFL.BFLY PT, R24, R15, 0x2, 0x1f ;  /* 0x0c401f000f187f89 */ /* 0x000ea800000e0000 */
[----:B------:R-:W4:Y:S08]  /*27a0*/  MUFU.TANH R11, R11 ;  /* 0x0000000b000b7308 */ /* 0x000f300000002400 */
[----:B------:R-:W5:Y:S08]  /*27b0*/  MUFU.TANH R28, R32 ;  /* 0x00000020001c7308 */ /* 0x000f700000002400 */
[----:B------:R-:W3:Y:S01]  /*27c0*/  MUFU.TANH R33, R33 ;  /* 0x0000002100217308 */ /* 0x000ee20000002400 */
[----:B--2---:R-:W-:-:S02]  /*27d0*/  FMNMX.FTZ R24, R15, R24, !PT ;  /* 0x000000180f187209 */ /* 0x004fc40007810000 */
[----:B------:R-:W-:-:S05]  /*27e0*/  IADD3 R15, R20, -R7, RZ ;  /* 0x80000007140f7210 */ /* 0x000fca0007ffe0ff */
[----:B------:R-:W2:Y:S01]  /*27f0*/  MUFU.TANH R37, R37 ;  /* 0x0000002500257308 */ /* 0x000ea20000002400 */
[----:B------:R-:W3:Y:S01]  /*2800*/  SHFL.BFLY PT, R21, R24, 0x1, 0x1f ;  /* 0x0c201f0018157f89 */ /* 0x000ee200000e0000 */
[----:B------:R-:W-:-:S04]  /*2810*/  VIADDMNMX R13, R13, R15, R14, PT ;  /* 0x0000000f0d0d7246 */ /* 0x000fc8000380010e */
[C---:B------:R-:W-:Y:S02]  /*2820*/  ISETP.GT.AND P1, PT, R13.reuse, RZ, PT ;  /* 0x000000ff0d00720c */ /* 0x040fe40003f24270 */
[C---:B------:R-:W-:Y:S01]  /*2830*/  ISETP.GT.AND P2, PT, R13.reuse, 0x1, PT ;  /* 0x000000010d00780c */ /* 0x040fe20003f44270 */
[----:B------:R-:W2:Y:S01]  /*2840*/  MUFU.TANH R40, R40 ;  /* 0x0000002800287308 */ /* 0x000ea20000002400 */
[----:B------:R-:W-:Y:S02]  /*2850*/  ISETP.GT.AND P3, PT, R13, 0x8, PT ;  /* 0x000000080d00780c */ /* 0x000fe40003f64270 */
[----:B-1----:R-:W-:Y:S01]  /*2860*/  FSEL R20, R9, -INF , P1 ;  /* 0xff80000009147808 */ /* 0x002fe20000800000 */
[----:B------:R-:W-:Y:S01]  /*2870*/  IMAD.U32 R9, RZ, RZ, UR4 ;  /* 0x00000004ff097e24 */ /* 0x000fe2000f8e00ff */
[----:B0-----:R-:W-:Y:S02]  /*2880*/  FSEL R15, R10, -INF , P2 ;  /* 0xff8000000a0f7808 */ /* 0x001fe40001000000 */
[C---:B------:R-:W-:Y:S01]  /*2890*/  ISETP.GT.AND P1, PT, R13.reuse, 0x9, PT ;  /* 0x000000090d00780c */ /* 0x040fe20003f24270 */
[----:B------:R-:W0:Y:S01]  /*28a0*/  MUFU.TANH R41, R41 ;  /* 0x0000002900297308 */ /* 0x000e220000002400 */
[----:B------:R-:W-:-:S02]  /*28b0*/  ISETP.GT.AND P2, PT, R13, 0x10, PT ;  /* 0x000000100d00780c */ /* 0x000fc40003f44270 */
[----:B----4-:R-:W-:Y:S02]  /*28c0*/  FSEL R26, R11, -INF , P1 ;  /* 0xff8000000b1a7808 */ /* 0x010fe40000800000 */
[C---:B------:R-:W-:Y:S02]  /*28d0*/  ISETP.GT.AND P1, PT, R13.reuse, 0x11, PT ;  /* 0x000000110d00780c */ /* 0x040fe40003f24270 */
[----:B-----5:R-:W-:Y:S01]  /*28e0*/  FSEL R28, R28, -INF , P2 ;  /* 0xff8000001c1c7808 */ /* 0x020fe20001000000 */
[----:B------:R-:W1:Y:S01]  /*28f0*/  MUFU.TANH R44, R44 ;  /* 0x0000002c002c7308 */ /* 0x000e620000002400 */
[----:B---3--:R-:W-:Y:S02]  /*2900*/  FMNMX.FTZ R14, R24, R21, !PT ;  /* 0x00000015180e7209 */ /* 0x008fe40007810000 */
[----:B------:R-:W-:Y:S02]  /*2910*/  FSEL R24, R12, -INF , P3 ;  /* 0xff8000000c187808 */ /* 0x000fe40001800000 */
[----:B------:R-:W-:Y:S01]  /*2920*/  FMNMX.FTZ R21, R20, R15, !PT ;  /* 0x0000000f14157209 */ /* 0x000fe20007810000 */
[----:B------:R-:W-:Y:S01]  /*2930*/  FMUL.FTZ R10, R14, R9 ;  /* 0x000000090e0a7220 */ /* 0x000fe20000410000 */
[----:B------:R-:W-:Y:S01]  /*2940*/  ISETP.GT.AND P3, PT, R13, 0x18, PT ;  /* 0x000000180d00780c */ /* 0x000fe20003f64270 */
[----:B------:R-:W3:Y:S01]  /*2950*/  MUFU.TANH R42, R45 ;  /* 0x0000002d002a7308 */ /* 0x000ee20000002400 */
[----:B------:R-:W-:-:S02]  /*2960*/  FMNMX.FTZ R21, R24, R21, !PT ;  /* 0x0000001518157209 */ /* 0x000fc40007810000 */
[----:B------:R-:W-:Y:S02]  /*2970*/  FSEL R30, R33, -INF , P1 ;  /* 0xff800000211e7808 */ /* 0x000fe40000800000 */
[----:B------:R-:W-:Y:S02]  /*2980*/  FMNMX.FTZ R21, R26, R21, !PT ;  /* 0x000000151a157209 */ /* 0x000fe40007810000 */
[----:B------:R-:W-:Y:S01]  /*2990*/  FSETP.NEU.FTZ.AND P2, PT, R14, -INF , PT ;  /* 0xff8000000e00780b */ /* 0x000fe20003f5d000 */
[----:B------:R-:W4:Y:S01]  /*29a0*/  MUFU.TANH R48, R48 ;  /* 0x0000003000307308 */ /* 0x000f220000002400 */
[----:B------:R-:W-:Y:S02]  /*29b0*/  FMNMX.FTZ R21, R28, R21, !PT ;  /* 0x000000151c157209 */ /* 0x000fe40007810000 */
[----:B------:R-:W-:Y:S02]  /*29c0*/  ISETP.GT.AND P1, PT, R13, 0x19, PT ;  /* 0x000000190d00780c */ /* 0x000fe40003f24270 */
[----:B------:R-:W-:-:S02]  /*29d0*/  FSEL R32, R27, -INF , P3 ;  /* 0xff8000001b207808 */ /* 0x000fc40001800000 */
[----:B------:R-:W-:Y:S01]  /*29e0*/  FMNMX.FTZ R21, R30, R21, !PT ;  /* 0x000000151e157209 */ /* 0x000fe20007810000 */
[----:B------:R-:W5:Y:S01]  /*29f0*/  MUFU.TANH R49, R49 ;  /* 0x0000003100317308 */ /* 0x000f620000002400 */
[----:B------:R-:W-:Y:S02]  /*2a00*/  FSEL R33, R10, RZ, P2 ;  /* 0x000000ff0a217208 */ /* 0x000fe40001000000 */
[----:B------:R-:W-:Y:S02]  /*2a10*/  ISETP.GT.AND P2, PT, R13, 0x20, PT ;  /* 0x000000200d00780c */ /* 0x000fe40003f44270 */
[----:B--2---:R-:W-:Y:S01]  /*2a20*/  FSEL R34, R37, -INF , P1 ;  /* 0xff80000025227808 */ /* 0x004fe20000800000 */
[--C-:B------:R-:W-:Y:S01]  /*2a30*/  FFMA.FTZ R157, R36, R9, -R33.reuse ;  /* 0x00000009249d7223 */ /* 0x100fe20000010821 */
[----:B------:R-:W-:Y:S01]  /*2a40*/  FMNMX.FTZ R21, R32, R21, !PT ;  /* 0x0000001520157209 */ /* 0x000fe20007810000 */
[----:B------:R-:W2:Y:S01]  /*2a50*/  MUFU.TANH R52, R52 ;  /* 0x0000003400347308 */ /* 0x000ea20000002400 */
[----:B------:R-:W-:Y:S01]  /*2a60*/  ISETP.GT.AND P1, PT, R13, 0x21, PT ;  /* 0x000000210d00780c */ /* 0x000fe20003f24270 */
[-CC-:B------:R-:W-:Y:S01]  /*2a70*/  FFMA.FTZ R10, R46, R9.reuse, -R33.reuse ;  /* 0x000000092e0a7223 */ /* 0x180fe20000010821 */
[----:B------:R-:W-:Y:S01]  /*2a80*/  FSEL R36, R40, -INF , P2 ;  /* 0xff80000028247808 */ /* 0x000fe20001000000 */
[--C-:B------:R-:W-:Y:S01]  /*2a90*/  FFMA.FTZ R11, R50, R9, -R33.reuse ;  /* 0x00000009320b7223 */ /* 0x100fe20000010821 */
[----:B------:R-:W-:Y:S01]  /*2aa0*/  FMNMX.FTZ R21, R34, R21, !PT ;  /* 0x0000001522157209 */ /* 0x000fe20007810000 */
[--C-:B------:R-:W-:Y:S01]  /*2ab0*/  FFMA.FTZ R12, R25, R9, -R33.reuse ;  /* 0x00000009190c7223 */ /* 0x100fe20000010821 */
[----:B------:R-:W-:Y:S01]  /*2ac0*/  ISETP.GT.AND P2, PT, R13, 0x28, PT ;  /* 0x000000280d00780c */ /* 0x000fe20003f44270 */
[----:B------:R-:W2:Y:S01]  /*2ad0*/  MUFU.TANH R53, R53 ;  /* 0x0000003500357308 */ /* 0x000ea20000002400 */
[----:B0-----:R-:W-:Y:S01]  /*2ae0*/  FSEL R38, R41, -INF , P1 ;  /* 0xff80000029267808 */ /* 0x001fe20000800000 */
[----:B------:R-:W0:Y:S01]  /*2af0*/  @P4 LDC R37, c[0x0][0x450] ;  /* 0x00011400ff254b82 */ /* 0x000e220000000800 */
[----:B------:R-:W-:Y:S01]  /*2b00*/  FMNMX.FTZ R21, R36, R21, !PT ;  /* 0x0000001524157209 */ /* 0x000fe20007810000 */
[-CC-:B------:R-:W-:Y:S01]  /*2b10*/  FFMA.FTZ R74, R74, R9.reuse, -R33.reuse ;  /* 0x000000094a4a7223 */ /* 0x180fe20000010821 */
[C---:B------:R-:W-:Y:S01]  /*2b20*/  ISETP.GT.AND P1, PT, R13.reuse, 0x29, PT ;  /* 0x000000290d00780c */ /* 0x040fe20003f24270 */
[--C-:B------:R-:W-:Y:S01]  /*2b30*/  FFMA.FTZ R76, R76, R9, -R33.reuse ;  /* 0x000000094c4c7223 */ /* 0x100fe20000010821 */
[----:B-1----:R-:W-:Y:S01]  /*2b40*/  FSEL R40, R44, -INF , P2 ;  /* 0xff8000002c287808 */ /* 0x002fe20001000000 */
[----:B------:R-:W1:Y:S01]  /*2b50*/  MUFU.TANH R56, R56 ;  /* 0x0000003800387308 */ /* 0x000e620000002400 */
[----:B------:R-:W-:Y:S01]  /*2b60*/  FMNMX.FTZ R21, R38, R21, !PT ;  /* 0x0000001526157209 */ /* 0x000fe20007810000 */
[-CC-:B------:R-:W-:Y:S01]  /*2b70*/  FFMA.FTZ R78, R78, R9.reuse, -R33.reuse ;  /* 0x000000094e4e7223 */ /* 0x180fe20000010821 */
[C---:B------:R-:W-:Y:S01]  /*2b80*/  ISETP.GT.AND P2, PT, R13.reuse, 0x30, PT ;  /* 0x000000300d00780c */ /* 0x040fe20003f44270 */
[-CC-:B------:R-:W-:Y:S01]  /*2b90*/  FFMA.FTZ R80, R80, R9.reuse, -R33.reuse ;  /* 0x0000000950507223 */ /* 0x180fe20000010821 */
[----:B---3--:R-:W-:Y:S01]  /*2ba0*/  FSEL R42, R42, -INF , P1 ;  /* 0xff8000002a2a7808 */ /* 0x008fe20000800000 */
[--C-:B------:R-:W-:Y:S01]  /*2bb0*/  FFMA.FTZ R82, R82, R9, -R33.reuse ;  /* 0x0000000952527223 */ /* 0x100fe20000010821 */
[----:B------:R-:W-:Y:S01]  /*2bc0*/  FMNMX.FTZ R21, R40, R21, !PT ;  /* 0x0000001528157209 */ /* 0x000fe20007810000 */
[----:B------:R-:W-:Y:S01]  /*2bd0*/  MUFU.TANH R57, R57 ;  /* 0x0000003900397308 */ /* 0x000fe20000002400 */
[C---:B------:R-:W-:Y:S01]  /*2be0*/  ISETP.GT.AND P1, PT, R13.reuse, 0x31, PT ;  /* 0x000000310d00780c */ /* 0x040fe20003f24270 */
[-CC-:B------:R-:W-:Y:S01]  /*2bf0*/  FFMA.FTZ R84, R84, R9.reuse, -R33.reuse ;  /* 0x0000000954547223 */ /* 0x180fe20000010821 */
[----:B----4-:R-:W-:Y:S01]  /*2c00*/  FSEL R44, R48, -INF , P2 ;  /* 0xff800000302c7808 */ /* 0x010fe20001000000 */
[--C-:B------:R-:W-:Y:S01]  /*2c10*/  FFMA.FTZ R86, R86, R9, -R33.reuse ;  /* 0x0000000956567223 */ /* 0x100fe20000010821 */
[----:B------:R-:W-:Y:S01]  /*2c20*/  FMNMX.FTZ R21, R42, R21, !PT ;  /* 0x000000152a157209 */ /* 0x000fe20007810000 */
[-CC-:B------:R-:W-:Y:S01]  /*2c30*/  FFMA.FTZ R88, R88, R9.reuse, -R33.reuse ;  /* 0x0000000958587223 */ /* 0x180fe20000010821 */
[----:B------:R-:W-:Y:S01]  /*2c40*/  ISETP.GT.AND P2, PT, R13, 0x38, PT ;  /* 0x000000380d00780c */ /* 0x000fe20003f44270 */
[----:B------:R-:W3:Y:S01]  /*2c50*/  MUFU.TANH R60, R60 ;  /* 0x0000003c003c7308 */ /* 0x000ee20000002400 */
[----:B-----5:R-:W-:Y:S01]  /*2c60*/  FSEL R46, R49, -INF , P1 ;  /* 0xff800000312e7808 */ /* 0x020fe20000800000 */
[--C-:B------:R-:W-:Y:S01]  /*2c70*/  FFMA.FTZ R90, R90, R9, -R33.reuse ;  /* 0x000000095a5a7223 */ /* 0x100fe20000010821 */
[----:B------:R-:W-:Y:S01]  /*2c80*/  FMNMX.FTZ R21, R44, R21, !PT ;  /* 0x000000152c157209 */ /* 0x000fe20007810000 */
[-CC-:B------:R-:W-:Y:S01]  /*2c90*/  FFMA.FTZ R92, R92, R9.reuse, -R33.reuse ;  /* 0x000000095c5c7223 */ /* 0x180fe20000010821 */
[C---:B------:R-:W-:Y:S01]  /*2ca0*/  ISETP.GT.AND P1, PT, R13.reuse, 0x39, PT ;  /* 0x000000390d00780c */ /* 0x040fe20003f24270 */
[--C-:B------:R-:W-:Y:S01]  /*2cb0*/  FFMA.FTZ R94, R94, R9, -R33.reuse ;  /* 0x000000095e5e7223 */ /* 0x100fe20000010821 */
[----:B--2---:R-:W-:Y:S01]  /*2cc0*/  FSEL R48, R52, -INF , P2 ;  /* 0xff80000034307808 */ /* 0x004fe20001000000 */
[----:B------:R-:W2:Y:S01]  /*2cd0*/  MUFU.TANH R58, R61 ;  /* 0x0000003d003a7308 */ /* 0x000ea20000002400 */
[----:B------:R-:W-:Y:S01]  /*2ce0*/  FMNMX.FTZ R21, R46, R21, !PT ;  /* 0x000000152e157209 */ /* 0x000fe20007810000 */
[-CC-:B------:R-:W-:Y:S01]  /*2cf0*/  FFMA.FTZ R96, R96, R9.reuse, -R33.reuse ;  /* 0x0000000960607223 */ /* 0x180fe20000010821 */
[----:B------:R-:W-:Y:S01]  /*2d00*/  ISETP.GT.AND P2, PT, R13, 0x40, PT ;  /* 0x000000400d00780c */ /* 0x000fe20003f44270 */
[-CC-:B------:R-:W-:Y:S01]  /*2d10*/  FFMA.FTZ R98, R98, R9.reuse, -R33.reuse ;  /* 0x0000000962627223 */ /* 0x180fe20000010821 */
[----:B------:R-:W-:Y:S01]  /*2d20*/  FSEL R50, R53, -INF , P1 ;  /* 0xff80000035327808 */ /* 0x000fe20000800000 */
[--C-:B------:R-:W-:Y:S01]  /*2d30*/  FFMA.FTZ R100, R100, R9, -R33.reuse ;  /* 0x0000000964647223 */ /* 0x100fe20000010821 */
[----:B------:R-:W-:Y:S01]  /*2d40*/  FMNMX.FTZ R21, R48, R21, !PT ;  /* 0x0000001530157209 */ /* 0x000fe20007810000 */
[----:B------:R-:W4:Y:S01]  /*2d50*/  MUFU.TANH R64, R64 ;  /* 0x0000004000407308 */ /* 0x000f220000002400 */
[C---:B------:R-:W-:Y:S01]  /*2d60*/  ISETP.GT.AND P1, PT, R13.reuse, 0x41, PT ;  /* 0x000000410d00780c */ /* 0x040fe20003f24270 */
[-CC-:B------:R-:W-:Y:S01]  /*2d70*/  FFMA.FTZ R102, R102, R9.reuse, -R33.reuse ;  /* 0x0000000966667223 */ /* 0x180fe20000010821 */
[----:B-1----:R-:W-:Y:S01]  /*2d80*/  FSEL R52, R56, -INF , P2 ;  /* 0xff80000038347808 */ /* 0x002fe20001000000 */
[--C-:B------:R-:W-:Y:S01]  /*2d90*/  FFMA.FTZ R70, R70, R9, -R33.reuse ;  /* 0x0000000946467223 */ /* 0x100fe20000010821 */
[----:B------:R-:W-:Y:S01]  /*2da0*/  FMNMX.FTZ R21, R50, R21, !PT ;  /* 0x0000001532157209 */ /* 0x000fe20007810000 */
[--C-:B------:R-:W-:Y:S01]  /*2db0*/  FFMA.FTZ R104, R104, R9, -R33.reuse ;  /* 0x0000000968687223 */ /* 0x100fe20000010821 */
[C---:B------:R-:W-:Y:S01]  /*2dc0*/  ISETP.GT.AND P2, PT, R13.reuse, 0x48, PT ;  /* 0x000000480d00780c */ /* 0x040fe20003f44270 */
[----:B------:R1:W-:Y:S01]  /*2dd0*/  MUFU.EX2 R159, R10 ;  /* 0x0000000a009f7308 */ /* 0x0003e20000000800 */
[----:B------:R-:W-:Y:S01]  /*2de0*/  FMNMX.FTZ R21, R52, R21, !PT ;  /* 0x0000001534157209 */ /* 0x000fe20007810000 */
[-CC-:B------:R-:W-:Y:S01]  /*2df0*/  FFMA.FTZ R106, R106, R9.reuse, -R33.reuse ;  /* 0x000000096a6a7223 */ /* 0x180fe20000010821 */
[----:B---3--:R-:W-:Y:S01]  /*2e00*/  FSEL R56, R60, -INF , P2 ;  /* 0xff8000003c387808 */ /* 0x008fe20001000000 */
[----:B------:R-:W-:Y:S01]  /*2e10*/  FFMA.FTZ R8, R8, R9, -R33 ;  /* 0x0000000908087223 */ /* 0x000fe20000010821 */
[----:B------:R-:W-:-:S02]  /*2e20*/  ISETP.GT.AND P2, PT, R13, 0x50, PT ;  /* 0x000000500d00780c */ /* 0x000fc40003f44270 */
[----:B------:R-:W-:Y:S01]  /*2e30*/  R2UR UR4, R0 ;  /* 0x00000000000472ca */ /* 0x000fe200000e0000 */
[----:B------:R-:W3:Y:S01]  /*2e40*/  MUFU.TANH R62, R65 ;  /* 0x00000041003e7308 */ /* 0x000ee20000002400 */
[----:B-1----:R-:W-:Y:S01]  /*2e50*/  FFMA.FTZ R10, R54, R9, -R33 ;  /* 0x00000009360a7223 */ /* 0x002fe20000010821 */
[----:B------:R-:W-:Y:S02]  /*2e60*/  FSEL R54, R57, -INF , P1 ;  /* 0xff80000039367808 */ /* 0x000fe40000800000 */
[----:B------:R-:W-:Y:S02]  /*2e70*/  ISETP.GT.AND P1, PT, R13, 0x49, PT ;  /* 0x000000490d00780c */ /* 0x000fe40003f24270 */
[----:B------:R-:W-:Y:S02]  /*2e80*/  FMNMX.FTZ R21, R54, R21, !PT ;  /* 0x0000001536157209 */ /* 0x000fe40007810000 */
[----:B------:R-:W1:Y:S01]  /*2e90*/  MUFU.TANH R29, R68 ;  /* 0x00000044001d7308 */ /* 0x000e620000002400 */
[----:B--2---:R-:W-:-:S02]  /*2ea0*/  FSEL R58, R58, -INF , P1 ;  /* 0xff8000003a3a7808 */ /* 0x004fc40000800000 */
[----:B------:R-:W-:Y:S01]  /*2eb0*/  FMNMX.FTZ R21, R56, R21, !PT ;  /* 0x0000001538157209 */ /* 0x000fe20007810000 */
[----:B------:R-:W-:Y:S01]  /*2ec0*/  UIADD3 UR4, UR4, 0x2a840, URZ ;  /* 0x0002a84004047890 */ /* 0x000fe2000fffe03f */
[C---:B------:R-:W-:Y:S02]  /*2ed0*/  ISETP.GT.AND P1, PT, R13.reuse, 0x51, PT ;  /* 0x000000510d00780c */ /* 0x040fe40003f24270 */
[----:B----4-:R-:W-:Y:S01]  /*2ee0*/  FSEL R60, R64, -INF , P2 ;  /* 0xff800000403c7808 */ /* 0x010fe20001000000 */
[----:B------:R-:W2:Y:S01]  /*2ef0*/  MUFU.TANH R66, R69 ;  /* 0x0000004500427308 */ /* 0x000ea20000002400 */
[----:B------:R-:W-:Y:S01]  /*2f00*/  FMNMX.FTZ R21, R58, R21, !PT ;  /* 0x000000153a157209 */ /* 0x000fe20007810000 */
[----:B------:R-:W-:Y:S01]  /*2f10*/  UPRMT UR4, UR43, 0x654, UR4 ;  /* 0x000006542b047896 */ /* 0x000fe20008000004 */
[----:B------:R-:W-:Y:S02]  /*2f20*/  ISETP.GT.AND P2, PT, R13, 0x58, PT ;  /* 0x000000580d00780c */ /* 0x000fe40003f44270 */
[----:B---3--:R-:W-:-:S02]  /*2f30*/  FSEL R62, R62, -INF , P1 ;  /* 0xff8000003e3e7808 */ /* 0x008fc40000800000 */
[----:B------:R-:W-:Y:S01]  /*2f40*/  FMNMX.FTZ R21, R60, R21, !PT ;  /* 0x000000153c157209 */ /* 0x000fe20007810000 */
[----:B------:R3:W-:Y:S01]  /*2f50*/  MUFU.EX2 R153, R10 ;  /* 0x0000000a00997308 */ /* 0x0007e20000000800 */
[----:B------:R-:W-:Y:S02]  /*2f60*/  ISETP.GT.AND P1, PT, R13, 0x59, PT ;  /* 0x000000590d00780c */ /* 0x000fe40003f24270 */
[----:B-1----:R-:W-:Y:S01]  /*2f70*/  FSEL R64, R29, -INF , P2 ;  /* 0xff8000001d407808 */ /* 0x002fe20001000000 */
[----:B------:R-:W-:Y:S01]  /*2f80*/  SYNCS.ARRIVE.TRANS64.RED.A1T0 RZ, [UR4], RZ ;  /* 0x000000ffffff79a7 */ /* 0x000fe20008100404 */
[----:B------:R-:W-:-:S03]  /*2f90*/  FMNMX.FTZ R21, R62, R21, !PT ;  /* 0x000000153e157209 */ /* 0x000fc60007810000 */
[----:B------:R-:W-:Y:S01]  /*2fa0*/  MUFU.EX2 R68, R11 ;  /* 0x0000000b00447308 */ /* 0x000fe20000000800 */
[----:B--2---:R-:W-:Y:S02]  /*2fb0*/  FSEL R66, R66, -INF , P1 ;  /* 0xff80000042427808 */ /* 0x004fe40000800000 */
[----:B------:R-:W-:-:S04]  /*2fc0*/  FMNMX.FTZ R21, R64, R21, !PT ;  /* 0x0000001540157209 */ /* 0x000fc80007810000 */
[----:B------:R-:W-:Y:S01]  /*2fd0*/  FMNMX.FTZ R21, R66, R21, !PT ;  /* 0x0000001542157209 */ /* 0x000fe20007810000 */
[----:B------:R-:W-:Y:S04]  /*2fe0*/  MUFU.EX2 R157, R157 ;  /* 0x0000009d009d7308 */ /* 0x000fe80000000800 */
[----:B---3--:R-:W1:Y:S04]  /*2ff0*/  SHFL.BFLY PT, R10, R21, 0x2, 0x1f ;  /* 0x0c401f00150a7f89 */ /* 0x008e6800000e0000 */
[----:B------:R-:W2:Y:S08]  /*3000*/  MUFU.EX2 R12, R12 ;  /* 0x0000000c000c7308 */ /* 0x000eb00000000800 */
[----:B------:R-:W-:Y:S08]  /*3010*/  MUFU.EX2 R74, R74 ;  /* 0x0000004a004a7308 */ /* 0x000ff00000000800 */
[----:B------:R-:W-:Y:S01]  /*3020*/  MUFU.EX2 R76, R76 ;  /* 0x0000004c004c7308 */ /* 0x000fe20000000800 */
[----:B--2---:R-:W-:Y:S01]  /*3030*/  FADD.FTZ R6, R157, R12 ;  /* 0x0000000c9d067221 */ /* 0x004fe20000010000 */
[----:B------:R-:W-:-:S02]  /*3040*/  F2FP.F16.F32.PACK_AB R157, R12, R157 ;  /* 0x0000009d0c9d723e */ /* 0x000fc400000000ff */
[----:B-1----:R-:W-:-:S04]  /*3050*/  FMNMX.FTZ R11, R21, R10, !PT ;  /* 0x0000000a150b7209 */ /* 0x002fc80007810000 */
[----:B------:R1:W-:Y:S01]  /*3060*/  MUFU.EX2 R155, R78 ;  /* 0x0000004e009b7308 */ /* 0x0003e20000000800 */
[----:B------:R-:W2:Y:S07]  /*3070*/  SHFL.BFLY PT, R10, R11, 0x1, 0x1f ;  /* 0x0c201f000b0a7f89 */ /* 0x000eae00000e0000 */
[----:B------:R-:W-:Y:S01]  /*3080*/  MUFU.EX2 R80, R80 ;  /* 0x0000005000507308 */ /* 0x000fe20000000800 */
[----:B-1----:R-:W-:-:S07]  /*3090*/  CS2R R78, SRZ ;  /* 0x00000000004e7805 */ /* 0x002fce000001ff00 */
[----:B------:R1:W-:Y:S08]  /*30a0*/  MUFU.EX2 R149, R82 ;  /* 0x0000005200957308 */ /* 0x0003f00000000800 */
[----:B------:R-:W-:Y:S01]  /*30b0*/  MUFU.EX2 R84, R84 ;  /* 0x0000005400547308 */ /* 0x000fe20000000800 */
[----:B--2---:R-:W-:Y:S02]  /*30c0*/  FMNMX.FTZ R10, R11, R10, !PT ;  /* 0x0000000a0b0a7209 */ /* 0x004fe40007810000 */
[----:B-1----:R-:W-:-:S02]  /*30d0*/  CS2R R82, SRZ ;  /* 0x0000000000527805 */ /* 0x002fc4000001ff00 */
[C---:B------:R-:W-:Y:S01]  /*30e0*/  FSETP.NEU.FTZ.AND P1, PT, R10.reuse, -INF , PT ;  /* 0xff8000000a00780b */ /* 0x040fe20003f3d000 */
[----:B------:R-:W-:Y:S02]  /*30f0*/  FMUL.FTZ R11, R10, R9 ;  /* 0x000000090a0b7220 */ /* 0x000fe40000410000 */
[----:B------:R1:W-:Y:S03]  /*3100*/  MUFU.EX2 R151, R86 ;  /* 0x0000005600977308 */ /* 0x0003e60000000800 */
[----:B------:R-:W-:-:S05]  /*3110*/  FSEL R11, R11, RZ, P1 ;  /* 0x000000ff0b0b7208 */ /* 0x000fca0000800000 */
        /* <DEDUP_REMOVED lines=26> */
[----:B------:R-:W-:Y:S01]  /*32c0*/  FFMA.FTZ R66, R66, R9, -R11 ;  /* 0x0000000942427223 */ /* 0x000fe2000001080b */
[----:B-1----:R-:W-:-:S03]  /*32d0*/  CS2R R86, SRZ ;  /* 0x0000000000567805 */ /* 0x002fc6000001ff00 */
[----:B------:R1:W3:Y:S01]  /*32e0*/  MUFU.EX2 R13, R26 ;  /* 0x0000001a000d7308 */ /* 0x0002e20000000800 */
[----:B--2---:R-:W-:-:S07]  /*32f0*/  F2FP.F16.F32.PACK_AB R156, R15, R20 ;  /* 0x000000140f9c723e */ /* 0x004fce00000000ff */
[----:B------:R2:W-:Y:S01]  /*3300*/  MUFU.EX2 R21, R30 ;  /* 0x0000001e00157308 */ /* 0x0005e20000000800 */
[----:B-1----:R-:W-:-:S07]  /*3310*/  IMAD.MOV.U32 R26, RZ, RZ, R16 ;  /* 0x000000ffff1a7224 */ /* 0x002fce00078e0010 */
[----:B------:R-:W1:Y:S01]  /*3320*/  MUFU.EX2 R28, R28 ;  /* 0x0000001c001c7308 */ /* 0x000e620000000800 */
[----:B--2---:R-:W-:-:S04]  /*3330*/  @P4 IMAD.HI.U32 R30, R16, R35, RZ ;  /* 0x00000023101e4227 */ /* 0x004fc800078e00ff */
[----:B------:R-:W-:Y:S01]  /*3340*/  FADD.FTZ R35, R20, R15 ;  /* 0x0000000f14237221 */ /* 0x000fe20000010000 */
[----:B---3--:R-:W-:Y:S02]  /*3350*/  F2FP.F16.F32.PACK_AB R158, R13, R24 ;  /* 0x000000180d9e723e */ /* 0x008fe400000000ff */
[----:B0-----:R-:W-:Y:S01]  /*3360*/  @P4 SHF.R.U32.HI R26, RZ, R37, R30 ;  /* 0x00000025ff1a4219 */ /* 0x001fe2000001161e */
[----:B------:R-:W-:Y:S01]  /*3370*/  FADD.FTZ R37, R159, R6 ;  /* 0x000000069f257221 */ /* 0x000fe20000010000 */
[----:B------:R-:W0:Y:S01]  /*3380*/  MUFU.EX2 R32, R32 ;  /* 0x0000002000207308 */ /* 0x000e220000000800 */
[----:B------:R-:W-:Y:S01]  /*3390*/  FADD.FTZ R6, R24, R35 ;  /* 0x0000002318067221 */ /* 0x000fe20000010000 */
[C---:B------:R-:W-:Y:S01]  /*33a0*/  F2FP.F16.F32.PACK_AB R159, R68.reuse, R159 ;  /* 0x0000009f449f723e */ /* 0x040fe200000000ff */
[----:B------:R-:W-:Y:S02]  /*33b0*/  IMAD.IADD R39, R39, 0x1, R26 ;  /* 0x0000000127277824 */ /* 0x000fe400078e021a */
[----:B------:R-:W-:Y:S01]  /*33c0*/  FADD.FTZ R26, R68, R37 ;  /* 0x00000025441a7221 */ /* 0x000fe20000010000 */
[----:B------:R-:W-:Y:S01]  /*33d0*/  FADD.FTZ R35, R13, R6 ;  /* 0x000000060d237221 */ /* 0x000fe20000010000 */
[----:B------:R-:W-:Y:S01]  /*33e0*/  CS2R R68, SRZ ;  /* 0x0000000000447805 */ /* 0x000fe2000001ff00 */
[----:B------:R-:W-:Y:S01]  /*33f0*/  IMAD.HI R39, R39, 0x2aaaaaab, RZ ;  /* 0x2aaaaaab27277827 */ /* 0x000fe200078e02ff */
[----:B------:R-:W2:Y:S03]  /*3400*/  MUFU.EX2 R25, R34 ;  /* 0x0000002200197308 */ /* 0x000ea60000000800 */
[----:B------:R-:W-:Y:S01]  /*3410*/  FADD.FTZ R37, R153, R26 ;  /* 0x0000001a99257221 */ /* 0x000fe20000010000 */
[----:B-1----:R-:W-:Y:S01]  /*3420*/  FADD.FTZ R0, R28, R35 ;  /* 0x000000231c007221 */ /* 0x002fe20000010000 */
[----:B------:R-:W-:-:S02]  /*3430*/  F2FP.F16.F32.PACK_AB R152, R21, R28 ;  /* 0x0000001c1598723e */ /* 0x000fc400000000ff */
[----:B------:R-:W-:Y:S01]  /*3440*/  FADD.FTZ R37, R74, R37 ;  /* 0x000000254a257221 */ /* 0x000fe20000010000 */
[----:B------:R-:W-:Y:S01]  /*3450*/  FADD.FTZ R35, R21, R0 ;  /* 0x0000000015237221 */ /* 0x000fe20000010000 */
[----:B------:R-:W-:Y:S01]  /*3460*/  SHF.R.U32.HI R26, RZ, 0x1f, R39 ;  /* 0x0000001fff1a7819 */ /* 0x000fe20000011627 */
[----:B------:R-:W1:Y:S01]  /*3470*/  MUFU.EX2 R36, R36 ;  /* 0x0000002400247308 */ /* 0x000e620000000800 */
[----:B------:R-:W-:Y:S01]  /*3480*/  FADD.FTZ R6, R76, R37 ;  /* 0x000000254c067221 */ /* 0x000fe20000010000 */
[----:B0-----:R-:W-:Y:S01]  /*3490*/  FADD.FTZ R0, R32, R35 ;  /* 0x0000002320007221 */ /* 0x001fe20000010000 */
[----:B------:R-:W-:Y:S02]  /*34a0*/  LEA.HI.SX32 R26, R39, R26, 0x1c ;  /* 0x0000001a271a7211 */ /* 0x000fe400078fe2ff */
[----:B------:R-:W-:Y:S01]  /*34b0*/  FADD.FTZ R37, R155, R6 ;  /* 0x000000069b257221 */ /* 0x000fe20000010000 */
[----:B------:R-:W-:Y:S02]  /*34c0*/  F2FP.F16.F32.PACK_AB R153, R74, R153 ;  /* 0x000000994a99723e */ /* 0x000fe400000000ff */
[----:B------:R-:W-:Y:S01]  /*34d0*/  CS2R R74, SRZ ;  /* 0x00000000004a7805 */ /* 0x000fe2000001ff00 */
[----:B------:R-:W0:Y:S01]  /*34e0*/  MUFU.EX2 R27, R38 ;  /* 0x00000026001b7308 */ /* 0x000e220000000800 */
[----:B--2---:R-:W-:Y:S01]  /*34f0*/  FADD.FTZ R35, R25, R0 ;  /* 0x0000000019237221 */ /* 0x004fe20000010000 */
[----:B------:R-:W-:Y:S01]  /*3500*/  FADD.FTZ R6, R80, R37 ;  /* 0x0000002550067221 */ /* 0x000fe20000010000 */
[----:B------:R-:W-:-:S02]  /*3510*/  VIMNMX R12, RZ, R26, !PT ;  /* 0x0000001aff0c7248 */ /* 0x000fc40007fe0100 */
[----:B------:R-:W-:Y:S02]  /*3520*/  F2FP.F16.F32.PACK_AB R155, R155, R76 ;  /* 0x0000004c9b9b723e */ /* 0x000fe400000000ff */
[----:B------:R-:W-:Y:S02]  /*3530*/  CS2R R76, SRZ ;  /* 0x00000000004c7805 */ /* 0x000fe4000001ff00 */
[----:B------:R-:W-:Y:S01]  /*3540*/  F2FP.F16.F32.PACK_AB R154, R25, R32 ;  /* 0x00000020199a723e */ /* 0x000fe200000000ff */
[----:B------:R-:W2:Y:S01]  /*3550*/  MUFU.EX2 R40, R40 ;  /* 0x0000002800287308 */ /* 0x000ea20000000800 */
[----:B-1----:R-:W-:Y:S01]  /*3560*/  FADD.FTZ R0, R36, R35 ;  /* 0x0000002324007221 */ /* 0x002fe20000010000 */
[C---:B------:R-:W-:Y:S01]  /*3570*/  FADD.FTZ R35, R149.reuse, R6 ;  /* 0x0000000695237221 */ /* 0x040fe20000010000 */
[----:B------:R-:W-:Y:S02]  /*3580*/  F2FP.F16.F32.PACK_AB R149, R149, R80 ;  /* 0x000000509595723e */ /* 0x000fe400000000ff */
[----:B------:R-:W-:-:S02]  /*3590*/  CS2R R80, SRZ ;  /* 0x0000000000507805 */ /* 0x000fc4000001ff00 */
[----:B------:R-:W-:Y:S01]  /*35a0*/  CS2R R24, SRZ ;  /* 0x0000000000187805 */ /* 0x000fe2000001ff00 */
[----:B------:R-:W-:Y:S01]  /*35b0*/  FADD.FTZ R6, R84, R35 ;  /* 0x0000002354067221 */ /* 0x000fe20000010000 */
[----:B------:R1:W3:Y:S01]  /*35c0*/  MUFU.EX2 R29, R42 ;  /* 0x0000002a001d7308 */ /* 0x0002e20000000800 */
[C---:B0-----:R-:W-:Y:S01]  /*35d0*/  FADD.FTZ R37, R27.reuse, R0 ;  /* 0x000000001b257221 */ /* 0x041fe20000010000 */
[----:B------:R-:W-:Y:S02]  /*35e0*/  F2FP.F16.F32.PACK_AB R148, R27, R36 ;  /* 0x000000241b94723e */ /* 0x000fe400000000ff */
[----:B------:R-:W-:-:S04]  /*35f0*/  CS2R R26, SRZ ;  /* 0x00000000001a7805 */ /* 0x000fc8000001ff00 */
[----:B------:R-:W0:Y:S01]  /*3600*/  MUFU.EX2 R88, R88 ;  /* 0x0000005800587308 */ /* 0x000e220000000800 */
[----:B--2---:R-:W-:Y:S01]  /*3610*/  FADD.FTZ R0, R40, R37 ;  /* 0x0000002528007221 */ /* 0x004fe20000010000 */
[C---:B------:R-:W-:Y:S01]  /*3620*/  FADD.FTZ R37, R151.reuse, R6 ;  /* 0x0000000697257221 */ /* 0x040fe20000010000 */
[----:B------:R-:W-:Y:S02]  /*3630*/  F2FP.F16.F32.PACK_AB R151, R151, R84 ;  /* 0x000000549797723e */ /* 0x000fe400000000ff */
[----:B------:R-:W-:Y:S02]  /*3640*/  CS2R R84, SRZ ;  /* 0x0000000000547805 */ /* 0x000fe4000001ff00 */
[----:B-1----:R-:W-:Y:S01]  /*3650*/  CS2R R42, SRZ ;  /* 0x00000000002a7805 */ /* 0x002fe2000001ff00 */
[----:B------:R-:W1:Y:S01]  /*3660*/  MUFU.EX2 R44, R44 ;  /* 0x0000002c002c7308 */ /* 0x000e620000000800 */
[C---:B---3--:R-:W-:Y:S01]  /*3670*/  FADD.FTZ R11, R29.reuse, R0 ;  /* 0x000000001d0b7221 */ /* 0x048fe20000010000 */
[----:B------:R-:W-:-:S02]  /*3680*/  F2FP.F16.F32.PACK_AB R150, R29, R40 ;  /* 0x000000281d96723e */ /* 0x000fc400000000ff */
[----:B------:R-:W-:Y:S02]  /*3690*/  CS2R R40, SRZ ;  /* 0x0000000000287805 */ /* 0x000fe4000001ff00 */
[----:B------:R-:W-:Y:S02]  /*36a0*/  CS2R R28, SRZ ;  /* 0x00000000001c7805 */ /* 0x000fe4000001ff00 */
[----:B------:R-:W2:Y:S01]  /*36b0*/  MUFU.EX2 R145, R90 ;  /* 0x0000005a00917308 */ /* 0x000ea20000000800 */
[----:B0-----:R-:W-:-:S07]  /*36c0*/  FADD.FTZ R6, R88, R37 ;  /* 0x0000002558067221 */ /* 0x001fce0000010000 */
[----:B------:R0:W3:Y:S01]  /*36d0*/  MUFU.EX2 R31, R46 ;  /* 0x0000002e001f7308 */ /* 0x0000e20000000800 */
[----:B-1----:R-:W-:-:S07]  /*36e0*/  FADD.FTZ R0, R44, R11 ;  /* 0x0000000b2c007221 */ /* 0x002fce0000010000 */
[----:B------:R-:W1:Y:S01]  /*36f0*/  MUFU.EX2 R92, R92 ;  /* 0x0000005c005c7308 */ /* 0x000e620000000800 */
[C---:B--2---:R-:W-:Y:S01]  /*3700*/  FADD.FTZ R11, R145.reuse, R6 ;  /* 0x00000006910b7221 */ /* 0x044fe20000010000 */
[----:B------:R-:W-:Y:S02]  /*3710*/  F2FP.F16.F32.PACK_AB R145, R145, R88 ;  /* 0x000000589191723e */ /* 0x000fe400000000ff */
[----:B0-----:R-:W-:-:S04]  /*3720*/  CS2R R46, SRZ ;  /* 0x00000000002e7805 */ /* 0x001fc8000001ff00 */
[----:B------:R-:W0:Y:S01]  /*3730*/  MUFU.EX2 R48, R48 ;  /* 0x0000003000307308 */ /* 0x000e220000000800 */
[C---:B---3--:R-:W-:Y:S01]  /*3740*/  FADD.FTZ R37, R31.reuse, R0 ;  /* 0x000000001f257221 */ /* 0x048fe20000010000 */
[----:B------:R-:W-:Y:S02]  /*3750*/  F2FP.F16.F32.PACK_AB R144, R31, R44 ;  /* 0x0000002c1f90723e */ /* 0x000fe400000000ff */
[----:B------:R-:W-:Y:S02]  /*3760*/  CS2R R44, SRZ ;  /* 0x00000000002c7805 */ /* 0x000fe4000001ff00 */
[----:B------:R-:W-:Y:S02]  /*3770*/  CS2R R30, SRZ ;  /* 0x00000000001e7805 */ /* 0x000fe4000001ff00 */
[----:B------:R-:W2:Y:S01]  /*3780*/  MUFU.EX2 R147, R94 ;  /* 0x0000005e00937308 */ /* 0x000ea20000000800 */
[----:B-1----:R-:W-:-:S07]  /*3790*/  FADD.FTZ R6, R92, R11 ;  /* 0x0000000b5c067221 */ /* 0x002fce0000010000 */
[----:B------:R1:W3:Y:S01]  /*37a0*/  MUFU.EX2 R7, R50 ;  /* 0x0000003200077308 */ /* 0x0002e20000000800 */
[----:B0-----:R-:W-:-:S07]  /*37b0*/  FADD.FTZ R0, R48, R37 ;  /* 0x0000002530007221 */ /* 0x001fce0000010000 */
[----:B------:R-:W0:Y:S01]  /*37c0*/  MUFU.EX2 R96, R96 ;  /* 0x0000006000607308 */ /* 0x000e220000000800 */
[C---:B--2---:R-:W-:Y:S01]  /*37d0*/  FADD.FTZ R39, R147.reuse, R6 ;  /* 0x0000000693277221 */ /* 0x044fe20000010000 */
[----:B------:R-:W-:Y:S02]  /*37e0*/  F2FP.F16.F32.PACK_AB R147, R147, R92 ;  /* 0x0000005c9393723e */ /* 0x000fe400000000ff */
[----:B-1----:R-:W-:-:S04]  /*37f0*/  CS2R R50, SRZ ;  /* 0x0000000000327805 */ /* 0x002fc8000001ff00 */
[----:B------:R-:W1:Y:S01]  /*3800*/  MUFU.EX2 R52, R52 ;  /* 0x0000003400347308 */ /* 0x000e620000000800 */
[C---:B---3--:R-:W-:Y:S01]  /*3810*/  FADD.FTZ R37, R7.reuse, R0 ;  /* 0x0000000007257221 */ /* 0x048fe20000010000 */
[----:B------:R-:W-:Y:S02]  /*3820*/  F2FP.F16.F32.PACK_AB R146, R7, R48 ;  /* 0x000000300792723e */ /* 0x000fe400000000ff */
[----:B------:R-:W-:-:S04]  /*3830*/  CS2R R48, SRZ ;  /* 0x0000000000307805 */ /* 0x000fc8000001ff00 */
[----:B------:R-:W2:Y:S01]  /*3840*/  MUFU.EX2 R141, R98 ;  /* 0x00000062008d7308 */ /* 0x000ea20000000800 */
[----:B0-----:R-:W-:Y:S01]  /*3850*/  FADD.FTZ R6, R96, R39 ;  /* 0x0000002760067221 */ /* 0x001fe20000010000 */
[----:B------:R-:W-:-:S06]  /*3860*/  CS2R R38, SRZ ;  /* 0x0000000000267805 */ /* 0x000fcc000001ff00 */
        /* <DEDUP_REMOVED lines=12> */
[----:B-1----:R-:W-:Y:S01]  /*3930*/  FADD.FTZ R6, R100, R37 ;  /* 0x0000002564067221 */ /* 0x002fe20000010000 */
[----:B------:R-:W-:-:S06]  /*3940*/  CS2R R36, SRZ ;  /* 0x0000000000247805 */ /* 0x000fcc000001ff00 */
        /* <DEDUP_REMOVED lines=9> */
[----:B------:R-:W-:Y:S02]  /*39e0*/  CS2R R56, SRZ ;  /* 0x0000000000387805 */ /* 0x000fe4000001ff00 */
[----:B------:R-:W-:Y:S02]  /*39f0*/  CS2R R34, SRZ ;  /* 0x0000000000227805 */ /* 0x000fe4000001ff00 */
[----:B------:R-:W2:Y:S01]  /*3a00*/  MUFU.EX2 R137, R104 ;  /* 0x0000006800897308 */ /* 0x000ea20000000800 */
[----:B0-----:R-:W-:-:S07]  /*3a10*/  FADD.FTZ R6, R70, R21 ;  /* 0x0000001546067221 */ /* 0x001fce0000010000 */
[----:B------:R-:W0:Y:S01]  /*3a20*/  MUFU.EX2 R106, R106 ;  /* 0x0000006a006a7308 */ /* 0x000e220000000800 */
[----:B-1----:R-:W-:-:S07]  /*3a30*/  FADD.FTZ R0, R60, R15 ;  /* 0x0000000f3c007221 */ /* 0x002fce0000010000 */
[----:B------:R1:W3:Y:S01]  /*3a40*/  MUFU.EX2 R11, R62 ;  /* 0x0000003e000b7308 */ /* 0x0002e20000000800 */
[C---:B--2---:R-:W-:Y:S01]  /*3a50*/  FADD.FTZ R15, R137.reuse, R6 ;  /* 0x00000006890f7221 */ /* 0x044fe20000010000 */
[----:B------:R-:W-:Y:S02]  /*3a60*/  F2FP.F16.F32.PACK_AB R137, R137, R70 ;  /* 0x000000468989723e */ /* 0x000fe400000000ff */
[----:B------:R-:W-:-:S04]  /*3a70*/  CS2R R70, SRZ ;  /* 0x0000000000467805 */ /* 0x000fc8000001ff00 */
[----:B------:R-:W2:Y:S01]  /*3a80*/  MUFU.EX2 R64, R64 ;  /* 0x0000004000407308 */ /* 0x000ea20000000800 */
[----:B0-----:R-:W-:Y:S01]  /*3a90*/  FADD.FTZ R6, R106, R15 ;  /* 0x0000000f6a067221 */ /* 0x001fe20000010000 */
[----:B------:R-:W-:Y:S02]  /*3aa0*/  IADD3 R15, R72, -0x2, RZ ;  /* 0xfffffffe480f7810 */ /* 0x000fe40007ffe0ff */
[----:B------:R-:W-:Y:S02]  /*3ab0*/  CS2R R72, SRZ ;  /* 0x0000000000487805 */ /* 0x000fe4000001ff00 */
[----:B-1----:R-:W-:Y:S02]  /*3ac0*/  CS2R R62, SRZ ;  /* 0x00000000003e7805 */ /* 0x002fe4000001ff00 */
[----:B------:R-:W-:Y:S01]  /*3ad0*/  ISETP.GE.AND P1, PT, R15, R12, PT ;  /* 0x0000000c0f00720c */ /* 0x000fe20003f26270 */
[----:B------:R0:W1:Y:S01]  /*3ae0*/  MUFU.EX2 R13, R66 ;  /* 0x00000042000d7308 */ /* 0x0000620000000800 */
[C---:B---3--:R-:W-:Y:S01]  /*3af0*/  FADD.FTZ R7, R11.reuse, R0 ;  /* 0x000000000b077221 */ /* 0x048fe20000010000 */
[----:B------:R-:W-:-:S02]  /*3b00*/  F2FP.F16.F32.PACK_AB R136, R11, R60 ;  /* 0x0000003c0b88723e */ /* 0x000fc400000000ff */
[----:B------:R-:W-:-:S04]  /*3b10*/  CS2R R60, SRZ ;  /* 0x00000000003c7805 */ /* 0x000fc8000001ff00 */
[----:B------:R3:W4:Y:S01]  /*3b20*/  MUFU.EX2 R139, R8 ;  /* 0x00000008008b7308 */ /* 0x0007220000000800 */
[----:B--2---:R-:W-:Y:S01]  /*3b30*/  FADD.FTZ R0, R64, R7 ;  /* 0x0000000740007221 */ /* 0x004fe20000010000 */
[----:B0-----:R-:W-:-:S03]  /*3b40*/  CS2R R66, SRZ ;  /* 0x0000000000427805 */ /* 0x001fc6000001ff00 */
[C---:B-1----:R-:W-:Y:S01]  /*3b50*/  FADD.FTZ R7, R13.reuse, R0 ;  /* 0x000000000d077221 */ /* 0x042fe20000010000 */
[----:B------:R-:W-:Y:S01]  /*3b60*/  F2FP.F16.F32.PACK_AB R138, R13, R64 ;  /* 0x000000400d8a723e */ /* 0x000fe200000000ff */
[----:B------:R-:W-:Y:S01]  /*3b70*/  IMAD.MOV.U32 R0, RZ, RZ, 0x3f800000 ;  /* 0x3f800000ff007424 */ /* 0x000fe200078e00ff */
[----:B------:R-:W-:Y:S01]  /*3b80*/  CS2R R64, SRZ ;  /* 0x0000000000407805 */ /* 0x000fe2000001ff00 */
[----:B---3--:R-:W-:Y:S02]  /*3b90*/  IMAD.MOV.U32 R8, RZ, RZ, 0x3f800000 ;  /* 0x3f800000ff087424 */ /* 0x008fe400078e00ff */
[C---:B----4-:R-:W-:Y:S01]  /*3ba0*/  FADD.FTZ R6, R139.reuse, R6 ;  /* 0x000000068b067221 */ /* 0x050fe20000010000 */
[----:B------:R-:W-:Y:S01]  /*3bb0*/  F2FP.F16.F32.PACK_AB R139, R139, R106 ;  /* 0x0000006a8b8b723e */ /* 0x000fe200000000ff */
[----:B------:R-:W-:Y:S06]  /*3bc0*/  @!P1 BRA `(.L_x_2202) ;  /* 0x0000002800909947 */ /* 0x000fec0003800000 */
[----:B------:R-:W-:Y:S01]  /*3bd0*/  IMAD.MOV.U32 R11, RZ, RZ, R14 ;  /* 0x000000ffff0b7224 */ /* 0x000fe200078e000e */
[----:B------:R-:W-:Y:S01]  /*3be0*/  MOV R13, R10 ;  /* 0x0000000a000d7202 */ /* 0x000fe20000000f00 */
[----:B------:R-:W-:Y:S01]  /*3bf0*/  IMAD.MOV.U32 R0, RZ, RZ, 0x3f800000 ;  /* 0x3f800000ff007424 */ /* 0x000fe200078e00ff */
[----:B------:R-:W-:Y:S01]  /*3c00*/  UMOV UR4, UR38 ;  /* 0x0000002600047c82 */ /* 0x000fe20008000000 */
[----:B------:R-:W-:Y:S01]  /*3c10*/  IMAD.MOV.U32 R87, RZ, RZ, RZ ;  /* 0x000000ffff577224 */ /* 0x000fe200078e00ff */
[----:B------:R-:W-:Y:S01]  /*3c20*/  UMOV UR5, UR39 ;  /* 0x0000002700057c82 */ /* 0x000fe20008000000 */
[----:B------:R-:W-:Y:S01]  /*3c30*/  ULDC UR11, c[0x0][0x288] ;  /* 0x0000a200000b7ab9 */ /* 0x000fe20000000800 */
[----:B------:R-:W-:-:S05]  /*3c40*/  ULDC UR6, c[0x0][0x9d8] ;  /* 0x0002760000067ab9 */ /* 0x000fca0000000800 */
.L_x_2213:
[----:B------:R-:W-:-:S04]  /*3c50*/  UISETP.NE.AND UP0, UPT, UR5, 0x1, UPT ;  /* 0x000000010500788c */ /* 0x000fc8000bf05270 */
[----:B------:R-:W-:-:S04]  /*3c60*/  USEL UR38, URZ, 0x1, UP0 ;  /* 0x000000013f267887 */ /* 0x000fc80008000000 */
[----:B------:R-:W-:Y:S01]  /*3c70*/  ULOP3.LUT UR38, UR4, UR38, URZ, 0x3c, !UPT ;  /* 0x0000002604267292 */ /* 0x000fe2000f8e3c3f */
[----:B------:R-:W-:Y:S11]  /*3c80*/  @!P0 BRA `(.L_x_2203) ;  /* 0x0000000000048947 */ /* 0x000ff60003800000 */
[----:B------:R-:W-:Y:S01]  /*3c90*/  BPT.TRAP 0x1 ;  /* 0x000000040000795c */ /* 0x000fe20000300000 */
.L_x_2203:
        /* <DEDUP_REMOVED lines=9> */
.L_x_2204:
[----:B-1----:R-:W-:Y:S05]  /*3d30*/  @P1 BRA `(.L_x_2205) ;  /* 0x0000000000081947 */ /* 0x002fea0003800000 */
[----:B------:R-:W1:Y:S02]  /*3d40*/  SYNCS.PHASECHK.TRANS64.TRYWAIT P1, [UR7+0x2a830], R9 ;  /* 0x02a83009ff0075a7 */ /* 0x000e640008020147 */
[----:B-1----:R-:W-:Y:S05]  /*3d50*/  @!P1 BRA `(.L_x_2206) ;  /* 0x000000b400b49947 */ /* 0x002fea0003800000 */
.L_x_2205:
        /* <DEDUP_REMOVED lines=143> */
.L_x_2207:
[----:B------:R-:W-:Y:S01]  /*4650*/  ULEA UR10, UR5, UR40, 0x3 ;  /* 0x00000028050a7291 */ /* 0x000fe2000f8e183f */
[----:B------:R-:W-:-:S04]  /*4660*/  MOV R0, UR4 ;  /* 0x0000000400007c02 */ /* 0x000fc80008000f00 */
[----:B------:R-:W-:-:S04]  /*4670*/  SHF.L.U32 R0, R0, 0x1f, RZ ;  /* 0x0000001f00007819 */ /* 0x000fc800000006ff */
[----:B------:R2:W3:Y:S01]  /*4680*/  SYNCS.PHASECHK.TRANS64.TRYWAIT P1, [UR10+0x2a850], R0 ;  /* 0x02a85000ff0075a7 */ /* 0x0004e2000802014a */
[----:B------:R-:W-:Y:S05]  /*4690*/  @!P0 BRA `(.L_x_2208) ;  /* 0x0000000000048947 */ /* 0x000fea0003800000 */
[----:B------:R-:W-:Y:S01]  /*46a0*/  BPT.TRAP 0x1 ;  /* 0x000000040000795c */ /* 0x000fe20000300000 */
.L_x_2208:
[----:B---3--:R-:W-:Y:S05]  /*46b0*/  @P1 BRA `(.L_x_2209) ;  /* 0x0000000000081947 */ /* 0x008fea0003800000 */
[----:B------:R-:W3:Y:S02]  /*46c0*/  SYNCS.PHASECHK.TRANS64.TRYWAIT P1, [UR10+0x2a850], R0 ;  /* 0x02a85000ff0075a7 */ /* 0x000ee4000802014a */
[----:B---3--:R-:W-:Y:S05]  /*46d0*/  @!P1 BRA `(.L_x_2210) ;  /* 0x000000ac006c9947 */ /* 0x008fea0003800000 */
.L_x_2209:
        /* <DEDUP_REMOVED lines=38> */
.L_x_2211:
[----:B------:R-:W-:Y:S01]  /*4940*/  ISETP.NE.AND P1, PT, R171, 0x1, PT ;  /* 0x00000001ab00780c */ /* 0x000fe20003f25270 */
[----:B------:R-:W-:Y:S01]  /*4950*/  FMUL.FTZ R20, R94, UR6 ;  /* 0x000000065e147c20 */ /* 0x000fe20008410000 */
[----:B-1----:R-:W-:Y:S02]  /*4960*/  IMAD.IADD R10, R19, 0x1, R16 ;  /* 0x00000001130a7824 */ /* 0x002fe400078e0210 */
[----:B0-2---:R-:W-:Y:S01]  /*4970*/  FMUL.FTZ R0, R90, UR6 ;  /* 0x000000065a007c20 */ /* 0x005fe20008410000 */
[----:B------:R-:W-:Y:S01]  /*4980*/  FMUL.FTZ R90, R102, UR6 ;  /* 0x00000006665a7c20 */ /* 0x000fe20008410000 */
[----:B------:R-:W-:Y:S01]  /*4990*/  FMUL.FTZ R92, R92, UR6 ;  /* 0x000000065c5c7c20 */ /* 0x000fe20008410000 */
[----:B------:R-:W0:Y:S01]  /*49a0*/  LDC R102, c[0x0][0x2f0] ;  /* 0x0000bc00ff667b82 */ /* 0x000e220000000800 */
[----:B------:R-:W-:Y:S01]  /*49b0*/  FMUL.FTZ R88, R88, UR6 ;  /* 0x0000000658587c20 */ /* 0x000fe20008410000 */
[----:B------:R-:W-:Y:S01]  /*49c0*/  FMUL.FTZ R97, R97, UR6 ;  /* 0x0000000661617c20 */ /* 0x000fe20008410000 */
[----:B------:R1:W-:Y:S01]  /*49d0*/  MUFU.TANH R146, R92 ;  /* 0x0000005c00927308 */ /* 0x0003e20000002400 */
[----:B------:R-:W-:Y:S01]  /*49e0*/  FMUL.FTZ R89, R89, UR6 ;  /* 0x0000000659597c20 */ /* 0x000fe20008410000 */
[----:B------:R-:W-:Y:S01]  /*49f0*/  FMUL.FTZ R93, R93, UR6 ;  /* 0x000000065d5d7c20 */ /* 0x000fe20008410000 */
[----:B------:R-:W-:Y:S01]  /*4a00*/  FMUL.FTZ R21, R99, UR6 ;  /* 0x0000000663157c20 */ /* 0x000fe20008410000 */
[----:B------:R-:W-:Y:S01]  /*4a10*/  FMUL.FTZ R96, R96, UR6 ;  /* 0x0000000660607c20 */ /* 0x000fe20008410000 */
[----:B------:R-:W2:Y:S01]  /*4a20*/  @P1 LDC R9, c[0x0][0x44c] ;  /* 0x00011300ff091b82 */ /* 0x000ea20000000800 */
[----:B------:R-:W-:Y:S01]  /*4a30*/  FMUL.FTZ R100, R100, UR6 ;  /* 0x0000000664647c20 */ /* 0x000fe20008410000 */
[----:B------:R-:W-:Y:S01]  /*4a40*/  FMUL.FTZ R101, R101, UR6 ;  /* 0x0000000665657c20 */ /* 0x000fe20008410000 */
[----:B------:R3:W4:Y:S01]  /*4a50*/  MUFU.TANH R150, R88 ;  /* 0x0000005800967308 */ /* 0x0007220000002400 */
[----:B-1----:R-:W-:Y:S01]  /*4a60*/  FMUL.FTZ R92, R106, UR6 ;  /* 0x000000066a5c7c20 */ /* 0x002fe20008410000 */
[----:B------:R-:W-:-:S02]  /*4a70*/  IMAD.MOV.U32 R106, RZ, RZ, -0x60 ;  /* 0xffffffa0ff6a7424 */ /* 0x000fc400078e00ff */
[----:B------:R-:W-:Y:S01]  /*4a80*/  FMUL.FTZ R104, R104, UR6 ;  /* 0x0000000668687c20 */ /* 0x000fe20008410000 */
[----:B------:R-:W-:Y:S01]  /*4a90*/  FMUL.FTZ R105, R105, UR6 ;  /* 0x0000000669697c20 */ /* 0x000fe20008410000 */
[----:B------:R-:W1:Y:S01]  /*4aa0*/  @P1 LDC R94, c[0x0][0x450] ;  /* 0x00011400ff5e1b82 */ /* 0x000e620000000800 */
[----:B------:R-:W-:Y:S01]  /*4ab0*/  FMUL.FTZ R108, R108, UR6 ;  /* 0x000000066c6c7c20 */ /* 0x000fe20008410000 */
[----:B------:R-:W-:Y:S01]  /*4ac0*/  FMUL.FTZ R109, R109, UR6 ;  /* 0x000000066d6d7c20 */ /* 0x000fe20008410000 */
[----:B------:R-:W-:Y:S01]  /*4ad0*/  MUFU.TANH R140, R97 ;  /* 0x00000061008c7308 */ /* 0x000fe20000002400 */
[----:B---3--:R-:W-:Y:S01]  /*4ae0*/  FMUL.FTZ R88, R98, UR6 ;  /* 0x0000000662587c20 */ /* 0x008fe20008410000 */
[----:B------:R-:W-:Y:S01]  /*4af0*/  FMUL.FTZ R112, R112, UR6 ;  /* 0x0000000670707c20 */ /* 0x000fe20008410000 */
[----:B------:R-:W-:Y:S01]  /*4b00*/  FMUL.FTZ R113, R113, UR6 ;  /* 0x0000000671717c20 */ /* 0x000fe20008410000 */
[----:B------:R-:W-:Y:S01]  /*4b10*/  FMUL.FTZ R116, R116, UR6 ;  /* 0x0000000674747c20 */ /* 0x000fe20008410000 */
[----:B------:R-:W-:Y:S01]  /*4b20*/  FMUL.FTZ R117, R117, UR6 ;  /* 0x0000000675757c20 */ /* 0x000fe20008410000 */
[----:B------:R-:W-:Y:S01]  /*4b30*/  FMUL.FTZ R120, R120, UR6 ;  /* 0x0000000678787c20 */ /* 0x000fe20008410000 */
[----:B------:R-:W-:Y:S01]  /*4b40*/  FMUL.FTZ R121, R121, UR6 ;  /* 0x0000000679797c20 */ /* 0x000fe20008410000 */
[----:B------:R3:W5:Y:S01]  /*4b50*/  MUFU.TANH R148, R89 ;  /* 0x0000005900947308 */ /* 0x0007620000002400 */
[----:B------:R-:W-:Y:S01]  /*4b60*/  FMUL.FTZ R124, R124, UR6 ;  /* 0x000000067c7c7c20 */ /* 0x000fe20008410000 */
[----:B------:R-:W-:Y:S01]  /*4b70*/  FMUL.FTZ R125, R125, UR6 ;  /* 0x000000067d7d7c20 */ /* 0x000fe20008410000 */
[----:B------:R-:W-:Y:S01]  /*4b80*/  FMUL.FTZ R128, R128, UR6 ;  /* 0x0000000680807c20 */ /* 0x000fe20008410000 */
[----:B------:R-:W-:Y:S01]  /*4b90*/  FMUL.FTZ R129, R129, UR6 ;  /* 0x0000000681817c20 */ /* 0x000fe20008410000 */
[----:B--2---:R-:W-:-:S04]  /*4ba0*/  @P1 IMAD.HI.U32 R9, R10, R9, RZ ;  /* 0x000000090a091227 */ /* 0x004fc800078e00ff */
[----:B------:R-:W-:Y:S01]  /*4bb0*/  FMUL.FTZ R132, R132, UR6 ;  /* 0x0000000684847c20 */ /* 0x000fe20008410000 */
[----:B------:R-:W-:Y:S01]  /*4bc0*/  FMUL.FTZ R133, R133, UR6 ;  /* 0x0000000685857c20 */ /* 0x000fe20008410000 */
[----:B------:R2:W5:Y:S01]  /*4bd0*/  MUFU.TANH R144, R93 ;  /* 0x0000005d00907308 */ /* 0x0005620000002400 */
[----:B------:R-:W-:Y:S01]  /*4be0*/  FMUL.FTZ R8, R91, UR6 ;  /* 0x000000065b087c20 */ /* 0x000fe20008410000 */
[----:B------:R-:W-:Y:S01]  /*4bf0*/  FMUL.FTZ R14, R95, UR6 ;  /* 0x000000065f0e7c20 */ /* 0x000fe20008410000 */
[----:B---3--:R-:W-:Y:S01]  /*4c00*/  FMUL.FTZ R89, R103, UR6 ;  /* 0x0000000667597c20 */ /* 0x008fe20008410000 */
[----:B------:R-:W-:Y:S01]  /*4c10*/  FMUL.FTZ R118, R118, UR6 ;  /* 0x0000000676767c20 */ /* 0x000fe20008410000 */
[----:B-1----:R-:W-:Y:S01]  /*4c20*/  @P1 SHF.R.U32.HI R10, RZ, R94, R9 ;  /* 0x0000005eff0a1219 */ /* 0x002fe20000011609 */
[----:B------:R-:W-:Y:S02]  /*4c30*/  IMAD R9, R15, R106, 0x1 ;  /* 0x000000010f097424 */ /* 0x000fe400078e026a */
[----:B------:R-:W-:Y:S01]  /*4c40*/  FMUL.FTZ R91, R107, UR6 ;  /* 0x000000066b5b7c20 */ /* 0x000fe20008410000 */
[----:B------:R-:W1:Y:S01]  /*4c50*/  MUFU.TANH R96, R96 ;  /* 0x0000006000607308 */ /* 0x000e620000002400 */
[----:B--2---:R-:W-:Y:S01]  /*4c60*/  FMUL.FTZ R93, R110, UR6 ;  /* 0x000000066e5d7c20 */ /* 0x004fe20008410000 */
[----:B------:R-:W2:Y:S01]  /*4c70*/  SHFL.IDX PT, R94, R10, RZ, 0x1c1f ;  /* 0x001c1fff0a5e7589 */ /* 0x000ea200000e0000 */
[----:B------:R-:W-:-:S02]  /*4c80*/  IMAD R9, R18, -0x2, R9 ;  /* 0xfffffffe12097824 */ /* 0x000fc400078e0209 */
[----:B------:R-:W-:Y:S01]  /*4c90*/  FMUL.FTZ R122, R122, UR6 ;  /* 0x000000067a7a7c20 */ /* 0x000fe20008410000 */
[----:B------:R-:W-:Y:S01]  /*4ca0*/  FMUL.FTZ R95, R111, UR6 ;  /* 0x000000066f5f7c20 */ /* 0x000fe20008410000 */
[----:B------:R-:W3:Y:S01]  /*4cb0*/  SHFL.IDX PT, R10, R10, 0x1, 0x1c1f ;  /* 0x003c1f000a0a7f89 */ /* 0x000ee200000e0000 */
[----:B0-----:R-:W-:Y:S01]  /*4cc0*/  IMAD R97, R102, UR42, R9 ;  /* 0x0000002a66617c24 */ /* 0x001fe2000f8e0209 */
        /* <DEDUP_REMOVED lines=11> */
[----:B------:R-:W-:-:S04]  /*4d80*/  UIADD3 UR7, UR7, 0x2a840, URZ ;  /* 0x0002a84007077890 */ /* 0x000fc8000fffe03f */
[----:B------:R-:W-:Y:S01]  /*4d90*/  UPRMT UR7, UR43, 0x654, UR7 ;  /* 0x000006542b077896 */ /* 0x000fe20008000007 */
[----:B------:R-:W3:Y:S01]  /*4da0*/  MUFU.TANH R104, R104 ;  /* 0x0000006800687308 */ /* 0x000ee20000002400 */
[----:B--2---:R-:W-:-:S04]  /*4db0*/  IADD3 R99, R94, -UR11, R97 ;  /* 0x8000000b5e637c10 */ /* 0x004fc8000fffe061 */
[C---:B------:R-:W-:Y:S02]  /*4dc0*/  ISETP.GT.AND P1, PT, R99.reuse, RZ, PT ;  /* 0x000000ff6300720c */ /* 0x040fe40003f24270 */
[C---:B------:R-:W-:Y:S01]  /*4dd0*/  ISETP.GT.AND P2, PT, R99.reuse, 0x1, PT ;  /* 0x000000016300780c */ /* 0x040fe20003f44270 */
[----:B------:R-:W2:Y:S01]  /*4de0*/  MUFU.TANH R105, R105 ;  /* 0x0000006900697308 */ /* 0x000ea20000002400 */
[----:B----4-:R-:W-:Y:S01]  /*4df0*/  FSEL R150, R150, -INF , P1 ;  /* 0xff80000096967808 */ /* 0x010fe20000800000 */
[----:B------:R-:W-:Y:S01]  /*4e00*/  SYNCS.ARRIVE.TRANS64.RED.A1T0 RZ, [UR7], RZ ;  /* 0x000000ffffff79a7 */ /* 0x000fe20008100407 */
[C---:B------:R-:W-:Y:S02]  /*4e10*/  ISETP.GT.AND P1, PT, R99.reuse, 0x8, PT ;  /* 0x000000086300780c */ /* 0x040fe40003f24270 */
[----:B-----5:R-:W-:Y:S02]  /*4e20*/  FSEL R148, R148, -INF , P2 ;  /* 0xff80000094947808 */ /* 0x020fe40001000000 */
[----:B------:R-:W-:Y:S01]  /*4e30*/  FMNMX.FTZ R9, R150, R13, !PT ;  /* 0x0000000d96097209 */ /* 0x000fe20007810000 */
[----:B------:R-:W4:Y:S01]  /*4e40*/  MUFU.TANH R108, R108 ;  /* 0x0000006c006c7308 */ /* 0x000f220000002400 */
[----:B------:R-:W-:-:S02]  /*4e50*/  ISETP.GT.AND P2, PT, R99, 0x9, PT ;  /* 0x000000096300780c */ /* 0x000fc40003f44270 */
[----:B------:R-:W-:Y:S02]  /*4e60*/  FSEL R146, R146, -INF , P1 ;  /* 0xff80000092927808 */ /* 0x000fe40000800000 */
[----:B------:R-:W-:Y:S02]  /*4e70*/  FMNMX.FTZ R9, R148, R9, !PT ;  /* 0x0000000994097209 */ /* 0x000fe40007810000 */
[C---:B------:R-:W-:Y:S01]  /*4e80*/  ISETP.GT.AND P1, PT, R99.reuse, 0x10, PT ;  /* 0x000000106300780c */ /* 0x040fe20003f24270 */
[----:B------:R-:W5:Y:S01]  /*4e90*/  MUFU.TANH R98, R109 ;  /* 0x0000006d00627308 */ /* 0x000f620000002400 */
[----:B------:R-:W-:Y:S02]  /*4ea0*/  FSEL R144, R144, -INF , P2 ;  /* 0xff80000090907808 */ /* 0x000fe40001000000 */
[----:B------:R-:W-:Y:S02]  /*4eb0*/  FMNMX.FTZ R9, R146, R9, !PT ;  /* 0x0000000992097209 */ /* 0x000fe40007810000 */
[----:B------:R-:W-:-:S02]  /*4ec0*/  ISETP.GT.AND P2, PT, R99, 0x11, PT ;  /* 0x000000116300780c */ /* 0x000fc40003f44270 */
[----:B-1----:R-:W-:Y:S01]  /*4ed0*/  FSEL R142, R96, -INF , P1 ;  /* 0xff800000608e7808 */ /* 0x002fe20000800000 */
[----:B------:R-:W1:Y:S01]  /*4ee0*/  MUFU.TANH R102, R112 ;  /* 0x0000007000667308 */ /* 0x000e620000002400 */
[----:B------:R-:W-:Y:S02]  /*4ef0*/  FMNMX.FTZ R9, R144, R9, !PT ;  /* 0x0000000990097209 */ /* 0x000fe40007810000 */
[C---:B------:R-:W-:Y:S02]  /*4f00*/  ISETP.GT.AND P1, PT, R99.reuse, 0x18, PT ;  /* 0x000000186300780c */ /* 0x040fe40003f24270 */
[----:B------:R-:W-:Y:S02]  /*4f10*/  FSEL R140, R140, -INF , P2 ;  /* 0xff8000008c8c7808 */ /* 0x000fe40001000000 */
[----:B------:R-:W-:Y:S01]  /*4f20*/  FMNMX.FTZ R9, R142, R9, !PT ;  /* 0x000000098e097209 */ /* 0x000fe20007810000 */
[----:B------:R-:W1:Y:S01]  /*4f30*/  MUFU.TANH R113, R113 ;  /* 0x0000007100717308 */ /* 0x000e620000002400 */
[----:B------:R-:W-:-:S02]  /*4f40*/  ISETP.GT.AND P2, PT, R99, 0x19, PT ;  /* 0x000000196300780c */ /* 0x000fc40003f44270 */
[----:B0-----:R-:W-:Y:S02]  /*4f50*/  FSEL R136, R100, -INF , P1 ;  /* 0xff80000064887808 */ /* 0x001fe40000800000 */
[----:B------:R-:W-:Y:S02]  /*4f60*/  FMNMX.FTZ R9, R140, R9, !PT ;  /* 0x000000098c097209 */ /* 0x000fe40007810000 */
[----:B------:R-:W-:Y:S01]  /*4f70*/  ISETP.GT.AND P1, PT, R99, 0x20, PT ;  /* 0x000000206300780c */ /* 0x000fe20003f24270 */
[----:B------:R-:W0:Y:S01]  /*4f80*/  MUFU.TANH R116, R116 ;  /* 0x0000007400747308 */ /* 0x000e220000002400 */
[----:B---3--:R-:W-:Y:S02]  /*4f90*/  FSEL R106, R101, -INF , P2 ;  /* 0xff800000656a7808 */ /* 0x008fe40001000000 */
[----:B------:R-:W-:Y:S02]  /*4fa0*/  FMNMX.FTZ R9, R136, R9, !PT ;  /* 0x0000000988097209 */ /* 0x000fe40007810000 */
[----:B------:R-:W-:-:S02]  /*4fb0*/  ISETP.GT.AND P2, PT, R99, 0x21, PT ;  /* 0x000000216300780c */ /* 0x000fc40003f44270 */
[----:B------:R-:W-:Y:S01]  /*4fc0*/  FSEL R100, R104, -INF , P1 ;  /* 0xff80000068647808 */ /* 0x000fe20000800000 */
[----:B------:R-:W3:Y:S01]  /*4fd0*/  MUFU.TANH R110, R117 ;  /* 0x00000075006e7308 */ /* 0x000ee20000002400 */
[----:B------:R-:W-:Y:S02]  /*4fe0*/  FMNMX.FTZ R9, R106, R9, !PT ;  /* 0x000000096a097209 */ /* 0x000fe40007810000 */
[----:B------:R-:W-:Y:S02]  /*4ff0*/  ISETP.GT.AND P1, PT, R99, 0x28, PT ;  /* 0x000000286300780c */ /* 0x000fe40003f24270 */
[----:B--2---:R-:W-:Y:S02]  /*5000*/  FSEL R96, R105, -INF , P2 ;  /* 0xff80000069607808 */ /* 0x004fe40001000000 */
[----:B------:R-:W-:Y:S01]  /*5010*/  FMNMX.FTZ R9, R100, R9, !PT ;  /* 0x0000000964097209 */ /* 0x000fe20007810000 */
[----:B------:R-:W2:Y:S01]  /*5020*/  MUFU.TANH R112, R120 ;  /* 0x0000007800707308 */ /* 0x000ea20000002400 */
[----:B------:R-:W-:-:S02]  /*5030*/  ISETP.GT.AND P2, PT, R99, 0x29, PT ;  /* 0x000000296300780c */ /* 0x000fc40003f44270 */
[----:B----4-:R-:W-:Y:S02]  /*5040*/  FSEL R94, R108, -INF , P1 ;  /* 0xff8000006c5e7808 */ /* 0x010fe40000800000 */
[----:B------:R-:W-:Y:S02]  /*5050*/  FMNMX.FTZ R9, R96, R9, !PT ;  /* 0x0000000960097209 */ /* 0x000fe40007810000 */
[C---:B------:R-:W-:Y:S01]  /*5060*/  ISETP.GT.AND P1, PT, R99.reuse, 0x30, PT ;  /* 0x000000306300780c */ /* 0x040fe20003f24270 */
[----:B------:R-:W4:Y:S01]  /*5070*/  MUFU.TANH R121, R121 ;  /* 0x0000007900797308 */ /* 0x000f220000002400 */
[----:B-----5:R-:W-:Y:S02]  /*5080*/  FSEL R98, R98, -INF , P2 ;  /* 0xff80000062627808 */ /* 0x020fe40001000000 */
[----:B------:R-:W-:Y:S02]  /*5090*/  FMNMX.FTZ R9, R94, R9, !PT ;  /* 0x000000095e097209 */ /* 0x000fe40007810000 */
[----:B------:R-:W-:-:S02]  /*50a0*/  ISETP.GT.AND P2, PT, R99, 0x31, PT ;  /* 0x000000316300780c */ /* 0x000fc40003f44270 */
[----:B-1----:R-:W-:Y:S01]  /*50b0*/  FSEL R102, R102, -INF , P1 ;  /* 0xff80000066667808 */ /* 0x002fe20000800000 */
[----:B------:R-:W1:Y:S01]  /*50c0*/  MUFU.TANH R120, R124 ;  /* 0x0000007c00787308 */ /* 0x000e620000002400 */
[----:B------:R-:W-:Y:S02]  /*50d0*/  FMNMX.FTZ R9, R98, R9, !PT ;  /* 0x0000000962097209 */ /* 0x000fe40007810000 */
[----:B------:R-:W-:Y:S02]  /*50e0*/  ISETP.GT.AND P1, PT, R99, 0x38, PT ;  /* 0x000000386300780c */ /* 0x000fe40003f24270 */
[----:B------:R-:W-:Y:S02]  /*50f0*/  FSEL R104, R113, -INF , P2 ;  /* 0xff80000071687808 */ /* 0x000fe40001000000 */
[----:B------:R-:W-:Y:S01]  /*5100*/  FMNMX.FTZ R9, R102, R9, !PT ;  /* 0x0000000966097209 */ /* 0x000fe20007810000 */
[----:B------:R-:W5:Y:S01]  /*5110*/  MUFU.TANH R125, R125 ;  /* 0x0000007d007d7308 */ /* 0x000f620000002400 */
[----:B------:R-:W-:-:S02]  /*5120*/  ISETP.GT.AND P2, PT, R99, 0x39, PT ;  /* 0x000000396300780c */ /* 0x000fc40003f44270 */
[----:B0-----:R-:W-:Y:S02]  /*5130*/  FSEL R108, R116, -INF , P1 ;  /* 0xff800000746c7808 */ /* 0x001fe40000800000 */
[----:B------:R-:W-:Y:S02]  /*5140*/  FMNMX.FTZ R9, R104, R9, !PT ;  /* 0x0000000968097209 */ /* 0x000fe40007810000 */
[C---:B------:R-:W-:Y:S01]  /*5150*/  ISETP.GT.AND P1, PT, R99.reuse, 0x40, PT ;  /* 0x000000406300780c */ /* 0x040fe20003f24270 */
[----:B------:R-:W0:Y:S01]  /*5160*/  MUFU.TANH R128, R128 ;  /* 0x0000008000807308 */ /* 0x000e220000002400 */
[----:B---3--:R-:W-:Y:S02]  /*5170*/  FSEL R110, R110, -INF , P2 ;  /* 0xff8000006e6e7808 */ /* 0x008fe40001000000 */
[----:B------:R-:W-:Y:S02]  /*5180*/  FMNMX.FTZ R9, R108, R9, !PT ;  /* 0x000000096c097209 */ /* 0x000fe40007810000 */
[----:B------:R-:W-:-:S02]  /*5190*/  ISETP.GT.AND P2, PT, R99, 0x41, PT ;  /* 0x000000416300780c */ /* 0x000fc40003f44270 */
[----:B--2---:R-:W-:Y:S01]  /*51a0*/  FSEL R112, R112, -INF , P1 ;  /* 0xff80000070707808 */ /* 0x004fe20000800000 */
[----:B------:R-:W2:Y:S01]  /*51b0*/  MUFU.TANH R129, R129 ;  /* 0x0000008100817308 */ /* 0x000ea20000002400 */
[----:B------:R-:W-:Y:S02]  /*51c0*/  FMNMX.FTZ R9, R110, R9, !PT ;  /* 0x000000096e097209 */ /* 0x000fe40007810000 */
[----:B------:R-:W-:Y:S02]  /*51d0*/  ISETP.GT.AND P1, PT, R99, 0x48, PT ;  /* 0x000000486300780c */ /* 0x000fe40003f24270 */
[----:B----4-:R-:W-:Y:S02]  /*51e0*/  FSEL R116, R121, -INF , P2 ;  /* 0xff80000079747808 */ /* 0x010fe40001000000 */
[----:B------:R-:W-:Y:S01]  /*51f0*/  FMNMX.FTZ R9, R112, R9, !PT ;  /* 0x0000000970097209 */ /* 0x000fe20007810000 */
[----:B------:R-:W3:Y:S01]  /*5200*/  MUFU.TANH R132, R132 ;  /* 0x0000008400847308 */ /* 0x000ee20000002400 */
[----:B------:R-:W-:-:S02]  /*5210*/  ISETP.GT.AND P2, PT, R99, 0x49, PT ;  /* 0x000000496300780c */ /* 0x000fc40003f44270 */
[----:B-1----:R-:W-:Y:S02]  /*5220*/  FSEL R120, R120, -INF , P1 ;  /* 0xff80000078787808 */ /* 0x002fe40000800000 */
[----:B------:R-:W-:Y:S02]  /*5230*/  FMNMX.FTZ R9, R116, R9, !PT ;  /* 0x0000000974097209 */ /* 0x000fe40007810000 */
[----:B------:R-:W-:Y:S01]  /*5240*/  ISETP.GT.AND P1, PT, R99, 0x50, PT ;  /* 0x000000506300780c */ /* 0x000fe20003f24270 */
[----:B------:R-:W1:Y:S01]  /*5250*/  MUFU.TANH R133, R133 ;  /* 0x0000008500857308 */ /* 0x000e620000002400 */
[----:B-----5:R-:W-:Y:S02]  /*5260*/  FSEL R124, R125, -INF , P2 ;  /* 0xff8000007d7c7808 */ /* 0x020fe40001000000 */
[----:B------:R-:W-:Y:S01]  /*5270*/  FMNMX.FTZ R101, R120, R9, !PT ;  /* 0x0000000978657209 */ /* 0x000fe20007810000 */
[----:B------:R-:W-:Y:S01]  /*5280*/  FMUL.FTZ R9, R114, UR6 ;  /* 0x0000000672097c20 */ /* 0x000fe20008410000 */
[----:B------:R-:W-:-:S02]  /*5290*/  ISETP.GT.AND P2, PT, R99, 0x51, PT ;  /* 0x000000516300780c */ /* 0x000fc40003f44270 */
        /* <DEDUP_REMOVED lines=8> */
[----:B---3--:R-:W-:Y:S02]  /*5320*/  FSEL R132, R132, -INF , P1 ;  /* 0xff80000084847808 */ /* 0x008fe40000800000 */
[----:B------:R-:W-:Y:S02]  /*5330*/  FMNMX.FTZ R101, R128, R101, !PT ;  /* 0x0000006580657209 */ /* 0x000fe40007810000 */
[----:B-1----:R-:W-:Y:S01]  /*5340*/  FSEL R138, R133, -INF , P2 ;  /* 0xff800000858a7808 */ /* 0x002fe20001000000 */
[----:B------:R-:W1:Y:S01]  /*5350*/  MUFU.TANH R20, R20 ;  /* 0x0000001400147308 */ /* 0x000e620000002400 */
[----:B------:R-:W-:Y:S02]  /*5360*/  FMNMX.FTZ R101, R132, R101, !PT ;  /* 0x0000006584657209 */ /* 0x000fe40007810000 */
[----:B------:R-:W-:Y:S02]  /*5370*/  IADD3 R97, R10, -UR11, R97 ;  /* 0x8000000b0a617c10 */ /* 0x000fe4000fffe061 */
[----:B------:R-:W-:-:S02]  /*5380*/  FMNMX.FTZ R101, R138, R101, !PT ;  /* 0x000000658a657209 */ /* 0x000fc40007810000 */
[C---:B------:R-:W-:Y:S01]  /*5390*/  ISETP.GT.AND P1, PT, R97.reuse, RZ, PT ;  /* 0x000000ff6100720c */ /* 0x040fe20003f24270 */
[----:B------:R-:W-:Y:S01]  /*53a0*/  MUFU.TANH R14, R14 ;  /* 0x0000000e000e7308 */ /* 0x000fe20000002400 */
[C---:B------:R-:W-:Y:S01]  /*53b0*/  ISETP.GT.AND P2, PT, R97.reuse, 0x1, PT ;  /* 0x000000016100780c */ /* 0x040fe20003f44270 */
[----:B------:R-:W3:Y:S01]  /*53c0*/  SHFL.BFLY PT, R152, R101, 0x2, 0x1f ;  /* 0x0c401f0065987f89 */ /* 0x000ee200000e0000 */
[----:B0-----:R-:W-:Y:S02]  /*53d0*/  FSEL R0, R0, -INF , P1 ;  /* 0xff80000000007808 */ /* 0x001fe40000800000 */
[C---:B------:R-:W-:Y:S02]  /*53e0*/  ISETP.GT.AND P3, PT, R97.reuse, 0x8, PT ;  /* 0x000000086100780c */ /* 0x040fe40003f64270 */
[----:B--2---:R-:W-:Y:S01]  /*53f0*/  FSEL R8, R8, -INF , P2 ;  /* 0xff80000008087808 */ /* 0x004fe20001000000 */
[----:B------:R-:W0:Y:S01]  /*5400*/  MUFU.TANH R88, R88 ;  /* 0x0000005800587308 */ /* 0x000e220000002400 */
[----:B------:R-:W-:-:S02]  /*5410*/  ISETP.GT.AND P4, PT, R97, 0x9, PT ;  /* 0x000000096100780c */ /* 0x000fc40003f84270 */
[----:B-1----:R-:W-:Y:S02]  /*5420*/  FSEL R20, R20, -INF , P3 ;  /* 0xff80000014147808 */ /* 0x002fe40001800000 */
[C---:B------:R-:W-:Y:S02]  /*5430*/  ISETP.GT.AND P2, PT, R97.reuse, 0x10, PT ;  /* 0x000000106100780c */ /* 0x040fe40003f44270 */
[----:B------:R-:W-:Y:S01]  /*5440*/  ISETP.GT.AND P3, PT, R97, 0x11, PT ;  /* 0x000000116100780c */ /* 0x000fe20003f64270 */
[----:B------:R1:W-:Y:S08]  /*5450*/  MUFU.TANH R103, R9 ;  /* 0x0000000900677308 */ /* 0x0003f00000002400 */
[----:B------:R-:W-:Y:S01]  /*5460*/  MUFU.TANH R21, R21 ;  /* 0x0000001500157308 */ /* 0x000fe20000002400 */
[----:B-1----:R-:W1:Y:S01]  /*5470*/  LDC R9, c[0x0][0x988] ;  /* 0x00026200ff097b82 */ /* 0x002e620000000800 */
[----:B---3--:R-:W-:-:S02]  /*5480*/  FMNMX.FTZ R152, R101, R152, !PT ;  /* 0x0000009865987209 */ /* 0x008fc40007810000 */
[----:B0-----:R-:W-:Y:S02]  /*5490*/  FSEL R88, R88, -INF , P2 ;  /* 0xff80000058587808 */ /* 0x001fe40001000000 */
[----:B------:R-:W-:Y:S01]  /*54a0*/  ISETP.GT.AND P2, PT, R97, 0x18, PT ;  /* 0x000000186100780c */ /* 0x000fe20003f44270 */
[----:B------:R-:W0:Y:S01]  /*54b0*/  SHFL.BFLY PT, R99, R152, 0x1, 0x1f ;  /* 0x0c201f0098637f89 */ /* 0x000e2200000e0000 */
[----:B------:R-:W2:Y:S08]  /*54c0*/  MUFU.TANH R90, R90 ;  /* 0x0000005a005a7308 */ /* 0x000eb00000002400 */
[----:B------:R-:W3:Y:S08]  /*54d0*/  MUFU.TANH R89, R89 ;  /* 0x0000005900597308 */ /* 0x000ef00000002400 */
[----:B------:R4:W-:Y:S01]  /*54e0*/  MUFU.TANH R105, R118 ;  /* 0x0000007600697308 */ /* 0x0009e20000002400 */
[----:B--2---:R-:W-:-:S02]  /*54f0*/  FSEL R90, R90, -INF , P2 ;  /* 0xff8000005a5a7808 */ /* 0x004fc40001000000 */
[----:B------:R-:W-:Y:S02]  /*5500*/  ISETP.GT.AND P2, PT, R97, 0x20, PT ;  /* 0x000000206100780c */ /* 0x000fe40003f44270 */
[----:B0-----:R-:W-:-:S03]  /*5510*/  FMNMX.FTZ R10, R152, R99, !PT ;  /* 0x00000063980a7209 */ /* 0x001fc60007810000 */
[----:B------:R-:W-:Y:S01]  /*5520*/  MUFU.TANH R92, R92 ;  /* 0x0000005c005c7308 */ /* 0x000fe20000002400 */
[----:B------:R-:W-:Y:S02]  /*5530*/  FMNMX.FTZ R99, R0, R11, !PT ;  /* 0x0000000b00637209 */ /* 0x000fe40007810000 */
[----:B----4-:R-:W-:Y:S01]  /*5540*/  FSEL R118, R14, -INF , P4 ;  /* 0xff8000000e767808 */ /* 0x010fe20002000000 */
[----:B-1----:R-:W-:Y:S01]  /*5550*/  FMUL.FTZ R111, R10, R9 ;  /* 0x000000090a6f7220 */ /* 0x002fe20000410000 */
[----:B------:R-:W-:Y:S02]  /*5560*/  FMNMX.FTZ R99, R8, R99, !PT ;  /* 0x0000006308637209 */ /* 0x000fe40007810000 */
[----:B------:R-:W-:Y:S01]  /*5570*/  FSETP.NEU.FTZ.AND P1, PT, R10, -INF , PT ;  /* 0xff8000000a00780b */ /* 0x000fe20003f3d000 */
[----:B------:R-:W0:Y:S01]  /*5580*/  MUFU.TANH R91, R91 ;  /* 0x0000005b005b7308 */ /* 0x000e220000002400 */
[----:B------:R-:W-:Y:S02]  /*5590*/  FMNMX.FTZ R99, R20, R99, !PT ;  /* 0x0000006314637209 */ /* 0x000fe40007810000 */
[----:B------:R-:W-:-:S02]  /*55a0*/  FSEL R111, R111, RZ, P1 ;  /* 0x000000ff6f6f7208 */ /* 0x000fc40000800000 */
[----:B------:R-:W-:-:S03]  /*55b0*/  FMNMX.FTZ R99, R118, R99, !PT ;  /* 0x0000006376637209 */ /* 0x000fc60007810000 */
[----:B------:R1:W-:Y:S01]  /*55c0*/  MUFU.TANH R107, R122 ;  /* 0x0000007a006b7308 */ /* 0x0003e20000002400 */
[----:B------:R-:W-:Y:S01]  /*55d0*/  FMNMX.FTZ R99, R88, R99, !PT ;  /* 0x0000006358637209 */ /* 0x000fe20007810000 */
[-CC-:B------:R-:W-:Y:S01]  /*55e0*/  FFMA.FTZ R158, R146, R9.reuse, -R111.reuse ;  /* 0x00000009929e7223 */ /* 0x180fe2000001086f */
[-CC-:B------:R-:W-:Y:S01]  /*55f0*/  FFMA.FTZ R156, R148, R9.reuse, -R111.reuse ;  /* 0x00000009949c7223 */ /* 0x180fe2000001086f */
[-CC-:B------:R-:W-:Y:S01]  /*5600*/  FFMA.FTZ R152, R142, R9.reuse, -R111.reuse ;  /* 0x000000098e987223 */ /* 0x180fe2000001086f */
[-CC-:B------:R-:W-:Y:S01]  /*5610*/  FFMA.FTZ R150, R150, R9.reuse, -R111.reuse ;  /* 0x0000000996967223 */ /* 0x180fe2000001086f */
[-CC-:B------:R-:W-:Y:S01]  /*5620*/  FFMA.FTZ R154, R136, R9.reuse, -R111.reuse ;  /* 0x00000009889a7223 */ /* 0x180fe2000001086f */
[-CC-:B------:R-:W-:Y:S01]  /*5630*/  FFMA.FTZ R101, R108, R9.reuse, -R111.reuse ;  /* 0x000000096c657223 */ /* 0x180fe2000001086f */
[----:B------:R-:W2:Y:S01]  /*5640*/  MUFU.TANH R93, R93 ;  /* 0x0000005d005d7308 */ /* 0x000ea20000002400 */
[----:B-1----:R-:W-:Y:S01]  /*5650*/  FSEL R122, R21, -INF , P3 ;  /* 0xff800000157a7808 */ /* 0x002fe20001800000 */
[-CC-:B------:R-:W-:Y:S01]  /*5660*/  FFMA.FTZ R96, R96, R9.reuse, -R111.reuse ;  /* 0x0000000960607223 */ /* 0x180fe2000001086f */
[----:B------:R-:W-:Y:S01]  /*5670*/  ISETP.GT.AND P3, PT, R97, 0x19, PT ;  /* 0x000000196100780c */ /* 0x000fe20003f64270 */
[--C-:B------:R-:W-:Y:S01]  /*5680*/  FFMA.FTZ R94, R94, R9, -R111.reuse ;  /* 0x000000095e5e7223 */ /* 0x100fe2000001086f */
[----:B------:R-:W-:Y:S01]  /*5690*/  FMNMX.FTZ R99, R122, R99, !PT ;  /* 0x000000637a637209 */ /* 0x000fe20007810000 */
[-CC-:B------:R-:W-:Y:S01]  /*56a0*/  FFMA.FTZ R108, R124, R9.reuse, -R111.reuse ;  /* 0x000000097c6c7223 */ /* 0x180fe2000001086f */
[----:B------:R-:W-:Y:S01]  /*56b0*/  FFMA.FTZ R138, R138, R9, -R111 ;  /* 0x000000098a8a7223 */ /* 0x000fe2000001086f */
[----:B------:R-:W1:Y:S01]  /*56c0*/  MUFU.TANH R95, R95 ;  /* 0x0000005f005f7308 */ /* 0x000e620000002400 */
[----:B------:R-:W-:-:S07]  /*56d0*/  FMNMX.FTZ R99, R90, R99, !PT ;  /* 0x000000635a637209 */ /* 0x000fce0007810000 */
[----:B------:R3:W-:Y:S08]  /*56e0*/  MUFU.TANH R172, R126 ;  /* 0x0000007e00ac7308 */ /* 0x0007f00000002400 */
[----:B------:R4:W-:Y:S01]  /*56f0*/  MUFU.TANH R174, R130 ;  /* 0x0000008200ae7308 */ /* 0x0009e20000002400 */
[----:B---3--:R-:W-:Y:S01]  /*5700*/  FSEL R126, R89, -INF , P3 ;  /* 0xff800000597e7808 */ /* 0x008fe20001800000 */
[----:B------:R-:W-:Y:S01]  /*5710*/  FFMA.FTZ R89, R144, R9, -R111 ;  /* 0x0000000990597223 */ /* 0x000fe2000001086f */
[----:B------:R-:W-:-:S02]  /*5720*/  ISETP.GT.AND P3, PT, R97, 0x21, PT ;  /* 0x000000216100780c */ /* 0x000fc40003f64270 */
[----:B------:R-:W-:Y:S02]  /*5730*/  FMNMX.FTZ R99, R126, R99, !PT ;  /* 0x000000637e637209 */ /* 0x000fe40007810000 */
[----:B0-----:R-:W-:Y:S01]  /*5740*/  FSEL R146, R91, -INF , P3 ;  /* 0xff8000005b927808 */ /* 0x001fe20001800000 */
[----:B------:R-:W0:Y:S01]  /*5750*/  MUFU.TANH R115, R115 ;  /* 0x0000007300737308 */ /* 0x000e220000002400 */
[----:B----4-:R-:W-:Y:S01]  /*5760*/  FSEL R130, R92, -INF , P2 ;  /* 0xff8000005c827808 */ /* 0x010fe20001000000 */
[--C-:B------:R-:W-:Y:S01]  /*5770*/  FFMA.FTZ R91, R140, R9, -R111.reuse ;  /* 0x000000098c5b7223 */ /* 0x100fe2000001086f */
[C---:B------:R-:W-:Y:S02]  /*5780*/  ISETP.GT.AND P2, PT, R97.reuse, 0x28, PT ;  /* 0x000000286100780c */ /* 0x040fe40003f44270 */
[----:B------:R-:W-:Y:S02]  /*5790*/  FMNMX.FTZ R99, R130, R99, !PT ;  /* 0x0000006382637209 */ /* 0x000fe40007810000 */
[----:B------:R-:W-:Y:S01]  /*57a0*/  ISETP.GT.AND P3, PT, R97, 0x29, PT ;  /* 0x000000296100780c */ /* 0x000fe20003f64270 */
[----:B------:R-:W3:Y:S01]  /*57b0*/  MUFU.TANH R119, R119 ;  /* 0x0000007700777308 */ /* 0x000ee20000002400 */
[----:B--2---:R-:W-:Y:S01]  /*57c0*/  FSEL R148, R93, -INF , P2 ;  /* 0xff8000005d947808 */ /* 0x004fe20001000000 */
[----:B------:R-:W-:Y:S01]  /*57d0*/  FFMA.FTZ R93, R106, R9, -R111 ;  /* 0x000000096a5d7223 */ /* 0x000fe2000001086f */
[----:B------:R-:W-:-:S02]  /*57e0*/  FMNMX.FTZ R99, R146, R99, !PT ;  /* 0x0000006392637209 */ /* 0x000fc40007810000 */
[----:B------:R-:W-:Y:S02]  /*57f0*/  ISETP.GT.AND P2, PT, R97, 0x30, PT ;  /* 0x000000306100780c */ /* 0x000fe40003f44270 */
[----:B-1----:R-:W-:Y:S01]  /*5800*/  FSEL R92, R95, -INF , P3 ;  /* 0xff8000005f5c7808 */ /* 0x002fe20001800000 */
[----:B------:R1:W-:Y:S01]  /*5810*/  MUFU.TANH R176, R134 ;  /* 0x0000008600b07308 */ /* 0x0003e20000002400 */
[----:B------:R-:W-:Y:S01]  /*5820*/  FMNMX.FTZ R99, R148, R99, !PT ;  /* 0x0000006394637209 */ /* 0x000fe20007810000 */
[----:B------:R-:W-:Y:S01]  /*5830*/  FFMA.FTZ R95, R100, R9, -R111 ;  /* 0x00000009645f7223 */ /* 0x000fe2000001086f */
[----:B------:R-:W-:Y:S02]  /*5840*/  ISETP.GT.AND P3, PT, R97, 0x31, PT ;  /* 0x000000316100780c */ /* 0x000fe40003f64270 */
[----:B------:R-:W-:Y:S02]  /*5850*/  FMNMX.FTZ R99, R92, R99, !PT ;  /* 0x000000635c637209 */ /* 0x000fe40007810000 */
[----:B0-----:R-:W-:Y:S01]  /*5860*/  FSEL R142, R115, -INF , P3 ;  /* 0xff800000738e7808 */ /* 0x001fe20001800000 */
[----:B------:R-:W0:Y:S01]  /*5870*/  MUFU.TANH R123, R123 ;  /* 0x0000007b007b7308 */ /* 0x000e220000002400 */
[----:B-1----:R-:W-:-:S02]  /*5880*/  FSEL R134, R103, -INF , P2 ;  /* 0xff80000067867808 */ /* 0x002fc40001000000 */
[C---:B------:R-:W-:Y:S02]  /*5890*/  ISETP.GT.AND P2, PT, R97.reuse, 0x38, PT ;  /* 0x000000386100780c */ /* 0x040fe40003f44270 */
[----:B------:R-:W-:Y:S02]  /*58a0*/  FMNMX.FTZ R99, R134, R99, !PT ;  /* 0x0000006386637209 */ /* 0x000fe40007810000 */
[----:B------:R-:W-:Y:S01]  /*58b0*/  ISETP.GT.AND P3, PT, R97, 0x39, PT ;  /* 0x000000396100780c */ /* 0x000fe20003f64270 */
[----:B------:R-:W1:Y:S01]  /*58c0*/  MUFU.TANH R127, R127 ;  /* 0x0000007f007f7308 */ /* 0x000e620000002400 */
[----:B------:R-:W-:Y:S01]  /*58d0*/  FSEL R144, R105, -INF , P2 ;  /* 0xff80000069907808 */ /* 0x000fe20001000000 */
[----:B------:R-:W-:Y:S01]  /*58e0*/  FFMA.FTZ R105, R120, R9, -R111 ;  /* 0x0000000978697223 */ /* 0x000fe2000001086f */
[----:B------:R-:W-:Y:S02]  /*58f0*/  FMNMX.FTZ R99, R142, R99, !PT ;  /* 0x000000638e637209 */ /* 0x000fe40007810000 */
[----:B------:R-:W-:-:S02]  /*5900*/  ISETP.GT.AND P2, PT, R97, 0x40, PT ;  /* 0x000000406100780c */ /* 0x000fc40003f44270 */
[----:B---3--:R-:W-:Y:S01]  /*5910*/  FSEL R140, R119, -INF , P3 ;  /* 0xff800000778c7808 */ /* 0x008fe20001800000 */
[----:B------:R2:W-:Y:S01]  /*5920*/  MUFU.EX2 R21, R150 ;  /* 0x0000009600157308 */ /* 0x0005e20000000800 */
[----:B------:R-:W-:Y:S02]  /*5930*/  FMNMX.FTZ R99, R144, R99, !PT ;  /* 0x0000006390637209 */ /* 0x000fe40007810000 */
[----:B------:R-:W-:Y:S02]  /*5940*/  ISETP.GT.AND P3, PT, R97, 0x41, PT ;  /* 0x000000416100780c */ /* 0x000fe40003f64270 */
[----:B------:R-:W-:Y:S02]  /*5950*/  FMNMX.FTZ R99, R140, R99, !PT ;  /* 0x000000638c637209 */ /* 0x000fe40007810000 */
[----:B0-----:R-:W-:Y:S01]  /*5960*/  FSEL R136, R123, -INF , P3 ;  /* 0xff8000007b887808 */ /* 0x001fe20001800000 */
[----:B------:R-:W0:Y:S01]  /*5970*/  MUFU.TANH R131, R131 ;  /* 0x0000008300837308 */ /* 0x000e220000002400 */
[----:B--2---:R-:W-:Y:S01]  /*5980*/  FSEL R150, R107, -INF , P2 ;  /* 0xff8000006b967808 */ /* 0x004fe20001000000 */
[----:B------:R-:W-:Y:S01]  /*5990*/  FFMA.FTZ R107, R114, R9, -R111 ;  /* 0x00000009726b7223 */ /* 0x000fe2000001086f */
[----:B------:R-:W-:-:S02]  /*59a0*/  ISETP.GT.AND P2, PT, R97, 0x48, PT ;  /* 0x000000486100780c */ /* 0x000fc40003f44270 */
[----:B------:R-:W-:Y:S02]  /*59b0*/  FMNMX.FTZ R99, R150, R99, !PT ;  /* 0x0000006396637209 */ /* 0x000fe40007810000 */
[C---:B------:R-:W-:Y:S01]  /*59c0*/  ISETP.GT.AND P3, PT, R97.reuse, 0x49, PT ;  /* 0x000000496100780c */ /* 0x040fe20003f64270 */
[----:B------:R-:W2:Y:S01]  /*59d0*/  MUFU.TANH R135, R135 ;  /* 0x0000008700877308 */ /* 0x000ea20000002400 */
[----:B------:R-:W-:Y:S02]  /*59e0*/  FSEL R172, R172, -INF , P2 ;  /* 0xff800000acac7808 */ /* 0x000fe40001000000 */
[----:B------:R-:W-:Y:S02]  /*59f0*/  FMNMX.FTZ R99, R136, R99, !PT ;  /* 0x0000006388637209 */ /* 0x000fe40007810000 */
[----:B------:R-:W-:Y:S02]  /*5a00*/  ISETP.GT.AND P2, PT, R97, 0x50, PT ;  /* 0x000000506100780c */ /* 0x000fe40003f44270 */
[----:B-1----:R-:W-:Y:S01]  /*5a10*/  FSEL R106, R127, -INF , P3 ;  /* 0xff8000007f6a7808 */ /* 0x002fe20001800000 */
[----:B------:R-:W-:Y:S01]  /*5a20*/  MUFU.EX2 R156, R156 ;  /* 0x0000009c009c7308 */ /* 0x000fe20000000800 */
[----:B------:R-:W-:-:S02]  /*5a30*/  FMNMX.FTZ R99, R172, R99, !PT ;  /* 0x00000063ac637209 */ /* 0x000fc40007810000 */
[C---:B------:R-:W-:Y:S02]  /*5a40*/  ISETP.GT.AND P3, PT, R97.reuse, 0x51, PT ;  /* 0x000000516100780c */ /* 0x040fe40003f64270 */
[----:B------:R-:W-:Y:S02]  /*5a50*/  FSEL R174, R174, -INF , P2 ;  /* 0xff800000aeae7808 */ /* 0x000fe40001000000 */
[----:B------:R-:W-:Y:S01]  /*5a60*/  FMNMX.FTZ R99, R106, R99, !PT ;  /* 0x000000636a637209 */ /* 0x000fe20007810000 */
[----:B------:R-:W-:Y:S01]  /*5a70*/  MUFU.EX2 R158, R158 ;  /* 0x0000009e009e7308 */ /* 0x000fe20000000800 */
[----:B------:R-:W-:Y:S02]  /*5a80*/  ISETP.GT.AND P2, PT, R97, 0x58, PT ;  /* 0x000000586100780c */ /* 0x000fe40003f44270 */
[----:B0-----:R-:W-:Y:S02]  /*5a90*/  FSEL R100, R131, -INF , P3 ;  /* 0xff80000083647808 */ /* 0x001fe40001800000 */
[----:B------:R-:W-:-:S02]  /*5aa0*/  FMNMX.FTZ R99, R174, R99, !PT ;  /* 0x00000063ae637209 */ /* 0x000fc40007810000 */
[----:B------:R-:W-:Y:S01]  /*5ab0*/  ISETP.GT.AND P3, PT, R97, 0x59, PT ;  /* 0x000000596100780c */ /* 0x000fe20003f64270 */
[-CC-:B------:R-:W-:Y:S01]  /*5ac0*/  FFMA.FTZ R97, R98, R9.reuse, -R111.reuse ;  /* 0x0000000962617223 */ /* 0x180fe2000001086f */
[----:B------:R-:W-:Y:S01]  /*5ad0*/  FSEL R176, R176, -INF , P2 ;  /* 0xff800000b0b07808 */ /* 0x000fe20001000000 */
[--C-:B------:R-:W-:Y:S01]  /*5ae0*/  FFMA.FTZ R98, R102, R9, -R111.reuse ;  /* 0x0000000966627223 */ /* 0x100fe2000001086f */
[----:B------:R-:W-:Y:S01]  /*5af0*/  FMNMX.FTZ R99, R100, R99, !PT ;  /* 0x0000006364637209 */ /* 0x000fe20007810000 */
[-CC-:B------:R-:W-:Y:S01]  /*5b00*/  FFMA.FTZ R102, R110, R9.reuse, -R111.reuse ;  /* 0x000000096e667223 */ /* 0x180fe2000001086f */
[----:B--2---:R-:W-:Y:S01]  /*5b10*/  FSEL R178, R135, -INF , P3 ;  /* 0xff80000087b27808 */ /* 0x004fe20001800000 */
[--C-:B------:R-:W-:Y:S01]  /*5b20*/  FFMA.FTZ R110, R128, R9, -R111.reuse ;  /* 0x00000009806e7223 */ /* 0x100fe2000001086f */
[----:B------:R-:W-:Y:S01]  /*5b30*/  FMNMX.FTZ R99, R176, R99, !PT ;  /* 0x00000063b0637209 */ /* 0x000fe20007810000 */
[----:B------:R-:W-:Y:S03]  /*5b40*/  MUFU.EX2 R89, R89 ;  /* 0x0000005900597308 */ /* 0x000fe60000000800 */
[----:B------:R-:W-:Y:S01]  /*5b50*/  FMNMX.FTZ R14, R178, R99, !PT ;  /* 0x00000063b20e7209 */ /* 0x000fe20007810000 */
[-CC-:B------:R-:W-:Y:S01]  /*5b60*/  FFMA.FTZ R99, R104, R9.reuse, -R111.reuse ;  /* 0x0000000968637223 */ /* 0x180fe2000001086f */
[----:B------:R-:W-:-:S03]  /*5b70*/  FFMA.FTZ R104, R116, R9, -R111 ;  /* 0x0000000974687223 */ /* 0x000fc6000001086f */
[----:B------:R-:W0:Y:S01]  /*5b80*/  SHFL.BFLY PT, R103, R14, 0x2, 0x1f ;  /* 0x0c401f000e677f89 */ /* 0x000e2200000e0000 */
[----:B------:R-:W-:Y:S08]  /*5b90*/  MUFU.EX2 R152, R152 ;  /* 0x0000009800987308 */ /* 0x000ff00000000800 */
[----:B------:R-:W-:Y:S08]  /*5ba0*/  MUFU.EX2 R91, R91 ;  /* 0x0000005b005b7308 */ /* 0x000ff00000000800 */
[----:B------:R-:W-:Y:S01]  /*5bb0*/  MUFU.EX2 R154, R154 ;  /* 0x0000009a009a7308 */ /* 0x000fe20000000800 */
[----:B0-----:R-:W-:Y:S01]  /*5bc0*/  FMNMX.FTZ R109, R14, R103, !PT ;  /* 0x000000670e6d7209 */ /* 0x001fe20007810000 */
[----:B------:R-:W-:-:S06]  /*5bd0*/  FFMA.FTZ R103, R112, R9, -R111 ;  /* 0x0000000970677223 */ /* 0x000fcc000001086f */
[----:B------:R-:W-:Y:S01]  /*5be0*/  MUFU.EX2 R93, R93 ;  /* 0x0000005d005d7308 */ /* 0x000fe20000000800 */
[----:B------:R-:W0:Y:S07]  /*5bf0*/  SHFL.BFLY PT, R14, R109, 0x1, 0x1f ;  /* 0x0c201f006d0e7f89 */ /* 0x000e2e00000e0000 */
[----:B------:R-:W-:Y:S08]  /*5c00*/  MUFU.EX2 R95, R95 ;  /* 0x0000005f005f7308 */ /* 0x000ff00000000800 */
[----:B------:R-:W-:Y:S08]  /*5c10*/  MUFU.EX2 R96, R96 ;  /* 0x0000006000607308 */ /* 0x000ff00000000800 */
[----:B------:R-:W-:Y:S01]  /*5c20*/  MUFU.EX2 R94, R94 ;  /* 0x0000005e005e7308 */ /* 0x000fe20000000800 */
[----:B0-----:R-:W-:Y:S01]  /*5c30*/  FMNMX.FTZ R14, R109, R14, !PT ;  /* 0x0000000e6d0e7209 */ /* 0x001fe20007810000 */
[----:B------:R-:W-:-:S03]  /*5c40*/  FFMA.FTZ R109, R132, R9, -R111 ;  /* 0x00000009846d7223 */ /* 0x000fc6000001086f */
[C---:B------:R-:W-:Y:S01]  /*5c50*/  FSETP.NEU.FTZ.AND P2, PT, R14.reuse, -INF , PT ;  /* 0xff8000000e00780b */ /* 0x040fe20003f5d000 */
[C---:B------:R-:W-:Y:S02]  /*5c60*/  FMUL.FTZ R112, R14.reuse, R9 ;  /* 0x000000090e707220 */ /* 0x040fe40000410000 */
[----:B------:R-:W-:Y:S01]  /*5c70*/  MUFU.EX2 R97, R97 ;  /* 0x0000006100617308 */ /* 0x000fe20000000800 */
[----:B------:R-:W-:Y:S02]  /*5c80*/  FSEL R116, R14, RZ, P2 ;  /* 0x000000ff0e747208 */ /* 0x000fe40001000000 */
[----:B------:R-:W-:-:S03]  /*5c90*/  FSEL R111, R112, RZ, P2 ;  /* 0x000000ff706f7208 */ /* 0x000fc60001000000 */
[----:B------:R-:W-:Y:S02]  /*5ca0*/  FADD.FTZ R116, -R116, R11 ;  /* 0x0000000b74747221 */ /* 0x000fe40000010100 */
[----:B------:R-:W-:Y:S01]  /*5cb0*/  MUFU.EX2 R98, R98 ;  /* 0x0000006200627308 */ /* 0x000fe20000000800 */
[-CC-:B------:R-:W-:Y:S01]  /*5cc0*/  FFMA.FTZ R157, R0, R9.reuse, -R111.reuse ;  /* 0x00000009009d7223 */ /* 0x180fe2000001086f */
[----:B------:R-:W-:Y:S01]  /*5cd0*/  FSEL R0, R10, RZ, P1 ;  /* 0x000000ff0a007208 */ /* 0x000fe20000800000 */
[-CC-:B------:R-:W-:Y:S01]  /*5ce0*/  FFMA.FTZ R112, R8, R9.reuse, -R111.reuse ;  /* 0x0000000908707223 */ /* 0x180fe2000001086f */
[-C--:B------:R-:W-:Y:S01]  /*5cf0*/  FMUL.FTZ R116, R116, R9.reuse ;  /* 0x0000000974747220 */ /* 0x080fe20000410000 */
[-CC-:B------:R-:W-:Y:S01]  /*5d00*/  FFMA.FTZ R159, R20, R9.reuse, -R111.reuse ;  /* 0x00000009149f7223 */ /* 0x180fe2000001086f */
[-C--:B------:R-:W-:Y:S01]  /*5d10*/  FFMA.FTZ R20, R118, R9.reuse, -R111 ;  /* 0x0000000976147223 */ /* 0x080fe2000001086f */
[----:B------:R-:W-:Y:S01]  /*5d20*/  FADD.FTZ R0, -R0, R13 ;  /* 0x0000000d00007221 */ /* 0x000fe20000010100 */
[----:B------:R-:W-:Y:S01]  /*5d30*/  MUFU.EX2 R157, R157 ;  /* 0x0000009d009d7308 */ /* 0x000fe20000000800 */
[-CC-:B------:R-:W-:Y:S01]  /*5d40*/  FFMA.FTZ R153, R88, R9.reuse, -R111.reuse ;  /* 0x0000000958997223 */ /* 0x180fe2000001086f */
[-CC-:B------:R-:W-:Y:S01]  /*5d50*/  FFMA.FTZ R88, R122, R9.reuse, -R111.reuse ;  /* 0x000000097a587223 */ /* 0x180fe2000001086f */
[-C--:B------:R-:W-:Y:S01]  /*5d60*/  FMUL.FTZ R8, R0, R9.reuse ;  /* 0x0000000900087220 */ /* 0x080fe20000410000 */
[-CC-:B------:R-:W-:Y:S01]  /*5d70*/  FFMA.FTZ R155, R90, R9.reuse, -R111.reuse ;  /* 0x000000095a9b7223 */ /* 0x180fe2000001086f */
        /* <DEDUP_REMOVED lines=20> */
[----:B0-----:R-:W-:-:S07]  /*5ec0*/  FFMA.FTZ R11, R0, R6, R157 ;  /* 0x00000006000b7223 */ /* 0x001fce000001009d */
[----:B------:R-:W0:Y:S01]  /*5ed0*/  MUFU.EX2 R159, R159 ;  /* 0x0000009f009f7308 */ /* 0x000e220000000800 */
[----:B-1----:R-:W-:-:S04]  /*5ee0*/  FFMA.FTZ R7, R8, R7, R21 ;  /* 0x0000000708077223 */ /* 0x002fc80000010015 */
[----:B------:R-:W-:-:S03]  /*5ef0*/  FADD.FTZ R7, R156, R7 ;  /* 0x000000079c077221 */ /* 0x000fc60000010000 */
[----:B------:R-:W1:Y:S01]  /*5f00*/  MUFU.EX2 R20, R20 ;  /* 0x0000001400147308 */ /* 0x000e620000000800 */
[----:B--2---:R-:W-:-:S07]  /*5f10*/  FADD.FTZ R6, R112, R11 ;  /* 0x0000000b70067221 */ /* 0x004fce0000010000 */
[----:B------:R-:W2:Y:S08]  /*5f20*/  MUFU.EX2 R153, R153 ;  /* 0x0000009900997308 */ /* 0x000eb00000000800 */
[----:B------:R-:W3:Y:S08]  /*5f30*/  MUFU.EX2 R88, R88 ;  /* 0x0000005800587308 */ /* 0x000ef00000000800 */
[----:B------:R4:W-:Y:S08]  /*5f40*/  MUFU.EX2 R13, R92 ;  /* 0x0000005c000d7308 */ /* 0x0009f00000000800 */
[----:B------:R-:W5:Y:S01]  /*5f50*/  MUFU.EX2 R155, R155 ;  /* 0x0000009b009b7308 */ /* 0x000f620000000800 */
[----:B----4-:R-:W-:Y:S01]  /*5f60*/  FADD.FTZ R92, R158, R7 ;  /* 0x000000079e5c7221 */ /* 0x010fe20000010000 */
[----:B0-----:R-:W-:-:S03]  /*5f70*/  FADD.FTZ R7, R159, R6 ;  /* 0x000000069f077221 */ /* 0x001fc60000010000 */
[----:B------:R-:W-:Y:S01]  /*5f80*/  FADD.FTZ R11, R89, R92 ;  /* 0x0000005c590b7221 */ /* 0x000fe20000010000 */
[----:B-1----:R-:W-:Y:S02]  /*5f90*/  FADD.FTZ R6, R20, R7 ;  /* 0x0000000714067221 */ /* 0x002fe40000010000 */
[----:B------:R-:W0:Y:S01]  /*5fa0*/  MUFU.EX2 R90, R90 ;  /* 0x0000005a005a7308 */ /* 0x000e220000000800 */
[----:B------:R-:W-:Y:S01]  /*5fb0*/  FADD.FTZ R92, R152, R11 ;  /* 0x0000000b985c7221 */ /* 0x000fe20000010000 */
[----:B--2---:R-:W-:-:S03]  /*5fc0*/  FADD.FTZ R7, R153, R6 ;  /* 0x0000000699077221 */ /* 0x004fc60000010000 */
[----:B------:R-:W-:Y:S01]  /*5fd0*/  FADD.FTZ R11, R91, R92 ;  /* 0x0000005c5b0b7221 */ /* 0x000fe20000010000 */
[----:B---3--:R-:W-:Y:S02]  /*5fe0*/  FADD.FTZ R6, R88, R7 ;  /* 0x0000000758067221 */ /* 0x008fe40000010000 */
[----:B------:R-:W1:Y:S01]  /*5ff0*/  MUFU.EX2 R149, R149 ;  /* 0x0000009500957308 */ /* 0x000e620000000800 */
[----:B------:R-:W-:Y:S01]  /*6000*/  FADD.FTZ R92, R154, R11 ;  /* 0x0000000b9a5c7221 */ /* 0x000fe20000010000 */
[----:B-----5:R-:W-:-:S03]  /*6010*/  FADD.FTZ R7, R155, R6 ;  /* 0x000000069b077221 */ /* 0x020fc60000010000 */
[----:B------:R-:W-:-:S03]  /*6020*/  FADD.FTZ R92, R93, R92 ;  /* 0x0000005c5d5c7221 */ /* 0x000fc60000010000 */
        /* <DEDUP_REMOVED lines=12> */
[----:B0-----:R-:W-:-:S04]  /*60f0*/  FADD.FTZ R6, R151, R6 ;  /* 0x0000000697067221 */ /* 0x001fc80000010000 */
[----:B------:R-:W-:-:S03]  /*6100*/  FADD.FTZ R6, R13, R6 ;  /* 0x000000060d067221 */ /* 0x000fc60000010000 */
        /* <DEDUP_REMOVED lines=46> */
.L_x_2212:
        /* <DEDUP_REMOVED lines=34> */
.L_x_2202:
[----:B------:R-:W-:-:S13]  /*6610*/  ISETP.GE.AND P1, PT, R15, RZ, PT ;  /* 0x000000ff0f00720c */ /* 0x000fda0003f26270 */
[----:B------:R-:W-:Y:S05]  /*6620*/  @!P1 BRA `(.L_x_2214) ;  /* 0x0000002000b49947 */ /* 0x000fea0003800000 */
[----:B------:R-:W-:Y:S01]  /*6630*/  IMAD.MOV.U32 R13, RZ, RZ, R14 ;  /* 0x000000ffff0d7224 */ /* 0x000fe200078e000e */
[----:B------:R-:W-:Y:S01]  /*6640*/  UMOV UR4, UR38 ;  /* 0x0000002600047c82 */ /* 0x000fe20008000000 */
[----:B------:R-:W-:Y:S01]  /*6650*/  IMAD.MOV.U32 R11, RZ, RZ, R10 ;  /* 0x000000ffff0b7224 */ /* 0x000fe200078e000a */
[----:B------:R-:W-:Y:S01]  /*6660*/  UMOV UR5, UR39 ;  /* 0x0000002700057c82 */ /* 0x000fe20008000000 */
[----:B------:R-:W-:-:S05]  /*6670*/  ULDC UR6, c[0x0][0x9d8] ;  /* 0x0002760000067ab9 */ /* 0x000fca0000000800 */
.L_x_2225:
[----:B------:R-:W-:-:S04]  /*6680*/  UIADD3 UR10, UR5, 0x1, URZ ;  /* 0x00000001050a7890 */ /* 0x000fc8000fffe03f */
[----:B------:R-:W-:-:S04]  /*6690*/  UISETP.NE.AND UP0, UPT, UR10, 0x2, UPT ;  /* 0x000000020a00788c */ /* 0x000fc8000bf05270 */
[----:B------:R-:W-:Y:S02]  /*66a0*/  USEL UR10, UR10, URZ, UP0 ;  /* 0x0000003f0a0a7287 */ /* 0x000fe40008000000 */
[----:B------:R-:W-:-:S04]  /*66b0*/  USEL UR38, URZ, 0x1, UP0 ;  /* 0x000000013f267887 */ /* 0x000fc80008000000 */
[----:B------:R-:W-:Y:S01]  /*66c0*/  ULOP3.LUT UR38, UR4, UR38, URZ, 0x3c, !UPT ;  /* 0x0000002604267292 */ /* 0x000fe2000f8e3c3f */
[----:B------:R-:W-:Y:S01]  /*66d0*/  UMOV UR39, UR10 ;  /* 0x0000000a00277c82 */ /* 0x000fe20008000000 */
[----:B------:R-:W-:Y:S10]  /*66e0*/  @!P0 BRA `(.L_x_2215) ;  /* 0x0000000000048947 */ /* 0x000ff40003800000 */
[----:B------:R-:W-:Y:S01]  /*66f0*/  BPT.TRAP 0x1 ;  /* 0x000000040000795c */ /* 0x000fe20000300000 */
.L_x_2215:
[----:B------:R-:W-:Y:S01]  /*6700*/  ULEA UR7, UR39, UR40, 0x3 ;  /* 0x0000002827077291 */ /* 0x000fe2000f8e183f */
[----:B------:R-:W-:-:S04]  /*6710*/  MOV R9, UR38 ;  /* 0x0000002600097c02 */ /* 0x000fc80008000f00 */
[----:B------:R-:W-:-:S04]  /*6720*/  SHF.L.U32 R9, R9, 0x1f, RZ ;  /* 0x0000001f09097819 */ /* 0x000fc800000006ff */
[----:B------:R0:W1:Y:S01]  /*6730*/  SYNCS.PHASECHK.TRANS64.TRYWAIT P1, [UR7+0x2a830], R9 ;  /* 0x02a83009ff0075a7 */ /* 0x0000620008020147 */
[----:B------:R-:W-:Y:S05]  /*6740*/  @!P0 BRA `(.L_x_2216) ;  /* 0x0000000000048947 */ /* 0x000fea0003800000 */
[----:B------:R-:W-:Y:S01]  /*6750*/  BPT.TRAP 0x1 ;  /* 0x000000040000795c */ /* 0x000fe20000300000 */
.L_x_2216:
[----:B-1----:R-:W-:Y:S05]  /*6760*/  @P1 BRA `(.L_x_2217) ;  /* 0x0000000000081947 */ /* 0x002fea0003800000 */
[----:B------:R-:W1:Y:S02]  /*6770*/  SYNCS.PHASECHK.TRANS64.TRYWAIT P1, [UR7+0x2a830], R9 ;  /* 0x02a83009ff0075a7 */ /* 0x000e640008020147 */
[----:B-1----:R-:W-:Y:S05]  /*6780*/  @!P1 BRA `(.L_x_2218) ;  /* 0x0000008c00589947 */ /* 0x002fea0003800000 */
.L_x_2217:
        /* <DEDUP_REMOVED lines=143> */
.L_x_2219:
[----:B------:R-:W-:Y:S01]  /*7080*/  ULEA UR7, UR5, UR40, 0x3 ;  /* 0x0000002805077291 */ /* 0x000fe2000f8e183f */
[----:B------:R-:W-:-:S05]  /*7090*/  IMAD.U32 R0, RZ, RZ, UR4 ;  /* 0x00000004ff007e24 */ /* 0x000fca000f8e00ff */
[----:B------:R-:W-:-:S04]  /*70a0*/  SHF.L.U32 R0, R0, 0x1f, RZ ;  /* 0x0000001f00007819 */ /* 0x000fc800000006ff */
[----:B------:R2:W3:Y:S01]  /*70b0*/  SYNCS.PHASECHK.TRANS64.TRYWAIT P1, [UR7+0x2a850], R0 ;  /* 0x02a85000ff0075a7 */ /* 0x0004e20008020147 */
[----:B------:R-:W-:Y:S05]  /*70c0*/  @!P0 BRA `(.L_x_2220) ;  /* 0x0000000000048947 */ /* 0x000fea0003800000 */
[----:B------:R-:W-:Y:S01]  /*70d0*/  BPT.TRAP 0x1 ;  /* 0x000000040000795c */ /* 0x000fe20000300000 */
.L_x_2220:
[----:B---3--:R-:W-:Y:S05]  /*70e0*/  @P1 BRA `(.L_x_2221) ;  /* 0x0000000000081947 */ /* 0x008fea0003800000 */
[----:B------:R-:W3:Y:S02]  /*70f0*/  SYNCS.PHASECHK.TRANS64.TRYWAIT P1, [UR7+0x2a850], R0 ;  /* 0x02a85000ff0075a7 */ /* 0x000ee40008020147 */
[----:B---3--:R-:W-:Y:S05]  /*7100*/  @!P1 BRA `(.L_x_2222) ;  /* 0x0000008400109947 */ /* 0x008fea0003800000 */
.L_x_2221:
        /* <DEDUP_REMOVED lines=38> */
.L_x_2223:
        /* <DEDUP_REMOVED lines=23> */
[----:B01----:R-:W-:Y:S01]  /*74e0*/  FMNMX.FTZ R9, R136, R11, !PT ;  /* 0x0000000b88097209 */ /* 0x003fe20007810000 */
[----:B------:R-:W-:Y:S01]  /*74f0*/  FMUL.FTZ R102, R107, UR6 ;  /* 0x000000066b667c20 */ /* 0x000fe20008410000 */
[----:B------:R-:W-:Y:S01]  /*7500*/  FMUL.FTZ R158, R109, UR6 ;  /* 0x000000066d9e7c20 */ /* 0x000fe20008410000 */
[----:B------:R-:W-:Y:S01]  /*7510*/  FMUL.FTZ R104, R110, UR6 ;  /* 0x000000066e687c20 */ /* 0x000fe20008410000 */
[----:B------:R-:W-:Y:S01]  /*7520*/  FMUL.FTZ R172, R112, UR6 ;  /* 0x0000000670ac7c20 */ /* 0x000fe20008410000 */
[----:B------:R-:W-:Y:S01]  /*7530*/  FMUL.FTZ R106, R111, UR6 ;  /* 0x000000066f6a7c20 */ /* 0x000fe20008410000 */
[----:B------:R-:W-:Y:S01]  /*7540*/  FMUL.FTZ R174, R113, UR6 ;  /* 0x0000000671ae7c20 */ /* 0x000fe20008410000 */
[----:B------:R-:W0:Y:S01]  /*7550*/  MUFU.TANH R140, R140 ;  /* 0x0000008c008c7308 */ /* 0x000e220000002400 */
[----:B---3--:R-:W-:Y:S01]  /*7560*/  FMNMX.FTZ R9, R138, R9, !PT ;  /* 0x000000098a097209 */ /* 0x008fe20007810000 */
        /* <DEDUP_REMOVED lines=14> */
[----:B------:R-:W3:Y:S01]  /*7650*/  MUFU.TANH R142, R142 ;  /* 0x0000008e008e7308 */ /* 0x000ee20000002400 */
        /* <DEDUP_REMOVED lines=11> */
[----:B--2---:R-:W-:Y:S01]  /*7710*/  FMUL.FTZ R0, R134, UR6 ;  /* 0x0000000686007c20 */ /* 0x004fe20008410000 */
[----:B------:R-:W-:Y:S01]  /*7720*/  FMUL.FTZ R134, R135, UR6 ;  /* 0x0000000687867c20 */ /* 0x000fe20008410000 */
[----:B------:R-:W-:-:S02]  /*7730*/  ULEA UR4, UR10, UR40, 0x3 ;  /* 0x000000280a047291 */ /* 0x000fc4000f8e183f */
[----:B------:R-:W1:Y:S01]  /*7740*/  MUFU.TANH R144, R144 ;  /* 0x0000009000907308 */ /* 0x000e620000002400 */
[----:B---3--:R-:W-:Y:S01]  /*7750*/  FMNMX.FTZ R9, R142, R9, !PT ;  /* 0x000000098e097209 */ /* 0x008fe20007810000 */
[----:B------:R-:W-:-:S04]  /*7760*/  UIADD3 UR4, UR4, 0x2a840, URZ ;  /* 0x0002a84004047890 */ /* 0x000fc8000fffe03f */
[----:B------:R-:W-:Y:S02]  /*7770*/  UPRMT UR4, UR43, 0x654, UR4 ;  /* 0x000006542b047896 */ /* 0x000fe40008000004 */
[----:B------:R-:W2:Y:S01]  /*7780*/  MUFU.TANH R90, R90 ;  /* 0x0000005a005a7308 */ /* 0x000ea20000002400 */
[----:B0-----:R-:W-:-:S06]  /*7790*/  FMNMX.FTZ R21, R88, R21, !PT ;  /* 0x0000001558157209 */ /* 0x001fcc0007810000 */
[----:B------:R-:W-:Y:S01]  /*77a0*/  SYNCS.ARRIVE.TRANS64.RED.A1T0 RZ, [UR4], RZ ;  /* 0x000000ffffff79a7 */ /* 0x000fe20008100404 */
        /* <DEDUP_REMOVED lines=74> */
[----:B------:R0:W1:Y:S01]  /*7c50*/  MUFU.TANH R132, R0 ;  /* 0x0000000000847308 */ /* 0x0000620000002400 */
[----:B--2---:R-:W-:-:S07]  /*7c60*/  FMNMX.FTZ R21, R130, R21, !PT ;  /* 0x0000001582157209 */ /* 0x004fce0007810000 */
[----:B------:R-:W2:Y:S01]  /*7c70*/  MUFU.TANH R134, R134 ;  /* 0x0000008600867308 */ /* 0x000ea20000002400 */
[----:B0-----:R-:W-:-:S05]  /*7c80*/  FMNMX.FTZ R0, R190, R9, !PT ;  /* 0x00000009be007209 */ /* 0x001fca0007810000 */
[----:B------:R-:W0:Y:S01]  /*7c90*/  SHFL.BFLY PT, R9, R0, 0x2, 0x1f ;  /* 0x0c401f0000097f89 */ /* 0x000e2200000e0000 */
[----:B-1----:R-:W-:-:S04]  /*7ca0*/  FMNMX.FTZ R21, R132, R21, !PT ;  /* 0x0000001584157209 */ /* 0x002fc80007810000 */
[----:B--2---:R-:W-:-:S05]  /*7cb0*/  FMNMX.FTZ R21, R134, R21, !PT ;  /* 0x0000001586157209 */ /* 0x004fca0007810000 */
[----:B------:R-:W1:Y:S01]  /*7cc0*/  SHFL.BFLY PT, R8, R21, 0x2, 0x1f ;  /* 0x0c401f0015087f89 */ /* 0x000e6200000e0000 */
[----:B0-----:R-:W-:Y:S02]  /*7cd0*/  FMNMX.FTZ R89, R0, R9, !PT ;  /* 0x0000000900597209 */ /* 0x001fe40007810000 */
[----:B------:R-:W0:Y:S03]  /*7ce0*/  LDC R9, c[0x0][0x988] ;  /* 0x00026200ff097b82 */ /* 0x000e260000000800 */
[----:B------:R-:W2:Y:S01]  /*7cf0*/  SHFL.BFLY PT, R10, R89, 0x1, 0x1f ;  /* 0x0c201f00590a7f89 */ /* 0x000ea200000e0000 */
[----:B-1----:R-:W-:-:S05]  /*7d00*/  FMNMX.FTZ R91, R21, R8, !PT ;  /* 0x00000008155b7209 */ /* 0x002fca0007810000 */
[----:B------:R-:W1:Y:S01]  /*7d10*/  SHFL.BFLY PT, R14, R91, 0x1, 0x1f ;  /* 0x0c201f005b0e7f89 */ /* 0x000e6200000e0000 */
[----:B--2---:R-:W-:-:S05]  /*7d20*/  FMNMX.FTZ R10, R89, R10, !PT ;  /* 0x0000000a590a7209 */ /* 0x004fca0007810000 */
[C---:B0-----:R-:W-:Y:S01]  /*7d30*/  FMUL.FTZ R107, R10.reuse, R9 ;  /* 0x000000090a6b7220 */ /* 0x041fe20000410000 */
[----:B------:R-:W-:-:S03]  /*7d40*/  FADD.FTZ R8, -R10, R11 ;  /* 0x0000000b0a087221 */ /* 0x000fc60000010100 */
[-CC-:B------:R-:W-:Y:S01]  /*7d50*/  FFMA.FTZ R11, R136, R9.reuse, -R107.reuse ;  /* 0x00000009880b7223 */ /* 0x180fe2000001086b */
[-CC-:B------:R-:W-:Y:S01]  /*7d60*/  FFMA.FTZ R136, R138, R9.reuse, -R107.reuse ;  /* 0x000000098a887223 */ /* 0x180fe2000001086b */
[-CC-:B------:R-:W-:Y:S01]  /*7d70*/  FFMA.FTZ R138, R142, R9.reuse, -R107.reuse ;  /* 0x000000098e8a7223 */ /* 0x180fe2000001086b */
[-CC-:B------:R-:W-:Y:S01]  /*7d80*/  FFMA.FTZ R21, R144, R9.reuse, -R107.reuse ;  /* 0x0000000990157223 */ /* 0x180fe2000001086b */
[-CC-:B------:R-:W-:Y:S01]  /*7d90*/  FFMA.FTZ R89, R148, R9.reuse, -R107.reuse ;  /* 0x0000000994597223 */ /* 0x180fe2000001086b */
[-CC-:B------:R-:W-:Y:S01]  /*7da0*/  FFMA.FTZ R142, R150, R9.reuse, -R107.reuse ;  /* 0x00000009968e7223 */ /* 0x180fe2000001086b */
[-CC-:B------:R-:W-:Y:S01]  /*7db0*/  FFMA.FTZ R144, R172, R9.reuse, -R107.reuse ;  /* 0x00000009ac907223 */ /* 0x180fe2000001086b */
[----:B-1----:R-:W-:Y:S01]  /*7dc0*/  FMNMX.FTZ R14, R91, R14, !PT ;  /* 0x0000000e5b0e7209 */ /* 0x002fe20007810000 */
[-CC-:B------:R-:W-:Y:S01]  /*7dd0*/  FFMA.FTZ R95, R174, R9.reuse, -R107.reuse ;  /* 0x00000009ae5f7223 */ /* 0x180fe2000001086b */
[-CC-:B------:R-:W-:Y:S01]  /*7de0*/  FFMA.FTZ R101, R124, R9.reuse, -R107.reuse ;  /* 0x000000097c657223 */ /* 0x180fe2000001086b */
[-CC-:B------:R-:W-:Y:S01]  /*7df0*/  FFMA.FTZ R103, R126, R9.reuse, -R107.reuse ;  /* 0x000000097e677223 */ /* 0x180fe2000001086b */
[-C--:B------:R-:W-:Y:S01]  /*7e00*/  FFMA.FTZ R148, R152, R9.reuse, -R107 ;  /* 0x0000000998947223 */ /* 0x080fe2000001086b */
[----:B------:R-:W-:Y:S01]  /*7e10*/  FADD.FTZ R0, -R14, R13 ;  /* 0x0000000d0e007221 */ /* 0x000fe20000010100 */
[-CC-:B------:R-:W-:Y:S01]  /*7e20*/  FFMA.FTZ R13, R140, R9.reuse, -R107.reuse ;  /* 0x000000098c0d7223 */ /* 0x180fe2000001086b */
        /* <DEDUP_REMOVED lines=11> */
[-C--:B------:R-:W-:Y:S01]  /*7ee0*/  FFMA.FTZ R174, R190, R9.reuse, -R107 ;  /* 0x00000009beae7223 */ /* 0x080fe2000001086b */
[-C--:B------:R-:W-:Y:S01]  /*7ef0*/  FMUL.FTZ R107, R14, R9.reuse ;  /* 0x000000090e6b7220 */ /* 0x080fe20000410000 */
[-C--:B------:R-:W-:Y:S01]  /*7f00*/  FMUL.FTZ R8, R8, R9.reuse ;  /* 0x0000000908087220 */ /* 0x080fe20000410000 */
[-C--:B------:R-:W-:Y:S01]  /*7f10*/  FMUL.FTZ R0, R0, R9.reuse ;  /* 0x0000000900007220 */ /* 0x080fe20000410000 */
        /* <DEDUP_REMOVED lines=23> */
[----:B------:R-:W-:Y:S01]  /*8090*/  FFMA.FTZ R128, R128, R9, -R107 ;  /* 0x0000000980807223 */ /* 0x000fe2000001086b */
[----:B------:R-:W1:Y:S01]  /*80a0*/  MUFU.EX2 R157, R157 ;  /* 0x0000009d009d7308 */ /* 0x000e620000000800 */
[----:B0-----:R-:W-:Y:S01]  /*80b0*/  FFMA.FTZ R7, R8, R7, R11 ;  /* 0x0000000708077223 */ /* 0x001fe2000001000b */
[-CC-:B------:R-:W-:Y:S01]  /*80c0*/  FFMA.FTZ R130, R130, R9.reuse, -R107.reuse ;  /* 0x0000000982827223 */ /* 0x180fe2000001086b */
[-CC-:B------:R-:W-:Y:S01]  /*80d0*/  FFMA.FTZ R132, R132, R9.reuse, -R107.reuse ;  /* 0x0000000984847223 */ /* 0x180fe2000001086b */
[----:B------:R-:W-:-:S04]  /*80e0*/  FFMA.FTZ R107, R134, R9, -R107 ;  /* 0x00000009866b7223 */ /* 0x000fc8000001086b */
[----:B------:R-:W0:Y:S08]  /*80f0*/  MUFU.EX2 R136, R136 ;  /* 0x0000008800887308 */ /* 0x000e300000000800 */
[----:B------:R-:W2:Y:S01]  /*8100*/  MUFU.EX2 R12, R12 ;  /* 0x0000000c000c7308 */ /* 0x000ea20000000800 */
[----:B-1----:R-:W-:-:S07]  /*8110*/  FFMA.FTZ R109, R0, R6, R157 ;  /* 0x00000006006d7223 */ /* 0x002fce000001009d */
        /* <DEDUP_REMOVED lines=92> */
.L_x_2224:
        /* <DEDUP_REMOVED lines=34> */
.L_x_2214:
        /* <DEDUP_REMOVED lines=67> */
.L_x_2226:
[----:B------:R-:W-:Y:S01]  /*8d30*/  ULEA UR5, UR39, UR40, 0x3 ;  /* 0x0000002827057291 */ /* 0x000fe2000f8e183f */
[----:B------:R-:W-:-:S05]  /*8d40*/  IMAD.U32 R0, RZ, RZ, UR38 ;  /* 0x00000026ff007e24 */ /* 0x000fca000f8e00ff */
[----:B------:R-:W-:-:S04]  /*8d50*/  SHF.L.U32 R0, R0, 0x1f, RZ ;  /* 0x0000001f00007819 */ /* 0x000fc800000006ff */
[----:B------:R0:W1:Y:S01]  /*8d60*/  SYNCS.PHASECHK.TRANS64.TRYWAIT P1, [UR5+0x2a850], R0 ;  /* 0x02a85000ff0075a7 */ /* 0x0000620008020145 */
[----:B------:R-:W-:Y:S05]  /*8d70*/  @!P0 BRA `(.L_x_2227) ;  /* 0x0000000000048947 */ /* 0x000fea0003800000 */
[----:B------:R-:W-:Y:S01]  /*8d80*/  BPT.TRAP 0x1 ;  /* 0x000000040000795c */ /* 0x000fe20000300000 */
.L_x_2227:
[----:B-1----:R-:W-:Y:S05]  /*8d90*/  @P1 BRA `(.L_x_2228) ;  /* 0x0000000000081947 */ /* 0x002fea0003800000 */
[----:B------:R-:W1:Y:S02]  /*8da0*/  SYNCS.PHASECHK.TRANS64.TRYWAIT P1, [UR5+0x2a850], R0 ;  /* 0x02a85000ff0075a7 */ /* 0x000e640008020145 */
[----:B-1----:R-:W-:Y:S05]  /*8db0*/  @!P1 BRA `(.L_x_2229) ;  /* 0x0000006400fc9947 */ /* 0x002fea0003800000 */
.L_x_2228:
[----:B------:R-:W-:Y:S01]  /*8dc0*/  UIADD3 UR40, UR40, 0x400, URZ ;  /* 0x0000040028287890 */ /* 0x000fe2000fffe03f */
[----:B------:R-:W-:Y:S01]  /*8dd0*/  WARPGROUP.ARRIVE ;  /* 0x00000000000079c5 */ /* 0x000fe20000000000 */
[----:B------:R-:W-:Y:S01]  /*8de0*/  UMOV UR7, 0x40000040 ;  /* 0x4000004000077882 */ /* 0x000fe20000000000 */
[----:B01----:R-:W0:Y:S01]  /*8df0*/  SHFL.BFLY PT, R0, R7, 0x2, 0x1f ;  /* 0x0c401f0007007f89 */ /* 0x003e2200000e0000 */
[----:B------:R-:W-:Y:S01]  /*8e00*/  USHF.R.U32.HI UR40, URZ, 0x4, UR40 ;  /* 0x000000043f287899 */ /* 0x000fe20008011628 */
[----:B------:R-:W-:Y:S01]  /*8e10*/  IMAD.MOV.U32 R4, RZ, RZ, RZ ;  /* 0x000000ffff047224 */ /* 0x000fe200078e00ff */
[----:B------:R-:W-:Y:S01]  /*8e20*/  MOV R89, 0xff800000 ;  /* 0xff80000000597802 */ /* 0x000fe20000000f00 */
[----:B------:R-:W1:Y:S01]  /*8e30*/  SHFL.BFLY PT, R3, R6, 0x2, 0x1f ;  /* 0x0c401f0006037f89 */ /* 0x000e6200000e0000 */
[----:B------:R-:W-:Y:S01]  /*8e40*/  ULOP3.LUT UR40, UR40, 0x3fff, URZ, 0xc0, !UPT ;  /* 0x00003fff28287892 */ /* 0x000fe2000f8ec03f */
[----:B------:R-:W-:Y:S02]  /*8e50*/  IMAD.MOV.U32 R8, RZ, RZ, RZ ;  /* 0x000000ffff087224 */ /* 0x000fe400078e00ff */
[----:B------:R-:W-:Y:S01]  /*8e60*/  IMAD.MOV.U32 R88, RZ, RZ, -0x800000 ;  /* 0xff800000ff587424 */ /* 0x000fe200078e00ff */
[----:B------:R-:W-:-:S04]  /*8e70*/  ULOP3.LUT UR4, UR40, 0x3000000, URZ, 0xfc, !UPT ;  /* 0x0300000028047892 */ /* 0x000fc8000f8efc3f */
[----:B------:R-:W-:-:S07]  /*8e80*/  UIMAD UR4, UR39, 0x600, UR4 ;  /* 0x00000600270478a4 */ /* 0x000fce000f8e0204 */
[----:B------:R-:W-:Y:S02]  /*8e90*/  UMOV UR6, UR4 ;  /* 0x0000000400067c82 */ /* 0x000fe40008000000 */
[----:B------:R-:W-:Y:S01]  /*8ea0*/  HGMMA.64x128x16.F32 R24, R156, gdesc[UR4].tnspB, R24, gsb0 ;  /* 0x41e000049c187df0 */ /* 0x000fe20008000818 */
[----:B------:R-:W-:Y:S01]  /*8eb0*/  UIADD3 UR6, UR4, 0x80, URZ ;  /* 0x0000008004067890 */ /* 0x000fe2000fffe03f */
[----:B0-----:R-:W-:Y:S01]  /*8ec0*/  FADD.FTZ R0, R0, R7 ;  /* 0x0000000700007221 */ /* 0x001fe20000010000 */
[----:B------:R-:W-:Y:S01]  /*8ed0*/  UMOV UR7, 0x40000040 ;  /* 0x4000004000077882 */ /* 0x000fe20000000000 */
[----:B-1----:R-:W-:-:S03]  /*8ee0*/  FADD.FTZ R2, R3, R6 ;  /* 0x0000000603027221 */ /* 0x002fc60000010000 */
[----:B------:R-:W0:Y:S04]  /*8ef0*/  SHFL.BFLY PT, R3, R0, 0x1, 0x1f ;  /* 0x0c201f0000037f89 */ /* 0x000e2800000e0000 */
[----:B------:R-:W1:Y:S01]  /*8f00*/  SHFL.BFLY PT, R5, R2, 0x1, 0x1f ;  /* 0x0c201f0002057f89 */ /* 0x000e6200000e0000 */
[----:B0-----:R-:W-:Y:S01]  /*8f10*/  FADD.FTZ R11, R0, R3 ;  /* 0x00000003000b7221 */ /* 0x001fe20000010000 */
[----:B-1----:R-:W-:-:S04]  /*8f20*/  FADD.FTZ R12, R2, R5 ;  /* 0x00000005020c7221 */ /* 0x002fc80000010000 */
[----:B------:R-:W-:Y:S02]  /*8f30*/  FSETP.NE.FTZ.AND P1, PT, R11, RZ, PT ;  /* 0x000000ff0b00720b */ /* 0x000fe40003f35000 */
[----:B------:R-:W-:-:S11]  /*8f40*/  FSETP.NE.FTZ.AND P2, PT, R12, RZ, PT ;  /* 0x000000ff0c00720b */ /* 0x000fd60003f55000 */
[----:B------:R-:W0:Y:S01]  /*8f50*/  @P1 MUFU.LG2 R5, R11 ;  /* 0x0000000b00051308 */ /* 0x000e220000000c00 */
[C---:B------:R-:W-:Y:S01]  /*8f60*/  @P1 FMUL.FTZ R3, R9.reuse, 0.69314718246459960938 ;  /* 0x3f31721809031820 */ /* 0x040fe20000410000 */
[----:B------:R-:W-:-:S06]  /*8f70*/  @P2 FMUL.FTZ R2, R9, 0.69314718246459960938 ;  /* 0x3f31721809022820 */ /* 0x000fcc0000410000 */
        /* <DEDUP_REMOVED lines=34> */
.L_x_2230:
[----:B------:R-:W-:Y:S01]  /*91a0*/  UIADD3 UR4, UR5, 0x2a860, URZ ;  /* 0x0002a86005047890 */ /* 0x000fe2000fffe03f */
[----:B------:R-:W-:Y:S01]  /*91b0*/  FMUL.FTZ R90, R44, R4 ;  /* 0x000000042c5a7220 */ /* 0x000fe20000410000 */
[----:B------:R-:W-:Y:S01]  /*91c0*/  UIADD3 UR39, UR39, 0x1, URZ ;  /* 0x0000000127277890 */ /* 0x000fe2000fffe03f */
[----:B------:R-:W-:Y:S01]  /*91d0*/  FMUL.FTZ R97, R50, R8 ;  /* 0x0000000832617220 */ /* 0x000fe20000410000 */
        /* <DEDUP_REMOVED lines=70> */
.L_x_2194:
        /* <DEDUP_REMOVED lines=11> */
[----:B------:R-:W-:Y:S01]  /*96f0*/  IMAD R9, R162, 0x40, R17 ;  /* 0x00000040a2097824 */ /* 0x000fe200078e0211 */
        /* <DEDUP_REMOVED lines=11> */
[----:B------:R-:W-:Y:S02]  /*97b0*/  F2FP.F16.F32.PACK_AB R81, R83, R82 ;  /* 0x000000525351723e */ /* 0x000fe400000000ff */
[----:B------:R-:W-:Y:S02]  /*97c0*/  F2FP.F16.F32.PACK_AB R82, R85, R84 ;  /* 0x000000545552723e */ /* 0x000fe400000000ff */
[----:B------:R-:W-:Y:S02]  /*97d0*/  IADD3 R11, R11, R13, RZ ;  /* 0x0000000d0b0b7210 */ /* 0x000fe40007ffe0ff */
[----:B------:R-:W-:Y:S01]  /*97e0*/  F2FP.F16.F32.PACK_AB R83, R87, R86 ;  /* 0x000000565753723e */ /* 0x000fe200000000ff */
[----:B------:R-:W-:Y:S01]  /*97f0*/  IMAD.WIDE.U32 R10, R23, UR4, R10 ;  /* 0x00000004170a7c25 */ /* 0x000fe2000f8e000a */
[----:B------:R-:W-:-:S02]  /*9800*/  MOV R34, R40 ;  /* 0x0000002800227202 */ /* 0x000fc40000000f00 */
[----:B--2---:R-:W-:-:S03]  /*9810*/  MOV R35, R5 ;  /* 0x0000000500237202 */ /* 0x004fc60000000f00 */
[----:B------:R-:W-:-:S04]  /*9820*/  IMAD.WIDE R4, R167, 0x2, R34 ;  /* 0x00000002a7047825 */ /* 0x000fc800078e0222 */
[----:B------:R-:W-:Y:S01]  /*9830*/  IMAD.WIDE R34, R9, 0x2, R34 ;  /* 0x0000000209227825 */ /* 0x000fe200078e0222 */
[C---:B------:R-:W-:Y:S02]  /*9840*/  IADD3 R107, P1, R4.reuse, 0x4040, RZ ;  /* 0x00004040046b7810 */ /* 0x040fe40007f3e0ff */
[C---:B------:R-:W-:Y:S02]  /*9850*/  IADD3 R47, P0, R4.reuse, 0x4060, RZ ;  /* 0x00004060042f7810 */ /* 0x040fe40007f1e0ff */
[C---:B------:R-:W-:Y:S01]  /*9860*/  IADD3 R51, P2, R4.reuse, 0x4020, RZ ;  /* 0x0000402004337810 */ /* 0x040fe20007f5e0ff */
[--C-:B------:R-:W-:Y:S01]  /*9870*/  IMAD.X R43, RZ, RZ, R5.reuse, P1 ;  /* 0x000000ffff2b7224 */ /* 0x100fe200008e0605 */
[----:B---3--:R-:W-:Y:S02]  /*9880*/  ISETP.NE.AND P1, PT, R41, 0x1, PT ;  /* 0x000000012900780c */ /* 0x008fe40003f25270 */
[----:B------:R-:W-:Y:S01]  /*9890*/  LOP3.LUT R46, R47, 0x380, RZ, 0xc0, !PT ;  /* 0x000003802f2e7812 */ /* 0x000fe200078ec0ff */
[----:B------:R-:W-:Y:S01]  /*98a0*/  IMAD.X R39, RZ, RZ, R5, P2 ;  /* 0x000000ffff277224 */ /* 0x000fe200010e0605 */
[----:B------:R-:W-:-:S02]  /*98b0*/  LOP3.LUT R9, R4, 0x380, RZ, 0xc0, !PT ;  /* 0x0000038004097812 */ /* 0x000fc400078ec0ff */
[C---:B------:R-:W-:Y:S02]  /*98c0*/  IADD3 R33, P3, R4.reuse, 0x4000, RZ ;  /* 0x0000400004217810 */ /* 0x040fe40007f7e0ff */
[----:B------:R-:W-:Y:S02]  /*98d0*/  IADD3 R21, P6, R4, 0x20, RZ ;  /* 0x0000002004157810 */ /* 0x000fe40007fde0ff */
[----:B------:R-:W-:Y:S02]  /*98e0*/  LOP3.LUT R12, R51, 0x380, RZ, 0xc0, !PT ;  /* 0x00000380330c7812 */ /* 0x000fe400078ec0ff */
[----:B------:R-:W-:Y:S01]  /*98f0*/  SHF.R.U64 R46, R46, 0x3, RZ ;  /* 0x000000032e2e7819 */ /* 0x000fe200000012ff */
[----:B------:R-:W2:Y:S01]  /*9900*/  @P1 LDC R72, c[0x0][0xbec] ;  /* 0x0002fb00ff481b82 */ /* 0x000ea20000000800 */
[----:B------:R-:W-:Y:S01]  /*9910*/  SHF.R.U64 R9, R9, 0x3, RZ ;  /* 0x0000000309097819 */ /* 0x000fe200000012ff */
[----:B------:R-:W-:Y:S01]  /*9920*/  IMAD.X R15, RZ, RZ, R5, P6 ;  /* 0x000000ffff0f7224 */ /* 0x000fe200030e0605 */
[----:B------:R-:W-:-:S02]  /*9930*/  LOP3.LUT R14, R107, 0x380, RZ, 0xc0, !PT ;  /* 0x000003806b0e7812 */ /* 0x000fc400078ec0ff */
[----:B------:R-:W-:Y:S02]  /*9940*/  LOP3.LUT R8, R33, 0x380, RZ, 0xc0, !PT ;  /* 0x0000038021087812 */ /* 0x000fe400078ec0ff */
[----:B------:R-:W-:Y:S01]  /*9950*/  LOP3.LUT R2, R21, 0x380, RZ, 0xc0, !PT ;  /* 0x0000038015027812 */ /* 0x000fe200078ec0ff */
[----:B------:R-:W3:Y:S01]  /*9960*/  @P1 LDC R111, c[0x0][0xbf0] ;  /* 0x0002fc00ff6f1b82 */ /* 0x000ee20000000800 */
[C---:B------:R-:W-:Y:S02]  /*9970*/  IADD3 R31, P4, R4.reuse, 0x60, RZ ;  /* 0x00000060041f7810 */ /* 0x040fe40007f9e0ff */
[----:B------:R-:W-:Y:S02]  /*9980*/  IADD3 R25, P5, R4, 0x40, RZ ;  /* 0x0000004004197810 */ /* 0x000fe40007fbe0ff */
[----:B------:R-:W-:Y:S01]  /*9990*/  SHF.R.U64 R12, R12, 0x3, RZ ;  /* 0x000000030c0c7819 */ /* 0x000fe200000012ff */
[--C-:B------:R-:W-:Y:S01]  /*99a0*/  IMAD.X R13, RZ, RZ, R5.reuse, P4 ;  /* 0x000000ffff0d7224 */ /* 0x100fe200020e0605 */
[----:B------:R-:W-:Y:S01]  /*99b0*/  LOP3.LUT R46, R46, R47, RZ, 0x3c, !PT ;  /* 0x0000002f2e2e7212 */ /* 0x000fe200078e3cff */
[--C-:B------:R-:W-:Y:S01]  /*99c0*/  IMAD.X R47, RZ, RZ, R5.reuse, P0 ;  /* 0x000000ffff2f7224 */ /* 0x100fe200000e0605 */
[----:B------:R-:W-:Y:S01]  /*99d0*/  LOP3.LUT R4, R9, R4, RZ, 0x3c, !PT ;  /* 0x0000000409047212 */ /* 0x000fe200078e3cff */
[----:B------:R-:W-:Y:S01]  /*99e0*/  IMAD.X R9, RZ, RZ, R5, P5 ;  /* 0x000000ffff097224 */ /* 0x000fe200028e0605 */
[----:B------:R-:W-:-:S02]  /*99f0*/  SHF.R.U64 R14, R14, 0x3, RZ ;  /* 0x000000030e0e7819 */ /* 0x000fc400000012ff */
[----:B------:R-:W-:Y:S02]  /*9a00*/  SHF.R.U64 R8, R8, 0x3, RZ ;  /* 0x0000000308087819 */ /* 0x000fe400000012ff */
[----:B------:R-:W-:Y:S02]  /*9a10*/  SHF.R.U64 R2, R2, 0x3, RZ ;  /* 0x0000000302027819 */ /* 0x000fe400000012ff */
[----:B------:R-:W-:Y:S02]  /*9a20*/  LOP3.LUT R38, R12, R51, RZ, 0x3c, !PT ;  /* 0x000000330c267212 */ /* 0x000fe400078e3cff */
[----:B------:R-:W-:Y:S02]  /*9a30*/  LOP3.LUT R42, R14, R107, RZ, 0x3c, !PT ;  /* 0x0000006b0e2a7212 */ /* 0x000fe400078e3cff */
[----:B------:R-:W-:Y:S02]  /*9a40*/  LOP3.LUT R36, R8, R33, RZ, 0x3c, !PT ;  /* 0x0000002108247212 */ /* 0x000fe400078e3cff */
[----:B------:R-:W-:-:S02]  /*9a50*/  MOV R51, R4 ;  /* 0x0000000400337202 */ /* 0x000fc40000000f00 */
[----:B------:R-:W-:Y:S02]  /*9a60*/  LOP3.LUT R14, R2, R21, RZ, 0x3c, !PT ;  /* 0x00000015020e7212 */ /* 0x000fe400078e3cff */
[----:B------:R-:W-:Y:S02]  /*9a70*/  LOP3.LUT R8, R31, 0x380, RZ, 0xc0, !PT ;  /* 0x000003801f087812 */ /* 0x000fe400078ec0ff */
[----:B------:R-:W-:Y:S02]  /*9a80*/  F2FP.F16.F32.PACK_AB R4, R98, R3 ;  /* 0x000000036204723e */ /* 0x000fe400000000ff */
[----:B------:R-:W-:Y:S02]  /*9a90*/  LOP3.LUT R2, R25, 0x380, RZ, 0xc0, !PT ;  /* 0x0000038019027812 */ /* 0x000fe400078ec0ff */
[----:B------:R-:W-:Y:S01]  /*9aa0*/  MOV R98, R46 ;  /* 0x0000002e00627202 */ /* 0x000fe20000000f00 */
[----:B------:R-:W-:Y:S01]  /*9ab0*/  IMAD.IADD R47, R19, 0x1, R16 ;  /* 0x00000001132f7824 */ /* 0x000fe200078e0210 */
[----:B------:R-:W-:-:S02]  /*9ac0*/  SHF.R.U64 R8, R8, 0x3, RZ ;  /* 0x0000000308087819 */ /* 0x000fc400000012ff */
[----:B------:R-:W-:Y:S02]  /*9ad0*/  SHF.R.U64 R2, R2, 0x3, RZ ;  /* 0x0000000302027819 */ /* 0x000fe400000012ff */
[----:B------:R-:W-:Y:S01]  /*9ae0*/  MOV R109, R38 ;  /* 0x00000026006d7202 */ /* 0x000fe20000000f00 */
[----:B--2---:R-:W-:Y:S01]  /*9af0*/  @P1 IMAD.HI.U32 R38, R47, R72, RZ ;  /* 0x000000482f261227 */ /* 0x004fe200078e00ff */
[C---:B------:R-:W-:Y:S02]  /*9b00*/  IADD3 R21, P5, R34.reuse, 0x2000, RZ ;  /* 0x0000200022157810 */ /* 0x040fe40007fbe0ff */
[----:B------:R-:W-:Y:S01]  /*9b10*/  IADD3 R33, P6, R34, 0x1000, RZ ;  /* 0x0000100022217810 */ /* 0x000fe20007fde0ff */
[----:B------:R-:W-:Y:S01]  /*9b20*/  IMAD R72, R41, UR6, RZ ;  /* 0x0000000629487c24 */ /* 0x000fe2000f8e02ff */
[----:B------:R-:W-:Y:S01]  /*9b30*/  LOP3.LUT R12, R8, R31, RZ, 0x3c, !PT ;  /* 0x0000001f080c7212 */ /* 0x000fe200078e3cff */
[----:B------:R-:W-:Y:S01]  /*9b40*/  IMAD.X R29, RZ, RZ, R35, P5 ;  /* 0x000000ffff1d7224 */ /* 0x000fe200028e0623 */
[----:B------:R-:W-:-:S02]  /*9b50*/  IADD3.X R37, RZ, R5, RZ, P3, !PT ;  /* 0x00000005ff257210 */ /* 0x000fc40001ffe4ff */
[----:B------:R-:W-:Y:S02]  /*9b60*/  LOP3.LUT R8, R2, R25, RZ, 0x3c, !PT ;  /* 0x0000001902087212 */ /* 0x000fe400078e3cff */
[----:B------:R-:W-:Y:S02]  /*9b70*/  LOP3.LUT R28, R21, 0x380, RZ, 0xc0, !PT ;  /* 0x00000380151c7812 */ /* 0x000fe400078ec0ff */
[----:B------:R-:W-:Y:S02]  /*9b80*/  IADD3 R25, P0, R34, 0x6000, RZ ;  /* 0x0000600022197810 */ /* 0x000fe40007f1e0ff */
[----:B------:R-:W-:Y:S01]  /*9b90*/  F2FP.F16.F32.PACK_AB R5, R27, R110 ;  /* 0x0000006e1b05723e */ /* 0x000fe200000000ff */
[----:B------:R-:W-:Y:S01]  /*9ba0*/  BAR.SYNC.DEFER_BLOCKING 0x1, 0x100 ;  /* 0x0044000000007b1d */ /* 0x000fe20000010000 */
[----:B------:R-:W-:Y:S02]  /*9bb0*/  MOV R39, R47 ;  /* 0x0000002f00277202 */ /* 0x000fe40000000f00 */
[----:B------:R-:W-:-:S02]  /*9bc0*/  LOP3.LUT R32, R33, 0x380, RZ, 0xc0, !PT ;  /* 0x0000038021207812 */ /* 0x000fc400078ec0ff */
[----:B---3--:R-:W-:Y:S02]  /*9bd0*/  @P1 SHF.R.U32.HI R39, RZ, R111, R38 ;  /* 0x0000006fff271219 */ /* 0x008fe40000011626 */
[----:B------:R-:W-:Y:S02]  /*9be0*/  SHF.R.U64 R28, R28, 0x3, RZ ;  /* 0x000000031c1c7819 */ /* 0x000fe400000012ff */
[----:B------:R-:W-:Y:S02]  /*9bf0*/  LOP3.LUT R24, R25, 0x380, RZ, 0xc0, !PT ;  /* 0x0000038019187812 */ /* 0x000fe400078ec0ff */
[----:B------:R-:W-:Y:S02]  /*9c00*/  SHF.R.U64 R32, R32, 0x3, RZ ;  /* 0x0000000320207819 */ /* 0x000fe400000012ff */
[----:B------:R-:W-:Y:S02]  /*9c10*/  LOP3.LUT R28, R28, R21, RZ, 0x3c, !PT ;  /* 0x000000151c1c7212 */ /* 0x000fe400078e3cff */
[----:B------:R-:W-:-:S02]  /*9c20*/  SHF.R.U64 R24, R24, 0x3, RZ ;  /* 0x0000000318187819 */ /* 0x000fc400000012ff */
[----:B------:R-:W-:Y:S01]  /*9c30*/  MOV R110, R36 ;  /* 0x00000024006e7202 */ /* 0x000fe20000000f00 */
[----:B------:R-:W-:Y:S01]  /*9c40*/  IMAD.IADD R37, R166, 0x1, R16 ;  /* 0x00000001a6257824 */ /* 0x000fe200078e0210 */
[----:B------:R-:W-:Y:S02]  /*9c50*/  LOP3.LUT R32, R32, R33, RZ, 0x3c, !PT ;  /* 0x0000002120207212 */ /* 0x000fe400078e3cff */
[C---:B------:R-:W-:Y:S02]  /*9c60*/  IADD3 R21, P2, R34.reuse, 0x5000, RZ ;  /* 0x0000500022157810 */ /* 0x040fe40007f5e0ff */
[----:B------:R-:W-:Y:S01]  /*9c70*/  MOV R36, R14 ;  /* 0x0000000e00247202 */ /* 0x000fe20000000f00 */
[----:B------:R2:W-:Y:S01]  /*9c80*/  STSM.16.M88.4 [R51], R4 ;  /* 0x0000000433007844 */ /* 0x0005e20000000200 */
[----:B------:R-:W-:Y:S02]  /*9c90*/  IADD3 R33, P4, R34, 0x3000, RZ ;  /* 0x0000300022217810 */ /* 0x000fe40007f9e0ff */
[----:B------:R-:W-:Y:S01]  /*9ca0*/  LOP3.LUT R24, R24, R25, RZ, 0x3c, !PT ;  /* 0x0000001918187212 */ /* 0x000fe200078e3cff */
[--C-:B------:R-:W-:Y:S01]  /*9cb0*/  IMAD.X R25, RZ, RZ, R35.reuse, P0 ;  /* 0x000000ffff197224 */ /* 0x100fe200000e0623 */
[----:B------:R-:W-:Y:S01]  /*9cc0*/  LOP3.LUT R20, R21, 0x380, RZ, 0xc0, !PT ;  /* 0x0000038015147812 */ /* 0x000fe200078ec0ff */
[----:B------:R-:W-:Y:S01]  /*9cd0*/  IMAD.X R27, RZ, RZ, R35, P4 ;  /* 0x000000ffff1b7224 */ /* 0x000fe200020e0623 */
[----:B------:R-:W-:-:S02]  /*9ce0*/  LOP3.LUT R26, R33, 0x380, RZ, 0xc0, !PT ;  /* 0x00000380211a7812 */ /* 0x000fc400078ec0ff */
[----:B------:R-:W-:Y:S02]  /*9cf0*/  IADD3 R10, P0, R39, R10, RZ ;  /* 0x0000000a270a7210 */ /* 0x000fe40007f1e0ff */
[----:B------:R-:W-:Y:S02]  /*9d00*/  MOV R111, R12 ;  /* 0x0000000c006f7202 */ /* 0x000fe40000000f00 */
[----:B------:R-:W-:Y:S02]  /*9d10*/  SHF.R.U64 R20, R20, 0x3, RZ ;  /* 0x0000000314147819 */ /* 0x000fe400000012ff */
[----:B------:R-:W-:Y:S01]  /*9d20*/  SHF.R.U64 R26, R26, 0x3, RZ ;  /* 0x000000031a1a7819 */ /* 0x000fe200000012ff */
[--C-:B--2---:R-:W-:Y:S01]  /*9d30*/  IMAD.MOV R6, RZ, RZ, -R39.reuse ;  /* 0x000000ffff067224 */ /* 0x104fe200078e0a27 */
[----:B------:R-:W-:Y:S01]  /*9d40*/  SHF.R.S32.HI R5, RZ, 0x1f, R39 ;  /* 0x0000001fff057819 */ /* 0x000fe20000011427 */
[----:B------:R-:W-:Y:S01]  /*9d50*/  IMAD R4, R112, UR4, RZ ;  /* 0x0000000470047c24 */ /* 0x000fe2000f8e02ff */
[----:B------:R-:W-:Y:S01]  /*9d60*/  MOV R14, R8 ;  /* 0x00000008000e7202 */ /* 0x000fe20000000f00 */
[----:B------:R-:W-:Y:S01]  /*9d70*/  IMAD R15, R41, R6, R47 ;  /* 0x00000006290f7224 */ /* 0x000fe200078e022f */
[----:B------:R-:W-:Y:S01]  /*9d80*/  LOP3.LUT R20, R20, R21, RZ, 0x3c, !PT ;  /* 0x0000001514147212 */ /* 0x000fe200078e3cff */
[----:B------:R-:W-:Y:S01]  /*9d90*/  IMAD R4, R23, UR5, R4 ;  /* 0x0000000517047c24 */ /* 0x000fe2000f8e0204 */
[----:B------:R-:W-:Y:S01]  /*9da0*/  ULDC.64 UR4, c[0x0][0xb88] ;  /* 0x0002e20000047ab9 */ /* 0x000fe20000000a00 */
[----:B------:R-:W-:-:S02]  /*9db0*/  LOP3.LUT R26, R26, R33, RZ, 0x3c, !PT ;  /* 0x000000211a1a7212 */ /* 0x000fc400078e3cff */
[----:B------:R-:W-:Y:S02]  /*9dc0*/  SHF.R.S32.HI R12, RZ, 0x1f, R15 ;  /* 0x0000001fff0c7819 */ /* 0x000fe4000001140f */
[----:B------:R-:W-:Y:S02]  /*9dd0*/  IADD3.X R11, R5, R11, R4, P0, !PT ;  /* 0x0000000b050b7210 */ /* 0x000fe400007fe404 */
[----:B------:R-:W-:Y:S01]  /*9de0*/  LOP3.LUT R21, R34, 0x380, RZ, 0xc0, !PT ;  /* 0x0000038022157812 */ /* 0x000fe200078ec0ff */
[----:B------:R-:W-:Y:S01]  /*9df0*/  IMAD R8, R12, UR4, RZ ;  /* 0x000000040c087c24 */ /* 0x000fe2000f8e02ff */
[----:B------:R-:W-:Y:S01]  /*9e00*/  F2FP.F16.F32.PACK_AB R4, R94, R95 ;  /* 0x0000005f5e04723e */ /* 0x000fe200000000ff */
[C---:B------:R-:W-:Y:S01]  /*9e10*/  IMAD.WIDE.U32 R12, R15.reuse, UR4, R10 ;  /* 0x000000040f0c7c25 */ /* 0x040fe2000f8e000a */
[----:B------:R-:W-:Y:S02]  /*9e20*/  F2FP.F16.F32.PACK_AB R5, R108, R105 ;  /* 0x000000696c05723e */ /* 0x000fe400000000ff */
[----:B------:R-:W-:Y:S01]  /*9e30*/  F2FP.F16.F32.PACK_AB R6, R96, R93 ;  /* 0x0000005d6006723e */ /* 0x000fe200000000ff */
[----:B------:R-:W-:Y:S01]  /*9e40*/  IMAD R15, R15, UR5, R8 ;  /* 0x000000050f0f7c24 */ /* 0x000fe2000f8e0208 */
[----:B------:R-:W-:Y:S01]  /*9e50*/  F2FP.F16.F32.PACK_AB R7, R106, R103 ;  /* 0x000000676a07723e */ /* 0x000fe200000000ff */
[----:B------:R-:W-:Y:S01]  /*9e60*/  ULDC.64 UR4, c[0x0][0xb50] ;  /* 0x0002d40000047ab9 */ /* 0x000fe20000000a00 */
[----:B------:R-:W-:-:S02]  /*9e70*/  IADD3 R31, P3, R34, 0x4000, RZ ;  /* 0x00004000221f7810 */ /* 0x000fc40007f7e0ff */
[----:B------:R-:W-:Y:S01]  /*9e80*/  IADD3.X R33, RZ, R35, RZ, P6, !PT ;  /* 0x00000023ff217210 */ /* 0x000fe200037fe4ff */
[----:B------:R2:W-:Y:S01]  /*9e90*/  STSM.16.M88.4 [R36], R4 ;  /* 0x0000000424007844 */ /* 0x0005e20000000200 */
[----:B------:R-:W-:Y:S01]  /*9ea0*/  IADD3 R107, P6, R34, 0x7000, RZ ;  /* 0x00007000226b7810 */ /* 0x000fe20007fde0ff */
[----:B------:R-:W-:Y:S01]  /*9eb0*/  IMAD.X R3, RZ, RZ, R35, P3 ;  /* 0x000000ffff037224 */ /* 0x000fe200018e0623 */
[----:B------:R-:W-:Y:S02]  /*9ec0*/  SHF.R.U64 R21, R21, 0x3, RZ ;  /* 0x0000000315157819 */ /* 0x000fe400000012ff */
[----:B------:R-:W-:Y:S02]  /*9ed0*/  LOP3.LUT R30, R107, 0x380, RZ, 0xc0, !PT ;  /* 0x000003806b1e7812 */ /* 0x000fe400078ec0ff */
[----:B------:R-:W-:Y:S02]  /*9ee0*/  LOP3.LUT P0, RZ, R164, 0x3, RZ, 0xc0, !PT ;  /* 0x00000003a4ff7812 */ /* 0x000fe4000780c0ff */
[----:B------:R-:W-:-:S02]  /*9ef0*/  F2FP.F16.F32.PACK_AB R8, R92, R91 ;  /* 0x0000005b5c08723e */ /* 0x000fc400000000ff */
[----:B------:R-:W-:Y:S02]  /*9f00*/  F2FP.F16.F32.PACK_AB R9, R104, R101 ;  /* 0x000000656809723e */ /* 0x000fe400000000ff */
[----:B------:R-:W-:Y:S02]  /*9f10*/  F2FP.F16.F32.PACK_AB R10, R45, R90 ;  /* 0x0000005a2d0a723e */ /* 0x000fe400000000ff */
[----:B------:R-:W-:Y:S01]  /*9f20*/  F2FP.F16.F32.PACK_AB R11, R102, R99 ;  /* 0x00000063660b723e */ /* 0x000fe200000000ff */
[----:B--2---:R-:W-:Y:S01]  /*9f30*/  VIADD R5, R37, 0x8 ;  /* 0x0000000825057836 */ /* 0x004fe20000000000 */
[----:B------:R-:W-:Y:S02]  /*9f40*/  IADD3 R7, R13, R15, RZ ;  /* 0x0000000f0d077210 */ /* 0x000fe40007ffe0ff */
[----:B------:R-:W-:Y:S01]  /*9f50*/  LEA R36, P3, R12, UR4, 0x2 ;  /* 0x000000040c247c11 */ /* 0x000fe2000f8610ff */
[----:B------:R2:W-:Y:S01]  /*9f60*/  STSM.16.M88.4 [R14], R8 ;  /* 0x000000080e007844 */ /* 0x0005e20000000200 */
[----:B------:R-:W-:-:S02]  /*9f70*/  LOP3.LUT R34, R21, R34, RZ, 0x3c, !PT ;  /* 0x0000002215227212 */ /* 0x000fc400078e3cff */
[----:B------:R-:W-:Y:S02]  /*9f80*/  IADD3.X R21, RZ, R35, RZ, P2, !PT ;  /* 0x00000023ff157210 */ /* 0x000fe400017fe4ff */
[----:B------:R-:W-:Y:S02]  /*9f90*/  SHF.R.U64 R30, R30, 0x3, RZ ;  /* 0x000000031e1e7819 */ /* 0x000fe400000012ff */
[-C--:B------:R-:W-:Y:S02]  /*9fa0*/  ISETP.GE.OR P2, PT, R37, R72.reuse, P0 ;  /* 0x000000482500720c */ /* 0x080fe40000746670 */
[----:B------:R-:W-:Y:S02]  /*9fb0*/  ISETP.GE.OR P0, PT, R5, R72, P0 ;  /* 0x000000480500720c */ /* 0x000fe40000706670 */
[----:B------:R-:W-:Y:S01]  /*9fc0*/  LEA.HI.X R37, R12, UR5, R7, 0x2, P3 ;  /* 0x000000050c257c11 */ /* 0x000fe200098f1407 */
[----:B------:R-:W-:Y:S01]  /*9fd0*/  ULDC.64 UR4, c[0x0][0xae8] ;  /* 0x0002ba0000047ab9 */ /* 0x000fe20000000a00 */
[----:B------:R-:W-:-:S02]  /*9fe0*/  F2FP.F16.F32.PACK_AB R4, R49, R48 ;  /* 0x000000303104723e */ /* 0x000fc400000000ff */
[----:B------:R-:W-:Y:S02]  /*9ff0*/  F2FP.F16.F32.PACK_AB R5, R100, R97 ;  /* 0x000000616405723e */ /* 0x000fe400000000ff */
[----:B------:R-:W-:Y:S02]  /*a000*/  F2FP.F16.F32.PACK_AB R6, R53, R52 ;  /* 0x000000343506723e */ /* 0x000fe400000000ff */
[----:B------:R-:W-:Y:S02]  /*a010*/  F2FP.F16.F32.PACK_AB R7, R55, R54 ;  /* 0x000000363707723e */ /* 0x000fe400000000ff */
[----:B------:R-:W-:Y:S02]  /*a020*/  F2FP.F16.F32.PACK_AB R12, R57, R56 ;  /* 0x00000038390c723e */ /* 0x000fe400000000ff */
[----:B------:R-:W-:Y:S01]  /*a030*/  F2FP.F16.F32.PACK_AB R13, R59, R50 ;  /* 0x000000323b0d723e */ /* 0x000fe200000000ff */
[----:B------:R-:W-:Y:S01]  /*a040*/  STSM.16.M88.4 [R111], R4 ;  /* 0x000000046f007844 */ /* 0x000fe20000000200 */
[----:B--2---:R-:W-:-:S02]  /*a050*/  F2FP.F16.F32.PACK_AB R14, R61, R60 ;  /* 0x0000003c3d0e723e */ /* 0x004fc400000000ff */
[----:B------:R-:W-:Y:S01]  /*a060*/  F2FP.F16.F32.PACK_AB R15, R63, R62 ;  /* 0x0000003e3f0f723e */ /* 0x000fe200000000ff */
[----:B------:R-:W-:Y:S01]  /*a070*/  SHFL.IDX PT, R56, R36, 0x1, 0x1c1f ;  /* 0x003c1f0024387f89 */ /* 0x000fe200000e0000 */
[----:B------:R-:W-:Y:S02]  /*a080*/  LOP3.LUT R30, R30, R107, RZ, 0x3c, !PT ;  /* 0x0000006b1e1e7212 */ /* 0x000fe400078e3cff */
[----:B------:R-:W-:Y:S01]  /*a090*/  F2FP.F16.F32.PACK_AB R8, R65, R64 ;  /* 0x000000404108723e */ /* 0x000fe200000000ff */
[----:B------:R-:W-:Y:S01]  /*a0a0*/  STSM.16.M88.4 [R110], R12 ;  /* 0x0000000c6e007844 */ /* 0x000fe20000000200 */
[----:B------:R-:W-:Y:S02]  /*a0b0*/  F2FP.F16.F32.PACK_AB R9, R67, R66 ;  /* 0x000000424309723e */ /* 0x000fe400000000ff */
[----:B------:R-:W-:Y:S01]  /*a0c0*/  F2FP.F16.F32.PACK_AB R10, R69, R68 ;  /* 0x00000044450a723e */ /* 0x000fe200000000ff */
[----:B------:R-:W-:Y:S01]  /*a0d0*/  SHFL.IDX PT, R57, R37, 0x1, 0x1c1f ;  /* 0x003c1f0025397f89 */ /* 0x000fe200000e0000 */
[----:B------:R-:W-:-:S02]  /*a0e0*/  F2FP.F16.F32.PACK_AB R11, R71, R70 ;  /* 0x00000046470b723e */ /* 0x000fc400000000ff */
[----:B------:R-:W-:Y:S02]  /*a0f0*/  MOV R107, R42 ;  /* 0x0000002a006b7202 */ /* 0x000fe40000000f00 */
[----:B------:R-:W-:Y:S01]  /*a100*/  F2FP.F16.F32.PACK_AB R45, R75, R74 ;  /* 0x0000004a4b2d723e */ /* 0x000fe200000000ff */
[----:B------:R-:W-:Y:S01]  /*a110*/  STSM.16.M88.4 [R109], R8 ;  /* 0x000000086d007844 */ /* 0x000fe20000000200 */
[----:B------:R-:W-:Y:S02]  /*a120*/  F2FP.F16.F32.PACK_AB R46, R77, R76 ;  /* 0x0000004c4d2e723e */ /* 0x000fe400000000ff */
[----:B------:R-:W-:Y:S01]  /*a130*/  F2FP.F16.F32.PACK_AB R47, R79, R78 ;  /* 0x0000004e4f2f723e */ /* 0x000fe200000000ff */
[----:B------:R-:W-:Y:S01]  /*a140*/  SHFL.IDX PT, R42, R36, RZ, 0x1c1f ;  /* 0x001c1fff242a7589 */ /* 0x000fe200000e0000 */
[----:B------:R-:W-:-:S03]  /*a150*/  LOP3.LUT R2, R31, 0x380, RZ, 0xc0, !PT ;  /* 0x000003801f027812 */ /* 0x000fc600078ec0ff */
[----:B------:R2:W-:Y:S01]  /*a160*/  STSM.16.M88.4 [R107], R44 ;  /* 0x0000002c6b007844 */ /* 0x0005e20000000200 */
[----:B------:R-:W-:-:S03]  /*a170*/  SHF.R.U64 R2, R2, 0x3, RZ ;  /* 0x0000000302027819 */ /* 0x000fc600000012ff */
[----:B------:R-:W-:Y:S01]  /*a180*/  STSM.16.M88.4 [R98], R80 ;  /* 0x0000005062007844 */ /* 0x000fe20000000200 */
[----:B------:R-:W-:Y:S01]  /*a190*/  IMAD R58, R58, UR4, RZ ;  /* 0x000000043a3a7c24 */ /* 0x000fe2000f8e02ff */
[----:B------:R-:W-:Y:S01]  /*a1a0*/  LOP3.LUT R2, R2, R31, RZ, 0x3c, !PT ;  /* 0x0000001f02027212 */ /* 0x000fe200078e3cff */
[----:B------:R-:W-:Y:S01]  /*a1b0*/  IMAD.X R31, RZ, RZ, R35, P6 ;  /* 0x000000ffff1f7224 */ /* 0x000fe200030e0623 */
[----:B------:R-:W3:Y:S01]  /*a1c0*/  SHFL.IDX PT, R43, R37, RZ, 0x1c1f ;  /* 0x001c1fff252b7589 */ /* 0x000ee200000e0000 */
[----:B------:R-:W-:Y:S08]  /*a1d0*/  BAR.SYNC.DEFER_BLOCKING 0x1, 0x100 ;  /* 0x0044000000007b1d */ /* 0x000ff00000010000 */
[----:B--2---:R-:W2:Y:S01]  /*a1e0*/  @P1 LDC R44, c[0x0][0xbec] ;  /* 0x0002fb00ff2c1b82 */ /* 0x004ea20000000800 */
[----:B---3--:R3:W-:Y:S04]  /*a1f0*/  @!P2 ST.E desc[UR36][R42.64], R89 ;  /* 0x000000592a00a985 */ /* 0x0087e8000c101924 */
[----:B------:R4:W-:Y:S04]  /*a200*/  @!P0 ST.E desc[UR36][R56.64], R88 ;  /* 0x0000005838008985 */ /* 0x0009e8000c101924 */
[----:B------:R0:W5:Y:S01]  /*a210*/  LD.E.128 R48, desc[UR36][R32.64] ;  /* 0x0000002420307980 */ /* 0x000162000c101d00 */
[----:B---3--:R-:W3:Y:S03]  /*a220*/  @P1 LDC R43, c[0x0][0xbf0] ;  /* 0x0002fc00ff2b1b82 */ /* 0x008ee60000000800 */
[----:B------:R2:W5:Y:S04]  /*a230*/  LD.E.128 R60, desc[UR36][R20.64] ;  /* 0x00000024143c7980 */ /* 0x000568000c101d00 */
[----:B------:R1:W5:Y:S01]  /*a240*/  LD.E.128 R36, desc[UR36][R28.64] ;  /* 0x000000241c247980 */ /* 0x000362000c101d00 */
[----:B0-----:R-:W-:-:S03]  /*a250*/  IMAD R33, R160, 0x20, R162 ;  /* 0x00000020a0217824 */ /* 0x001fc600078e02a2 */
[----:B------:R0:W5:Y:S01]  /*a260*/  LD.E.128 R4, desc[UR36][R26.64] ;  /* 0x000000241a047980 */ /* 0x000162000c101d00 */
[----:B------:R-:W-:-:S03]  /*a270*/  IMAD.IADD R33, R16, 0x1, R33 ;  /* 0x0000000110217824 */ /* 0x000fc600078e0221 */
[----:B------:R4:W5:Y:S01]  /*a280*/  LD.E.128 R12, desc[UR36][R24.64] ;  /* 0x00000024180c7980 */ /* 0x000962000c101d00 */
[----:B--2---:R-:W-:Y:S01]  /*a290*/  @P1 IMAD.HI.U32 R20, R33, R44, RZ ;  /* 0x0000002c21141227 */ /* 0x004fe200078e00ff */
[----:B------:R-:W-:Y:S02]  /*a2a0*/  MOV R21, R33 ;  /* 0x0000002100157202 */ /* 0x000fe40000000f00 */
[----:B------:R2:W5:Y:S01]  /*a2b0*/  LD.E.128 R64, desc[UR36][R2.64] ;  /* 0x0000002402407980 */ /* 0x000562000c101d00 */
[C---:B-1----:R-:W-:Y:S02]  /*a2c0*/  IMAD R29, R161.reuse, UR5, R58 ;  /* 0x00000005a11d7c24 */ /* 0x042fe4000f8e023a */
[----:B0-----:R-:W-:Y:S01]  /*a2d0*/  IMAD.WIDE.U32 R26, R161, UR4, RZ ;  /* 0x00000004a11a7c25 */ /* 0x001fe2000f8e00ff */
[----:B------:R-:W-:Y:S01]  /*a2e0*/  ULDC.64 UR4, c[0x0][0xaf0] ;  /* 0x0002bc0000047ab9 */ /* 0x000fe20000000a00 */
[----:B------:R0:W5:Y:S02]  /*a2f0*/  LD.E.128 R52, desc[UR36][R34.64] ;  /* 0x0000002422347980 */ /* 0x000164000c101d00 */
[----:B----4-:R-:W-:Y:S01]  /*a300*/  IMAD R24, R112, UR4, RZ ;  /* 0x0000000470187c24 */ /* 0x010fe2000f8e02ff */
[----:B---3--:R-:W-:Y:S01]  /*a310*/  @P1 SHF.R.U32.HI R21, RZ, R43, R20 ;  /* 0x0000002bff151219 */ /* 0x008fe20000011614 */
[----:B------:R0:W5:Y:S01]  /*a320*/  LD.E.128 R8, desc[UR36][R30.64] ;  /* 0x000000241e087980 */ /* 0x000162000c101d00 */
[----:B--2---:R-:W-:-:S02]  /*a330*/  IMAD.IADD R3, R27, 0x1, R29 ;  /* 0x000000011b037824 */ /* 0x004fc400078e021d */
[----:B------:R-:W-:Y:S01]  /*a340*/  IMAD.MOV.U32 R2, RZ, RZ, R26 ;  /* 0x000000ffff027224 */ /* 0x000fe200078e001a */
[--C-:B------:R-:W-:Y:S01]  /*a350*/  SHF.R.S32.HI R20, RZ, 0x1f, R21.reuse ;  /* 0x0000001fff147819 */ /* 0x100fe20000011415 */
[----:B------:R-:W-:Y:S01]  /*a360*/  IMAD R25, R23, UR5, R24 ;  /* 0x0000000517197c24 */ /* 0x000fe2000f8e0218 */
[----:B------:R-:W-:Y:S01]  /*a370*/  @!PT LDS RZ, [RZ] ;  /* 0x00000000fffff984 */ /* 0x000fe20000000800 */
[----:B------:R-:W-:Y:S01]  /*a380*/  @!PT LDS RZ, [RZ] ;  /* 0x00000000fffff984 */ /* 0x000fe20000000800 */
[----:B------:R-:W-:Y:S01]  /*a390*/  @!PT LDS RZ, [RZ] ;  /* 0x00000000fffff984 */ /* 0x000fe20000000800 */
[----:B------:R-:W-:Y:S01]  /*a3a0*/  @!PT LDS RZ, [RZ] ;  /* 0x00000000fffff984 */ /* 0x000fe20000000800 */
[----:B------:R1:W-:Y:S06]  /*a3b0*/  MEMBAR.ALL.CTA ;  /* 0x0000000000007992 */ /* 0x0003ec0000008000 */
[----:B-1----:R-:W1:Y:S01]  /*a3c0*/  FENCE.VIEW.ASYNC.S ;  /* 0x00000000000073c6 */ /* 0x002e620000000000 */
[----:B------:R-:W-:-:S02]  /*a3d0*/  IMAD.MOV R24, RZ, RZ, -R21 ;  /* 0x000000ffff187224 */ /* 0x000fc400078e0a15 */
        /* <DEDUP_REMOVED lines=8> */
[----:B------:R-:W-:Y:S01]  /*a460*/  ULDC.64 UR4, c[0x0][0xad8] ;  /* 0x0002b60000047ab9 */ /* 0x000fe20000000a00 */
[----:B------:R-:W-:-:S02]  /*a470*/  IADD3 R25, R162, R16, RZ ;  /* 0x00000010a2197210 */ /* 0x000fc40007ffe0ff */
[----:B------:R-:W-:Y:S02]  /*a480*/  IMAD.IADD R3, R3, 0x1, R23 ;  /* 0x0000000103037824 */ /* 0x000fe400078e0217 */
        /* <DEDUP_REMOVED lines=8> */
[----:B------:R-:W-:Y:S01]  /*a510*/  VIADD R40, R40, 0x2a820 ;  /* 0x0002a82028287836 */ /* 0x000fe20000000000 */
        /* <DEDUP_REMOVED lines=19> */
.L_x_2234:
[----:B------:R-:W-:Y:S05]  /*a650*/  BSYNC B1 ;  /* 0x0000000000017941 */ /* 0x000fea0003800000 */
.L_x_2233:
[----:B--23--:R2:W3:Y:S01]  /*a660*/  SHFL.IDX PT, R21, R23, 0x1, 0x181f ;  /* 0x00381f0017157f89 */ /* 0x00c4e200000e0000 */
[----:B------:R-:W-:Y:S03]  /*a670*/  BSSY B1, `(.L_x_2235) ;  /* 0x000000c000017945 */ /* 0x000fe60003800000 */
[----:B-1----:R2:W1:Y:S01]  /*a680*/  SHFL.IDX PT, R20, R16, 0x1, 0x181f ;  /* 0x00381f0010147f89 */ /* 0x00246200000e0000 */
[----:B------:R-:W-:Y:S05]  /*a690*/  @P0 BRA `(.L_x_2236) ;  /* 0x0000000000240947 */ /* 0x000fea0003800000 */
[----:B------:R-:W-:Y:S02]  /*a6a0*/  ULDC UR4, c[0x0][0xac8] ;  /* 0x0002b20000047ab9 */ /* 0x000fe40000000800 */
[----:B------:R-:W-:Y:S02]  /*a6b0*/  ISETP.GE.AND P3, PT, R17, UR4, PT ;  /* 0x0000000411007c0c */ /* 0x000fe4000bf66270 */
[----:B------:R-:W-:-:S11]  /*a6c0*/  ISETP.GE.AND P4, PT, R22, UR4, PT ;  /* 0x0000000416007c0c */ /* 0x000fd6000bf86270 */
[CC--:B-1----:R-:W-:Y:S02]  /*a6d0*/  @!P3 LEA R2, P0, R17.reuse, R20.reuse, 0x1 ;  /* 0x000000141102b211 */ /* 0x0c2fe400078008ff */
[C---:B------:R-:W-:Y:S02]  /*a6e0*/  @!P4 LEA R20, P2, R22.reuse, R20, 0x1 ;  /* 0x000000141614c211 */ /* 0x040fe400078408ff */
[-C--:B---3--:R-:W-:Y:S02]  /*a6f0*/  @!P3 LEA.HI.X R3, R17, R21.reuse, R169, 0x1, P0 ;  /* 0x000000151103b211 */ /* 0x088fe400000f0ca9 */
[----:B------:R-:W-:-:S03]  /*a700*/  @!P4 LEA.HI.X R21, R22, R21, R168, 0x1, P2 ;  /* 0x000000151615c211 */ /* 0x000fc600010f0ca8 */
[----:B-----5:R4:W-:Y:S04]  /*a710*/  @!P3 ST.E.128 desc[UR36][R2.64], R48 ;  /* 0x000000300200b985 */ /* 0x0209e8000c101d24 */
[----:B------:R4:W-:Y:S02]  /*a720*/  @!P4 ST.E.128 desc[UR36][R20.64], R60 ;  /* 0x0000003c1400c985 */ /* 0x0009e4000c101d24 */
.L_x_2236:
[----:B------:R-:W-:Y:S05]  /*a730*/  BSYNC B1 ;  /* 0x0000000000017941 */ /* 0x000fea0003800000 */
.L_x_2235:
[----:B---34-:R3:W4:Y:S01]  /*a740*/  SHFL.IDX PT, R21, R23, 0x2, 0x181f ;  /* 0x00581f0017157f89 */ /* 0x01872200000e0000 */
        /* <DEDUP_REMOVED lines=12> */
.L_x_2238:
[----:B------:R-:W-:Y:S05]  /*a810*/  BSYNC B1 ;  /* 0x0000000000017941 */ /* 0x000fea0003800000 */
.L_x_2237:
[----:B-1----:R-:W-:Y:S01]  /*a820*/  VIADD R3, R25, 0x60 ;  /* 0x0000006019037836 */ /* 0x002fe20000000000 */
[----:B0-23--:R-:W0:Y:S04]  /*a830*/  SHFL.IDX PT, R23, R23, 0x3, 0x181f ;  /* 0x00781f0017177f89 */ /* 0x00de2800000e0000 */
[----:B------:R-:W-:Y:S01]  /*a840*/  ISETP.GE.AND P0, PT, R3, R72, PT ;  /* 0x000000480300720c */ /* 0x000fe20003f06270 */
[----:B------:R-:W1:-:S12]  /*a850*/  SHFL.IDX PT, R16, R16, 0x3, 0x181f ;  /* 0x00781f0010107f89 */ /* 0x000e5800000e0000 */
[----:B------:R-:W-:Y:S05]  /*a860*/  @P0 BRA `(.L_x_2239) ;  /* 0x00000008006c0947 */ /* 0x000fea0003800000 */
[----:B------:R-:W-:Y:S02]  /*a870*/  ULDC UR4, c[0x0][0xac8] ;  /* 0x0002b20000047ab9 */ /* 0x000fe40000000800 */
[----:B------:R-:W-:-:S13]  /*a880*/  ISETP.GE.AND P1, PT, R17, UR4, PT ;  /* 0x0000000411007c0c */ /* 0x000fda000bf26270 */
[----:B-1----:R-:W-:-:S04]  /*a890*/  @!P1 LEA R2, P0, R17, R16, 0x1 ;  /* 0x0000001011029211 */ /* 0x002fc800078008ff */
[----:B0-----:R-:W-:Y:S02]  /*a8a0*/  @!P1 LEA.HI.X R3, R17, R23, R169, 0x1, P0 ;  /* 0x0000001711039211 */ /* 0x001fe400000f0ca9 */
[----:B------:R-:W-:-:S03]  /*a8b0*/  ISETP.GE.AND P0, PT, R22, UR4, PT ;  /* 0x0000000416007c0c */ /* 0x000fc6000bf06270 */
[----:B-----5:R0:W-:Y:S10]  /*a8c0*/  @!P1 ST.E.128 desc[UR36][R2.64], R4 ;  /* 0x0000000402009985 */ /* 0x0201f4000c101d24 */
[----:B------:R-:W-:Y:S05]  /*a8d0*/  @P0 BRA `(.L_x_2239) ;  /* 0x0000000800500947 */ /* 0x000fea0003800000 */
[----:B0-----:R-:W-:-:S04]  /*a8e0*/  LEA R2, P0, R22, R16, 0x1 ;  /* 0x0000001016027211 */ /* 0x001fc800078008ff */
[----:B------:R-:W-:-:S05]  /*a8f0*/  LEA.HI.X R3, R22, R23, R168, 0x1, P0 ;  /* 0x0000001716037211 */ /* 0x000fca00000f0ca8 */
[----:B------:R0:W-:Y:S01]  /*a900*/  ST.E.128 desc[UR36][R2.64], R8 ;  /* 0x0000000802007985 */ /* 0x0001e2000c101d24 */
[----:B------:R-:W-:Y:S05]  /*a910*/  BRA `(.L_x_2239) ;  /* 0x0000000800407947 */ /* 0x000fea0003800000 */
.L_x_2232:
[----:B------:R-:W2:Y:S01]  /*a920*/  LDC R12, c[0x0][0xbe8] ;  /* 0x0002fa00ff0c7b82 */ /* 0x000ea20000000800 */
[----:B------:R-:W-:Y:S01]  /*a930*/  ISETP.GE.AND P0, PT, R170, 0x80, PT ;  /* 0x00000080aa00780c */ /* 0x000fe20003f06270 */
[----:B------:R-:W-:Y:S01]  /*a940*/  IMAD R3, R160, 0x20, R162 ;  /* 0x00000020a0037824 */ /* 0x000fe200078e02a2 */
[----:B------:R-:W-:Y:S01]  /*a950*/  BSSY B1, `(.L_x_2240) ;  /* 0x000002e000017945 */ /* 0x000fe20003800000 */
[----:B------:R-:W-:Y:S02]  /*a960*/  SHF.R.S32.HI R10, RZ, 0x1f, R161 ;  /* 0x0000001fff0a7819 */ /* 0x000fe400000114a1 */
[----:B------:R-:W-:Y:S02]  /*a970*/  SHF.R.S32.HI R11, RZ, 0x1f, R23 ;  /* 0x0000001fff0b7819 */ /* 0x000fe40000011417 */
[----:B------:R-:W-:Y:S02]  /*a980*/  IADD3 R15, R16, R3, RZ ;  /* 0x00000003100f7210 */ /* 0x000fe40007ffe0ff */
        /* <DEDUP_REMOVED lines=42> */
.L_x_2241:
[----:B------:R-:W-:Y:S05]  /*ac30*/  BSYNC B1 ;  /* 0x0000000000017941 */ /* 0x000fea0003800000 */
.L_x_2240:
[----:B------:R-:W-:Y:S01]  /*ac40*/  ULDC.64 UR4, c[0x0][0xae8] ;  /* 0x0002ba0000047ab9 */ /* 0x000fe20000000a00 */
[----:B--2-4-:R-:W-:Y:S01]  /*ac50*/  @P1 IMAD.HI.U32 R4, R15, R14, RZ ;  /* 0x0000000e0f041227 */ /* 0x014fe200078e00ff */
[----:B------:R-:W-:Y:S01]  /*ac60*/  ULDC UR6, c[0x0][0xa88] ;  /* 0x0002a20000067ab9 */ /* 0x000fe20000000800 */
[----:B------:R-:W-:Y:S02]  /*ac70*/  BSSY B1, `(.L_x_2242) ;  /* 0x0000030000017945 */ /* 0x000fe40003800000 */
[----:B------:R-:W-:Y:S02]  /*ac80*/  IMAD R2, R10, UR4, RZ ;  /* 0x000000040a027c24 */ /* 0x000fe4000f8e02ff */
        /* <DEDUP_REMOVED lines=20> */
[----:B------:R-:W-:Y:S02]  /*add0*/  IMAD.IADD R3, R3, 0x1, R9 ;  /* 0x0000000103037824 */ /* 0x000fe400078e0209 */
[----:B------:R-:W-:Y:S01]  /*ade0*/  IMAD R6, R4, UR4, RZ ;  /* 0x0000000404067c24 */ /* 0x000fe2000f8e02ff */
[----:B------:R-:W-:Y:S01]  /*adf0*/  IADD3 R4, R16, 0x20, RZ ;  /* 0x0000002010047810 */ /* 0x000fe20007ffe0ff */
[----:B------:R-:W-:Y:S02]  /*ae00*/  IMAD R9, R12, UR6, RZ ;  /* 0x000000060c097c24 */ /* 0x000fe4000f8e02ff */
[C---:B------:R-:W-:Y:S02]  /*ae10*/  IMAD R5, R7.reuse, UR5, R6 ;  /* 0x0000000507057c24 */ /* 0x040fe4000f8e0206 */
[----:B------:R-:W-:Y:S01]  /*ae20*/  IMAD.WIDE.U32 R2, R7, UR4, R2 ;  /* 0x0000000407027c25 */ /* 0x000fe2000f8e0002 */
[-C--:B------:R-:W-:Y:S01]  /*ae30*/  ISETP.GE.AND P1, PT, R4, R9.reuse, PT ;  /* 0x000000090400720c */ /* 0x080fe20003f26270 */
[----:B------:R-:W-:Y:S01]  /*ae40*/  ULDC.64 UR4, c[0x0][0xa80] ;  /* 0x0002a00000047ab9 */ /* 0x000fe20000000a00 */
[C---:B------:R-:W-:Y:S01]  /*ae50*/  ISETP.GE.AND P2, PT, R16.reuse, R9, PT ;  /* 0x000000091000720c */ /* 0x040fe20003f46270 */
[----:B------:R-:W-:-:S02]  /*ae60*/  VIADD R4, R16, 0x40 ;  /* 0x0000004010047836 */ /* 0x000fc40000000000 */
[----:B------:R-:W-:Y:S01]  /*ae70*/  IMAD.IADD R3, R3, 0x1, R5 ;  /* 0x0000000103037824 */ /* 0x000fe200078e0205 */
[----:B------:R-:W-:Y:S02]  /*ae80*/  LEA R5, P3, R2, UR4, 0x1 ;  /* 0x0000000402057c11 */ /* 0x000fe4000f8608ff */
[----:B------:R-:W-:Y:S02]  /*ae90*/  ISETP.GE.AND P0, PT, R4, R9, PT ;  /* 0x000000090400720c */ /* 0x000fe40003f06270 */
[----:B------:R-:W-:Y:S02]  /*aea0*/  LEA.HI.X R4, R2, UR5, R3, 0x1, P3 ;  /* 0x0000000502047c11 */ /* 0x000fe400098f0c03 */
[----:B------:R2:W3:Y:S04]  /*aeb0*/  SHFL.IDX PT, R2, R5, RZ, 0x181f ;  /* 0x00181fff05027589 */ /* 0x0004e800000e0000 */
[----:B------:R2:W4:Y:S01]  /*aec0*/  SHFL.IDX PT, R3, R4, RZ, 0x181f ;  /* 0x00181fff04037589 */ /* 0x00052200000e0000 */
[----:B------:R-:W-:Y:S05]  /*aed0*/  @P2 BRA `(.L_x_2243) ;  /* 0x0000000000242947 */ /* 0x000fea0003800000 */
        /* <DEDUP_REMOVED lines=9> */
.L_x_2243:
[----:B------:R-:W-:Y:S05]  /*af70*/  BSYNC B1 ;  /* 0x0000000000017941 */ /* 0x000fea0003800000 */
.L_x_2242:
[----:B---34-:R3:W4:Y:S01]  /*af80*/  SHFL.IDX PT, R3, R4, 0x1, 0x181f ;  /* 0x00381f0004037f89 */ /* 0x01872200000e0000 */
[----:B------:R-:W-:Y:S03]  /*af90*/  BSSY B1, `(.L_x_2244) ;  /* 0x000000c000017945 */ /* 0x000fe60003800000 */
[----:B------:R3:W0:Y:S01]  /*afa0*/  SHFL.IDX PT, R2, R5, 0x1, 0x181f ;  /* 0x00381f0005027f89 */ /* 0x00062200000e0000 */
[----:B------:R-:W-:Y:S05]  /*afb0*/  @P1 BRA `(.L_x_2245) ;  /* 0x0000000000241947 */ /* 0x000fea0003800000 */
[----:B------:R-:W-:Y:S02]  /*afc0*/  ULDC UR4, c[0x0][0xac8] ;  /* 0x0002b20000047ab9 */ /* 0x000fe40000000800 */
[----:B------:R-:W-:Y:S02]  /*afd0*/  ISETP.GE.AND P3, PT, R17, UR4, PT ;  /* 0x0000000411007c0c */ /* 0x000fe4000bf66270 */
[----:B------:R-:W-:-:S11]  /*afe0*/  ISETP.GE.AND P4, PT, R22, UR4, PT ;  /* 0x0000000416007c0c */ /* 0x000fd6000bf86270 */
[CC--:B0-----:R-:W-:Y:S02]  /*aff0*/  @!P3 LEA R6, P1, R17.reuse, R2.reuse, 0x1 ;  /* 0x000000021106b211 */ /* 0x0c1fe400078208ff */
[C---:B------:R-:W-:Y:S02]  /*b000*/  @!P4 LEA R2, P2, R22.reuse, R2, 0x1 ;  /* 0x000000021602c211 */ /* 0x040fe400078408ff */
[-C--:B----4-:R-:W-:Y:S02]  /*b010*/  @!P3 LEA.HI.X R7, R17, R3.reuse, R169, 0x1, P1 ;  /* 0x000000031107b211 */ /* 0x090fe400008f0ca9 */
[----:B------:R-:W-:-:S03]  /*b020*/  @!P4 LEA.HI.X R3, R22, R3, R168, 0x1, P2 ;  /* 0x000000031603c211 */ /* 0x000fc600010f0ca8 */
[----:B------:R0:W-:Y:S04]  /*b030*/  @!P3 ST.E.128 desc[UR36][R6.64], RZ ;  /* 0x000000ff0600b985 */ /* 0x0001e8000c101d24 */
[----:B------:R0:W-:Y:S02]  /*b040*/  @!P4 ST.E.128 desc[UR36][R2.64], RZ ;  /* 0x000000ff0200c985 */ /* 0x0001e4000c101d24 */
.L_x_2245:
[----:B------:R-:W-:Y:S05]  /*b050*/  BSYNC B1 ;  /* 0x0000000000017941 */ /* 0x000fea0003800000 */
.L_x_2244:
[----:B0---4-:R0:W4:Y:S01]  /*b060*/  SHFL.IDX PT, R3, R4, 0x2, 0x181f ;  /* 0x00581f0004037f89 */ /* 0x01112200000e0000 */
        /* <DEDUP_REMOVED lines=12> */
.L_x_2247:
[----:B------:R-:W-:Y:S05]  /*b130*/  BSYNC B1 ;  /* 0x0000000000017941 */ /* 0x000fea0003800000 */
.L_x_2246:
[----:B0-----:R-:W-:Y:S01]  /*b140*/  VIADD R2, R16, 0x60 ;  /* 0x0000006010027836 */ /* 0x001fe20000000000 */
[----:B--23--:R-:W0:Y:S04]  /*b150*/  SHFL.IDX PT, R4, R4, 0x3, 0x181f ;  /* 0x00781f0004047f89 */ /* 0x00ce2800000e0000 */
[----:B------:R-:W-:Y:S01]  /*b160*/  ISETP.GE.AND P0, PT, R2, R9, PT ;  /* 0x000000090200720c */ /* 0x000fe20003f06270 */
[----:B----4-:R2:W3:-:S12]  /*b170*/  SHFL.IDX PT, R3, R5, 0x3, 0x181f ;  /* 0x00781f0005037f89 */ /* 0x0104d800000e0000 */
[----:B--2---:R-:W-:Y:S05]  /*b180*/  @P0 BRA `(.L_x_2239) ;  /* 0x0000000000240947 */ /* 0x004fea0003800000 */
        /* <DEDUP_REMOVED lines=9> */
.L_x_2239:
[----:B------:R-:W-:Y:S05]  /*b220*/  BSYNC B0 ;  /* 0x0000000000007941 */ /* 0x000fea0003800000 */
.L_x_2231:
[----:B------:R-:W-:Y:S02]  /*b230*/  ULDC UR4, c[0x0][0xc38] ;  /* 0x00030e0000047ab9 */ /* 0x000fe40000000800 */
[----:B-1----:R-:W-:-:S13]  /*b240*/  ISETP.GE.AND P0, PT, R0, UR4, PT ;  /* 0x0000000400007c0c */ /* 0x002fda000bf06270 */
[----:B------:R-:W-:Y:S05]  /*b250*/  @!P0 BRA `(.L_x_2248) ;  /* 0xffffff5800948947 */ /* 0x000fea000383ffff */
[----:B------:R-:W-:Y:S05]  /*b260*/  EXIT ;  /* 0x000000000000794d */ /* 0x000fea0003800000 */
.L_x_2190:
[----:B------:R-:W-:-:S08]  /*b270*/  NOP ;  /* 0x0000000000007918 */ /* 0x000fd00000000000 */
[----:B------:R-:W0:-:S00]  /*b280*/  USETMAXREG.DEALLOC.CTAPOOL 0x28 ;  /* 0x00000028000079c8 */ /* 0x000e0000080e0500 */
[----:B0-----:R-:W-:-:S06]  /*b290*/  LOP3.LUT R0, R0, 0x3, RZ, 0xc0, !PT ;  /* 0x0000000300007812 */ /* 0x001fcc00078ec0ff */
[----:B------:R-:W0:Y:S01]  /*b2a0*/  S2UR UR9, SR_CTAID.X ;  /* 0x00000000000979c3 */ /* 0x000e220000002500 */
[----:B------:R-:W-:Y:S01]  /*b2b0*/  LOP3.LUT R16, R16, 0xfffff7ff, RZ, 0xc0, !PT ;  /* 0xfffff7ff10107812 */ /* 0x000fe200078ec0ff */
[----:B------:R-:W-:Y:S01]  /*b2c0*/  STL [R1], RZ ;  /* 0x000000ff01007387 */ /* 0x000fe20000100800 */
[----:B------:R-:W-:Y:S01]  /*b2d0*/  MOV R26, 0x1 ;  /* 0x00000001001a7802 */ /* 0x000fe20000000f00 */
[----:B------:R-:W-:Y:S02]  /*b2e0*/  IMAD.MOV.U32 R23, RZ, RZ, RZ ;  /* 0x000000ffff177224 */ /* 0x000fe400078e00ff */
[----:B------:R1:W2:Y:S02]  /*b2f0*/  SHFL.IDX PT, R2, R0, RZ, 0x1f ;  /* 0x00001fff00027589 */ /* 0x0002a400000e0000 */
[----:B-1----:R-:W0:Y:S01]  /*b300*/  LDC R0, c[0x0][0xc38] ;  /* 0x00030e00ff007b82 */ /* 0x002e220000000800 */
[----:B--2---:R-:W-:-:S13]  /*b310*/  ISETP.NE.AND P0, PT, R2, RZ, PT ;  /* 0x000000ff0200720c */ /* 0x004fda0003f05270 */
[----:B------:R-:W-:Y:S01]  /*b320*/  @P0 LOP3.LUT R16, R16, 0x800, RZ, 0xfc, !PT ;  /* 0x0000080010100812 */ /* 0x000fe200078efcff */
[----:B------:R-:W-:Y:S06]  /*b330*/  @P0 BAR.ARV 0x4, 0x180 ;  /* 0x0106000000000b1d */ /* 0x000fec0000002000 */
[----:B0-----:R-:W-:-:S13]  /*b340*/  ISETP.LE.AND P0, PT, R0, UR9, PT ;  /* 0x0000000900007c0c */ /* 0x001fda000bf03270 */
[----:B------:R-:W-:Y:S05]  /*b350*/  @P0 BRA `(.L_x_2249) ;  /* 0x0000003c00200947 */ /* 0x000fea0003800000 */
[----:B------:R-:W0:Y:S01]  /*b360*/  S2R R5, SR_TID.X ;  /* 0x0000000000057919 */ /* 0x000e220000002100 */
[----:B------:R-:W-:Y:S01]  /*b370*/  ULDC.64 UR38, c[0x0][0x2f0] ;  /* 0x0000bc0000267ab9 */ /* 0x000fe20000000a00 */
[----:B------:R-:W-:Y:S01]  /*b380*/  ULDC UR7, c[0x0][0x320] ;  /* 0x0000c80000077ab9 */ /* 0x000fe20000000800 */
[----:B------:R-:W-:Y:S01]  /*b390*/  LOP3.LUT R16, R16, 0xfffffffe, RZ, 0xc0, !PT ;  /* 0xfffffffe10107812 */ /* 0x000fe200078ec0ff */
[----:B------:R-:W-:Y:S01]  /*b3a0*/  ULDC UR8, c[0x0][0x2b8] ;  /* 0x0000ae0000087ab9 */ /* 0x000fe20000000800 */
[----:B------:R-:W1:Y:S01]  /*b3b0*/  S2UR UR6, SR_CgaCtaId ;  /* 0x00000000000679c3 */ /* 0x000e620000008800 */
[----:B------:R-:W-:Y:S01]  /*b3c0*/  ULDC.64 UR4, c[0x0][0x418] ;  /* 0x0001060000047ab9 */ /* 0x000fe20000000a00 */
[----:B------:R-:W-:Y:S01]  /*b3d0*/  LOP3.LUT R16, R16, 0xfffffff7, RZ, 0xc0, !PT ;  /* 0xfffffff710107812 */ /* 0x000fe200078ec0ff */
[----:B------:R-:W-:Y:S01]  /*b3e0*/  UISETP.NE.U32.AND UP0, UPT, UR4, URZ, UPT ;  /* 0x0000003f0400728c */ /* 0x000fe2000bf05070 */
[----:B------:R2:W-:Y:S01]  /*b3f0*/  STL [R1], RZ ;  /* 0x000000ff01007387 */ /* 0x0005e20000100800 */
[----:B------:R-:W-:Y:S01]  /*b400*/  ULDC UR40, c[0x0][0x288] ;  /* 0x0000a20000287ab9 */ /* 0x000fe20000000800 */
[----:B------:R-:W-:Y:S01]  /*b410*/  ULDC UR4, c[0x0][0x424] ;  /* 0x0001090000047ab9 */ /* 0x000fe20000000800 */
[----:B------:R-:W-:Y:S01]  /*b420*/  UISETP.NE.AND.EX UP0, UPT, UR5, URZ, UPT, UP0 ;  /* 0x0000003f0500728c */ /* 0x000fe2000bf05300 */
[----:B------:R-:W-:Y:S01]  /*b430*/  MOV R34, UR9 ;  /* 0x0000000900227c02 */ /* 0x000fe20008000f00 */
[----:B------:R-:W-:Y:S01]  /*b440*/  IMAD.MOV.U32 R26, RZ, RZ, 0x1 ;  /* 0x00000001ff1a7424 */ /* 0x000fe200078e00ff */
[----:B------:R-:W-:Y:S01]  /*b450*/  UMOV UR5, 0x400 ;  /* 0x0000040000057882 */ /* 0x000fe20000000000 */
[----:B------:R-:W-:Y:S01]  /*b460*/  USEL UR4, UR4, 0x1, UP0 ;  /* 0x0000000104047887 */ /* 0x000fe20008000000 */
[----:B------:R-:W-:Y:S01]  /*b470*/  IMAD.MOV.U32 R23, RZ, RZ, RZ ;  /* 0x000000ffff177224 */ /* 0x000fe200078e00ff */
[----:B------:R-:W-:Y:S01]  /*b480*/  ULDC UR46, c[0x0][0xc] ;  /* 0x00000300002e7ab9 */ /* 0x000fe20000000800 */
[----:B------:R-:W-:-:S02]  /*b490*/  ULOP3.LUT UR47, UR61, 0x2, URZ, 0xfc, !UPT ;  /* 0x000000023d2f7892 */ /* 0x000fc4000f8efc3f */
[----:B------:R-:W-:-:S04]  /*b4a0*/  UIMAD UR38, UR4, UR38, URZ ;  /* 0x00000026042672a4 */ /* 0x000fc8000f8e023f */
[----:B------:R-:W-:Y:S02]  /*b4b0*/  UIADD3 UR4, UR38, 0x5f, URZ ;  /* 0x0000005f26047890 */ /* 0x000fe4000fffe03f */
        /* <DEDUP_REMOVED lines=9> */
[----:B------:R-:W-:Y:S02]  /*b550*/  LOP3.LUT R3, R0, 0x38, R5, 0x78, !PT ;  /* 0x0000003800037812 */ /* 0x000fe400078e7805 */
[C---:B------:R-:W-:Y:S02]  /*b560*/  LOP3.LUT R0, R37.reuse, 0x40, RZ, 0xfc, !PT ;  /* 0x0000004025007812 */ /* 0x040fe400078efcff */
[----:B------:R-:W-:Y:S02]  /*b570*/  LOP3.LUT R2, R37, 0x80, RZ, 0xfc, !PT ;  /* 0x0000008025027812 */ /* 0x000fe400078efcff */
[C---:B------:R-:W-:Y:S02]  /*b580*/  ISETP.GE.AND P0, PT, R0.reuse, UR39, PT ;  /* 0x0000002700007c0c */ /* 0x040fe4000bf06270 */
[----:B------:R-:W-:-:S02]  /*b590*/  ISETP.GE.AND P1, PT, R0, UR7, PT ;  /* 0x0000000700007c0c */ /* 0x000fc4000bf26270 */
[----:B------:R-:W-:Y:S01]  /*b5a0*/  LOP3.LUT R30, R3, 0x200, R30, 0xf8, !PT ;  /* 0x00000200031e7812 */ /* 0x000fe200078ef81e */
[----:B------:R-:W-:Y:S01]  /*b5b0*/  IMAD.SHL.U32 R3, R5, 0x10, RZ ;  /* 0x0000001005037824 */ /* 0x000fe200078e00ff */
[----:B------:R-:W-:Y:S02]  /*b5c0*/  SHF.R.U32.HI R36, RZ, 0x3, R4 ;  /* 0x00000003ff247819 */ /* 0x000fe40000011604 */
[----:B------:R-:W-:-:S05]  /*b5d0*/  LEA R31, R30, R17, 0x1 ;  /* 0x000000111e1f7211 */ /* 0x000fca00078e08ff */
        /* <DEDUP_REMOVED lines=10> */
[C---:B------:R-:W-:Y:S01]  /*b680*/  ISETP.GE.AND P0, PT, R37.reuse, UR39, PT ;  /* 0x0000002725007c0c */ /* 0x040fe2000bf06270 */
[----:B------:R-:W-:Y:S01]  /*b690*/  ULDC UR39, c[0x0][0x448] ;  /* 0x0001120000277ab9 */ /* 0x000fe20000000800 */
[----:B------:R-:W-:Y:S01]  /*b6a0*/  LOP3.LUT R16, R16, 0xfffffeff, RZ, 0xc0, !PT ;  /* 0xfffffeff10107812 */ /* 0x000fe200078ec0ff */
[----:B------:R-:W-:Y:S02]  /*b6b0*/  UIMAD UR39, UR39, UR40, URZ ;  /* 0x00000028272772a4 */ /* 0x000fe4000f8e023f */
[----:B------:R-:W-:Y:S01]  /*b6c0*/  UIADD3 UR40, UR38, 0x60, -UR40 ;  /* 0x0000006026287890 */ /* 0x000fe2000fffe828 */
        /* <DEDUP_REMOVED lines=8> */
[----:B--2---:R-:W-:-:S07]  /*b750*/  @P0 LOP3.LUT R16, R16, 0x400, RZ, 0xfc, !PT ;  /* 0x0000040010100812 */ /* 0x004fce00078efcff */
.L_x_2298:
        /* <DEDUP_REMOVED lines=22> */
.L_x_2250:
[----:B------:R-:W-:Y:S01]  /*b8c0*/  ULDC UR8, c[0x0][0xc54] ;  /* 0x0003150000087ab9 */ /* 0x000fe20000000800 */
[----:B------:R-:W-:Y:S01]  /*b8d0*/  UMOV UR6, UR7 ;  /* 0x0000000700067c82 */ /* 0x000fe20008000000 */
[----:B------:R-:W-:-:S11]  /*b8e0*/  UISETP.NE.AND UP0, UPT, UR8, 0x1, UPT ;  /* 0x000000010800788c */ /* 0x000fd6000bf05270 */
[----:B------:R-:W-:Y:S02]  /*b8f0*/  @UP0 ULDC.64 UR10, c[0x0][0xc58] ;  /* 0x00031600000a0ab9 */ /* 0x000fe40000000a00 */
[----:B------:R-:W-:-:S04]  /*b900*/  UIMAD.WIDE.U32 UR4, UR7, UR10, URZ ;  /* 0x0000000a070472a5 */ /* 0x000fc8000f8e003f */
[----:B------:R-:W-:-:S04]  /*b910*/  @UP0 USHF.R.U32.HI UR6, URZ, UR11, UR5 ;  /* 0x0000000b3f060299 */ /* 0x000fc80008011605 */
[----:B------:R-:W-:-:S12]  /*b920*/  UIMAD UR4, UR6, UR8, URZ ;  /* 0x00000008060472a4 */ /* 0x000fd8000f8e023f */
.L_x_2251:
        /* <DEDUP_REMOVED lines=25> */
[----:B------:R-:W-:Y:S01]  /*bac0*/  UP2UR UR48, UPR, URZ, 0x4 ;  /* 0x000000043f307883 */ /* 0x000fe20008000000 */
[----:B------:R-:W-:Y:S01]  /*bad0*/  BSSY B7, `(.L_x_2252) ;  /* 0x0000337000077945 */ /* 0x000fe20003800000 */
[----:B------:R-:W-:-:S04]  /*bae0*/  USHF.L.U32 UR6, UR44, 0x7, URZ ;  /* 0x000000072c067899 */ /* 0x000fc8000800063f */
[----:B------:R-:W-:Y:S01]  /*baf0*/  UIADD3 UR6, UR6, 0x7f, URZ ;  /* 0x0000007f06067890 */ /* 0x000fe2000fffe03f */
[----:B------:R-:W-:Y:S01]  /*bb00*/  @UP2 ULDC UR4, c[0x0][0x44c] ;  /* 0x0001130000042ab9 */ /* 0x000fe20000000800 */
[----:B------:R-:W-:Y:S02]  /*bb10*/  @UP2 ULDC UR7, c[0x0][0x450] ;  /* 0x0001140000072ab9 */ /* 0x000fe40000000800 */
[----:B------:R-:W-:-:S04]  /*bb20*/  UIMAD.WIDE.U32 UR4, UR6, UR4, URZ ;  /* 0x00000004060472a5 */ /* 0x000fc8000f8e003f */
[----:B------:R-:W-:-:S04]  /*bb30*/  @UP2 USHF.R.U32.HI UR6, URZ, UR7, UR5 ;  /* 0x000000073f062299 */ /* 0x000fc80008011605 */
[----:B------:R-:W-:-:S04]  /*bb40*/  UIADD3 UR4, UR40, UR6, URZ ;  /* 0x0000000628047290 */ /* 0x000fc8000fffe03f */
[----:B------:R-:W-:-:S04]  /*bb50*/  UIMAD.WIDE UR4, UR4, 0x2aaaaaab, URZ ;  /* 0x2aaaaaab040478a5 */ /* 0x000fc8000f8e023f */
[----:B------:R-:W-:-:S04]  /*bb60*/  USHF.R.U32.HI UR4, URZ, 0x1f, UR5 ;  /* 0x0000001f3f047899 */ /* 0x000fc80008011605 */
[----:B------:R-:W-:-:S04]  /*bb70*/  ULEA.HI.SX32 UR4, UR5, UR4, 0x1c ;  /* 0x0000000405047291 */ /* 0x000fc8000f8fe23f */
[----:B------:R-:W-:-:S04]  /*bb80*/  UISETP.LT.AND UP0, UPT, UR41, UR4, UPT ;  /* 0x000000042900728c */ /* 0x000fc8000bf01270 */
[----:B------:R-:W-:-:S06]  /*bb90*/  USEL UR45, UR41, UR4, UP0 ;  /* 0x00000004292d7287 */ /* 0x000fcc0008000000 */
[----:B------:R-:W-:-:S13]  /*bba0*/  ISETP.LT.AND P0, PT, RZ, UR45, PT ;  /* 0x0000002dff007c0c */ /* 0x000fda000bf01270 */
[----:B0-----:R-:W-:Y:S05]  /*bbb0*/  @P0 BRA `(.L_x_2253) ;  /* 0x0000000000440947 */ /* 0x001fea0003800000 */
        /* <DEDUP_REMOVED lines=17> */
.L_x_2253:
        /* <DEDUP_REMOVED lines=8> */
[----:B------:R-:W-:Y:S01]  /*bd50*/  MOV R7, UR7 ;  /* 0x0000000700077c02 */ /* 0x000fe20008000f00 */
[----:B------:R-:W-:Y:S01]  /*bd60*/  IMAD.U32 R5, RZ, RZ, UR5 ;  /* 0x00000005ff057e24 */ /* 0x000fe2000f8e00ff */
[----:B------:R-:W0:Y:S01]  /*bd70*/  LDC.64 R2, c[0x4][R2] ;  /* 0x0100000002027b82 */ /* 0x000e220000000a00 */
[----:B------:R-:W-:Y:S01]  /*bd80*/  ULDC.64 UR4, c[0x4][0x8] ;  /* 0x0100020000047ab9 */ /* 0x000fe20000000a00 */
[----:B------:R-:W-:Y:S01]  /*bd90*/  IMAD.U32 R6, RZ, RZ, UR6 ;  /* 0x00000006ff067e24 */ /* 0x000fe2000f8e00ff */
[----:B------:R-:W-:Y:S01]  /*bda0*/  MOV R12, 0x1 ;  /* 0x00000001000c7802 */ /* 0x000fe20000000f00 */
[----:B------:R-:W-:-:S02]  /*bdb0*/  IMAD.U32 R10, RZ, RZ, UR4 ;  /* 0x00000004ff0a7e24 */ /* 0x000fc4000f8e00ff */
[----:B------:R-:W-:Y:S02]  /*bdc0*/  IMAD.U32 R11, RZ, RZ, UR5 ;  /* 0x00000005ff0b7e24 */ /* 0x000fe4000f8e00ff */
[----:B------:R-:W-:Y:S02]  /*bdd0*/  IMAD.MOV.U32 R8, RZ, RZ, 0x70 ;  /* 0x00000070ff087424 */ /* 0x000fe400078e00ff */
[----:B------:R-:W-:-:S07]  /*bde0*/  IMAD.MOV.U32 R13, RZ, RZ, RZ ;  /* 0x000000ffff0d7224 */ /* 0x000fce00078e00ff */
[----:B------:R-:W-:-:S07]  /*bdf0*/  LEPC R20, `(.L_x_2256) ;  /* 0x000000001014794e */ /* 0x000fce0000000000 */
[----:B0----5:R-:W-:Y:S05]  /*be00*/  CALL.ABS.NOINC R2 ;  /* 0x0000000002007343 */ /* 0x021fea0003c00000 */
.L_x_2256:
[----:B------:R-:W-:Y:S05]  /*be10*/  BSYNC B6 ;  /* 0x0000000000067941 */ /* 0x000fea0003800000 */
.L_x_2255:
        /* <DEDUP_REMOVED lines=19> */
[----:B-1---5:R-:W-:Y:S05]  /*bf50*/  CALL.ABS.NOINC R2 ;  /* 0x0000000002007343 */ /* 0x022fea0003c00000 */
.L_x_2259:
[----:B------:R0:W1:Y:S01]  /*bf60*/  LDC.64 R2, c[0x4][R18] ;  /* 0x0100000012027b82 */ /* 0x0000620000000a00 */
[----:B------:R-:W-:Y:S01]  /*bf70*/  ULDC.64 UR4, c[0x4][0x90] ;  /* 0x0100240000047ab9 */ /* 0x000fe20000000a00 */
[----:B------:R-:W-:Y:S01]  /*bf80*/  ULDC.64 UR6, c[0x4][0x98] ;  /* 0x0100260000067ab9 */ /* 0x000fe20000000a00 */
[----:B------:R-:W-:Y:S01]  /*bf90*/  MOV R4, UR4 ;  /* 0x0000000400047c02 */ /* 0x000fe20008000f00 */
        /* <DEDUP_REMOVED lines=11> */
.L_x_2258:
[----:B------:R-:W-:Y:S05]  /*c050*/  BSYNC B6 ;  /* 0x0000000000067941 */ /* 0x000fea0003800000 */
.L_x_2257:
        /* <DEDUP_REMOVED lines=13> */
[----:B------:R-:W-:Y:S02]  /*c130*/  MOV R22, UR4 ;  /* 0x0000000400167c02 */ /* 0x000fe40008000f00 */
[----:B------:R-:W-:Y:S05]  /*c140*/  BRA.DIV UR5, `(.L_x_2260) ;  /* 0x0000003605307947 */ /* 0x000fea000b800000 */
.L_x_2314:
        /* <DEDUP_REMOVED lines=15> */
[----:B------:R-:W-:Y:S02]  /*c240*/  ISETP.GT.U32.OR P0, PT, R8, 0x5f, P0 ;  /* 0x0000005f0800780c */ /* 0x000fe40000704470 */
[----:B------:R-:W-:Y:S02]  /*c250*/  MOV R9, R0 ;  /* 0x0000000000097202 */ /* 0x000fe40000000f00 */
        /* <DEDUP_REMOVED lines=12> */
[----:B------:R-:W-:Y:S01]  /*c320*/  IMAD.U32 R2, RZ, RZ, UR47 ;  /* 0x0000002fff027e24 */ /* 0x000fe2000f8e00ff */
[----:B------:R-:W-:-:S03]  /*c330*/  LOP3.LUT R16, R16, 0xffffffbf, RZ, 0xc0, !PT ;  /* 0xffffffbf10107812 */ /* 0x000fc600078ec0ff */
[----:B------:R0:W5:Y:S01]  /*c340*/  @!P0 LDG.E R6, desc[UR36][R4.64] ;  /* 0x0000002404068981 */ /* 0x000162000c1e1900 */
[----:B------:R-:W-:Y:S01]  /*c350*/  ISETP.NE.AND P2, PT, R2, 0x3, PT ;  /* 0x000000030200780c */ /* 0x000fe20003f45270 */
[----:B------:R-:W-:Y:S01]  /*c360*/  IMAD.MOV R7, RZ, RZ, -R9 ;  /* 0x000000ffff077224 */ /* 0x000fe200078e0a09 */
[----:B------:R-:W-:Y:S01]  /*c370*/  ISETP.GT.U32.AND P0, PT, R8, 0x5f, PT ;  /* 0x0000005f0800780c */ /* 0x000fe20003f04070 */
[----:B------:R-:W-:Y:S01]  /*c380*/  IMAD.U32 R24, RZ, RZ, UR4 ;  /* 0x00000004ff187e24 */ /* 0x000fe2000f8e00ff */
[----:B------:R-:W-:-:S05]  /*c390*/  IADD3 R3, RZ, -UR43, RZ ;  /* 0x8000002bff037c10 */ /* 0x000fca000fffe0ff */
[----:B------:R-:W-:Y:S02]  /*c3a0*/  IMAD R22, R22, R3, UR42 ;  /* 0x0000002a16167e24 */ /* 0x000fe4000f8e0203 */
[----:B0-----:R-:W-:Y:S02]  /*c3b0*/  IMAD R5, R10, R7, R0 ;  /* 0x000000070a057224 */ /* 0x001fe400078e0200 */
[----:B------:R-:W-:Y:S02]  /*c3c0*/  @P2 LOP3.LUT R16, R16, 0x40, RZ, 0xfc, !PT ;  /* 0x0000004010102812 */ /* 0x000fe400078efcff */
[----:B------:R-:W-:Y:S02]  /*c3d0*/  SHF.R.S32.HI R28, RZ, 0x1f, R22 ;  /* 0x0000001fff1c7819 */ /* 0x000fe40000011416 */
[----:B------:R-:W-:-:S04]  /*c3e0*/  LOP3.LUT R16, R16, 0xffffffdf, RZ, 0xc0, !PT ;  /* 0xffffffdf10107812 */ /* 0x000fc800078ec0ff */
[----:B------:R-:W-:Y:S01]  /*c3f0*/  @P0 LOP3.LUT R16, R16, 0x20, RZ, 0xfc, !PT ;  /* 0x0000002010100812 */ /* 0x000fe200078efcff */
[----:B------:R-:W-:Y:S06]  /*c400*/  @!P2 BRA `(.L_x_2261) ;  /* 0x000000000004a947 */ /* 0x000fec0003800000 */
[----:B------:R-:W-:Y:S01]  /*c410*/  BPT.TRAP 0x1 ;  /* 0x000000040000795c */ /* 0x000fe20000300000 */
.L_x_2261:
        /* <DEDUP_REMOVED lines=8> */
[----:B------:R-:W-:-:S03]  /*c4a0*/  IMAD R0, R23, 0x8, R17 ;  /* 0x0000000817007824 */ /* 0x000fc600078e0211 */
        /* <DEDUP_REMOVED lines=12> */
[----:B------:R-:W-:-:S04]  /*c570*/  SHF.L.U32 R3, R26, 0x1f, RZ ;  /* 0x0000001f1a037819 */ /* 0x000fc800000006ff */
[----:B------:R-:W-:-:S06]  /*c580*/  LEA.HI.X R19, R2, UR5, R19, 0x1, P0 ;  /* 0x0000000502137c11 */ /* 0x000fcc00080f0c13 */
[----:B------:R-:W0:Y:S02]  /*c590*/  SYNCS.PHASECHK.TRANS64.TRYWAIT P0, [R0+URZ+0x2a840], R3 ;  /* 0x02a84003000075a7 */ /* 0x000e24000800017f */
[----:B0-----:R-:W-:Y:S05]  /*c5a0*/  @!P0 BRA `(.L_x_2263) ;  /* 0x0000003000448947 */ /* 0x001fea0003800000 */
.L_x_2315:
[----:B------:R-:W-:Y:S05]  /*c5b0*/  BSYNC B0 ;  /* 0x0000000000007941 */ /* 0x000fea0003800000 */
.L_x_2262:
        /* <DEDUP_REMOVED lines=9> */
[----:B------:R-:W-:Y:S01]  /*c650*/  IADD3 R3, R3, R7, RZ ;  /* 0x0000000703037210 */ /* 0x000fe20007ffe0ff */
[----:B------:R-:W-:Y:S02]  /*c660*/  IMAD.MOV.U32 R7, RZ, RZ, -0x60 ;  /* 0xffffffa0ff077424 */ /* 0x000fe400078e00ff */
        /* <DEDUP_REMOVED lines=8> */
[----:B------:R-:W-:Y:S01]  /*c6f0*/  IMAD R7, R24, R7, UR38 ;  /* 0x0000002618077e24 */ /* 0x000fe2000f8e0207 */
[----:B------:R-:W-:Y:S01]  /*c700*/  LEA R4, P0, R2, UR4, 0x1 ;  /* 0x0000000402047c11 */ /* 0x000fe2000f8008ff */
[----:B------:R-:W-:Y:S01]  /*c710*/  IMAD.IADD R3, R3, 0x1, R5 ;  /* 0x0000000103037824 */ /* 0x000fe200078e0205 */
[----:B------:R-:W-:Y:S01]  /*c720*/  UMOV UR4, 0xffffffff ;  /* 0xffffffff00047882 */ /* 0x000fe20000000000 */
[----:B------:R-:W-:Y:S01]  /*c730*/  IMAD R5, R23, 0x4800, R30 ;  /* 0x0000480017057824 */ /* 0x000fe200078e021e */
[----:B------:R-:W-:Y:S02]  /*c740*/  IADD3 R7, -R36, R7, RZ ;  /* 0x0000000724077210 */ /* 0x000fe40007ffe1ff */
        /* <DEDUP_REMOVED lines=16> */
[----:B------:R-:W-:-:S03]  /*c850*/  @P0 IMAD R25, R5, 0x2, R17 ;  /* 0x0000000205190824 */ /* 0x000fc600078e0211 */
[----:B------:R-:W-:Y:S01]  /*c860*/  @P0 IADD3.X R21, RZ, R8, RZ, P1, !PT ;  /* 0x00000008ff150210 */ /* 0x000fe20000ffe4ff */
[----:B-1----:R-:W-:Y:S01]  /*c870*/  @P0 IMAD.MOV.U32 R2, RZ, RZ, R14 ;  /* 0x000000ffff020224 */ /* 0x002fe200078e000e */
[----:B------:R-:W-:Y:S03]  /*c880*/  SHFL.IDX PT, R8, R6, 0x2, 0x181f ;  /* 0x00581f0006087f89 */ /* 0x000fe600000e0000 */
[----:B------:R-:W-:Y:S01]  /*c890*/  @P0 IMAD.MOV.U32 R3, RZ, RZ, R21 ;  /* 0x000000ffff030224 */ /* 0x000fe200078e0015 */
        /* <DEDUP_REMOVED lines=31> */
[----:B------:R0:W1:Y:S03]  /*ca90*/  SHFL.IDX PT, R8, R6, 0x5, 0x181f ;  /* 0x00b81f0006087f89 */ /* 0x00006600000e0000 */
[----:B------:R-:W-:Y:S01]  /*caa0*/  @P0 IMAD.MOV.U32 R3, RZ, RZ, R9 ;  /* 0x000000ffff030224 */ /* 0x000fe200078e0009 */
[----:B------:R0:W2:Y:S04]  /*cab0*/  SHFL.IDX PT, R14, R4, 0x5, 0x181f ;  /* 0x00b81f00040e7f89 */ /* 0x0000a800000e0000 */
[----:B------:R0:W-:Y:S04]  /*cac0*/  @P0 LDGSTS.E.BYPASS.LTC128B.128 [R21+0x1a400], desc[UR36][R2.64], !P4 ;  /* 0x1a40000002150fae */ /* 0x0001e8000e101d64 */
[----:B------:R0:W-:Y:S04]  /*cad0*/  @P0 LDGSTS.E.BYPASS.LTC128B.128 [R21+0x1d400], desc[UR36][R2.64+0x80], !P3 ;  /* 0x1d40008002150fae */ /* 0x0001e8000d901d64 */
[----:B------:R0:W-:Y:S02]  /*cae0*/  @P0 LDGSTS.E.BYPASS.LTC128B.128 [R21+0x20400], desc[UR36][R2.64+0x100], !P2 ;  /* 0x2040010002150fae */ /* 0x0001e4000d101d64 */
.L_x_2329:
[----:B------:R-:W-:-:S13]  /*caf0*/  ISETP.GE.AND P0, PT, R7, 0x51, PT ;  /* 0x000000510700780c */ /* 0x000fda0003f06270 */
[----:B0-2---:R-:W-:Y:S01]  /*cb00*/  @P0 LEA R2, P1, R37, R14, 0x1 ;  /* 0x0000000e25020211 */ /* 0x005fe200078208ff */
[----:B------:R-:W-:-:S03]  /*cb10*/  @P0 IMAD R5, R5, 0x2, R17 ;  /* 0x0000000205050824 */ /* 0x000fc600078e0211 */
[----:B-1----:R-:W-:-:S05]  /*cb20*/  @P0 IADD3.X R3, RZ, R8, RZ, P1, !PT ;  /* 0x00000008ff030210 */ /* 0x002fca0000ffe4ff */
        /* <DEDUP_REMOVED lines=8> */
.L_x_2265:
[----:B------:R-:W-:Y:S02]  /*cbb0*/  PLOP3.LUT P1, PT, P1, P0, PT, 0xa2, 0x0 ;  /* 0x000000000000781c */ /* 0x000fe40000f21472 */
[----:B------:R-:W-:-:S08]  /*cbc0*/  @P0 R2UR P1, UR4, R0 ;  /* 0x00000000000402ca */ /* 0x000fd00000020000 */
[----:B------:R-:W-:-:S05]  /*cbd0*/  @P0 PLOP3.LUT P0, PT, P1, PT, PT, 0x80, 0x0 ;  /* 0x000000000000081c */ /* 0x000fca0000f0f070 */
[----:B------:R-:W-:Y:S01]  /*cbe0*/  @!P1 SYNCS.ARRIVE.TRANS64.RED.A0T1 RZ, [UR4+0x2a830], RZ ;  /* 0x02a830ffffff99a7 */ /* 0x000fe20008200404 */
[----:B------:R-:W-:Y:S07]  /*cbf0*/  @!P1 ARRIVES.LDGSTSBAR.64.TRANSCNT [UR4+0x2a830] ;  /* 0x02a83000ff0099b0 */ /* 0x000fee0008000a84 */
[----:B------:R-:W-:Y:S05]  /*cc00*/  @P0 BRA.U.ANY `(.L_x_2265) ;  /* 0xfffffffd00e80947 */ /* 0x000fea000393ffff */
[----:B------:R-:W-:Y:S01]  /*cc10*/  NOP ;  /* 0x0000000000007918 */ /* 0x000fe20000000000 */
[----:B0-----:R-:W-:-:S05]  /*cc20*/  IMAD.U32 R2, RZ, RZ, UR47 ;  /* 0x0000002fff027e24 */ /* 0x001fca000f8e00ff */
[----:B------:R-:W-:-:S13]  /*cc30*/  ISETP.NE.AND P2, PT, R2, 0x3, PT ;  /* 0x000000030200780c */ /* 0x000fda0003f45270 */
[----:B------:R-:W-:Y:S05]  /*cc40*/  @!P2 BRA `(.L_x_2266) ;  /* 0x000000000004a947 */ /* 0x000fea0003800000 */
[----:B------:R-:W-:Y:S01]  /*cc50*/  BPT.TRAP 0x1 ;  /* 0x000000040000795c */ /* 0x000fe20000300000 */
.L_x_2266:
[----:B------:R0:W-:Y:S02]  /*cc60*/  SYNCS.ARRIVE.TRANS64.A1T0 RZ, [R0+URZ+0x2a830], RZ ;  /* 0x02a830ff00ff79a7 */ /* 0x0001e4000810003f */
[----:B------:R-:W-:Y:S05]  /*cc70*/  WARPSYNC.ALL ;  /* 0x0000000000007948 */ /* 0x000fea0003800000 */
[----:B------:R-:W-:Y:S01]  /*cc80*/  BSSY B6, `(.L_x_2267) ;  /* 0x0000015000067945 */ /* 0x000fe20003800000 */
[----:B0-----:R-:W-:Y:S01]  /*cc90*/  VIADD R0, R17, 0xc400 ;  /* 0x0000c40011007836 */ /* 0x001fe20000000000 */
[----:B------:R-:W-:Y:S04]  /*cca0*/  BAR.SYNC.DEFER_BLOCKING 0x8, 0x180 ;  /* 0x0206000000007b1d */ /* 0x000fe80000010000 */
        /* <DEDUP_REMOVED lines=17> */
[----:B0-----:R-:W-:Y:S05]  /*cdc0*/  CALL.ABS.NOINC R2 ;  /* 0x0000000002007343 */ /* 0x001fea0003c00000 */
.L_x_2268:
[----:B------:R-:W-:Y:S05]  /*cdd0*/  BSYNC B6 ;  /* 0x0000000000067941 */ /* 0x000fea0003800000 */
.L_x_2267:
[----:B------:R-:W0:Y:S01]  /*cde0*/  S2R R2, SR_TID.X ;  /* 0x0000000000027919 */ /* 0x000e220000002100 */
[----:B------:R-:W-:Y:S01]  /*cdf0*/  UISETP.NE.AND UP0, UPT, UR48, URZ, UPT ;  /* 0x0000003f3000728c */ /* 0x000fe2000bf05270 */
[----:B------:R-:W-:Y:S01]  /*ce00*/  IMAD.U32 R0, RZ, RZ, UR44 ;  /* 0x0000002cff007e24 */ /* 0x000fe2000f8e00ff */
[----:B------:R-:W-:Y:S01]  /*ce10*/  R2UR UR6, R28 ;  /* 0x000000001c0672ca */ /* 0x000fe200000e0000 */
[----:B------:R-:W-:Y:S01]  /*ce20*/  ULDC.64 UR8, c[0x0][0x2d8] ;  /* 0x0000b60000087ab9 */ /* 0x000fe20000000a00 */
[----:B------:R-:W-:Y:S02]  /*ce30*/  R2UR UR7, R22 ;  /* 0x00000000160772ca */ /* 0x000fe400000e0000 */
[----:B------:R-:W-:Y:S02]  /*ce40*/  PLOP3.LUT P0, PT, PT, PT, UP0, 0x80, 0x0 ;  /* 0x000000000000781c */ /* 0x000fe40003f0f008 */
[C---:B------:R-:W-:Y:S02]  /*ce50*/  LOP3.LUT P3, RZ, R16.reuse, 0x400, RZ, 0xc0, !PT ;  /* 0x0000040010ff7812 */ /* 0x040fe4000786c0ff */
[C---:B------:R-:W-:Y:S01]  /*ce60*/  LOP3.LUT P4, RZ, R16.reuse, 0x200, RZ, 0xc0, !PT ;  /* 0x0000020010ff7812 */ /* 0x040fe2000788c0ff */
[----:B------:R-:W-:Y:S01]  /*ce70*/  @UP0 ULDC UR4, c[0x0][0x44c] ;  /* 0x0001130000040ab9 */ /* 0x000fe20000000800 */
[----:B------:R-:W-:-:S03]  /*ce80*/  LOP3.LUT P5, RZ, R16, 0x100, RZ, 0xc0, !PT ;  /* 0x0000010010ff7812 */ /* 0x000fc600078ac0ff */
[----:B------:R-:W-:-:S04]  /*ce90*/  UIMAD UR6, UR6, UR8, URZ ;  /* 0x00000008060672a4 */ /* 0x000fc8000f8e023f */
[----:B------:R-:W-:Y:S02]  /*cea0*/  UIMAD UR7, UR7, UR9, UR6 ;  /* 0x00000009070772a4 */ /* 0x000fe4000f8e0206 */
[----:B------:R-:W-:Y:S01]  /*ceb0*/  USHF.R.S32.HI UR6, URZ, 0x1f, UR43 ;  /* 0x0000001f3f067899 */ /* 0x000fe2000801142b */
[----:B0-----:R-:W-:-:S05]  /*cec0*/  IMAD.SHL.U32 R2, R2, 0x10, RZ ;  /* 0x0000001002027824 */ /* 0x001fca00078e00ff */
[----:B------:R-:W-:-:S05]  /*ced0*/  LOP3.LUT R2, R36, 0x70, R2, 0xf8, !PT ;  /* 0x0000007024027812 */ /* 0x000fca00078ef802 */
[----:B------:R-:W-:-:S04]  /*cee0*/  IMAD R0, R0, 0x80, R2 ;  /* 0x0000008000007824 */ /* 0x000fc800078e0202 */
[----:B------:R-:W-:Y:S01]  /*cef0*/  @P0 IMAD.HI.U32 R3, R0, UR4, RZ ;  /* 0x0000000400030c27 */ /* 0x000fe2000f8e00ff */
[----:B------:R-:W-:Y:S01]  /*cf00*/  PLOP3.LUT P0, PT, PT, PT, UP0, 0x80, 0x0 ;  /* 0x000000000000781c */ /* 0x000fe20003f0f008 */
[----:B------:R-:W-:Y:S01]  /*cf10*/  @UP0 ULDC UR4, c[0x0][0x450] ;  /* 0x0001140000040ab9 */ /* 0x000fe20000000800 */
[----:B------:R-:W-:-:S11]  /*cf20*/  MOV R2, R0 ;  /* 0x0000000000027202 */ /* 0x000fd60000000f00 */
        /* <DEDUP_REMOVED lines=30> */
[----:B------:R-:W0:Y:S01]  /*d110*/  SHFL.IDX PT, R14, R0, RZ, 0x181f ;  /* 0x00181fff000e7589 */ /* 0x000e2200000e0000 */
[----:B------:R-:W-:-:S03]  /*d120*/  IMAD.U32 R3, RZ, RZ, UR44 ;  /* 0x0000002cff037e24 */ /* 0x000fc6000f8e00ff */
[----:B------:R-:W1:Y:S01]  /*d130*/  SHFL.IDX PT, R2, R5, RZ, 0x181f ;  /* 0x00181fff05027589 */ /* 0x000e6200000e0000 */
[----:B------:R-:W-:-:S03]  /*d140*/  IMAD R4, R3, 0x80, R36 ;  /* 0x0000008003047824 */ /* 0x000fc600078e0224 */
[----:B------:R-:W-:Y:S01]  /*d150*/  SHFL.IDX PT, R6, R5, 0x1, 0x181f ;  /* 0x00381f0005067f89 */ /* 0x000fe200000e0000 */
[C---:B------:R-:W-:Y:S01]  /*d160*/  VIADD R7, R4.reuse, 0x10 ;  /* 0x0000001004077836 */ /* 0x040fe20000000000 */
[----:B------:R-:W-:-:S13]  /*d170*/  ISETP.GE.AND P0, PT, R4, UR39, PT ;  /* 0x0000002704007c0c */ /* 0x000fda000bf06270 */
[----:B0-----:R-:W-:-:S05]  /*d180*/  @!P0 LEA R14, P1, R37, R14, 0x1 ;  /* 0x0000000e250e8211 */ /* 0x001fca00078208ff */
[----:B-1----:R-:W-:Y:S01]  /*d190*/  @!P0 IMAD.X R3, RZ, RZ, R2, P1 ;  /* 0x000000ffff038224 */ /* 0x002fe200008e0602 */
[----:B------:R-:W-:Y:S02]  /*d1a0*/  @!P0 MOV R2, R14 ;  /* 0x0000000e00028202 */ /* 0x000fe40000000f00 */
        /* <DEDUP_REMOVED lines=63> */
[----:B------:R0:W1:Y:S02]  /*d5a0*/  SHFL.IDX PT, R6, R5, 0x7, 0x181f ;  /* 0x00f81f0005067f89 */ /* 0x00006400000e0000 */
[----:B------:R-:W-:Y:S02]  /*d5b0*/  @!P0 MOV R3, R7 ;  /* 0x0000000700038202 */ /* 0x000fe40000000f00 */
[----:B------:R0:W2:Y:S04]  /*d5c0*/  SHFL.IDX PT, R14, R0, 0x7, 0x181f ;  /* 0x00f81f00000e7f89 */ /* 0x0000a800000e0000 */
[----:B------:R0:W-:Y:S04]  /*d5d0*/  @!P0 LDGSTS.E.BYPASS.LTC128B.128 [R31+0xf400], desc[UR36][R2.64], !P3 ;  /* 0x0f400000021f8fae */ /* 0x0001e8000d901d64 */
[----:B------:R0:W-:Y:S04]  /*d5e0*/  @!P0 LDGSTS.E.BYPASS.LTC128B.128 [R31+0x13400], desc[UR36][R2.64+0x80], !P4 ;  /* 0x13400080021f8fae */ /* 0x0001e8000e101d64 */
[----:B------:R0:W-:Y:S02]  /*d5f0*/  @!P0 LDGSTS.E.BYPASS.LTC128B.128 [R31+0x17400], desc[UR36][R2.64+0x100], !P5 ;  /* 0x17400100021f8fae */ /* 0x0001e4000e901d64 */
.L_x_2346:
        /* <DEDUP_REMOVED lines=12> */
.L_x_2270:
        /* <DEDUP_REMOVED lines=10> */
[----:B------:R-:W-:-:S04]  /*d760*/  LOP3.LUT R0, R0, 0xfffffffe, RZ, 0xc0, !PT ;  /* 0xfffffffe00007812 */ /* 0x000fc800078ec0ff */
[----:B------:R-:W-:-:S04]  /*d770*/  IADD3 R0, R2, -R0, RZ ;  /* 0x8000000002007210 */ /* 0x000fc80007ffe0ff */
[----:B------:R-:W-:Y:S01]  /*d780*/  SHF.L.U32 R0, R0, 0x1f, RZ ;  /* 0x0000001f00007819 */ /* 0x000fe200000006ff */
[----:B------:R-:W-:Y:S01]  /*d790*/  NOP ;  /* 0x0000000000007918 */ /* 0x000fe20000000000 */
[----:B------:R0:W-:Y:S01]  /*d7a0*/  SYNCS.ARRIVE.TRANS64.A1T0 RZ, [R17+URZ+0x2a800], RZ ;  /* 0x02a800ff11ff79a7 */ /* 0x0001e2000810003f */
[----:B------:R-:W-:Y:S01]  /*d7b0*/  BSSY B0, `(.L_x_2271) ;  /* 0x0000003000007945 */ /* 0x000fe20003800000 */
[----:B------:R-:W1:Y:S03]  /*d7c0*/  SYNCS.PHASECHK.TRANS64.TRYWAIT P0, [R17+URZ+0x2a820], R0 ;  /* 0x02a82000110075a7 */ /* 0x000e66000800017f */
[----:B01----:R-:W-:Y:S05]  /*d7d0*/  @!P0 BRA `(.L_x_2272) ;  /* 0x0000003000608947 */ /* 0x003fea0003800000 */
.L_x_2347:
[----:B------:R-:W-:Y:S05]  /*d7e0*/  BSYNC B0 ;  /* 0x0000000000007941 */ /* 0x000fea0003800000 */
.L_x_2271:
[----:B------:R-:W-:-:S06]  /*d7f0*/  UISETP.GE.AND UP0, UPT, UR45, 0x2, UPT ;  /* 0x000000022d00788c */ /* 0x000fcc000bf06270 */
[----:B------:R-:W-:-:S13]  /*d800*/  PLOP3.LUT P0, PT, PT, PT, UP0, 0x40, 0x0 ;  /* 0x000000000000781c */ /* 0x000fda0003f0e808 */
[----:B------:R-:W-:Y:S05]  /*d810*/  @P0 BRA `(.L_x_2273) ;  /* 0x0000000c00d80947 */ /* 0x000fea0003800000 */
[----:B------:R-:W-:Y:S01]  /*d820*/  UIADD3 UR4, UR45, -0x2, URZ ;  /* 0xfffffffe2d047890 */ /* 0x000fe2000fffe03f */
[----:B------:R-:W-:Y:S01]  /*d830*/  BSSY B0, `(.L_x_2273) ;  /* 0x00000f4000007945 */ /* 0x000fe20003800000 */
[----:B------:R-:W-:Y:S02]  /*d840*/  IMAD.MOV.U32 R20, RZ, RZ, R26 ;  /* 0x000000ffff147224 */ /* 0x000fe400078e001a */
[----:B------:R-:W-:Y:S02]  /*d850*/  IMAD.MOV.U32 R9, RZ, RZ, R23 ;  /* 0x000000ffff097224 */ /* 0x000fe400078e0017 */
[----:B------:R-:W-:Y:S01]  /*d860*/  IMAD.MOV.U32 R27, RZ, RZ, R24 ;  /* 0x000000ffff1b7224 */ /* 0x000fe200078e0018 */
[----:B------:R-:W-:-:S07]  /*d870*/  MOV R8, UR4 ;  /* 0x0000000400087c02 */ /* 0x000fce0008000f00 */
.L_x_2286:
[----:B------:R-:W1:Y:S01]  /*d880*/  LDC R3, c[0x0][0x430] ;  /* 0x00010c00ff037b82 */ /* 0x000e620000000800 */
[----:B0-----:R-:W0:Y:S01]  /*d890*/  S2R R0, SR_TID.X ;  /* 0x0000000000007919 */ /* 0x001e220000002100 */
[----:B------:R-:W-:Y:S02]  /*d8a0*/  IMAD R10, R8, 0x60, R32 ;  /* 0x00000060080a7824 */ /* 0x000fe400078e0220 */
[----:B------:R-:W-:Y:S01]  /*d8b0*/  VIADD R23, R9, 0x1 ;  /* 0x0000000109177836 */ /* 0x000fe20000000000 */
[----:B-1----:R-:W-:Y:S01]  /*d8c0*/  ISETP.NE.AND P0, PT, R3, 0x1, PT ;  /* 0x000000010300780c */ /* 0x002fe20003f05270 */
[----:B0-----:R-:W-:-:S12]  /*d8d0*/  IMAD.SHL.U32 R0, R0, 0x10, RZ ;  /* 0x0000001000007824 */ /* 0x001fd800078e00ff */
        /* <DEDUP_REMOVED lines=10> */
[----:B------:R-:W-:Y:S02]  /*d980*/  @!P1 SHF.R.S32.HI R3, RZ, 0x1f, R11 ;  /* 0x0000001fff039819 */ /* 0x000fe4000001140b */
[----:B------:R-:W-:Y:S01]  /*d990*/  @!P1 MOV R2, R11 ;  /* 0x0000000b00029202 */ /* 0x000fe20000000f00 */
[----:B--2---:R-:W-:-:S04]  /*d9a0*/  @!P1 IMAD R0, R33, R6, RZ ;  /* 0x0000000621009224 */ /* 0x004fc800078e02ff */
[----:B------:R-:W-:-:S04]  /*d9b0*/  @!P1 IMAD.WIDE.U32 R2, R29, R6, R2 ;  /* 0x000000061d029225 */ /* 0x000fc800078e0002 */
[----:B------:R-:W-:-:S04]  /*d9c0*/  @!P1 IMAD R7, R29, R7, R0 ;  /* 0x000000071d079224 */ /* 0x000fc800078e0200 */
[----:B------:R-:W-:Y:S01]  /*d9d0*/  @!P1 IMAD.IADD R0, R7, 0x1, R3 ;  /* 0x0000000107009824 */ /* 0x000fe200078e0203 */
[----:B0-----:R-:W-:-:S04]  /*d9e0*/  @!P1 LEA R4, P0, R2, R4, 0x2 ;  /* 0x0000000402049211 */ /* 0x001fc800078010ff */
[----:B------:R-:W-:Y:S01]  /*d9f0*/  @!P1 LEA.HI.X R5, R2, R5, R0, 0x2, P0 ;  /* 0x0000000502059211 */ /* 0x000fe200000f1400 */
[----:B------:R-:W-:Y:S01]  /*da00*/  IMAD.MOV.U32 R0, RZ, RZ, RZ ;  /* 0x000000ffff007224 */ /* 0x000fe200078e00ff */
[----:B------:R-:W-:Y:S01]  /*da10*/  MOV R12, UR47 ;  /* 0x0000002f000c7c02 */ /* 0x000fe20008000f00 */
[----:B------:R-:W-:Y:S01]  /*da20*/  IMAD.MOV R7, RZ, RZ, -R11 ;  /* 0x000000ffff077224 */ /* 0x000fe200078e0a0b */
[----:B------:R-:W-:-:S03]  /*da30*/  ISETP.NE.AND P0, PT, R23, 0x2, PT ;  /* 0x000000021700780c */ /* 0x000fc60003f05270 */
[----:B------:R0:W5:Y:S01]  /*da40*/  @!P1 LDG.E R0, desc[UR36][R4.64] ;  /* 0x0000002404009981 */ /* 0x000162000c1e1900 */
[----:B------:R-:W-:Y:S01]  /*da50*/  ISETP.NE.AND P1, PT, R12, 0x3, PT ;  /* 0x000000030c00780c */ /* 0x000fe20003f25270 */
[----:B------:R-:W-:Y:S05]  /*da60*/  YIELD ;  /* 0x0000000000007946 */ /* 0x000fea0003800000 */
[----:B------:R-:W-:Y:S01]  /*da70*/  ULDC UR4, c[0x0][0x430] ;  /* 0x00010c0000047ab9 */ /* 0x000fe20000000800 */
[----:B------:R-:W-:Y:S01]  /*da80*/  SEL R3, RZ, 0x1, P0 ;  /* 0x00000001ff037807 */ /* 0x000fe20000000000 */
[----:B0-----:R-:W-:Y:S01]  /*da90*/  IMAD R4, R7, UR4, R10 ;  /* 0x0000000407047c24 */ /* 0x001fe2000f8e020a */
[----:B------:R-:W-:Y:S01]  /*daa0*/  SEL R23, R23, RZ, P0 ;  /* 0x000000ff17177207 */ /* 0x000fe20000000000 */
[----:B------:R-:W-:Y:S01]  /*dab0*/  IMAD.MOV.U32 R24, RZ, RZ, R8 ;  /* 0x000000ffff187224 */ /* 0x000fe200078e0008 */
[----:B------:R-:W-:-:S02]  /*dac0*/  LOP3.LUT R26, R20, R3, RZ, 0x3c, !PT ;  /* 0x00000003141a7212 */ /* 0x000fc400078e3cff */
[----:B------:R-:W-:Y:S05]  /*dad0*/  @!P1 BRA `(.L_x_2274) ;  /* 0x0000000000049947 */ /* 0x000fea0003800000 */
[----:B------:R-:W-:Y:S01]  /*dae0*/  BPT.TRAP 0x1 ;  /* 0x000000040000795c */ /* 0x000fe20000300000 */
.L_x_2274:
[----:B------:R-:W-:Y:S01]  /*daf0*/  IMAD R6, R23, 0x8, R17 ;  /* 0x0000000817067824 */ /* 0x000fe200078e0211 */
[----:B------:R-:W-:Y:S01]  /*db00*/  SHF.L.U32 R3, R26, 0x1f, RZ ;  /* 0x0000001f1a037819 */ /* 0x000fe200000006ff */
[----:B------:R-:W-:Y:S03]  /*db10*/  BSSY B1, `(.L_x_2275) ;  /* 0x0000003000017945 */ /* 0x000fe60003800000 */
[----:B------:R-:W0:Y:S02]  /*db20*/  SYNCS.PHASECHK.TRANS64.TRYWAIT P0, [R6+URZ+0x2a840], R3 ;  /* 0x02a84003060075a7 */ /* 0x000e24000800017f */
[----:B0-----:R-:W-:Y:S05]  /*db30*/  @!P0 BRA `(.L_x_2276) ;  /* 0x0000002c009c8947 */ /* 0x001fea0003800000 */
.L_x_2348:
[----:B------:R-:W-:Y:S05]  /*db40*/  BSYNC B1 ;  /* 0x0000000000017941 */ /* 0x000fea0003800000 */
.L_x_2275:
        /* <DEDUP_REMOVED lines=65> */
.L_x_2362:
        /* <DEDUP_REMOVED lines=10> */
.L_x_2278:
        /* <DEDUP_REMOVED lines=11> */
.L_x_2279:
[----:B------:R0:W-:Y:S01]  /*e0b0*/  SYNCS.ARRIVE.TRANS64.A1T0 RZ, [R6+URZ+0x2a830], RZ ;  /* 0x02a830ff06ff79a7 */ /* 0x0001e2000810003f */
[----:B------:R-:W-:Y:S05]  /*e0c0*/  @!P2 BRA `(.L_x_2280) ;  /* 0x000000000004a947 */ /* 0x000fea0003800000 */
[----:B------:R-:W-:Y:S01]  /*e0d0*/  BPT.TRAP 0x1 ;  /* 0x000000040000795c */ /* 0x000fe20000300000 */
.L_x_2280:
[----:B------:R-:W-:Y:S01]  /*e0e0*/  SHF.L.U32 R3, R20, 0x1f, RZ ;  /* 0x0000001f14037819 */ /* 0x000fe200000006ff */
[----:B------:R-:W-:Y:S01]  /*e0f0*/  BSSY B1, `(.L_x_2281) ;  /* 0x0000004000017945 */ /* 0x000fe20003800000 */
[----:B0-----:R-:W-:-:S04]  /*e100*/  LEA R6, R9, R17, 0x3 ;  /* 0x0000001109067211 */ /* 0x001fc800078e18ff */
[----:B------:R-:W0:Y:S02]  /*e110*/  SYNCS.PHASECHK.TRANS64.TRYWAIT P0, [R6+URZ+0x2a860], R3 ;  /* 0x02a86003060075a7 */ /* 0x000e24000800017f */
[----:B0-----:R-:W-:Y:S05]  /*e120*/  @!P0 BRA `(.L_x_2282) ;  /* 0x0000002c00ec8947 */ /* 0x001fea0003800000 */
.L_x_2363:
[----:B------:R-:W-:Y:S05]  /*e130*/  BSYNC B1 ;  /* 0x0000000000017941 */ /* 0x000fea0003800000 */
.L_x_2281:
[----:B------:R-:W-:Y:S01]  /*e140*/  IMAD.MOV.U32 R2, RZ, RZ, -0x60 ;  /* 0xffffffa0ff027424 */ /* 0x000fe200078e00ff */
[----:B------:R-:W-:Y:S01]  /*e150*/  UMOV UR4, 0xffffffff ;  /* 0xffffffff00047882 */ /* 0x000fe20000000000 */
[C---:B------:R-:W-:Y:S01]  /*e160*/  LOP3.LUT P2, RZ, R16.reuse, 0x2, RZ, 0xc0, !PT ;  /* 0x0000000210ff7812 */ /* 0x040fe2000784c0ff */
[----:B------:R-:W-:Y:S01]  /*e170*/  IMAD R7, R9, 0x3000, R30 ;  /* 0x0000300009077824 */ /* 0x000fe200078e021e */
[----:B------:R-:W-:Y:S01]  /*e180*/  LOP3.LUT P1, RZ, R16, 0x1, RZ, 0xc0, !PT ;  /* 0x0000000110ff7812 */ /* 0x000fe2000782c0ff */
[----:B0-----:R-:W-:-:S04]  /*e190*/  IMAD R3, R27, R2, UR38 ;  /* 0x000000261b037e24 */ /* 0x001fc8000f8e0202 */
[----:B------:R-:W-:Y:S01]  /*e1a0*/  IMAD.IADD R8, R3, 0x1, -R36 ;  /* 0x0000000103087824 */ /* 0x000fe200078e0a24 */
[----:B------:R-:W-:Y:S07]  /*e1b0*/  BRA.DIV UR4, `(.L_x_2283) ;  /* 0x0000002e04dc7947 */ /* 0x000fee000b800000 */
[----:B------:R-:W0:Y:S01]  /*e1c0*/  SHFL.IDX PT, R14, R18, RZ, 0x181f ;  /* 0x00181fff120e7589 */ /* 0x000e2200000e0000 */
[----:B------:R-:W-:-:S03]  /*e1d0*/  LEA R7, R7, R17, 0x1 ;  /* 0x0000001107077211 */ /* 0x000fc600078e08ff */
        /* <DEDUP_REMOVED lines=34> */
[----:B------:R-:W0:Y:S04]  /*e400*/  SHFL.IDX PT, R19, R19, 0x5, 0x181f ;  /* 0x00b81f0013137f89 */ /* 0x000e2800000e0000 */
[----:B------:R2:W3:Y:S01]  /*e410*/  SHFL.IDX PT, R14, R18, 0x5, 0x181f ;  /* 0x00b81f00120e7f89 */ /* 0x0004e200000e0000 */
[----:B-1----:R-:W-:Y:S02]  /*e420*/  IADD3.X R3, RZ, R3, RZ, P0, !PT ;  /* 0x00000003ff037210 */ /* 0x002fe400007fe4ff */
[----:B------:R-:W-:-:S13]  /*e430*/  ISETP.LT.OR P0, PT, R8, 0x41, P2 ;  /* 0x000000410800780c */ /* 0x000fda0001701670 */
[----:B------:R2:W-:Y:S01]  /*e440*/  LDGSTS.E.BYPASS.LTC128B.128 [R7+0x2400], desc[UR36][R2.64], !P0 ;  /* 0x0240000002077fae */ /* 0x0005e2000c101d64 */
[----:B------:R-:W-:-:S13]  /*e450*/  ISETP.LT.OR P0, PT, R8, 0x41, P1 ;  /* 0x000000410800780c */ /* 0x000fda0000f01670 */
[----:B0--3--:R2:W-:Y:S02]  /*e460*/  LDGSTS.E.BYPASS.LTC128B.128 [R7+0x5400], desc[UR36][R2.64+0x80], !P0 ;  /* 0x0540008002077fae */ /* 0x0095e4000c101d64 */
.L_x_2377:
[----:B0-2---:R-:W-:Y:S01]  /*e470*/  IADD3 R2, P0, R14, R5, RZ ;  /* 0x000000050e027210 */ /* 0x005fe20007f1e0ff */
        /* <DEDUP_REMOVED lines=20> */
.L_x_2284:
[----:B------:R-:W-:Y:S02]  /*e5c0*/  PLOP3.LUT P1, PT, P1, P0, PT, 0xa2, 0x0 ;  /* 0x000000000000781c */ /* 0x000fe40000f21472 */
[----:B------:R-:W-:-:S08]  /*e5d0*/  @P0 R2UR P1, UR4, R6 ;  /* 0x00000000060402ca */ /* 0x000fd00000020000 */
[----:B------:R-:W-:-:S05]  /*e5e0*/  @P0 PLOP3.LUT P0, PT, P1, PT, PT, 0x80, 0x0 ;  /* 0x000000000000081c */ /* 0x000fca0000f0f070 */
[----:B------:R-:W-:Y:S01]  /*e5f0*/  @!P1 SYNCS.ARRIVE.TRANS64.RED.A0T1 RZ, [UR4+0x2a850], RZ ;  /* 0x02a850ffffff99a7 */ /* 0x000fe20008200404 */
[----:B------:R-:W-:Y:S07]  /*e600*/  @!P1 ARRIVES.LDGSTSBAR.64.TRANSCNT [UR4+0x2a850] ;  /* 0x02a85000ff0099b0 */ /* 0x000fee0008000a84 */
[----:B------:R-:W-:Y:S05]  /*e610*/  @P0 BRA.U.ANY `(.L_x_2284) ;  /* 0xfffffffd00e80947 */ /* 0x000fea000393ffff */
[----:B------:R-:W-:Y:S01]  /*e620*/  NOP ;  /* 0x0000000000007918 */ /* 0x000fe20000000000 */
[----:B------:R-:W-:-:S04]  /*e630*/  MOV R0, UR47 ;  /* 0x0000002f00007c02 */ /* 0x000fc80008000f00 */
[----:B------:R-:W-:-:S13]  /*e640*/  ISETP.NE.AND P2, PT, R0, 0x3, PT ;  /* 0x000000030000780c */ /* 0x000fda0003f45270 */
[----:B------:R-:W-:Y:S05]  /*e650*/  @!P2 BRA `(.L_x_2285) ;  /* 0x000000000004a947 */ /* 0x000fea0003800000 */
[----:B------:R-:W-:Y:S01]  /*e660*/  BPT.TRAP 0x1 ;  /* 0x000000040000795c */ /* 0x000fe20000300000 */
.L_x_2285:
        /* <DEDUP_REMOVED lines=13> */
[----:B------:R-:W-:Y:S02]  /*e740*/  LEA.HI.X R19, R2, UR5, R19, 0x1, P0 ;  /* 0x0000000502137c11 */ /* 0x000fe400080f0c13 */
[----:B------:R-:W-:-:S13]  /*e750*/  ISETP.GT.AND P0, PT, R24, RZ, PT ;  /* 0x000000ff1800720c */ /* 0x000fda0003f04270 */
[----:B-1----:R-:W-:Y:S05]  /*e760*/  @P0 BRA `(.L_x_2286) ;  /* 0xfffffff000440947 */ /* 0x002fea000383ffff */
[----:B------:R-:W-:Y:S05]  /*e770*/  BSYNC B0 ;  /* 0x0000000000007941 */ /* 0x000fea0003800000 */
.L_x_2273:
        /* <DEDUP_REMOVED lines=16> */
[----:B0-----:R-:W-:-:S07]  /*e880*/  IADD3 R34, R0, UR46, R7 ;  /* 0x0000002e00227c10 */ /* 0x001fce000fffe007 */
.L_x_2288:
[----:B------:R-:W-:Y:S05]  /*e890*/  BSYNC B0 ;  /* 0x0000000000007941 */ /* 0x000fea0003800000 */
.L_x_2287:
[----:B------:R-:W-:-:S05]  /*e8a0*/  IMAD.U32 R0, RZ, RZ, UR47 ;  /* 0x0000002fff007e24 */ /* 0x000fca000f8e00ff */
[----:B------:R-:W-:-:S13]  /*e8b0*/  ISETP.NE.AND P0, PT, R0, 0x3, PT ;  /* 0x000000030000780c */ /* 0x000fda0003f05270 */
[----:B------:R-:W-:Y:S05]  /*e8c0*/  @!P0 BRA `(.L_x_2289) ;  /* 0x0000000000048947 */ /* 0x000fea0003800000 */
[----:B------:R-:W-:Y:S01]  /*e8d0*/  BPT.TRAP 0x1 ;  /* 0x000000040000795c */ /* 0x000fe20000300000 */
.L_x_2289:
[----:B------:R-:W-:Y:S01]  /*e8e0*/  IMAD R4, R23, 0x8, R17 ;  /* 0x0000000817047824 */ /* 0x000fe200078e0211 */
[----:B------:R-:W-:Y:S01]  /*e8f0*/  SHF.L.U32 R3, R26, 0x1f, RZ ;  /* 0x0000001f1a037819 */ /* 0x000fe200000006ff */
[----:B------:R-:W-:Y:S01]  /*e900*/  BSSY B0, `(.L_x_2290) ;  /* 0x0000005000007945 */ /* 0x000fe20003800000 */
[----:B------:R-:W-:Y:S02]  /*e910*/  MOV R5, 0xffffffa0 ;  /* 0xffffffa000057802 */ /* 0x000fe40000000f00 */
[----:B------:R-:W0:Y:S03]  /*e920*/  SYNCS.PHASECHK.TRANS64.TRYWAIT P0, [R4+URZ+0x2a860], R3 ;  /* 0x02a86003040075a7 */ /* 0x000e26000800017f */
[----:B------:R-:W-:Y:S01]  /*e930*/  IMAD R5, R24, R5, UR38 ;  /* 0x0000002618057e24 */ /* 0x000fe2000f8e0205 */
[----:B0-----:R-:W-:Y:S06]  /*e940*/  @!P0 BRA `(.L_x_2291) ;  /* 0x0000002c00cc8947 */ /* 0x001fec0003800000 */
.L_x_2378:
[----:B------:R-:W-:Y:S05]  /*e950*/  BSYNC B0 ;  /* 0x0000000000007941 */ /* 0x000fea0003800000 */
.L_x_2290:
[----:B------:R-:W-:Y:S01]  /*e960*/  UMOV UR4, 0xffffffff ;  /* 0xffffffff00047882 */ /* 0x000fe20000000000 */
[C---:B------:R-:W-:Y:S01]  /*e970*/  LOP3.LUT P3, RZ, R16.reuse, 0x2, RZ, 0xc0, !PT ;  /* 0x0000000210ff7812 */ /* 0x040fe2000786c0ff */
[----:B------:R-:W-:Y:S01]  /*e980*/  IMAD R8, R23, 0x3000, R30 ;  /* 0x0000300017087824 */ /* 0x000fe200078e021e */
[----:B------:R-:W-:Y:S01]  /*e990*/  LOP3.LUT P1, RZ, R16, 0x1, RZ, 0xc0, !PT ;  /* 0x0000000110ff7812 */ /* 0x000fe2000782c0ff */
[----:B------:R-:W-:Y:S01]  /*e9a0*/  IMAD.IADD R5, R5, 0x1, -R36 ;  /* 0x0000000105057824 */ /* 0x000fe200078e0a24 */
[----:B------:R-:W-:Y:S11]  /*e9b0*/  BRA.DIV UR4, `(.L_x_2292) ;  /* 0x0000002e04c47947 */ /* 0x000ff6000b800000 */
[----:B------:R-:W1:Y:S01]  /*e9c0*/  SHFL.IDX PT, R14, R18, RZ, 0x181f ;  /* 0x00181fff120e7589 */ /* 0x000e6200000e0000 */
[----:B------:R-:W-:-:S03]  /*e9d0*/  IMAD.SHL.U32 R6, R37, 0x2, RZ ;  /* 0x0000000225067824 */ /* 0x000fc600078e00ff */
[----:B------:R-:W0:Y:S04]  /*e9e0*/  SHFL.IDX PT, R0, R19, RZ, 0x181f ;  /* 0x00181fff13007589 */ /* 0x000e2800000e0000 */
[----:B------:R-:W-:Y:S01]  /*e9f0*/  SHFL.IDX PT, R7, R19, 0x1, 0x181f ;  /* 0x00381f0013077f89 */ /* 0x000fe200000e0000 */
[----:B-1----:R-:W-:-:S03]  /*ea00*/  IADD3 R2, P0, R14, R6, RZ ;  /* 0x000000060e027210 */ /* 0x002fc60007f1e0ff */
[----:B------:R-:W1:Y:S01]  /*ea10*/  SHFL.IDX PT, R14, R18, 0x1, 0x181f ;  /* 0x00381f00120e7f89 */ /* 0x000e6200000e0000 */
[----:B0-----:R-:W-:Y:S01]  /*ea20*/  IADD3.X R3, RZ, R0, RZ, P0, !PT ;  /* 0x00000000ff037210 */ /* 0x001fe200007fe4ff */
[----:B------:R-:W-:Y:S01]  /*ea30*/  IMAD R0, R8, 0x2, R17 ;  /* 0x0000000208007824 */ /* 0x000fe200078e0211 */
[----:B------:R-:W-:-:S13]  /*ea40*/  ISETP.LT.OR P0, PT, R5, 0x1, P3 ;  /* 0x000000010500780c */ /* 0x000fda0001f01670 */
[----:B------:R-:W-:Y:S01]  /*ea50*/  LDGSTS.E.BYPASS.LTC128B.128 [R0+0x400], desc[UR36][R2.64], !P0 ;  /* 0x0040000002007fae */ /* 0x000fe2000c101d64 */
[----:B------:R-:W-:-:S13]  /*ea60*/  ISETP.LT.OR P0, PT, R5, 0x1, P1 ;  /* 0x000000010500780c */ /* 0x000fda0000f01670 */
[----:B------:R1:W-:Y:S02]  /*ea70*/  LDGSTS.E.BYPASS.LTC128B.128 [R0+0x3400], desc[UR36][R2.64+0x80], !P0 ;  /* 0x0340008002007fae */ /* 0x0003e4000c101d64 */
[----:B-1----:R-:W-:Y:S02]  /*ea80*/  IADD3 R2, P0, R14, R6, RZ ;  /* 0x000000060e027210 */ /* 0x002fe40007f1e0ff */
[----:B------:R-:W0:Y:S03]  /*ea90*/  SHFL.IDX PT, R14, R18, 0x2, 0x181f ;  /* 0x00581f00120e7f89 */ /* 0x000e2600000e0000 */
[----:B------:R-:W-:Y:S01]  /*eaa0*/  IMAD.X R3, RZ, RZ, R7, P0 ;  /* 0x000000ffff037224 */ /* 0x000fe200000e0607 */
[----:B------:R-:W-:Y:S01]  /*eab0*/  ISETP.LT.OR P0, PT, R5, 0x11, P3 ;  /* 0x000000110500780c */ /* 0x000fe20001f01670 */
[----:B------:R-:W1:-:S12]  /*eac0*/  SHFL.IDX PT, R7, R19, 0x2, 0x181f ;  /* 0x00581f0013077f89 */ /* 0x000e5800000e0000 */
[----:B------:R-:W-:Y:S01]  /*ead0*/  LDGSTS.E.BYPASS.LTC128B.128 [R0+0xc00], desc[UR36][R2.64], !P0 ;  /* 0x00c0000002007fae */ /* 0x000fe2000c101d64 */
[----:B------:R-:W-:-:S13]  /*eae0*/  ISETP.LT.OR P0, PT, R5, 0x11, P1 ;  /* 0x000000110500780c */ /* 0x000fda0000f01670 */
[----:B------:R0:W-:Y:S02]  /*eaf0*/  LDGSTS.E.BYPASS.LTC128B.128 [R0+0x3c00], desc[UR36][R2.64+0x80], !P0 ;  /* 0x03c0008002007fae */ /* 0x0001e4000c101d64 */
[----:B0-----:R-:W-:Y:S02]  /*eb00*/  IADD3 R2, P0, R14, R6, RZ ;  /* 0x000000060e027210 */ /* 0x001fe40007f1e0ff */
[----:B------:R-:W0:Y:S03]  /*eb10*/  SHFL.IDX PT, R14, R18, 0x3, 0x181f ;  /* 0x00781f00120e7f89 */ /* 0x000e2600000e0000 */
[----:B-1----:R-:W-:Y:S01]  /*eb20*/  IMAD.X R3, RZ, RZ, R7, P0 ;  /* 0x000000ffff037224 */ /* 0x002fe200000e0607 */
[----:B------:R-:W-:Y:S01]  /*eb30*/  ISETP.LT.OR P0, PT, R5, 0x21, P3 ;  /* 0x000000210500780c */ /* 0x000fe20001f01670 */
[----:B------:R-:W1:-:S12]  /*eb40*/  SHFL.IDX PT, R7, R19, 0x3, 0x181f ;  /* 0x00781f0013077f89 */ /* 0x000e5800000e0000 */
[----:B------:R-:W-:Y:S01]  /*eb50*/  LDGSTS.E.BYPASS.LTC128B.128 [R0+0x1400], desc[UR36][R2.64], !P0 ;  /* 0x0140000002007fae */ /* 0x000fe2000c101d64 */
[----:B------:R-:W-:-:S13]  /*eb60*/  ISETP.LT.OR P0, PT, R5, 0x21, P1 ;  /* 0x000000210500780c */ /* 0x000fda0000f01670 */
[----:B------:R0:W-:Y:S02]  /*eb70*/  LDGSTS.E.BYPASS.LTC128B.128 [R0+0x4400], desc[UR36][R2.64+0x80], !P0 ;  /* 0x0440008002007fae */ /* 0x0001e4000c101d64 */
[----:B0-----:R-:W-:Y:S02]  /*eb80*/  IADD3 R2, P0, R14, R6, RZ ;  /* 0x000000060e027210 */ /* 0x001fe40007f1e0ff */
[----:B------:R-:W0:Y:S02]  /*eb90*/  SHFL.IDX PT, R14, R18, 0x4, 0x181f ;  /* 0x00981f00120e7f89 */ /* 0x000e2400000e0000 */
[----:B-1----:R-:W-:Y:S02]  /*eba0*/  IADD3.X R3, RZ, R7, RZ, P0, !PT ;  /* 0x00000007ff037210 */ /* 0x002fe400007fe4ff */
[----:B------:R-:W-:Y:S01]  /*ebb0*/  ISETP.LT.OR P0, PT, R5, 0x31, P3 ;  /* 0x000000310500780c */ /* 0x000fe20001f01670 */
[----:B------:R-:W1:-:S12]  /*ebc0*/  SHFL.IDX PT, R7, R19, 0x4, 0x181f ;  /* 0x00981f0013077f89 */ /* 0x000e5800000e0000 */
[----:B------:R-:W-:Y:S01]  /*ebd0*/  LDGSTS.E.BYPASS.LTC128B.128 [R0+0x1c00], desc[UR36][R2.64], !P0 ;  /* 0x01c0000002007fae */ /* 0x000fe2000c101d64 */
[----:B------:R-:W-:-:S13]  /*ebe0*/  ISETP.LT.OR P0, PT, R5, 0x31, P1 ;  /* 0x000000310500780c */ /* 0x000fda0000f01670 */
[----:B------:R0:W-:Y:S02]  /*ebf0*/  LDGSTS.E.BYPASS.LTC128B.128 [R0+0x4c00], desc[UR36][R2.64+0x80], !P0 ;  /* 0x04c0008002007fae */ /* 0x0001e4000c101d64 */
[----:B0-----:R-:W-:Y:S02]  /*ec00*/  IADD3 R2, P0, R14, R6, RZ ;  /* 0x000000060e027210 */ /* 0x001fe40007f1e0ff */
[----:B------:R0:W2:Y:S03]  /*ec10*/  SHFL.IDX PT, R14, R18, 0x5, 0x181f ;  /* 0x00b81f00120e7f89 */ /* 0x0000a600000e0000 */
[----:B-1----:R-:W-:Y:S01]  /*ec20*/  IMAD.X R3, RZ, RZ, R7, P0 ;  /* 0x000000ffff037224 */ /* 0x002fe200000e0607 */
[----:B------:R-:W-:Y:S01]  /*ec30*/  ISETP.LT.OR P0, PT, R5, 0x41, P3 ;  /* 0x000000410500780c */ /* 0x000fe20001f01670 */
[----:B------:R0:W1:-:S12]  /*ec40*/  SHFL.IDX PT, R7, R19, 0x5, 0x181f ;  /* 0x00b81f0013077f89 */ /* 0x00005800000e0000 */
[----:B------:R0:W-:Y:S01]  /*ec50*/  LDGSTS.E.BYPASS.LTC128B.128 [R0+0x2400], desc[UR36][R2.64], !P0 ;  /* 0x0240000002007fae */ /* 0x0001e2000c101d64 */
[----:B------:R-:W-:-:S13]  /*ec60*/  ISETP.LT.OR P0, PT, R5, 0x41, P1 ;  /* 0x000000410500780c */ /* 0x000fda0000f01670 */
[----:B-12---:R0:W-:Y:S02]  /*ec70*/  LDGSTS.E.BYPASS.LTC128B.128 [R0+0x5400], desc[UR36][R2.64+0x80], !P0 ;  /* 0x0540008002007fae */ /* 0x0061e4000c101d64 */
.L_x_2392:
        /* <DEDUP_REMOVED lines=11> */
.L_x_2293:
        /* <DEDUP_REMOVED lines=11> */
.L_x_2294:
[----:B------:R0:W-:Y:S01]  /*ede0*/  SYNCS.ARRIVE.TRANS64.A1T0 RZ, [R4+URZ+0x2a850], RZ ;  /* 0x02a850ff04ff79a7 */ /* 0x0001e2000810003f */
[----:B------:R-:W-:-:S04]  /*edf0*/  IADD3 R23, R23, 0x1, RZ ;  /* 0x0000000117177810 */ /* 0x000fc80007ffe0ff */
[----:B------:R-:W-:-:S04]  /*ee00*/  ISETP.NE.AND P0, PT, R23, 0x2, PT ;  /* 0x000000021700780c */ /* 0x000fc80003f05270 */
[----:B------:R-:W-:Y:S02]  /*ee10*/  SEL R3, RZ, 0x1, P0 ;  /* 0x00000001ff037807 */ /* 0x000fe40000000000 */
[----:B------:R-:W-:Y:S02]  /*ee20*/  SEL R23, R23, RZ, P0 ;  /* 0x000000ff17177207 */ /* 0x000fe40000000000 */
[----:B0-----:R-:W-:-:S07]  /*ee30*/  LOP3.LUT R26, R26, R3, RZ, 0x3c, !PT ;  /* 0x000000031a1a7212 */ /* 0x001fce00078e3cff */
.L_x_2254:
[----:B------:R-:W-:Y:S05]  /*ee40*/  BSYNC B7 ;  /* 0x0000000000077941 */ /* 0x000fea0003800000 */
.L_x_2252:
        /* <DEDUP_REMOVED lines=11> */
.L_x_2295:
[----:B------:R-:W-:-:S03]  /*ef00*/  UMOV UR4, 0xffffffff ;  /* 0xffffffff00047882 */ /* 0x000fc60000000000 */
[----:B------:R-:W-:Y:S05]  /*ef10*/  BRA.DIV UR4, `(.L_x_2297) ;  /* 0x0000003204747947 */ /* 0x000fea000b800000 */
[----:B------:R0:W1:Y:S02]  /*ef20*/  SHFL.IDX PT, R14, R34, RZ, 0x1f ;  /* 0x00001fff220e7589 */ /* 0x00006400000e0000 */
.L_x_2395:
        /* <DEDUP_REMOVED lines=8> */
.L_x_2296:
[----:B------:R-:W-:Y:S02]  /*efb0*/  ULDC UR4, c[0x0][0xc38] ;  /* 0x00030e0000047ab9 */ /* 0x000fe40000000800 */
[----:B-1----:R-:W-:-:S13]  /*efc0*/  ISETP.GE.AND P0, PT, R34, UR4, PT ;  /* 0x0000000422007c0c */ /* 0x002fda000bf06270 */
[----:B------:R-:W-:Y:S05]  /*efd0*/  @!P0 BRA `(.L_x_2298) ;  /* 0xffffffc400e08947 */ /* 0x000fea000383ffff */
.L_x_2249:
[----:B------:R-:W2:Y:S01]  /*efe0*/  LDL.LU R0, [R1] ;  /* 0x0000000001007983 */ /* 0x000ea20000300800 */
[----:B------:R-:W-:Y:S01]  /*eff0*/  BSSY B0, `(.L_x_2299) ;  /* 0x000000b000007945 */ /* 0x000fe20003800000 */
[----:B------:R-:W1:Y:S01]  /*f000*/  S2R R5, SR_CgaCtaId ;  /* 0x0000000000057919 */ /* 0x000e620000008800 */
[----:B--2---:R-:W-:-:S05]  /*f010*/  VIADD R0, R0, 0x1 ;  /* 0x0000000100007836 */ /* 0x004fca0000000000 */
[----:B------:R-:W-:-:S04]  /*f020*/  LEA.HI R2, R0, R0, RZ, 0x1 ;  /* 0x0000000000027211 */ /* 0x000fc800078f08ff */
[----:B------:R-:W-:Y:S02]  /*f030*/  LOP3.LUT R3, R2, 0xfffffffe, RZ, 0xc0, !PT ;  /* 0xfffffffe02037812 */ /* 0x000fe400078ec0ff */
[----:B------:R-:W-:Y:S02]  /*f040*/  MOV R2, 0x400 ;  /* 0x0000040000027802 */ /* 0x000fe40000000f00 */
[----:B------:R-:W-:Y:S02]  /*f050*/  IADD3 R0, R0, -R3, RZ ;  /* 0x8000000300007210 */ /* 0x000fe40007ffe0ff */
[----:B-1----:R-:W-:Y:S02]  /*f060*/  LEA R4, R5, R2, 0x18 ;  /* 0x0000000205047211 */ /* 0x002fe400078ec0ff */
[----:B------:R-:W-:-:S04]  /*f070*/  SHF.L.U32 R0, R0, 0x1f, RZ ;  /* 0x0000001f00007819 */ /* 0x000fc800000006ff */
[----:B------:R-:W1:Y:S02]  /*f080*/  SYNCS.PHASECHK.TRANS64.TRYWAIT P0, [R4+URZ+0x2a820], R0 ;  /* 0x02a82000040075a7 */ /* 0x000e64000800017f */
[----:B-1----:R-:W-:Y:S05]  /*f090*/  @!P0 BRA `(.L_x_2300) ;  /* 0x00000030003c8947 */ /* 0x002fea0003800000 */
.L_x_2396:
[----:B------:R-:W-:Y:S05]  /*f0a0*/  BSYNC B0 ;  /* 0x0000000000007941 */ /* 0x000fea0003800000 */
.L_x_2299:
[----:B------:R-:W-:-:S03]  /*f0b0*/  UMOV UR4, 0xffffffff ;  /* 0xffffffff00047882 */ /* 0x000fc60000000000 */
[----:B------:R-:W-:Y:S05]  /*f0c0*/  BRA.DIV UR4, `(.L_x_2301) ;  /* 0x0000003204447947 */ /* 0x000fea000b800000 */
[----:B-1----:R-:W1:Y:S02]  /*f0d0*/  S2R R0, SR_TID.X ;  /* 0x0000000000007919 */ /* 0x002e640000002100 */
[----:B-1----:R-:W-:-:S04]  /*f0e0*/  SHF.R.U32.HI R0, RZ, 0x5, R0 ;  /* 0x00000005ff007819 */ /* 0x002fc80000011600 */
[----:B------:R-:W-:-:S05]  /*f0f0*/  LOP3.LUT R0, R0, 0x3, RZ, 0xc0, !PT ;  /* 0x0000000300007812 */ /* 0x000fca00078ec0ff */
[----:B------:R1:W2:Y:S02]  /*f100*/  SHFL.IDX PT, R14, R0, RZ, 0x1f ;  /* 0x00001fff000e7589 */ /* 0x0002a400000e0000 */
.L_x_2399:
[----:B--2---:R-:W-:Y:S01]  /*f110*/  ISETP.NE.AND P0, PT, R14, RZ, PT ;  /* 0x000000ff0e00720c */ /* 0x004fe20003f05270 */
[----:B------:R-:W-:-:S12]  /*f120*/  BSSY B0, `(.L_x_2302) ;  /* 0x0000024000007945 */ /* 0x000fd80003800000 */
[----:B------:R-:W-:Y:S05]  /*f130*/  @P0 BRA `(.L_x_2303) ;  /* 0x0000000000880947 */ /* 0x000fea0003800000 */
[----:B------:R-:W-:-:S03]  /*f140*/  UMOV UR4, 0xffffffff ;  /* 0xffffffff00047882 */ /* 0x000fc60000000000 */
[----:B------:R-:W-:Y:S05]  /*f150*/  BRA.DIV UR4, `(.L_x_2304) ;  /* 0x0000003204547947 */ /* 0x000fea000b800000 */
[----:B------:R-:W-:-:S13]  /*f160*/  ELECT P6, URZ, PT ;  /* 0x00000000003f782f */ /* 0x000fda00038c0000 */
.L_x_2402:
[----:B------:R-:W-:Y:S05]  /*f170*/  @!P6 BRA `(.L_x_2303) ;  /* 0x000000000078e947 */ /* 0x000fea0003800000 */
[----:B------:R-:W-:-:S06]  /*f180*/  ULOP3.LUT UR4, UR61, 0x2, URZ, 0xfc, !UPT ;  /* 0x000000023d047892 */ /* 0x000fcc000f8efc3f */
[----:B-1----:R-:W-:-:S05]  /*f190*/  IMAD.U32 R0, RZ, RZ, UR4 ;  /* 0x00000004ff007e24 */ /* 0x002fca000f8e00ff */
[----:B------:R-:W-:-:S13]  /*f1a0*/  ISETP.NE.AND P0, PT, R0, 0x3, PT ;  /* 0x000000030000780c */ /* 0x000fda0003f05270 */
[----:B------:R-:W-:Y:S05]  /*f1b0*/  @!P0 BRA `(.L_x_2305) ;  /* 0x0000000000048947 */ /* 0x000fea0003800000 */
[----:B------:R-:W-:Y:S01]  /*f1c0*/  BPT.TRAP 0x1 ;  /* 0x000000040000795c */ /* 0x000fe20000300000 */
.L_x_2305:
[C---:B------:R-:W-:Y:S01]  /*f1d0*/  IMAD R5, R23.reuse, 0x8, R4 ;  /* 0x0000000817057824 */ /* 0x040fe200078e0204 */
[----:B------:R-:W-:Y:S01]  /*f1e0*/  SHF.L.U32 R0, R26, 0x1f, RZ ;  /* 0x0000001f1a007819 */ /* 0x000fe200000006ff */
[----:B------:R-:W-:-:S03]  /*f1f0*/  VIADD R23, R23, 0x1 ;  /* 0x0000000117177836 */ /* 0x000fc60000000000 */
[----:B------:R-:W1:Y:S02]  /*f200*/  SYNCS.PHASECHK.TRANS64.TRYWAIT P1, [R5+URZ+0x2a840], R0 ;  /* 0x02a84000050075a7 */ /* 0x000e64000802017f */
[----:B------:R-:W-:-:S04]  /*f210*/  ISETP.NE.AND P2, PT, R23, 0x2, PT ;  /* 0x000000021700780c */ /* 0x000fc80003f45270 */
[----:B------:R-:W-:Y:S01]  /*f220*/  SEL R3, RZ, 0x1, P2 ;  /* 0x00000001ff037807 */ /* 0x000fe20001000000 */
[----:B-1----:R-:W-:Y:S08]  /*f230*/  @!P1 BRA `(.L_x_2306) ;  /* 0x00000030003c9947 */ /* 0x002ff00003800000 */
.L_x_2403:
[----:B------:R-:W-:Y:S02]  /*f240*/  SEL R23, R23, RZ, P2 ;  /* 0x000000ff17177207 */ /* 0x000fe40001000000 */
[----:B------:R-:W-:Y:S01]  /*f250*/  LOP3.LUT R2, R26, R3, RZ, 0x3c, !PT ;  /* 0x000000031a027212 */ /* 0x000fe200078e3cff */
[----:B------:R-:W-:Y:S06]  /*f260*/  @!P0 BRA `(.L_x_2307) ;  /* 0x0000000000048947 */ /* 0x000fec0003800000 */
[----:B------:R-:W-:Y:S01]  /*f270*/  BPT.TRAP 0x1 ;  /* 0x000000040000795c */ /* 0x000fe20000300000 */
.L_x_2307:
[----:B------:R-:W-:Y:S02]  /*f280*/  LEA R23, R23, R4, 0x3 ;  /* 0x0000000417177211 */ /* 0x000fe400078e18ff */
[----:B------:R-:W-:-:S04]  /*f290*/  SHF.L.U32 R2, R2, 0x1f, RZ ;  /* 0x0000001f02027819 */ /* 0x000fc800000006ff */
[----:B------:R-:W2:Y:S02]  /*f2a0*/  SYNCS.PHASECHK.TRANS64.TRYWAIT P1, [R23+URZ+0x2a840], R2 ;  /* 0x02a84002170075a7 */ /* 0x000ea4000802017f */
[----:B--2---:R-:W-:Y:S05]  /*f2b0*/  @!P1 BRA `(.L_x_2308) ;  /* 0x0000003000309947 */ /* 0x004fea0003800000 */
.L_x_2404:
[----:B------:R-:W-:Y:S05]  /*f2c0*/  @!P0 BRA `(.L_x_2309) ;  /* 0x0000000000048947 */ /* 0x000fea0003800000 */
[----:B------:R-:W-:Y:S01]  /*f2d0*/  BPT.TRAP 0x1 ;  /* 0x000000040000795c */ /* 0x000fe20000300000 */
.L_x_2309:
[----:B------:R-:W3:Y:S02]  /*f2e0*/  SYNCS.PHASECHK.TRANS64.TRYWAIT P1, [R5+URZ+0x2a860], R0 ;  /* 0x02a86000050075a7 */ /* 0x000ee4000802017f */
[----:B---3--:R-:W-:Y:S05]  /*f2f0*/  @!P1 BRA `(.L_x_2310) ;  /* 0x0000003000349947 */ /* 0x008fea0003800000 */
.L_x_2405:
[----:B------:R-:W-:Y:S05]  /*f300*/  @!P0 BRA `(.L_x_2311) ;  /* 0x0000000000048947 */ /* 0x000fea0003800000 */
[----:B------:R-:W-:Y:S01]  /*f310*/  BPT.TRAP 0x1 ;  /* 0x000000040000795c */ /* 0x000fe20000300000 */
.L_x_2311:
[----:B----4-:R4:W0:Y:S02]  /*f320*/  SYNCS.PHASECHK.TRANS64.TRYWAIT P0, [R23+URZ+0x2a860], R2 ;  /* 0x02a86002170075a7 */ /* 0x010824000800017f */
[----:B0-----:R-:W-:Y:S05]  /*f330*/  @!P0 NANOSLEEP.SYNCS 0x989680 ;  /* 0x009896800000895d */ /* 0x001fea0003900000 */
[----:B------:R-:W0:Y:S02]  /*f340*/  @!P0 SYNCS.PHASECHK.TRANS64 P0, [R23+URZ+0x2a860], R2 ;  /* 0x02a86002170085a7 */ /* 0x000e24000800007f */
[----:B0-----:R-:W-:Y:S05]  /*f350*/  @!P0 BRA `(.L_x_2311) ;  /* 0xfffffffc00f08947 */ /* 0x001fea000383ffff */
.L_x_2303:
[----:B------:R-:W-:Y:S05]  /*f360*/  BSYNC B0 ;  /* 0x0000000000007941 */ /* 0x000fea0003800000 */
.L_x_2302:
[----:B------:R-:W-:Y:S05]  /*f370*/  EXIT ;  /* 0x000000000000794d */ /* 0x000fea0003800000 */
.L_x_2196:
[----:B0-----:R-:W-:-:S04]  /*f380*/  IMAD.U32 R3, RZ, RZ, UR40 ;  /* 0x00000028ff037e24 */ /* 0x001fc8000f8e00ff */
[----:B------:R0:W1:Y:S03]  /*f390*/  SYNCS.PHASECHK.TRANS64.TRYWAIT P1, [R3+URZ+0x2a800], R0 ;  /* 0x02a80000030075a7 */ /* 0x000066000802017f */
[----:B-1----:R-:W-:Y:S05]  /*f3a0*/  @!P1 NANOSLEEP.SYNCS 0x989680 ;  /* 0x009896800000995d */ /* 0x002fea0003900000 */
[----:B------:R-:W1:Y:S02]  /*f3b0*/  @!P1 SYNCS.PHASECHK.TRANS64 P1, [R3+URZ+0x2a800], R0 ;  /* 0x02a80000030095a7 */ /* 0x000e64000802007f */
[----:B-1----:R-:W-:Y:S05]  /*f3c0*/  @!P1 BRA `(.L_x_2196) ;  /* 0xfffffffc00ec9947 */ /* 0x002fea000383ffff */
[----:B------:R-:W-:Y:S05]  /*f3d0*/  BRA `(.L_x_2312) ;  /* 0xffffff2000887947 */ /* 0x000fea000383ffff */
.L_x_2200:
[----:B-1----:R1:W2:Y:S02]  /*f3e0*/  SYNCS.PHASECHK.TRANS64.TRYWAIT P1, [R0+URZ+0x2a830], R3 ;  /* 0x02a83003000075a7 */ /* 0x0022a4000802017f */
[----:B--2---:R-:W-:Y:S05]  /*f3f0*/  @!P1 NANOSLEEP.SYNCS 0x989680 ;  /* 0x009896800000995d */ /* 0x004fea0003900000 */
[----:B------:R-:W2:Y:S02]  /*f400*/  @!P1 SYNCS.PHASECHK.TRANS64 P1, [R0+URZ+0x2a830], R3 ;  /* 0x02a83003000095a7 */ /* 0x000ea4000802007f */
[----:B--2---:R-:W-:Y:S05]  /*f410*/  @!P1 BRA `(.L_x_2200) ;  /* 0xfffffffc00f09947 */ /* 0x004fea000383ffff */
[----:B------:R-:W-:Y:S05]  /*f420*/  BRA `(.L_x_2199) ;  /* 0xffffff2000a47947 */ /* 0x000fea000383ffff */
.L_x_2206:
[----:B-1----:R-:W-:-:S04]  /*f430*/  IMAD.U32 R10, RZ, RZ, UR7 ;  /* 0x00000007ff0a7e24 */ /* 0x002fc8000f8e00ff */
[----:B------:R1:W2:Y:S03]  /*f440*/  SYNCS.PHASECHK.TRANS64.TRYWAIT P1, [R10+URZ+0x2a830], R9 ;  /* 0x02a830090a0075a7 */ /* 0x0002a6000802017f */
[----:B--2---:R-:W-:Y:S05]  /*f450*/  @!P1 NANOSLEEP.SYNCS 0x989680 ;  /* 0x009896800000995d */ /* 0x004fea0003900000 */
[----:B------:R-:W2:Y:S02]  /*f460*/  @!P1 SYNCS.PHASECHK.TRANS64 P1, [R10+URZ+0x2a830], R9 ;  /* 0x02a830090a0095a7 */ /* 0x000ea4000802007f */
[----:B--2---:R-:W-:Y:S05]  /*f470*/  @!P1 BRA `(.L_x_2206) ;  /* 0xfffffffc00ec9947 */ /* 0x004fea000383ffff */
[----:B------:R-:W-:Y:S05]  /*f480*/  BRA `(.L_x_2205) ;  /* 0xffffff4800347947 */ /* 0x000fea000383ffff */
.L_x_2210:
[----:B01----:R-:W-:-:S04]  /*f490*/  IMAD.U32 R9, RZ, RZ, UR10 ;  /* 0x0000000aff097e24 */ /* 0x003fc8000f8e00ff */
[----:B------:R0:W1:Y:S03]  /*f4a0*/  SYNCS.PHASECHK.TRANS64.TRYWAIT P1, [R9+URZ+0x2a850], R0 ;  /* 0x02a85000090075a7 */ /* 0x000066000802017f */
[----:B-1----:R-:W-:Y:S05]  /*f4b0*/  @!P1 NANOSLEEP.SYNCS 0x989680 ;  /* 0x009896800000995d */ /* 0x002fea0003900000 */
[----:B------:R-:W1:Y:S02]  /*f4c0*/  @!P1 SYNCS.PHASECHK.TRANS64 P1, [R9+URZ+0x2a850], R0 ;  /* 0x02a85000090095a7 */ /* 0x000e64000802007f */
[----:B-1----:R-:W-:Y:S05]  /*f4d0*/  @!P1 BRA `(.L_x_2210) ;  /* 0xfffffffc00ec9947 */ /* 0x002fea000383ffff */
[----:B------:R-:W-:Y:S05]  /*f4e0*/  BRA `(.L_x_2209) ;  /* 0xffffff50007c7947 */ /* 0x000fea000383ffff */
.L_x_2218:
[----:B-1----:R-:W-:-:S04]  /*f4f0*/  MOV R10, UR7 ;  /* 0x00000007000a7c02 */ /* 0x002fc80008000f00 */
[----:B------:R1:W2:Y:S03]  /*f500*/  SYNCS.PHASECHK.TRANS64.TRYWAIT P1, [R10+URZ+0x2a830], R9 ;  /* 0x02a830090a0075a7 */ /* 0x0002a6000802017f */
[----:B--2---:R-:W-:Y:S05]  /*f510*/  @!P1 NANOSLEEP.SYNCS 0x989680 ;  /* 0x009896800000995d */ /* 0x004fea0003900000 */
[----:B------:R-:W2:Y:S02]  /*f520*/  @!P1 SYNCS.PHASECHK.TRANS64 P1, [R10+URZ+0x2a830], R9 ;  /* 0x02a830090a0095a7 */ /* 0x000ea4000802007f */
[----:B--2---:R-:W-:Y:S05]  /*f530*/  @!P1 BRA `(.L_x_2218) ;  /* 0xfffffffc00ec9947 */ /* 0x004fea000383ffff */
[----:B------:R-:W-:Y:S05]  /*f540*/  BRA `(.L_x_2217) ;  /* 0xffffff7000907947 */ /* 0x000fea000383ffff */
.L_x_2222:
[----:B01----:R-:W-:-:S04]  /*f550*/  IMAD.U32 R9, RZ, RZ, UR7 ;  /* 0x00000007ff097e24 */ /* 0x003fc8000f8e00ff */
[----:B------:R0:W1:Y:S03]  /*f560*/  SYNCS.PHASECHK.TRANS64.TRYWAIT P1, [R9+URZ+0x2a850], R0 ;  /* 0x02a85000090075a7 */ /* 0x000066000802017f */
[----:B-1----:R-:W-:Y:S05]  /*f570*/  @!P1 NANOSLEEP.SYNCS 0x989680 ;  /* 0x009896800000995d */ /* 0x002fea0003900000 */
[----:B------:R-:W1:Y:S02]  /*f580*/  @!P1 SYNCS.PHASECHK.TRANS64 P1, [R9+URZ+0x2a850], R0 ;  /* 0x02a85000090095a7 */ /* 0x000e64000802007f */
[----:B-1----:R-:W-:Y:S05]  /*f590*/  @!P1 BRA `(.L_x_2222) ;  /* 0xfffffffc00ec9947 */ /* 0x002fea000383ffff */
[----:B------:R-:W-:Y:S05]  /*f5a0*/  BRA `(.L_x_2221) ;  /* 0xffffff7800d87947 */ /* 0x000fea000383ffff */
.L_x_2229:
[----:B-1----:R-:W-:-:S04]  /*f5b0*/  IMAD.U32 R3, RZ, RZ, UR5 ;  /* 0x00000005ff037e24 */ /* 0x002fc8000f8e00ff */
[----:B------:R1:W2:Y:S03]  /*f5c0*/  SYNCS.PHASECHK.TRANS64.TRYWAIT P1, [R3+URZ+0x2a850], R0 ;  /* 0x02a85000030075a7 */ /* 0x0002a6000802017f */
[----:B--2---:R-:W-:Y:S05]  /*f5d0*/  @!P1 NANOSLEEP.SYNCS 0x989680 ;  /* 0x009896800000995d */ /* 0x004fea0003900000 */
[----:B------:R-:W2:Y:S02]  /*f5e0*/  @!P1 SYNCS.PHASECHK.TRANS64 P1, [R3+URZ+0x2a850], R0 ;  /* 0x02a85000030095a7 */ /* 0x000ea4000802007f */
[----:B--2---:R-:W-:Y:S05]  /*f5f0*/  @!P1 BRA `(.L_x_2229) ;  /* 0xfffffffc00ec9947 */ /* 0x004fea000383ffff */
[----:B------:R-:W-:Y:S05]  /*f600*/  BRA `(.L_x_2228) ;  /* 0xffffff9400ec7947 */ /* 0x000fea000383ffff */
.L_x_2260:
[----:B------:R-:W2:Y:S01]  /*f610*/  S2R R18, SR_TID.X ;  /* 0x0000000000127919 */ /* 0x000ea20000002100 */
[----:B------:R-:W-:Y:S01]  /*f620*/  MOV R12, RZ ;  /* 0x000000ff000c7202 */ /* 0x000fe20000000f00 */
        /* <DEDUP_REMOVED lines=8> */
.L_x_2313:
[----:B------:R-:W-:Y:S05]  /*f6b0*/  BRA `(.L_x_2314) ;  /* 0xffffffc800a47947 */ /* 0x000fea000383ffff */
.L_x_2263:
[----:B0-----:R0:W1:Y:S02]  /*f6c0*/  SYNCS.PHASECHK.TRANS64.TRYWAIT P0, [R0+URZ+0x2a840], R3 ;  /* 0x02a84003000075a7 */ /* 0x001064000800017f */
[----:B-1----:R-:W-:Y:S05]  /*f6d0*/  @!P0 NANOSLEEP.SYNCS 0x989680 ;  /* 0x009896800000895d */ /* 0x002fea0003900000 */
[----:B------:R-:W1:Y:S02]  /*f6e0*/  @!P0 SYNCS.PHASECHK.TRANS64 P0, [R0+URZ+0x2a840], R3 ;  /* 0x02a84003000085a7 */ /* 0x000e64000800007f */
[----:B-1----:R-:W-:Y:S05]  /*f6f0*/  @!P0 BRA `(.L_x_2263) ;  /* 0xfffffffc00f08947 */ /* 0x002fea000383ffff */
[----:B------:R-:W-:Y:S05]  /*f700*/  BRA `(.L_x_2315) ;  /* 0xffffffcc00a87947 */ /* 0x000fea000383ffff */
.L_x_2264:
[----:B------:R-:W-:Y:S01]  /*f710*/  BSSY B0, `(.L_x_2316) ;  /* 0x0000008000007945 */ /* 0x000fe20003800000 */
[----:B------:R-:W-:Y:S01]  /*f720*/  IMAD.MOV.U32 R13, RZ, RZ, R6 ;  /* 0x000000ffff0d7224 */ /* 0x000fe200078e0006 */
[----:B------:R-:W-:Y:S01]  /*f730*/  MOV R12, RZ ;  /* 0x000000ff000c7202 */ /* 0x000fe20000000f00 */
[----:B------:R-:W-:Y:S02]  /*f740*/  IMAD.MOV.U32 R11, RZ, RZ, 0x181f ;  /* 0x0000181fff0b7424 */ /* 0x000fe400078e00ff */
[----:B------:R-:W-:-:S07]  /*f750*/  IMAD.MOV.U32 R15, RZ, RZ, -0x1 ;  /* 0xffffffffff0f7424 */ /* 0x000fce00078e00ff */
[----:B------:R-:W-:Y:S05]  /*f760*/  WARPSYNC.COLLECTIVE R15, `(.L_x_2317) ;  /* 0x000000000f087348 */ /* 0x000fea0003c00000 */
[----:B------:R0:W1:Y:S02]  /*f770*/  SHFL.IDX P6, R14, R13, R12, R11 ;  /* 0x0000000c0d0e7389 */ /* 0x00006400000c000b */
[----:B01----:R-:W-:Y:S01]  /*f780*/  ENDCOLLECTIVE ;  /* 0x000000000000791b */ /* 0x003fe20003800000 */
.L_x_2317:
[----:B------:R-:W-:Y:S05]  /*f790*/  BSYNC B0 ;  /* 0x0000000000007941 */ /* 0x000fea0003800000 */
.L_x_2316:
[----:B------:R-:W-:Y:S01]  /*f7a0*/  MOV R13, R4 ;  /* 0x00000004000d7202 */ /* 0x000fe20000000f00 */
[----:B------:R-:W-:Y:S01]  /*f7b0*/  IMAD.MOV.U32 R12, RZ, RZ, RZ ;  /* 0x000000ffff0c7224 */ /* 0x000fe200078e00ff */
[----:B------:R-:W-:Y:S01]  /*f7c0*/  MOV R15, 0xffffffff ;  /* 0xffffffff000f7802 */ /* 0x000fe20000000f00 */
[----:B------:R-:W-:Y:S02]  /*f7d0*/  IMAD.MOV.U32 R11, RZ, RZ, 0x181f ;  /* 0x0000181fff0b7424 */ /* 0x000fe400078e00ff */
[----:B------:R-:W-:Y:S02]  /*f7e0*/  IMAD.MOV.U32 R2, RZ, RZ, R14 ;  /* 0x000000ffff027224 */ /* 0x000fe400078e000e */
[----:B------:R-:W-:-:S07]  /*f7f0*/  @P0 IMAD R9, R5, 0x2, R17 ;  /* 0x0000000205090824 */ /* 0x000fce00078e0211 */
[----:B------:R-:W-:Y:S05]  /*f800*/  WARPSYNC.COLLECTIVE R15, `(.L_x_2318) ;  /* 0x000000000f087348 */ /* 0x000fea0003c00000 */
[----:B------:R0:W1:Y:S02]  /*f810*/  SHFL.IDX P6, R14, R13, R12, R11 ;  /* 0x0000000c0d0e7389 */ /* 0x00006400000c000b */
[----:B01----:R-:W-:Y:S01]  /*f820*/  ENDCOLLECTIVE ;  /* 0x000000000000791b */ /* 0x003fe20003800000 */
.L_x_2318:
[----:B------:R-:W-:Y:S02]  /*f830*/  IMAD.MOV.U32 R13, RZ, RZ, R6 ;  /* 0x000000ffff0d7224 */ /* 0x000fe400078e0006 */
[----:B------:R-:W-:Y:S01]  /*f840*/  IMAD.MOV.U32 R12, RZ, RZ, 0x1 ;  /* 0x00000001ff0c7424 */ /* 0x000fe200078e00ff */
[----:B------:R-:W-:-:S05]  /*f850*/  @P0 LEA R14, P1, R37, R14, 0x1 ;  /* 0x0000000e250e0211 */ /* 0x000fca00078208ff */
[----:B------:R-:W-:Y:S01]  /*f860*/  @P0 IMAD.X R3, RZ, RZ, R2, P1 ;  /* 0x000000ffff030224 */ /* 0x000fe200008e0602 */
[----:B------:R-:W-:-:S07]  /*f870*/  @P0 MOV R2, R14 ;  /* 0x0000000e00020202 */ /* 0x000fce0000000f00 */
[----:B------:R-:W-:Y:S05]  /*f880*/  WARPSYNC.COLLECTIVE R15, `(.L_x_2319) ;  /* 0x000000000f087348 */ /* 0x000fea0003c00000 */
[----:B------:R0:W1:Y:S02]  /*f890*/  SHFL.IDX P6, R14, R13, R12, R11 ;  /* 0x0000000c0d0e7389 */ /* 0x00006400000c000b */
[----:B01----:R-:W-:Y:S01]  /*f8a0*/  ENDCOLLECTIVE ;  /* 0x000000000000791b */ /* 0x003fe20003800000 */
.L_x_2319:
[----:B------:R-:W-:Y:S01]  /*f8b0*/  @!PT LDS RZ, [RZ] ;  /* 0x00000000fffff984 */ /* 0x000fe20000000800 */
[----:B------:R-:W-:Y:S01]  /*f8c0*/  @!PT LDS RZ, [RZ] ;  /* 0x00000000fffff984 */ /* 0x000fe20000000800 */
[----:B------:R-:W-:Y:S01]  /*f8d0*/  @!PT LDS RZ, [RZ] ;  /* 0x00000000fffff984 */ /* 0x000fe20000000800 */
[----:B------:R0:W-:Y:S04]  /*f8e0*/  @P0 LDGSTS.E.BYPASS.LTC128B.128 [R9+0x18400], desc[UR36][R2.64], !P4 ;  /* 0x1840000002090fae */ /* 0x0001e8000e101d64 */
[----:B------:R0:W-:Y:S04]  /*f8f0*/  @P0 LDGSTS.E.BYPASS.LTC128B.128 [R9+0x1b400], desc[UR36][R2.64+0x80], !P3 ;  /* 0x1b40008002090fae */ /* 0x0001e8000d901d64 */
[----:B------:R0:W-:Y:S01]  /*f900*/  @P0 LDGSTS.E.BYPASS.LTC128B.128 [R9+0x1e400], desc[UR36][R2.64+0x100], !P2 ;  /* 0x1e40010002090fae */ /* 0x0001e2000d101d64 */
[----:B------:R-:W-:Y:S01]  /*f910*/  ISETP.GE.AND P0, PT, R7, 0x11, PT ;  /* 0x000000110700780c */ /* 0x000fe20003f06270 */
[----:B------:R-:W-:Y:S01]  /*f920*/  IMAD.MOV.U32 R13, RZ, RZ, R4 ;  /* 0x000000ffff0d7224 */ /* 0x000fe200078e0004 */
[----:B------:R-:W-:-:S11]  /*f930*/  MOV R8, R14 ;  /* 0x0000000e00087202 */ /* 0x000fd60000000f00 */
[----:B0-----:R-:W-:Y:S05]  /*f940*/  WARPSYNC.COLLECTIVE R15, `(.L_x_2320) ;  /* 0x000000000f087348 */ /* 0x001fea0003c00000 */
[----:B------:R1:W2:Y:S02]  /*f950*/  SHFL.IDX P6, R14, R13, R12, R11 ;  /* 0x0000000c0d0e7389 */ /* 0x0002a400000c000b */
[----:B012---:R-:W-:Y:S01]  /*f960*/  ENDCOLLECTIVE ;  /* 0x000000000000791b */ /* 0x007fe20003800000 */
.L_x_2320:
[----:B------:R-:W-:Y:S02]  /*f970*/  @P0 LEA R25, R5, R17, 0x1 ;  /* 0x0000001105190211 */ /* 0x000fe400078e08ff */
[----:B------:R-:W-:Y:S01]  /*f980*/  MOV R13, R6 ;  /* 0x00000006000d7202 */ /* 0x000fe20000000f00 */
[----:B------:R-:W-:Y:S01]  /*f990*/  IMAD.MOV.U32 R12, RZ, RZ, 0x2 ;  /* 0x00000002ff0c7424 */ /* 0x000fe200078e00ff */
[----:B------:R-:W-:-:S05]  /*f9a0*/  @P0 LEA R14, P1, R37, R14, 0x1 ;  /* 0x0000000e250e0211 */ /* 0x000fca00078208ff */
[----:B------:R-:W-:-:S08]  /*f9b0*/  @P0 IMAD.MOV.U32 R2, RZ, RZ, R14 ;  /* 0x000000ffff020224 */ /* 0x000fd000078e000e */
[----:B------:R-:W-:Y:S05]  /*f9c0*/  WARPSYNC.COLLECTIVE R15, `(.L_x_2321) ;  /* 0x000000000f087348 */ /* 0x000fea0003c00000 */
[----:B------:R0:W1:Y:S02]  /*f9d0*/  SHFL.IDX P6, R14, R13, R12, R11 ;  /* 0x0000000c0d0e7389 */ /* 0x00006400000c000b */
[----:B01----:R-:W-:Y:S01]  /*f9e0*/  ENDCOLLECTIVE ;  /* 0x000000000000791b */ /* 0x003fe20003800000 */
.L_x_2321:
[----:B------:R-:W-:-:S04]  /*f9f0*/  @P0 IMAD.X R21, RZ, RZ, R8, P1 ;  /* 0x000000ffff150224 */ /* 0x000fc800008e0608 */
[----:B------:R-:W-:-:S05]  /*fa00*/  @P0 IMAD.MOV.U32 R3, RZ, RZ, R21 ;  /* 0x000000ffff030224 */ /* 0x000fca00078e0015 */
[----:B------:R-:W-:Y:S01]  /*fa10*/  @!PT LDS RZ, [RZ] ;  /* 0x00000000fffff984 */ /* 0x000fe20000000800 */
[----:B------:R-:W-:Y:S01]  /*fa20*/  @!PT LDS RZ, [RZ] ;  /* 0x00000000fffff984 */ /* 0x000fe20000000800 */
[----:B------:R-:W-:Y:S01]  /*fa30*/  @!PT LDS RZ, [RZ] ;  /* 0x00000000fffff984 */ /* 0x000fe20000000800 */
[----:B------:R0:W-:Y:S01]  /*fa40*/  @P0 LDGSTS.E.BYPASS.LTC128B.128 [R25+0x18c00], desc[UR36][R2.64], !P4 ;  /* 0x18c0000002190fae */ /* 0x0001e2000e101d64 */
[----:B------:R-:W-:-:S03]  /*fa50*/  MOV R13, R4 ;  /* 0x00000004000d7202 */ /* 0x000fc60000000f00 */
[----:B------:R0:W-:Y:S04]  /*fa60*/  @P0 LDGSTS.E.BYPASS.LTC128B.128 [R25+0x1bc00], desc[UR36][R2.64+0x80], !P3 ;  /* 0x1bc0008002190fae */ /* 0x0001e8000d901d64 */
[----:B------:R0:W-:Y:S01]  /*fa70*/  @P0 LDGSTS.E.BYPASS.LTC128B.128 [R25+0x1ec00], desc[UR36][R2.64+0x100], !P2 ;  /* 0x1ec0010002190fae */ /* 0x0001e2000d101d64 */
[----:B------:R-:W-:Y:S01]  /*fa80*/  ISETP.GE.AND P0, PT, R7, 0x21, PT ;  /* 0x000000210700780c */ /* 0x000fe20003f06270 */
[----:B------:R-:W-:-:S12]  /*fa90*/  IMAD.MOV.U32 R8, RZ, RZ, R14 ;  /* 0x000000ffff087224 */ /* 0x000fd800078e000e */
[----:B0-----:R-:W-:Y:S05]  /*faa0*/  WARPSYNC.COLLECTIVE R15, `(.L_x_2322) ;  /* 0x000000000f087348 */ /* 0x001fea0003c00000 */
[----:B------:R1:W2:Y:S02]  /*fab0*/  SHFL.IDX P6, R14, R13, R12, R11 ;  /* 0x0000000c0d0e7389 */ /* 0x0002a400000c000b */
[----:B012---:R-:W-:Y:S01]  /*fac0*/  ENDCOLLECTIVE ;  /* 0x000000000000791b */ /* 0x007fe20003800000 */
.L_x_2322:
[----:B------:R-:W-:Y:S02]  /*fad0*/  @P0 IMAD R21, R5, 0x2, R17 ;  /* 0x0000000205150824 */ /* 0x000fe400078e0211 */
        /* <DEDUP_REMOVED lines=8> */
.L_x_2323:
        /* <DEDUP_REMOVED lines=13> */
.L_x_2324:
[----:B------:R-:W-:Y:S02]  /*fc30*/  @P0 IMAD R25, R5, 0x2, R17 ;  /* 0x0000000205190824 */ /* 0x000fe400078e0211 */
[----:B------:R-:W-:Y:S02]  /*fc40*/  IMAD.MOV.U32 R13, RZ, RZ, R6 ;  /* 0x000000ffff0d7224 */ /* 0x000fe400078e0006 */
[----:B------:R-:W-:Y:S01]  /*fc50*/  IMAD.MOV.U32 R12, RZ, RZ, 0x4 ;  /* 0x00000004ff0c7424 */ /* 0x000fe200078e00ff */
[----:B------:R-:W-:-:S04]  /*fc60*/  @P0 LEA R14, P1, R37, R14, 0x1 ;  /* 0x0000000e250e0211 */ /* 0x000fc800078208ff */
[----:B------:R-:W-:Y:S01]  /*fc70*/  @P0 IADD3.X R9, RZ, R8, RZ, P1, !PT ;  /* 0x00000008ff090210 */ /* 0x000fe20000ffe4ff */
[----:B------:R-:W-:-:S08]  /*fc80*/  @P0 IMAD.MOV.U32 R2, RZ, RZ, R14 ;  /* 0x000000ffff020224 */ /* 0x000fd000078e000e */
[----:B------:R-:W-:Y:S05]  /*fc90*/  WARPSYNC.COLLECTIVE R15, `(.L_x_2325) ;  /* 0x000000000f087348 */ /* 0x000fea0003c00000 */
[----:B------:R0:W1:Y:S02]  /*fca0*/  SHFL.IDX P6, R14, R13, R12, R11 ;  /* 0x0000000c0d0e7389 */ /* 0x00006400000c000b */
[----:B01----:R-:W-:Y:S01]  /*fcb0*/  ENDCOLLECTIVE ;  /* 0x000000000000791b */ /* 0x003fe20003800000 */
.L_x_2325:
[----:B------:R-:W-:-:S05]  /*fcc0*/  @P0 MOV R3, R9 ;  /* 0x0000000900030202 */ /* 0x000fca0000000f00 */
[----:B------:R-:W-:Y:S01]  /*fcd0*/  @!PT LDS RZ, [RZ] ;  /* 0x00000000fffff984 */ /* 0x000fe20000000800 */
[----:B------:R-:W-:Y:S01]  /*fce0*/  @!PT LDS RZ, [RZ] ;  /* 0x00000000fffff984 */ /* 0x000fe20000000800 */
[----:B------:R-:W-:Y:S01]  /*fcf0*/  @!PT LDS RZ, [RZ] ;  /* 0x00000000fffff984 */ /* 0x000fe20000000800 */
[----:B------:R0:W-:Y:S04]  /*fd00*/  @P0 LDGSTS.E.BYPASS.LTC128B.128 [R25+0x19c00], desc[UR36][R2.64], !P4 ;  /* 0x19c0000002190fae */ /* 0x0001e8000e101d64 */
[----:B------:R0:W-:Y:S01]  /*fd10*/  @P0 LDGSTS.E.BYPASS.LTC128B.128 [R25+0x1cc00], desc[UR36][R2.64+0x80], !P3 ;  /* 0x1cc0008002190fae */ /* 0x0001e2000d901d64 */
[----:B------:R-:W-:-:S03]  /*fd20*/  IMAD.MOV.U32 R13, RZ, RZ, R4 ;  /* 0x000000ffff0d7224 */ /* 0x000fc600078e0004 */
[----:B------:R0:W-:Y:S01]  /*fd30*/  @P0 LDGSTS.E.BYPASS.LTC128B.128 [R25+0x1fc00], desc[UR36][R2.64+0x100], !P2 ;  /* 0x1fc0010002190fae */ /* 0x0001e2000d101d64 */
[----:B------:R-:W-:Y:S02]  /*fd40*/  ISETP.GE.AND P0, PT, R7, 0x41, PT ;  /* 0x000000410700780c */ /* 0x000fe40003f06270 */
[----:B------:R-:W-:-:S11]  /*fd50*/  MOV R8, R14 ;  /* 0x0000000e00087202 */ /* 0x000fd60000000f00 */
[----:B0-----:R-:W-:Y:S05]  /*fd60*/  WARPSYNC.COLLECTIVE R15, `(.L_x_2326) ;  /* 0x000000000f087348 */ /* 0x001fea0003c00000 */
[----:B------:R1:W2:Y:S02]  /*fd70*/  SHFL.IDX P6, R14, R13, R12, R11 ;  /* 0x0000000c0d0e7389 */ /* 0x0002a400000c000b */
[----:B012---:R-:W-:Y:S01]  /*fd80*/  ENDCOLLECTIVE ;  /* 0x000000000000791b */ /* 0x007fe20003800000 */
.L_x_2326:
        /* <DEDUP_REMOVED lines=8> */
.L_x_2327:
        /* <DEDUP_REMOVED lines=9> */
[----:B------:R-:W-:-:S07]  /*fea0*/  IMAD.MOV.U32 R8, RZ, RZ, R14 ;  /* 0x000000ffff087224 */ /* 0x000fce00078e000e */
[----:B0-----:R-:W-:Y:S05]  /*feb0*/  WARPSYNC.COLLECTIVE R15, `(.L_x_2328) ;  /* 0x000000000f087348 */ /* 0x001fea0003c00000 */
[----:B------:R1:W2:Y:S02]  /*fec0*/  SHFL.IDX P6, R14, R13, R12, R11 ;  /* 0x0000000c0d0e7389 */ /* 0x0002a400000c000b */
[----:B012---:R-:W-:Y:S01]  /*fed0*/  ENDCOLLECTIVE ;  /* 0x000000000000791b */ /* 0x007fe20003800000 */
.L_x_2328:
[----:B------:R-:W-:Y:S05]  /*fee0*/  BRA `(.L_x_2329) ;  /* 0xffffffcc00007947 */ /* 0x000fea000383ffff */
.L_x_2269:
[----:B------:R-:W-:Y:S01]  /*fef0*/  IMAD.MOV.U32 R13, RZ, RZ, R5 ;  /* 0x000000ffff0d7224 */ /* 0x000fe200078e0005 */
[----:B------:R-:W-:Y:S01]  /*ff00*/  MOV R11, 0x181f ;  /* 0x0000181f000b7802 */ /* 0x000fe20000000f00 */
[----:B------:R-:W-:Y:S02]  /*ff10*/  IMAD.MOV.U32 R12, RZ, RZ, RZ ;  /* 0x000000ffff0c7224 */ /* 0x000fe400078e00ff */
[----:B------:R-:W-:Y:S02]  /*ff20*/  IMAD.MOV.U32 R15, RZ, RZ, -0x1 ;  /* 0xffffffffff0f7424 */ /* 0x000fe400078e00ff */
[----:B------:R-:W-:-:S07]  /*ff30*/  IMAD.U32 R3, RZ, RZ, UR44 ;  /* 0x0000002cff037e24 */ /* 0x000fce000f8e00ff */
[----:B------:R-:W-:Y:S05]  /*ff40*/  WARPSYNC.COLLECTIVE R15, `(.L_x_2330) ;  /* 0x000000000f087348 */ /* 0x000fea0003c00000 */
[----:B------:R0:W1:Y:S02]  /*ff50*/  SHFL.IDX P6, R14, R13, R12, R11 ;  /* 0x0000000c0d0e7389 */ /* 0x00006400000c000b */
[----:B01----:R-:W-:Y:S01]  /*ff60*/  ENDCOLLECTIVE ;  /* 0x000000000000791b */ /* 0x003fe20003800000 */
.L_x_2330:
[----:B------:R-:W-:-:S04]  /*ff70*/  IMAD R4, R3, 0x80, R36 ;  /* 0x0000008003047824 */ /* 0x000fc800078e0224 */
[C---:B------:R-:W-:Y:S01]  /*ff80*/  VIADD R6, R4.reuse, 0x10 ;  /* 0x0000001004067836 */ /* 0x040fe20000000000 */
[----:B------:R-:W-:Y:S02]  /*ff90*/  ISETP.GE.AND P0, PT, R4, UR39, PT ;  /* 0x0000002704007c0c */ /* 0x000fe4000bf06270 */
[----:B------:R-:W-:Y:S01]  /*ffa0*/  MOV R13, R0 ;  /* 0x00000000000d7202 */ /* 0x000fe20000000f00 */
[----:B------:R-:W-:-:S10]  /*ffb0*/  IMAD.MOV.U32 R2, RZ, RZ, R14 ;  /* 0x000000ffff027224 */ /* 0x000fd400078e000e */
[----:B------:R-:W-:Y:S05]  /*ffc0*/  WARPSYNC.COLLECTIVE R15, `(.L_x_2331) ;  /* 0x000000000f087348 */ /* 0x000fea0003c00000 */
[----:B------:R0:W1:Y:S02]  /*ffd0*/  SHFL.IDX P6, R14, R13, R12, R11 ;  /* 0x0000000c0d0e7389 */ /* 0x00006400000c000b */
[----:B01----:R-:W-:Y:S01]  /*ffe0*/  ENDCOLLECTIVE ;  /* 0x000000000000791b */ /* 0x003fe20003800000 */
.L_x_2331:
        /* <DEDUP_REMOVED lines=8> */
.L_x_2332:
        /* <DEDUP_REMOVED lines=12> */
.L_x_2333:
[----:B------:R-:W-:Y:S01]  /*10130*/  IMAD.MOV.U32 R13, RZ, RZ, R5 ;  /* 0x000000ffff0d7224 */ /* 0x000fe200078e0005 */
[----:B------:R-:W-:Y:S02]  /*10140*/  MOV R12, 0x2 ;  /* 0x00000002000c7802 */ /* 0x000fe40000000f00 */
[----:B------:R-:W-:-:S05]  /*10150*/  @!P0 LEA R14, P1, R37, R14, 0x1 ;  /* 0x0000000e250e8211 */ /* 0x000fca00078208ff */
[----:B------:R-:W-:-:S08]  /*10160*/  @!P0 IMAD.MOV.U32 R2, RZ, RZ, R14 ;  /* 0x000000ffff028224 */ /* 0x000fd000078e000e */
[----:B------:R-:W-:Y:S05]  /*10170*/  WARPSYNC.COLLECTIVE R15, `(.L_x_2334) ;  /* 0x000000000f087348 */ /* 0x000fea0003c00000 */
[----:B------:R0:W1:Y:S02]  /*10180*/  SHFL.IDX P6, R14, R13, R12, R11 ;  /* 0x0000000c0d0e7389 */ /* 0x00006400000c000b */
[----:B01----:R-:W-:Y:S01]  /*10190*/  ENDCOLLECTIVE ;  /* 0x000000000000791b */ /* 0x003fe20003800000 */
.L_x_2334:
        /* <DEDUP_REMOVED lines=15> */
.L_x_2335:
        /* <DEDUP_REMOVED lines=9> */
.L_x_2336:
        /* <DEDUP_REMOVED lines=13> */
.L_x_2337:
        /* <DEDUP_REMOVED lines=8> */
.L_x_2338:
        /* <DEDUP_REMOVED lines=14> */
.L_x_2339:
[----:B------:R-:W-:Y:S01]  /*10550*/  IMAD.MOV.U32 R13, RZ, RZ, R5 ;  /* 0x000000ffff0d7224 */ /* 0x000fe200078e0005 */
[----:B------:R-:W-:Y:S02]  /*10560*/  MOV R12, 0x5 ;  /* 0x00000005000c7802 */ /* 0x000fe40000000f00 */
[----:B------:R-:W-:-:S05]  /*10570*/  @!P0 LEA R14, P1, R37, R14, 0x1 ;  /* 0x0000000e250e8211 */ /* 0x000fca00078208ff */
[----:B------:R-:W-:-:S08]  /*10580*/  @!P0 IMAD.MOV.U32 R2, RZ, RZ, R14 ;  /* 0x000000ffff028224 */ /* 0x000fd000078e000e */
[----:B------:R-:W-:Y:S05]  /*10590*/  WARPSYNC.COLLECTIVE R15, `(.L_x_2340) ;  /* 0x000000000f087348 */ /* 0x000fea0003c00000 */
[----:B------:R0:W1:Y:S02]  /*105a0*/  SHFL.IDX P6, R14, R13, R12, R11 ;  /* 0x0000000c0d0e7389 */ /* 0x00006400000c000b */
[----:B01----:R-:W-:Y:S01]  /*105b0*/  ENDCOLLECTIVE ;  /* 0x000000000000791b */ /* 0x003fe20003800000 */
.L_x_2340:
        /* <DEDUP_REMOVED lines=15> */
.L_x_2341:
        /* <DEDUP_REMOVED lines=9> */
.L_x_2342:
        /* <DEDUP_REMOVED lines=13> */
.L_x_2343:
        /* <DEDUP_REMOVED lines=8> */
.L_x_2344:
        /* <DEDUP_REMOVED lines=12> */
.L_x_2345:
[----:B------:R-:W-:Y:S05]  /*10950*/  BRA `(.L_x_2346) ;  /* 0xffffffcc00287947 */ /* 0x000fea000383ffff */
.L_x_2272:
[----:B0-----:R0:W1:Y:S02]  /*10960*/  SYNCS.PHASECHK.TRANS64.TRYWAIT P0, [R17+URZ+0x2a820], R0 ;  /* 0x02a82000110075a7 */ /* 0x001064000800017f */
[----:B-1----:R-:W-:Y:S05]  /*10970*/  @!P0 NANOSLEEP.SYNCS 0x989680 ;  /* 0x009896800000895d */ /* 0x002fea0003900000 */
[----:B------:R-:W1:Y:S02]  /*10980*/  @!P0 SYNCS.PHASECHK.TRANS64 P0, [R17+URZ+0x2a820], R0 ;  /* 0x02a82000110085a7 */ /* 0x000e64000800007f */
[----:B-1----:R-:W-:Y:S05]  /*10990*/  @!P0 BRA `(.L_x_2272) ;  /* 0xfffffffc00f08947 */ /* 0x002fea000383ffff */
[----:B------:R-:W-:Y:S05]  /*109a0*/  BRA `(.L_x_2347) ;  /* 0xffffffcc008c7947 */ /* 0x000fea000383ffff */
.L_x_2276:
[----:B0-----:R0:W1:Y:S02]  /*109b0*/  SYNCS.PHASECHK.TRANS64.TRYWAIT P0, [R6+URZ+0x2a840], R3 ;  /* 0x02a84003060075a7 */ /* 0x001064000800017f */
[----:B-1----:R-:W-:Y:S05]  /*109c0*/  @!P0 NANOSLEEP.SYNCS 0x989680 ;  /* 0x009896800000895d */ /* 0x002fea0003900000 */
[----:B------:R-:W1:Y:S02]  /*109d0*/  @!P0 SYNCS.PHASECHK.TRANS64 P0, [R6+URZ+0x2a840], R3 ;  /* 0x02a84003060085a7 */ /* 0x000e64000800007f */
[----:B-1----:R-:W-:Y:S05]  /*109e0*/  @!P0 BRA `(.L_x_2276) ;  /* 0xfffffffc00f08947 */ /* 0x002fea000383ffff */
[----:B------:R-:W-:Y:S05]  /*109f0*/  BRA `(.L_x_2348) ;  /* 0xffffffd000507947 */ /* 0x000fea000383ffff */
.L_x_2277:
[----:B------:R-:W-:Y:S01]  /*10a00*/  BSSY B1, `(.L_x_2349) ;  /* 0x0000008000017945 */ /* 0x000fe20003800000 */
[----:B------:R-:W-:Y:S01]  /*10a10*/  MOV R13, R10 ;  /* 0x0000000a000d7202 */ /* 0x000fe20000000f00 */
[----:B------:R-:W-:Y:S01]  /*10a20*/  IMAD.MOV.U32 R12, RZ, RZ, RZ ;  /* 0x000000ffff0c7224 */ /* 0x000fe200078e00ff */
[----:B------:R-:W-:Y:S01]  /*10a30*/  MOV R15, 0xffffffff ;  /* 0xffffffff000f7802 */ /* 0x000fe20000000f00 */
[----:B------:R-:W-:-:S07]  /*10a40*/  IMAD.MOV.U32 R11, RZ, RZ, 0x181f ;  /* 0x0000181fff0b7424 */ /* 0x000fce00078e00ff */
[----:B------:R-:W-:Y:S05]  /*10a50*/  WARPSYNC.COLLECTIVE R15, `(.L_x_2350) ;  /* 0x000000000f087348 */ /* 0x000fea0003c00000 */
[----:B------:R0:W1:Y:S02]  /*10a60*/  SHFL.IDX P6, R14, R13, R12, R11 ;  /* 0x0000000c0d0e7389 */ /* 0x00006400000c000b */
[----:B01----:R-:W-:Y:S01]  /*10a70*/  ENDCOLLECTIVE ;  /* 0x000000000000791b */ /* 0x003fe20003800000 */
.L_x_2350:
[----:B------:R-:W-:Y:S05]  /*10a80*/  BSYNC B1 ;  /* 0x0000000000017941 */ /* 0x000fea0003800000 */
.L_x_2349:
[----:B------:R-:W-:Y:S01]  /*10a90*/  IMAD.MOV.U32 R13, RZ, RZ, R7 ;  /* 0x000000ffff0d7224 */ /* 0x000fe200078e0007 */
[----:B------:R-:W-:Y:S01]  /*10aa0*/  MOV R12, RZ ;  /* 0x000000ff000c7202 */ /* 0x000fe20000000f00 */
[----:B------:R-:W-:Y:S01]  /*10ab0*/  IMAD.MOV.U32 R11, RZ, RZ, 0x181f ;  /* 0x0000181fff0b7424 */ /* 0x000fe200078e00ff */
[----:B------:R-:W-:Y:S01]  /*10ac0*/  SHF.L.U32 R5, R37, 0x1, RZ ;  /* 0x0000000125057819 */ /* 0x000fe200000006ff */
[----:B------:R-:W-:Y:S02]  /*10ad0*/  IMAD.MOV.U32 R15, RZ, RZ, -0x1 ;  /* 0xffffffffff0f7424 */ /* 0x000fe400078e00ff */
[----:B------:R-:W-:Y:S02]  /*10ae0*/  IMAD.MOV.U32 R3, RZ, RZ, R14 ;  /* 0x000000ffff037224 */ /* 0x000fe400078e000e */
[----:B------:R-:W-:-:S07]  /*10af0*/  IMAD R8, R8, 0x2, R17 ;  /* 0x0000000208087824 */ /* 0x000fce00078e0211 */
[----:B------:R-:W-:Y:S05]  /*10b00*/  WARPSYNC.COLLECTIVE R15, `(.L_x_2351) ;  /* 0x000000000f087348 */ /* 0x000fea0003c00000 */
[----:B------:R0:W1:Y:S02]  /*10b10*/  SHFL.IDX P6, R14, R13, R12, R11 ;  /* 0x0000000c0d0e7389 */ /* 0x00006400000c000b */
[----:B01----:R-:W-:Y:S01]  /*10b20*/  ENDCOLLECTIVE ;  /* 0x000000000000791b */ /* 0x003fe20003800000 */
.L_x_2351:
[----:B------:R-:W-:Y:S01]  /*10b30*/  MOV R13, R10 ;  /* 0x0000000a000d7202 */ /* 0x000fe20000000f00 */
[----:B------:R-:W-:Y:S01]  /*10b40*/  IMAD.MOV.U32 R12, RZ, RZ, 0x1 ;  /* 0x00000001ff0c7424 */ /* 0x000fe200078e00ff */
[----:B------:R-:W-:-:S13]  /*10b50*/  IADD3 R2, P0, R14, R5, RZ ;  /* 0x000000050e027210 */ /* 0x000fda0007f1e0ff */
[----:B------:R-:W-:Y:S05]  /*10b60*/  WARPSYNC.COLLECTIVE R15, `(.L_x_2352) ;  /* 0x000000000f087348 */ /* 0x000fea0003c00000 */
[----:B------:R0:W1:Y:S02]  /*10b70*/  SHFL.IDX P6, R14, R13, R12, R11 ;  /* 0x0000000c0d0e7389 */ /* 0x00006400000c000b */
[----:B01----:R-:W-:Y:S01]  /*10b80*/  ENDCOLLECTIVE ;  /* 0x000000000000791b */ /* 0x003fe20003800000 */
.L_x_2352:
        /* <DEDUP_REMOVED lines=12> */
.L_x_2353:
[----:B------:R-:W-:Y:S01]  /*10c50*/  IMAD.MOV.U32 R13, RZ, RZ, R10 ;  /* 0x000000ffff0d7224 */ /* 0x000fe200078e000a */
[----:B------:R-:W-:Y:S02]  /*10c60*/  MOV R12, 0x2 ;  /* 0x00000002000c7802 */ /* 0x000fe40000000f00 */
[----:B------:R-:W-:-:S13]  /*10c70*/  IADD3 R2, P0, R14, R5, RZ ;  /* 0x000000050e027210 */ /* 0x000fda0007f1e0ff */
[----:B------:R-:W-:Y:S05]  /*10c80*/  WARPSYNC.COLLECTIVE R15, `(.L_x_2354) ;  /* 0x000000000f087348 */ /* 0x000fea0003c00000 */
[----:B------:R0:W1:Y:S02]  /*10c90*/  SHFL.IDX P6, R14, R13, R12, R11 ;  /* 0x0000000c0d0e7389 */ /* 0x00006400000c000b */
[----:B01----:R-:W-:Y:S01]  /*10ca0*/  ENDCOLLECTIVE ;  /* 0x000000000000791b */ /* 0x003fe20003800000 */
.L_x_2354:
        /* <DEDUP_REMOVED lines=12> */
.L_x_2355:
[----:B------:R-:W-:Y:S02]  /*10d70*/  IMAD.MOV.U32 R13, RZ, RZ, R10 ;  /* 0x000000ffff0d7224 */ /* 0x000fe400078e000a */
[----:B------:R-:W-:Y:S01]  /*10d80*/  IMAD.MOV.U32 R12, RZ, RZ, 0x3 ;  /* 0x00000003ff0c7424 */ /* 0x000fe200078e00ff */
[----:B------:R-:W-:-:S13]  /*10d90*/  IADD3 R2, P0, R14, R5, RZ ;  /* 0x000000050e027210 */ /* 0x000fda0007f1e0ff */
[----:B------:R-:W-:Y:S05]  /*10da0*/  WARPSYNC.COLLECTIVE R15, `(.L_x_2356) ;  /* 0x000000000f087348 */ /* 0x000fea0003c00000 */
[----:B------:R0:W1:Y:S02]  /*10db0*/  SHFL.IDX P6, R14, R13, R12, R11 ;  /* 0x0000000c0d0e7389 */ /* 0x00006400000c000b */
[----:B01----:R-:W-:Y:S01]  /*10dc0*/  ENDCOLLECTIVE ;  /* 0x000000000000791b */ /* 0x003fe20003800000 */
.L_x_2356:
        /* <DEDUP_REMOVED lines=12> */
.L_x_2357:
[----:B------:R-:W-:Y:S01]  /*10e90*/  MOV R13, R10 ;  /* 0x0000000a000d7202 */ /* 0x000fe20000000f00 */
[----:B------:R-:W-:Y:S01]  /*10ea0*/  IMAD.MOV.U32 R12, RZ, RZ, 0x4 ;  /* 0x00000004ff0c7424 */ /* 0x000fe200078e00ff */
[----:B------:R-:W-:-:S13]  /*10eb0*/  IADD3 R2, P0, R14, R5, RZ ;  /* 0x000000050e027210 */ /* 0x000fda0007f1e0ff */
[----:B------:R-:W-:Y:S05]  /*10ec0*/  WARPSYNC.COLLECTIVE R15, `(.L_x_2358) ;  /* 0x000000000f087348 */ /* 0x000fea0003c00000 */
[----:B------:R0:W1:Y:S02]  /*10ed0*/  SHFL.IDX P6, R14, R13, R12, R11 ;  /* 0x0000000c0d0e7389 */ /* 0x00006400000c000b */
[----:B01----:R-:W-:Y:S01]  /*10ee0*/  ENDCOLLECTIVE ;  /* 0x000000000000791b */ /* 0x003fe20003800000 */
.L_x_2358:
        /* <DEDUP_REMOVED lines=12> */
.L_x_2359:
[----:B------:R-:W-:Y:S01]  /*10fb0*/  IMAD.MOV.U32 R13, RZ, RZ, R10 ;  /* 0x000000ffff0d7224 */ /* 0x000fe200078e000a */
[----:B------:R-:W-:Y:S02]  /*10fc0*/  MOV R12, 0x5 ;  /* 0x00000005000c7802 */ /* 0x000fe40000000f00 */
[----:B------:R-:W-:-:S13]  /*10fd0*/  IADD3 R2, P0, R14, R5, RZ ;  /* 0x000000050e027210 */ /* 0x000fda0007f1e0ff */
[----:B------:R-:W-:Y:S05]  /*10fe0*/  WARPSYNC.COLLECTIVE R15, `(.L_x_2360) ;  /* 0x000000000f087348 */ /* 0x000fea0003c00000 */
[----:B------:R0:W1:Y:S02]  /*10ff0*/  SHFL.IDX P6, R14, R13, R12, R11 ;  /* 0x0000000c0d0e7389 */ /* 0x00006400000c000b */
[----:B01----:R-:W-:Y:S01]  /*11000*/  ENDCOLLECTIVE ;  /* 0x000000000000791b */ /* 0x003fe20003800000 */
.L_x_2360:
        /* <DEDUP_REMOVED lines=12> */
.L_x_2361:
[----:B------:R-:W-:Y:S05]  /*110d0*/  BRA `(.L_x_2362) ;  /* 0xffffffcc00a07947 */ /* 0x000fea000383ffff */
.L_x_2282:
[----:B0-----:R0:W1:Y:S02]  /*110e0*/  SYNCS.PHASECHK.TRANS64.TRYWAIT P0, [R6+URZ+0x2a860], R3 ;  /* 0x02a86003060075a7 */ /* 0x001064000800017f */
[----:B-1----:R-:W-:Y:S05]  /*110f0*/  @!P0 NANOSLEEP.SYNCS 0x989680 ;  /* 0x009896800000895d */ /* 0x002fea0003900000 */
[----:B------:R-:W1:Y:S02]  /*11100*/  @!P0 SYNCS.PHASECHK.TRANS64 P0, [R6+URZ+0x2a860], R3 ;  /* 0x02a86003060085a7 */ /* 0x000e64000800007f */
[----:B-1----:R-:W-:Y:S05]  /*11110*/  @!P0 BRA `(.L_x_2282) ;  /* 0xfffffffc00f08947 */ /* 0x002fea000383ffff */
[----:B------:R-:W-:Y:S05]  /*11120*/  BRA `(.L_x_2363) ;  /* 0xffffffd000007947 */ /* 0x000fea000383ffff */
.L_x_2283:
        /* <DEDUP_REMOVED lines=8> */
.L_x_2365:
[----:B------:R-:W-:Y:S05]  /*111b0*/  BSYNC B1 ;  /* 0x0000000000017941 */ /* 0x000fea0003800000 */
.L_x_2364:
[----:B------:R-:W-:Y:S01]  /*111c0*/  IMAD.MOV.U32 R13, RZ, RZ, R18 ;  /* 0x000000ffff0d7224 */ /* 0x000fe200078e0012 */
[----:B------:R-:W-:Y:S01]  /*111d0*/  MOV R12, RZ ;  /* 0x000000ff000c7202 */ /* 0x000fe20000000f00 */
[----:B------:R-:W-:Y:S02]  /*111e0*/  IMAD.MOV.U32 R11, RZ, RZ, 0x181f ;  /* 0x0000181fff0b7424 */ /* 0x000fe400078e00ff */
[----:B------:R-:W-:Y:S02]  /*111f0*/  IMAD.MOV.U32 R15, RZ, RZ, -0x1 ;  /* 0xffffffffff0f7424 */ /* 0x000fe400078e00ff */
[----:B------:R-:W-:Y:S02]  /*11200*/  IMAD.MOV.U32 R3, RZ, RZ, R14 ;  /* 0x000000ffff037224 */ /* 0x000fe400078e000e */
[----:B------:R-:W-:-:S07]  /*11210*/  IMAD R7, R7, 0x2, R17 ;  /* 0x0000000207077824 */ /* 0x000fce00078e0211 */
[----:B------:R-:W-:Y:S05]  /*11220*/  WARPSYNC.COLLECTIVE R15, `(.L_x_2366) ;  /* 0x000000000f087348 */ /* 0x000fea0003c00000 */
[----:B------:R0:W1:Y:S02]  /*11230*/  SHFL.IDX P6, R14, R13, R12, R11 ;  /* 0x0000000c0d0e7389 */ /* 0x00006400000c000b */
[----:B01----:R-:W-:Y:S01]  /*11240*/  ENDCOLLECTIVE ;  /* 0x000000000000791b */ /* 0x003fe20003800000 */
.L_x_2366:
[----:B------:R-:W-:Y:S01]  /*11250*/  IMAD.MOV.U32 R13, RZ, RZ, R19 ;  /* 0x000000ffff0d7224 */ /* 0x000fe200078e0013 */
[----:B------:R-:W-:Y:S02]  /*11260*/  MOV R12, 0x1 ;  /* 0x00000001000c7802 */ /* 0x000fe40000000f00 */
[----:B------:R-:W-:-:S13]  /*11270*/  IADD3 R2, P0, R14, R5, RZ ;  /* 0x000000050e027210 */ /* 0x000fda0007f1e0ff */
[----:B------:R-:W-:Y:S05]  /*11280*/  WARPSYNC.COLLECTIVE R15, `(.L_x_2367) ;  /* 0x000000000f087348 */ /* 0x000fea0003c00000 */
[----:B------:R0:W1:Y:S02]  /*11290*/  SHFL.IDX P6, R14, R13, R12, R11 ;  /* 0x0000000c0d0e7389 */ /* 0x00006400000c000b */
[----:B01----:R-:W-:Y:S01]  /*112a0*/  ENDCOLLECTIVE ;  /* 0x000000000000791b */ /* 0x003fe20003800000 */
.L_x_2367:
        /* <DEDUP_REMOVED lines=13> */
.L_x_2368:
[----:B------:R-:W-:Y:S02]  /*11380*/  IMAD.MOV.U32 R13, RZ, RZ, R19 ;  /* 0x000000ffff0d7224 */ /* 0x000fe400078e0013 */
[----:B------:R-:W-:Y:S01]  /*11390*/  IMAD.MOV.U32 R12, RZ, RZ, 0x2 ;  /* 0x00000002ff0c7424 */ /* 0x000fe200078e00ff */
[----:B------:R-:W-:-:S13]  /*113a0*/  IADD3 R2, P0, R14, R5, RZ ;  /* 0x000000050e027210 */ /* 0x000fda0007f1e0ff */
[----:B------:R-:W-:Y:S05]  /*113b0*/  WARPSYNC.COLLECTIVE R15, `(.L_x_2369) ;  /* 0x000000000f087348 */ /* 0x000fea0003c00000 */
[----:B------:R0:W1:Y:S02]  /*113c0*/  SHFL.IDX P6, R14, R13, R12, R11 ;  /* 0x0000000c0d0e7389 */ /* 0x00006400000c000b */
[----:B01----:R-:W-:Y:S01]  /*113d0*/  ENDCOLLECTIVE ;  /* 0x000000000000791b */ /* 0x003fe20003800000 */
.L_x_2369:
        /* <DEDUP_REMOVED lines=13> */
.L_x_2370:
[----:B------:R-:W-:Y:S01]  /*114b0*/  MOV R13, R19 ;  /* 0x00000013000d7202 */ /* 0x000fe20000000f00 */
[----:B------:R-:W-:Y:S01]  /*114c0*/  IMAD.MOV.U32 R12, RZ, RZ, 0x3 ;  /* 0x00000003ff0c7424 */ /* 0x000fe200078e00ff */
[----:B------:R-:W-:-:S13]  /*114d0*/  IADD3 R2, P0, R14, R5, RZ ;  /* 0x000000050e027210 */ /* 0x000fda0007f1e0ff */
[----:B------:R-:W-:Y:S05]  /*114e0*/  WARPSYNC.COLLECTIVE R15, `(.L_x_2371) ;  /* 0x000000000f087348 */ /* 0x000fea0003c00000 */
[----:B------:R0:W1:Y:S02]  /*114f0*/  SHFL.IDX P6, R14, R13, R12, R11 ;  /* 0x0000000c0d0e7389 */ /* 0x00006400000c000b */
[----:B01----:R-:W-:Y:S01]  /*11500*/  ENDCOLLECTIVE ;  /* 0x000000000000791b */ /* 0x003fe20003800000 */
.L_x_2371:
        /* <DEDUP_REMOVED lines=13> */
.L_x_2372:
[----:B------:R-:W-:Y:S01]  /*115e0*/  IMAD.MOV.U32 R13, RZ, RZ, R19 ;  /* 0x000000ffff0d7224 */ /* 0x000fe200078e0013 */
[----:B------:R-:W-:Y:S02]  /*115f0*/  MOV R12, 0x4 ;  /* 0x00000004000c7802 */ /* 0x000fe40000000f00 */
[----:B------:R-:W-:-:S13]  /*11600*/  IADD3 R2, P0, R14, R5, RZ ;  /* 0x000000050e027210 */ /* 0x000fda0007f1e0ff */
[----:B------:R-:W-:Y:S05]  /*11610*/  WARPSYNC.COLLECTIVE R15, `(.L_x_2373) ;  /* 0x000000000f087348 */ /* 0x000fea0003c00000 */
[----:B------:R0:W1:Y:S02]  /*11620*/  SHFL.IDX P6, R14, R13, R12, R11 ;  /* 0x0000000c0d0e7389 */ /* 0x00006400000c000b */
[----:B01----:R-:W-:Y:S01]  /*11630*/  ENDCOLLECTIVE ;  /* 0x000000000000791b */ /* 0x003fe20003800000 */
.L_x_2373:
        /* <DEDUP_REMOVED lines=13> */
.L_x_2374:
[----:B------:R-:W-:Y:S02]  /*11710*/  IMAD.MOV.U32 R13, RZ, RZ, R19 ;  /* 0x000000ffff0d7224 */ /* 0x000fe400078e0013 */
[----:B------:R-:W-:Y:S01]  /*11720*/  IMAD.MOV.U32 R12, RZ, RZ, 0x5 ;  /* 0x00000005ff0c7424 */ /* 0x000fe200078e00ff */
[----:B------:R-:W-:-:S13]  /*11730*/  IADD3 R2, P0, R14, R5, RZ ;  /* 0x000000050e027210 */ /* 0x000fda0007f1e0ff */
[----:B------:R-:W-:Y:S05]  /*11740*/  WARPSYNC.COLLECTIVE R15, `(.L_x_2375) ;  /* 0x000000000f087348 */ /* 0x000fea0003c00000 */
[----:B------:R0:W1:Y:S02]  /*11750*/  SHFL.IDX P6, R14, R13, R12, R11 ;  /* 0x0000000c0d0e7389 */ /* 0x00006400000c000b */
[----:B01----:R-:W-:Y:S01]  /*11760*/  ENDCOLLECTIVE ;  /* 0x000000000000791b */ /* 0x003fe20003800000 */
.L_x_2375:
        /* <DEDUP_REMOVED lines=12> */
.L_x_2376:
[----:B------:R-:W-:Y:S01]  /*11830*/  @!PT LDS RZ, [RZ] ;  /* 0x00000000fffff984 */ /* 0x000fe20000000800 */
[----:B------:R-:W-:Y:S01]  /*11840*/  @!PT LDS RZ, [RZ] ;  /* 0x00000000fffff984 */ /* 0x000fe20000000800 */
[----:B------:R-:W-:Y:S01]  /*11850*/  @!PT LDS RZ, [RZ] ;  /* 0x00000000fffff984 */ /* 0x000fe20000000800 */
[----:B------:R0:W-:Y:S01]  /*11860*/  LDGSTS.E.BYPASS.LTC128B.128 [R7+0x5400], desc[UR36][R2.64+0x80], !P0 ;  /* 0x0540008002077fae */ /* 0x0001e2000c101d64 */
[----:B------:R-:W-:Y:S05]  /*11870*/  BRA `(.L_x_2377) ;  /* 0xffffffc800fc7947 */ /* 0x000fea000383ffff */
.L_x_2291:
[----:B0-----:R0:W1:Y:S02]  /*11880*/  SYNCS.PHASECHK.TRANS64.TRYWAIT P0, [R4+URZ+0x2a860], R3 ;  /* 0x02a86003040075a7 */ /* 0x001064000800017f */
[----:B-1----:R-:W-:Y:S05]  /*11890*/  @!P0 NANOSLEEP.SYNCS 0x989680 ;  /* 0x009896800000895d */ /* 0x002fea0003900000 */
[----:B------:R-:W1:Y:S02]  /*118a0*/  @!P0 SYNCS.PHASECHK.TRANS64 P0, [R4+URZ+0x2a860], R3 ;  /* 0x02a86003040085a7 */ /* 0x000e64000800007f */
[----:B-1----:R-:W-:Y:S05]  /*118b0*/  @!P0 BRA `(.L_x_2291) ;  /* 0xfffffffc00f08947 */ /* 0x002fea000383ffff */
[----:B------:R-:W-:Y:S05]  /*118c0*/  BRA `(.L_x_2378) ;  /* 0xffffffd000207947 */ /* 0x000fea000383ffff */
.L_x_2292:
[----:B------:R-:W-:Y:S01]  /*118d0*/  BSSY B0, `(.L_x_2379) ;  /* 0x0000008000007945 */ /* 0x000fe20003800000 */
[----:B------:R-:W-:Y:S01]  /*118e0*/  IMAD.MOV.U32 R13, RZ, RZ, R19 ;  /* 0x000000ffff0d7224 */ /* 0x000fe200078e0013 */
[----:B------:R-:W-:Y:S01]  /*118f0*/  MOV R12, RZ ;  /* 0x000000ff000c7202 */ /* 0x000fe20000000f00 */
[----:B------:R-:W-:Y:S02]  /*11900*/  IMAD.MOV.U32 R11, RZ, RZ, 0x181f ;  /* 0x0000181fff0b7424 */ /* 0x000fe400078e00ff */
[----:B------:R-:W-:-:S07]  /*11910*/  IMAD.MOV.U32 R15, RZ, RZ, -0x1 ;  /* 0xffffffffff0f7424 */ /* 0x000fce00078e00ff */
[----:B0-----:R-:W-:Y:S05]  /*11920*/  WARPSYNC.COLLECTIVE R15, `(.L_x_2380) ;  /* 0x000000000f087348 */ /* 0x001fea0003c00000 */
[----:B------:R1:W2:Y:S02]  /*11930*/  SHFL.IDX P6, R14, R13, R12, R11 ;  /* 0x0000000c0d0e7389 */ /* 0x0002a400000c000b */
[----:B012---:R-:W-:Y:S01]  /*11940*/  ENDCOLLECTIVE ;  /* 0x000000000000791b */ /* 0x007fe20003800000 */
.L_x_2380:
[----:B------:R-:W-:Y:S05]  /*11950*/  BSYNC B0 ;  /* 0x0000000000007941 */ /* 0x000fea0003800000 */
.L_x_2379:
[----:B------:R-:W-:Y:S01]  /*11960*/  IMAD.MOV.U32 R13, RZ, RZ, R18 ;  /* 0x000000ffff0d7224 */ /* 0x000fe200078e0012 */
[----:B------:R-:W-:Y:S01]  /*11970*/  MOV R11, 0x181f ;  /* 0x0000181f000b7802 */ /* 0x000fe20000000f00 */
[----:B------:R-:W-:Y:S01]  /*11980*/  IMAD.MOV.U32 R12, RZ, RZ, RZ ;  /* 0x000000ffff0c7224 */ /* 0x000fe200078e00ff */
[----:B------:R-:W-:Y:S01]  /*11990*/  MOV R0, R14 ;  /* 0x0000000e00007202 */ /* 0x000fe20000000f00 */
[----:B------:R-:W-:Y:S02]  /*119a0*/  IMAD.MOV.U32 R15, RZ, RZ, -0x1 ;  /* 0xffffffffff0f7424 */ /* 0x000fe400078e00ff */
[----:B------:R-:W-:-:S07]  /*119b0*/  IMAD.SHL.U32 R6, R37, 0x2, RZ ;  /* 0x0000000225067824 */ /* 0x000fce00078e00ff */
[----:B------:R-:W-:Y:S05]  /*119c0*/  WARPSYNC.COLLECTIVE R15, `(.L_x_2381) ;  /* 0x000000000f087348 */ /* 0x000fea0003c00000 */
[----:B------:R0:W1:Y:S02]  /*119d0*/  SHFL.IDX P6, R14, R13, R12, R11 ;  /* 0x0000000c0d0e7389 */ /* 0x00006400000c000b */
[----:B01----:R-:W-:Y:S01]  /*119e0*/  ENDCOLLECTIVE ;  /* 0x000000000000791b */ /* 0x003fe20003800000 */
.L_x_2381:
[----:B------:R-:W-:Y:S01]  /*119f0*/  IMAD.MOV.U32 R13, RZ, RZ, R19 ;  /* 0x000000ffff0d7224 */ /* 0x000fe200078e0013 */
[----:B------:R-:W-:Y:S02]  /*11a00*/  MOV R12, 0x1 ;  /* 0x00000001000c7802 */ /* 0x000fe40000000f00 */
[----:B------:R-:W-:-:S13]  /*11a10*/  IADD3 R2, P0, R14, R6, RZ ;  /* 0x000000060e027210 */ /* 0x000fda0007f1e0ff */
[----:B------:R-:W-:Y:S05]  /*11a20*/  WARPSYNC.COLLECTIVE R15, `(.L_x_2382) ;  /* 0x000000000f087348 */ /* 0x000fea0003c00000 */
[----:B------:R0:W1:Y:S02]  /*11a30*/  SHFL.IDX P6, R14, R13, R12, R11 ;  /* 0x0000000c0d0e7389 */ /* 0x00006400000c000b */
[----:B01----:R-:W-:Y:S01]  /*11a40*/  ENDCOLLECTIVE ;  /* 0x000000000000791b */ /* 0x003fe20003800000 */
.L_x_2382:
[----:B------:R-:W-:Y:S01]  /*11a50*/  IADD3.X R3, RZ, R0, RZ, P0, !PT ;  /* 0x00000000ff037210 */ /* 0x000fe200007fe4ff */
[----:B------:R-:W-:Y:S01]  /*11a60*/  IMAD R0, R8, 0x2, R17 ;  /* 0x0000000208007824 */ /* 0x000fe200078e0211 */
        /* <DEDUP_REMOVED lines=11> */
.L_x_2383:
        /* <DEDUP_REMOVED lines=10> */
.L_x_2384:
        /* <DEDUP_REMOVED lines=12> */
.L_x_2385:
        /* <DEDUP_REMOVED lines=10> */
.L_x_2386:
        /* <DEDUP_REMOVED lines=12> */
.L_x_2387:
        /* <DEDUP_REMOVED lines=10> */
.L_x_2388:
        /* <DEDUP_REMOVED lines=12> */
.L_x_2389:
        /* <DEDUP_REMOVED lines=10> */
.L_x_2390:
        /* <DEDUP_REMOVED lines=12> */
.L_x_2391:
[----:B------:R-:W-:Y:S01]  /*120a0*/  @!PT LDS RZ, [RZ] ;  /* 0x00000000fffff984 */ /* 0x000fe20000000800 */
[----:B------:R-:W-:Y:S01]  /*120b0*/  @!PT LDS RZ, [RZ] ;  /* 0x00000000fffff984 */ /* 0x000fe20000000800 */
[----:B------:R-:W-:Y:S01]  /*120c0*/  @!PT LDS RZ, [RZ] ;  /* 0x00000000fffff984 */ /* 0x000fe20000000800 */
[----:B------:R1:W-:Y:S01]  /*120d0*/  LDGSTS.E.BYPASS.LTC128B.128 [R0+0x5400], desc[UR36][R2.64+0x80], !P0 ;  /* 0x0540008002007fae */ /* 0x0003e2000c101d64 */
[----:B------:R-:W-:Y:S05]  /*120e0*/  BRA `(.L_x_2392) ;  /* 0xffffffc800e47947 */ /* 0x000fea000383ffff */
.L_x_2297:
[----:B------:R-:W-:Y:S01]  /*120f0*/  BSSY B0, `(.L_x_2393) ;  /* 0x0000008000007945 */ /* 0x000fe20003800000 */
[----:B------:R-:W-:Y:S01]  /*12100*/  IMAD.MOV.U32 R13, RZ, RZ, R34 ;  /* 0x000000ffff0d7224 */ /* 0x000fe200078e0022 */
[----:B------:R-:W-:Y:S01]  /*12110*/  MOV R12, RZ ;  /* 0x000000ff000c7202 */ /* 0x000fe20000000f00 */
[----:B------:R-:W-:Y:S02]  /*12120*/  IMAD.MOV.U32 R11, RZ, RZ, 0x1f ;  /* 0x0000001fff0b7424 */ /* 0x000fe400078e00ff */
[----:B------:R-:W-:-:S07]  /*12130*/  IMAD.MOV.U32 R15, RZ, RZ, -0x1 ;  /* 0xffffffffff0f7424 */ /* 0x000fce00078e00ff */
[----:B-----5:R-:W-:Y:S05]  /*12140*/  WARPSYNC.COLLECTIVE R15, `(.L_x_2394) ;  /* 0x000000000f087348 */ /* 0x020fea0003c00000 */
[----:B------:R0:W1:Y:S02]  /*12150*/  SHFL.IDX P6, R14, R13, R12, R11 ;  /* 0x0000000c0d0e7389 */ /* 0x00006400000c000b */
[----:B01---5:R-:W-:Y:S01]  /*12160*/  ENDCOLLECTIVE ;  /* 0x000000000000791b */ /* 0x023fe20003800000 */
.L_x_2394:
[----:B------:R-:W-:Y:S05]  /*12170*/  BSYNC B0 ;  /* 0x0000000000007941 */ /* 0x000fea0003800000 */
.L_x_2393:
[----:B------:R-:W-:Y:S05]  /*12180*/  BRA `(.L_x_2395) ;  /* 0xffffffcc00687947 */ /* 0x000fea000383ffff */
.L_x_2300:
[----:B-1----:R1:W2:Y:S02]  /*12190*/  SYNCS.PHASECHK.TRANS64.TRYWAIT P0, [R4+URZ+0x2a820], R0 ;  /* 0x02a82000040075a7 */ /* 0x0022a4000800017f */
[----:B--2---:R-:W-:Y:S05]  /*121a0*/  @!P0 NANOSLEEP.SYNCS 0x989680 ;  /* 0x009896800000895d */ /* 0x004fea0003900000 */
[----:B------:R-:W2:Y:S02]  /*121b0*/  @!P0 SYNCS.PHASECHK.TRANS64 P0, [R4+URZ+0x2a820], R0 ;  /* 0x02a82000040085a7 */ /* 0x000ea4000800007f */
[----:B--2---:R-:W-:Y:S05]  /*121c0*/  @!P0 BRA `(.L_x_2300) ;  /* 0xfffffffc00f08947 */ /* 0x004fea000383ffff */
[----:B------:R-:W-:Y:S05]  /*121d0*/  BRA `(.L_x_2396) ;  /* 0xffffffcc00b07947 */ /* 0x000fea000383ffff */
.L_x_2301:
[----:B------:R-:W2:Y:S01]  /*121e0*/  S2R R2, SR_TID.X ;  /* 0x0000000000027919 */ /* 0x000ea20000002100 */
[----:B------:R-:W-:Y:S01]  /*121f0*/  BSSY B0, `(.L_x_2397) ;  /* 0x000000a000007945 */ /* 0x000fe20003800000 */
[----:B------:R-:W-:Y:S01]  /*12200*/  IMAD.MOV.U32 R12, RZ, RZ, RZ ;  /* 0x000000ffff0c7224 */ /* 0x000fe200078e00ff */
[----:B------:R-:W-:Y:S01]  /*12210*/  MOV R15, 0xffffffff ;  /* 0xffffffff000f7802 */ /* 0x000fe20000000f00 */
[----:B------:R-:W-:Y:S01]  /*12220*/  IMAD.MOV.U32 R11, RZ, RZ, 0x1f ;  /* 0x0000001fff0b7424 */ /* 0x000fe200078e00ff */
[----:B--2---:R-:W-:-:S04]  /*12230*/  SHF.R.U32.HI R2, RZ, 0x5, R2 ;  /* 0x00000005ff027819 */ /* 0x004fc80000011602 */
[----:B------:R-:W-:-:S04]  /*12240*/  LOP3.LUT R2, R2, 0x3, RZ, 0xc0, !PT ;  /* 0x0000000302027812 */ /* 0x000fc800078ec0ff */
[----:B------:R-:W-:-:S07]  /*12250*/  MOV R13, R2 ;  /* 0x00000002000d7202 */ /* 0x000fce0000000f00 */
[----:B01---5:R-:W-:Y:S05]  /*12260*/  WARPSYNC.COLLECTIVE R15, `(.L_x_2398) ;  /* 0x000000000f087348 */ /* 0x023fea0003c00000 */
[----:B------:R2:W3:Y:S02]  /*12270*/  SHFL.IDX P6, R14, R13, R12, R11 ;  /* 0x0000000c0d0e7389 */ /* 0x0004e400000c000b */
[----:B0123-5:R-:W-:Y:S01]  /*12280*/  ENDCOLLECTIVE ;  /* 0x000000000000791b */ /* 0x02ffe20003800000 */
.L_x_2398:
[----:B------:R-:W-:Y:S05]  /*12290*/  BSYNC B0 ;  /* 0x0000000000007941 */ /* 0x000fea0003800000 */
.L_x_2397:
[----:B------:R-:W-:Y:S05]  /*122a0*/  BRA `(.L_x_2399) ;  /* 0xffffffcc00987947 */ /* 0x000fea000383ffff */
.L_x_2304:
[----:B------:R-:W-:Y:S01]  /*122b0*/  BSSY B1, `(.L_x_2400) ;  /* 0x0000006000017945 */ /* 0x000fe20003800000 */
[----:B------:R-:W-:-:S07]  /*122c0*/  IMAD.MOV.U32 R15, RZ, RZ, -0x1 ;  /* 0xffffffffff0f7424 */ /* 0x000fce00078e00ff */
[----:B01---5:R-:W-:Y:S05]  /*122d0*/  WARPSYNC.COLLECTIVE R15, `(.L_x_2401) ;  /* 0x000000000f0c7348 */ /* 0x023fea0003c00000 */
[----:B------:R-:W-:Y:S02]  /*122e0*/  ELECT P6, UR62, PT ;  /* 0x00000000003e782f */ /* 0x000fe400038c0000 */
[----:B------:R-:W-:Y:S01]  /*122f0*/  MOV R14, UR62 ;  /* 0x0000003e000e7c02 */ /* 0x000fe20008000f00 */
[----:B01---5:R-:W-:Y:S10]  /*12300*/  ENDCOLLECTIVE ;  /* 0x000000000000791b */ /* 0x023ff40003800000 */
.L_x_2401:
[----:B------:R-:W-:Y:S05]  /*12310*/  BSYNC B1 ;  /* 0x0000000000017941 */ /* 0x000fea0003800000 */
.L_x_2400:
[----:B------:R-:W-:Y:S05]  /*12320*/  BRA `(.L_x_2402) ;  /* 0xffffffcc00907947 */ /* 0x000fea000383ffff */
.L_x_2306:
[----:B-1----:R1:W2:Y:S02]  /*12330*/  SYNCS.PHASECHK.TRANS64.TRYWAIT P1, [R5+URZ+0x2a840], R0 ;  /* 0x02a84000050075a7 */ /* 0x0022a4000802017f */
[----:B--2---:R-:W-:Y:S05]  /*12340*/  @!P1 NANOSLEEP.SYNCS 0x989680 ;  /* 0x009896800000995d */ /* 0x004fea0003900000 */
[----:B------:R-:W2:Y:S02]  /*12350*/  @!P1 SYNCS.PHASECHK.TRANS64 P1, [R5+URZ+0x2a840], R0 ;  /* 0x02a84000050095a7 */ /* 0x000ea4000802007f */
[----:B--2---:R-:W-:Y:S05]  /*12360*/  @!P1 BRA `(.L_x_2306) ;  /* 0xfffffffc00f09947 */ /* 0x004fea000383ffff */
[----:B------:R-:W-:Y:S05]  /*12370*/  BRA `(.L_x_2403) ;  /* 0xffffffcc00b07947 */ /* 0x000fea000383ffff */
.L_x_2308:
[----:B--2---:R2:W3:Y:S02]  /*12380*/  SYNCS.PHASECHK.TRANS64.TRYWAIT P1, [R23+URZ+0x2a840], R2 ;  /* 0x02a84002170075a7 */ /* 0x0044e4000802017f */
[----:B---3--:R-:W-:Y:S05]  /*12390*/  @!P1 NANOSLEEP.SYNCS 0x989680 ;  /* 0x009896800000995d */ /* 0x008fea0003900000 */
[----:B------:R-:W3:Y:S02]  /*123a0*/  @!P1 SYNCS.PHASECHK.TRANS64 P1, [R23+URZ+0x2a840], R2 ;  /* 0x02a84002170095a7 */ /* 0x000ee4000802007f */
[----:B---3--:R-:W-:Y:S05]  /*123b0*/  @!P1 BRA `(.L_x_2308) ;  /* 0xfffffffc00f09947 */ /* 0x008fea000383ffff */
[----:B------:R-:W-:Y:S05]  /*123c0*/  BRA `(.L_x_2404) ;  /* 0xffffffcc00bc7947 */ /* 0x000fea000383ffff */
.L_x_2310:
[----:B---3--:R3:W4:Y:S02]  /*123d0*/  SYNCS.PHASECHK.TRANS64.TRYWAIT P1, [R5+URZ+0x2a860], R0 ;  /* 0x02a86000050075a7 */ /* 0x008724000802017f */
[----:B----4-:R-:W-:Y:S05]  /*123e0*/  @!P1 NANOSLEEP.SYNCS 0x989680 ;  /* 0x009896800000995d */ /* 0x010fea0003900000 */
[----:B------:R-:W4:Y:S02]  /*123f0*/  @!P1 SYNCS.PHASECHK.TRANS64 P1, [R5+URZ+0x2a860], R0 ;  /* 0x02a86000050095a7 */ /* 0x000f24000802007f */
[----:B----4-:R-:W-:Y:S05]  /*12400*/  @!P1 BRA `(.L_x_2310) ;  /* 0xfffffffc00f09947 */ /* 0x010fea000383ffff */
[----:B------:R-:W-:Y:S05]  /*12410*/  BRA `(.L_x_2405) ;  /* 0xffffffcc00b87947 */ /* 0x000fea000383ffff */
.L_x_2406:
        /* <DEDUP_REMOVED lines=14> */
.L_x_3232:


//--------------------- .text._ZN7cutlass13device_kernelIN5flash11enable_sm90INS1_16FlashAttnFwdSm90INS1_25CollectiveMainloopFwdSm90ILi2EN4cute5tupleIJNS5_1CILi1EEES8_S8_EEENS6_IJNS7_ILi128EEENS7_ILi96EEENS7_ILi192EEEEEELi128ENS_6half_tEfNS_4arch4Sm90ELb1ELb0ELb1ELb1ELb1ELb0ELb0ELb1ELb1ELb1ELb0ELb0EEENS1_21CollectiveEpilogueFwdINS6_IJSA_SA_SB_EEES9_SE_SG_Li256ELb1ELb1ELb0ELb0EEENS1_36VarlenDynamicPersistentTileSchedulerILi128ELi96ELi256ELi128ELb0ELb1ELb1ELb1ELb1ELb1EEEEEEEEEvNT_6ParamsE --------------------------
	.section	.text._ZN7cutlass13device_kernelIN5flash11enable_sm90INS1_16FlashAttnFwdSm90INS1_25CollectiveMainloopFwdSm90ILi2EN4cute5tupleIJNS5_1CILi1EEES8_S8_EEENS6_IJNS7_ILi128EEENS7_ILi96EEENS7_ILi192EEEEEELi128ENS_6half_tEfNS_4arch4Sm90ELb1ELb0ELb1ELb1ELb1ELb0ELb0ELb1ELb1ELb1ELb0ELb0EEENS1_21CollectiveEpilogueFwdINS6_IJSA_SA_SB_EEES9_SE_SG_Li256ELb1ELb1ELb0ELb0EEENS1_36VarlenDynamicPersistentTileSchedulerILi128ELi96ELi256ELi128ELb0ELb1ELb1ELb1ELb1ELb1EEEEEEEEEvNT_6ParamsE,"ax",@progbits
	.align	128
.text._ZN7cutlass13device_kernelIN5flash11enable_sm90INS1_16FlashAttnFwdSm90INS1_25CollectiveMainloopFwdSm90ILi2EN4cute5tupleIJNS5_1CILi1EEES8_S8_EEENS6_IJNS7_ILi128EEENS7_ILi96EEENS7_ILi192EEEEEELi128ENS_6half_tEfNS_4arch4Sm90ELb1ELb0ELb1ELb1ELb1ELb0ELb0ELb1ELb1ELb1ELb0ELb0EEENS1_21CollectiveEpilogueFwdINS6_IJSA_SA_SB_EEES9_SE_SG_Li256ELb1ELb1ELb0ELb0EEENS1_36VarlenDynamicPersistentTileSchedulerILi128ELi96ELi256ELi128ELb0ELb1ELb1ELb1ELb1ELb1EEEEEEEEEvNT_6ParamsE:
        .type           _ZN7cutlass13device_kernelIN5flash11enable_sm90INS1_16FlashAttnFwdSm90INS1_25CollectiveMainloopFwdSm90ILi2EN4cute5tupleIJNS5_1CILi1EEES8_S8_EEENS6_IJNS7_ILi128EEENS7_ILi96EEENS7_ILi192EEEEEELi128ENS_6half_tEfNS_4arch4Sm90ELb1ELb0ELb1ELb1ELb1ELb0ELb0ELb1ELb1ELb1ELb0ELb0EEENS1_21CollectiveEpilogueFwdINS6_IJSA_SA_SB_EEES9_SE_SG_Li256ELb1ELb1ELb0ELb0EEENS1_36VarlenDynamicPersistentTileSchedulerILi128ELi96ELi256ELi128ELb0ELb1ELb1ELb1ELb1ELb1EEEEEEEEEvNT_6ParamsE,@function
        .size           _ZN7cutlass13device_kernelIN5flash11enable_sm90INS1_16FlashAttnFwdSm90INS1_25CollectiveMainloopFwdSm90ILi2EN4cute5tupleIJNS5_1CILi1EEES8_S8_EEENS6_IJNS7_ILi128EEENS7_ILi96EEENS7_ILi192EEEEEELi128ENS_6half_tEfNS_4arch4Sm90ELb1ELb0ELb1ELb1ELb1ELb0ELb0ELb1ELb1ELb1ELb0ELb0EEENS1_21CollectiveEpilogueFwdINS6_IJSA_SA_SB_EEES9_SE_SG_Li256ELb1ELb1ELb0ELb0EEENS1_36VarlenDynamicPersistentTileSchedulerILi128ELi96ELi256ELi128ELb0ELb1ELb1ELb1ELb1ELb1EEEEEEEEEvNT_6ParamsE,(.L_x_3233 - _ZN7cutlass13device_kernelIN5flash11enable_sm90INS1_16FlashAttnFwdSm90INS1_25CollectiveMainloopFwdSm90ILi2EN4cute5tupleIJNS5_1CILi1EEES8_S8_EEENS6_IJNS7_ILi128EEENS7_ILi96EEENS7_ILi192EEEEEELi128ENS_6half_tEfNS_4arch4Sm90ELb1ELb0ELb1ELb1ELb1ELb0ELb0ELb1ELb1ELb1ELb0ELb0EEENS1_21CollectiveEpilogueFwdINS6_IJSA_SA_SB_EEES9_SE_SG_Li256ELb1ELb1ELb0ELb0EEENS1_36VarlenDynamicPersistentTileSchedulerILi128ELi96ELi256ELi128ELb0ELb1ELb1ELb1ELb1ELb1EEEEEEEEEvNT_6ParamsE)
        .other          _ZN7cutlass13device_kernelIN5flash11enable_sm90INS1_16FlashAttnFwdSm90INS1_25CollectiveMainloopFwdSm90ILi2EN4cute5tupleIJNS5_1CILi1EEES8_S8_EEENS6_IJNS7_ILi128EEENS7_ILi96EEENS7_ILi192EEEEEELi128ENS_6half_tEfNS_4arch4Sm90ELb1ELb0ELb1ELb1ELb1ELb0ELb0ELb1ELb1ELb1ELb0ELb0EEENS1_21CollectiveEpilogueFwdINS6_IJSA_SA_SB_EEES9_SE_SG_Li256ELb1ELb1ELb0ELb0EEENS1_36VarlenDynamicPersistentTileSchedulerILi128ELi96ELi256ELi128ELb0ELb1ELb1ELb1ELb1ELb1EEEEEEEEEvNT_6ParamsE,@"STO_CUDA_ENTRY STV_DEFAULT"
_ZN7cutlass13device_kernelIN5flash11enable_sm90INS1_16FlashAttnFwdSm90INS1_25CollectiveMainloopFwdSm90ILi2EN4cute5tupleIJNS5_1CILi1EEES8_S8_EEENS6_IJNS7_ILi128EEENS7_ILi96EEENS7_ILi192EEEEEELi128ENS_6half_tEfNS_4arch4Sm90ELb1ELb0ELb1ELb1ELb1ELb0ELb0ELb1ELb1ELb1ELb0ELb0EEENS1_21CollectiveEpilogueFwdINS6_IJSA_SA_SB_EEES9_SE_SG_Li256ELb1ELb1ELb0ELb0EEENS1_36VarlenDynamicPersistentTileSchedulerILi128ELi96ELi256ELi128ELb0ELb1ELb1ELb1ELb1ELb1EEEEEEEEEvNT_6ParamsE:
        /* <DEDUP_REMOVED lines=45> */
.L_x_2407:
        /* <DEDUP_REMOVED lines=22> */
.L_x_2408:
        /* <DEDUP_REMOVED lines=18> */
.L_x_2409:
        /* <DEDUP_REMOVED lines=22> */
.L_x_2410:
        /* <DEDUP_REMOVED lines=23> */
.L_x_2411:
        /* <DEDUP_REMOVED lines=8> */
.L_x_2413:
        /* <DEDUP_REMOVED lines=22> */
[-C--:B------:R-:W-:Y:S02]  /*0a00*/  LEA.HI R0, R3, R174.reuse, RZ, 0x4 ;  /* 0x000000ae03007211 */ /* 0x080fe400078f20ff */
[----:B------:R-:W-:Y:S02]  /*0a10*/  LOP3.LUT R165, R5, 0xffffff80, RZ, 0xc0, !PT ;  /* 0xffffff8005a57812 */ /* 0x000fe400078ec0ff */
[----:B------:R-:W-:Y:S02]  /*0a20*/  SHF.R.S32.HI R9, RZ, 0x4, R0 ;  /* 0x00000004ff097819 */ /* 0x000fe40000011400 */
[----:B------:R-:W-:Y:S01]  /*0a30*/  LEA.HI R2, R3, R174, RZ, 0x5 ;  /* 0x000000ae03027211 */ /* 0x000fe200078f28ff */
[----:B------:R-:W-:Y:S01]  /*0a40*/  IMAD.IADD R165, R174, 0x1, -R165 ;  /* 0x00000001aea57824 */ /* 0x000fe200078e0aa5 */
[----:B------:R-:W-:-:S02]  /*0a50*/  LOP3.LUT R7, R0, 0x3fffff0, RZ, 0xc0, !PT ;  /* 0x03fffff000077812 */ /* 0x000fc400078ec0ff */
[----:B------:R-:W-:Y:S01]  /*0a60*/  LEA.HI R0, R0, R9, RZ, 0x1 ;  /* 0x0000000900007211 */ /* 0x000fe200078f08ff */
[----:B------:R-:W-:Y:S01]  /*0a70*/  IMAD.SHL.U32 R2, R2, 0x20, RZ ;  /* 0x0000002002027824 */ /* 0x000fe200078e00ff */
[----:B------:R-:W-:Y:S02]  /*0a80*/  SHF.R.S32.HI R4, RZ, 0x1f, R165 ;  /* 0x0000001fff047819 */ /* 0x000fe400000114a5 */
[----:B------:R-:W-:Y:S02]  /*0a90*/  LOP3.LUT R0, R0, 0x1ffffffe, RZ, 0xc0, !PT ;  /* 0x1ffffffe00007812 */ /* 0x000fe400078ec0ff */
[----:B------:R-:W-:Y:S02]  /*0aa0*/  LEA.HI R6, R4, R165, RZ, 0x2 ;  /* 0x000000a504067211 */ /* 0x000fe400078f10ff */
[----:B------:R-:W-:Y:S01]  /*0ab0*/  LEA.HI R10, R3, R174, RZ, 0x2 ;  /* 0x000000ae030a7211 */ /* 0x000fe200078f10ff */
[----:B------:R-:W-:Y:S01]  /*0ac0*/  IMAD.IADD R0, R9, 0x1, -R0 ;  /* 0x0000000109007824 */ /* 0x000fe200078e0a00 */
[----:B------:R-:W-:-:S02]  /*0ad0*/  SHF.R.S32.HI R8, RZ, 0x2, R6 ;  /* 0x00000002ff087819 */ /* 0x000fc40000011406 */
[----:B------:R-:W-:Y:S02]  /*0ae0*/  SHF.R.S32.HI R11, RZ, 0x1f, R6 ;  /* 0x0000001fff0b7819 */ /* 0x000fe40000011406 */
[----:B------:R-:W-:Y:S02]  /*0af0*/  SHF.R.S32.HI R166, RZ, 0x7, R5 ;  /* 0x00000007ffa67819 */ /* 0x000fe40000011405 */
[----:B------:R-:W-:Y:S02]  /*0b00*/  LOP3.LUT R2, R2, 0xfffffc00, RZ, 0xc0, !PT ;  /* 0xfffffc0002027812 */ /* 0x000fe400078ec0ff */
[----:B------:R-:W-:Y:S02]  /*0b10*/  IADD3 R7, R174, -R7, RZ ;  /* 0x80000007ae077210 */ /* 0x000fe40007ffe0ff */
[----:B------:R-:W-:Y:S02]  /*0b20*/  LEA.HI R11, R11, R8, RZ, 0x3 ;  /* 0x000000080b0b7211 */ /* 0x000fe400078f18ff */
[----:B------:R-:W-:Y:S01]  /*0b30*/  LOP3.LUT R9, R10, 0xfffffffc, RZ, 0xc0, !PT ;  /* 0xfffffffc0a097812 */ /* 0x000fe200078ec0ff */
[----:B------:R-:W-:Y:S01]  /*0b40*/  IMAD R7, R7, 0x40, R2 ;  /* 0x0000004007077824 */ /* 0x000fe200078e0202 */
[----:B------:R-:W-:-:S02]  /*0b50*/  LEA.HI R5, R5, R166, RZ, 0x1 ;  /* 0x000000a605057211 */ /* 0x000fc400078f08ff */
[----:B------:R-:W-:Y:S01]  /*0b60*/  LEA.HI R3, R3, R174, RZ, 0x3 ;  /* 0x000000ae03037211 */ /* 0x000fe200078f18ff */
[----:B------:R-:W-:Y:S01]  /*0b70*/  IMAD.IADD R2, R174, 0x1, -R9 ;  /* 0x00000001ae027824 */ /* 0x000fe200078e0a09 */
[----:B------:R-:W-:Y:S01]  /*0b80*/  LOP3.LUT R11, R11, 0xfffffff8, RZ, 0xc0, !PT ;  /* 0xfffffff80b0b7812 */ /* 0x000fe200078ec0ff */
[----:B------:R-:W-:Y:S01]  /*0b90*/  IMAD R168, R0, 0x8, R7 ;  /* 0x0000000800a87824 */ /* 0x000fe200078e0207 */
[----:B------:R-:W-:Y:S02]  /*0ba0*/  LEA.HI R4, R4, R165, RZ, 0x5 ;  /* 0x000000a504047211 */ /* 0x000fe400078f28ff */
[----:B------:R-:W-:Y:S01]  /*0bb0*/  LOP3.LUT R9, R5, 0x3fffffe, RZ, 0xc0, !PT ;  /* 0x03fffffe05097812 */ /* 0x000fe200078ec0ff */
[----:B------:R-:W-:Y:S01]  /*0bc0*/  IMAD.IADD R11, R8, 0x1, -R11 ;  /* 0x00000001080b7824 */ /* 0x000fe200078e0a0b */
[----:B------:R-:W-:Y:S02]  /*0bd0*/  LOP3.LUT R5, R3, 0xfffffff8, RZ, 0xc0, !PT ;  /* 0xfffffff803057812 */ /* 0x000fe400078ec0ff */
[----:B------:R-:W-:Y:S01]  /*0be0*/  SHF.R.S32.HI R4, RZ, 0x5, R4 ;  /* 0x00000005ff047819 */ /* 0x000fe20000011404 */
[----:B------:R-:W-:Y:S01]  /*0bf0*/  IMAD.IADD R9, R166, 0x1, -R9 ;  /* 0x00000001a6097824 */ /* 0x000fe200078e0a09 */
[----:B------:R-:W-:Y:S01]  /*0c00*/  LEA.HI R8, R2, R2, RZ, 0x1 ;  /* 0x0000000202087211 */ /* 0x000fe200078f08ff */
[----:B------:R-:W-:Y:S01]  /*0c10*/  IMAD.IADD R160, R174, 0x1, -R5 ;  /* 0x00000001aea07824 */ /* 0x000fe200078e0a05 */
[----:B------:R-:W-:-:S02]  /*0c20*/  LEA R4, R4, R11, 0x4 ;  /* 0x0000000b04047211 */ /* 0x000fc400078e20ff */
[----:B------:R-:W-:Y:S01]  /*0c30*/  LOP3.LUT R11, R8, 0x1ffffffe, RZ, 0xc0, !PT ;  /* 0x1ffffffe080b7812 */ /* 0x000fe200078ec0ff */
[----:B------:R-:W-:Y:S01]  /*0c40*/  IMAD.SHL.U32 R17, R160, 0x8, RZ ;  /* 0x00000008a0117824 */ /* 0x000fe200078e00ff */
[----:B------:R-:W-:Y:S02]  /*0c50*/  LOP3.LUT R18, R6, 0x7ffffffc, RZ, 0xc0, !PT ;  /* 0x7ffffffc06127812 */ /* 0x000fe400078ec0ff */
[----:B------:R-:W-:Y:S01]  /*0c60*/  LEA R167, R9, R4, 0x6 ;  /* 0x0000000409a77211 */ /* 0x000fe200078e30ff */
[----:B------:R-:W-:Y:S01]  /*0c70*/  IMAD.IADD R2, R2, 0x1, -R11 ;  /* 0x0000000102027824 */ /* 0x000fe200078e0a0b */
[----:B------:R-:W-:Y:S01]  /*0c80*/  SHF.R.S32.HI R163, RZ, 0x3, R3 ;  /* 0x00000003ffa37819 */ /* 0x000fe20000011403 */
[----:B------:R-:W-:Y:S01]  /*0c90*/  VIADD R23, R17, 0x40 ;  /* 0x0000004011177836 */ /* 0x000fe20000000000 */
[----:B------:R-:W-:Y:S01]  /*0ca0*/  SHF.R.S32.HI R173, RZ, 0x1f, R17 ;  /* 0x0000001fffad7819 */ /* 0x000fe20000011411 */
[----:B------:R-:W-:Y:S01]  /*0cb0*/  IMAD.IADD R18, R165, 0x1, -R18 ;  /* 0x00000001a5127824 */ /* 0x000fe200078e0a12 */
[----:B------:R-:W-:-:S02]  /*0cc0*/  LEA R19, R2, R167, 0x3 ;  /* 0x000000a702137211 */ /* 0x000fc400078e18ff */
[----:B------:R-:W-:-:S07]  /*0cd0*/  SHF.R.S32.HI R169, RZ, 0x1f, R23 ;  /* 0x0000001fffa97819 */ /* 0x000fce0000011417 */
.L_x_2473:
[----:B0---4-:R-:W0:Y:S01]  /*0ce0*/  LDC.64 R2, c[0x0][0xc88] ;  /* 0x00032200ff027b82 */ /* 0x011e220000000a00 */
[----:B------:R-:W-:Y:S01]  /*0cf0*/  ULDC.64 UR4, c[0x0][0xa28] ;  /* 0x00028a0000047ab9 */ /* 0x000fe20000000a00 */
[----:B------:R-:W-:Y:S01]  /*0d00*/  ULDC.64 UR6, c[0x0][0xa18] ;  /* 0x0002860000067ab9 */ /* 0x000fe20000000a00 */
[----:B------:R-:W-:Y:S01]  /*0d10*/  IMAD.MOV.U32 R0, RZ, RZ, RZ ;  /* 0x000000ffff007224 */ /* 0x000fe200078e00ff */
[----:B------:R-:W-:Y:S01]  /*0d20*/  ULDC.64 UR8, c[0x0][0xa20] ;  /* 0x0002880000087ab9 */ /* 0x000fe20000000a00 */
[----:B0-----:R-:W-:-:S05]  /*0d30*/  IMAD.WIDE R2, R47, 0x4, R2 ;  /* 0x000000042f027825 */ /* 0x001fca00078e0202 */
[----:B--2---:R-:W2:Y:S01]  /*0d40*/  LDG.E R22, desc[UR36][R2.64] ;  /* 0x0000002402167981 */ /* 0x004ea2000c1e1900 */
[----:B------:R-:W-:Y:S02]  /*0d50*/  ISETP.NE.U32.AND P0, PT, RZ, UR4, PT ;  /* 0x00000004ff007c0c */ /* 0x000fe4000bf05070 */
[----:B------:R-:W-:Y:S02]  /*0d60*/  ISETP.NE.U32.AND P1, PT, RZ, UR6, PT ;  /* 0x00000006ff007c0c */ /* 0x000fe4000bf25070 */
[----:B------:R-:W-:Y:S02]  /*0d70*/  ISETP.NE.AND.EX P0, PT, RZ, UR5, PT, P0 ;  /* 0x00000005ff007c0c */ /* 0x000fe4000bf05300 */
[----:B------:R-:W-:Y:S02]  /*0d80*/  ISETP.NE.AND.EX P1, PT, RZ, UR7, PT, P1 ;  /* 0x00000007ff007c0c */ /* 0x000fe4000bf25310 */
[----:B--2---:R-:W-:-:S09]  /*0d90*/  SHF.R.S32.HI R162, RZ, 0x1f, R22 ;  /* 0x0000001fffa27819 */ /* 0x004fd20000011416 */
[----:B---3--:R-:W-:-:S04]  /*0da0*/  @P0 LEA R4, P2, R22, UR4, 0x2 ;  /* 0x0000000416040c11 */ /* 0x008fc8000f8410ff */
[C---:B------:R-:W-:Y:S01]  /*0db0*/  @P0 LEA.HI.X R5, R22.reuse, UR5, R162, 0x2, P2 ;  /* 0x0000000516050c11 */ /* 0x040fe200090f14a2 */
[----:B------:R-:W-:Y:S01]  /*0dc0*/  ULDC.64 UR4, c[0x0][0x418] ;  /* 0x0001060000047ab9 */ /* 0x000fe20000000a00 */
[----:B------:R-:W-:-:S03]  /*0dd0*/  @P1 LEA R170, P2, R22, UR6, 0x2 ;  /* 0x0000000616aa1c11 */ /* 0x000fc6000f8410ff */
[----:B------:R0:W5:Y:S01]  /*0de0*/  @P0 LDG.E R0, desc[UR36][R4.64] ;  /* 0x0000002404000981 */ /* 0x000162000c1e1900 */
[----:B------:R-:W-:-:S05]  /*0df0*/  @P1 LEA.HI.X R171, R22, UR7, R162, 0x2, P2 ;  /* 0x0000000716ab1c11 */ /* 0x000fca00090f14a2 */
[----:B------:R0:W5:Y:S01]  /*0e00*/  @P1 LDG.E R170, desc[UR36][R170.64] ;  /* 0x00000024aaaa1981 */ /* 0x000162000c1e1900 */
[----:B------:R-:W-:Y:S01]  /*0e10*/  UISETP.NE.U32.AND UP0, UPT, UR4, URZ, UPT ;  /* 0x0000003f0400728c */ /* 0x000fe2000bf05070 */
[----:B------:R-:W-:Y:S02]  /*0e20*/  ISETP.NE.U32.AND P2, PT, RZ, UR8, PT ;  /* 0x00000008ff007c0c */ /* 0x000fe4000bf45070 */
        /* <DEDUP_REMOVED lines=17> */
.L_x_2414:
[----:B------:R-:W-:Y:S02]  /*0f40*/  IMAD.U32 R171, RZ, RZ, UR4 ;  /* 0x00000004ffab7e24 */ /* 0x000fe4000f8e00ff */
[----:B------:R-:W-:Y:S01]  /*0f50*/  IMAD.MOV.U32 R161, RZ, RZ, R46 ;  /* 0x000000ffffa17224 */ /* 0x000fe200078e002e */
[----:B------:R-:W-:Y:S06]  /*0f60*/  @!P2 BRA `(.L_x_2415) ;  /* 0x000000000010a947 */ /* 0x000fec0003800000 */
[----:B------:R-:W-:-:S04]  /*0f70*/  LEA R2, P0, R22, UR8, 0x2 ;  /* 0x0000000816027c11 */ /* 0x000fc8000f8010ff */
[----:B------:R-:W-:-:S05]  /*0f80*/  LEA.HI.X R3, R22, UR9, R162, 0x2, P0 ;  /* 0x0000000916037c11 */ /* 0x000fca00080f14a2 */
[----:B------:R1:W5:Y:S01]  /*0f90*/  LDG.E R171, desc[UR36][R2.64] ;  /* 0x0000002402ab7981 */ /* 0x000362000c1e1900 */
[----:B------:R-:W-:Y:S05]  /*0fa0*/  BRA `(.L_x_2416) ;  /* 0x0000000000247947 */ /* 0x000fea0003800000 */
.L_x_2415:
        /* <DEDUP_REMOVED lines=9> */
.L_x_2416:
[----:B------:R-:W2:Y:S01]  /*1040*/  LDC R172, c[0x0][0x448] ;  /* 0x00011200ffac7b82 */ /* 0x000ea20000000800 */
[----:B------:R-:W-:Y:S01]  /*1050*/  IMAD.SHL.U32 R16, R45, 0x80, RZ ;  /* 0x000000802d107824 */ /* 0x000fe200078e00ff */
[----:B------:R-:W-:Y:S01]  /*1060*/  CS2R R86, SRZ ;  /* 0x0000000000567805 */ /* 0x000fe2000001ff00 */
[----:B-----5:R-:W-:Y:S01]  /*1070*/  IMAD.IADD R171, R171, 0x1, -R0 ;  /* 0x00000001abab7824 */ /* 0x020fe200078e0a00 */
[----:B------:R-:W-:Y:S01]  /*1080*/  CS2R R84, SRZ ;  /* 0x0000000000547805 */ /* 0x000fe2000001ff00 */
[----:B-1----:R-:W-:Y:S01]  /*1090*/  VIADD R2, R16, 0x7f ;  /* 0x0000007f10027836 */ /* 0x002fe20000000000 */
        /* <DEDUP_REMOVED lines=18> */
[----:B--2---:R-:W-:Y:S02]  /*11c0*/  ISETP.NE.AND P0, PT, R172, 0x1, PT ;  /* 0x00000001ac00780c */ /* 0x004fe40003f05270 */
        /* <DEDUP_REMOVED lines=9> */
[----:B------:R-:W-:Y:S01]  /*1260*/  CS2R R6, SRZ ;  /* 0x0000000000067805 */ /* 0x000fe2000001ff00 */
[----:B------:R-:W-:Y:S01]  /*1270*/  IMAD.MOV.U32 R8, RZ, RZ, RZ ;  /* 0x000000ffff087224 */ /* 0x000fe200078e00ff */
[----:B------:R-:W-:Y:S01]  /*1280*/  MOV R10, RZ ;  /* 0x000000ff000a7202 */ /* 0x000fe20000000f00 */
[----:B------:R-:W1:Y:S01]  /*1290*/  @P0 LDC R3, c[0x0][0x44c] ;  /* 0x00011300ff030b82 */ /* 0x000e620000000800 */
[----:B------:R-:W-:Y:S01]  /*12a0*/  CS2R R92, SRZ ;  /* 0x00000000005c7805 */ /* 0x000fe2000001ff00 */
[----:B------:R-:W-:-:S06]  /*12b0*/  IMAD.MOV.U32 R95, RZ, RZ, RZ ;  /* 0x000000ffff5f7224 */ /* 0x000fcc00078e00ff */
[----:B------:R-:W2:Y:S01]  /*12c0*/  @P0 LDC R5, c[0x0][0x450] ;  /* 0x00011400ff050b82 */ /* 0x000ea20000000800 */
[----:B-1----:R-:W-:Y:S01]  /*12d0*/  @P0 IMAD.HI.U32 R0, R2, R3, RZ ;  /* 0x0000000302000227 */ /* 0x002fe200078e00ff */
[----:B0-----:R-:W-:-:S04]  /*12e0*/  IADD3 R3, R171, 0x60, -R170 ;  /* 0x00000060ab037810 */ /* 0x001fc80007ffe8aa */
[----:B--2---:R-:W-:Y:S01]  /*12f0*/  @P0 SHF.R.U32.HI R2, RZ, R5, R0 ;  /* 0x00000005ff020219 */ /* 0x004fe20000011600 */
[----:B------:R-:W-:Y:S01]  /*1300*/  VIADD R0, R171, 0x5f ;  /* 0x0000005fab007836 */ /* 0x000fe20000000000 */
[----:B------:R-:W-:Y:S02]  /*1310*/  PLOP3.LUT P0, PT, PT, PT, PT, 0x80, 0x0 ;  /* 0x000000000000781c */ /* 0x000fe40003f0f070 */
[----:B------:R-:W-:Y:S01]  /*1320*/  IADD3 R2, R3, R2, RZ ;  /* 0x0000000203027210 */ /* 0x000fe20007ffe0ff */
[----:B------:R-:W-:-:S04]  /*1330*/  IMAD.HI R0, R0, 0x2aaaaaab, RZ ;  /* 0x2aaaaaab00007827 */ /* 0x000fc800078e02ff */
[----:B------:R-:W-:Y:S01]  /*1340*/  IMAD.HI R2, R2, 0x2aaaaaab, RZ ;  /* 0x2aaaaaab02027827 */ /* 0x000fe200078e02ff */
[----:B------:R-:W-:-:S04]  /*1350*/  SHF.R.U32.HI R3, RZ, 0x1f, R0 ;  /* 0x0000001fff037819 */ /* 0x000fc80000011600 */
[----:B------:R-:W-:Y:S02]  /*1360*/  SHF.R.U32.HI R5, RZ, 0x1f, R2 ;  /* 0x0000001fff057819 */ /* 0x000fe40000011602 */
[----:B------:R-:W-:Y:S01]  /*1370*/  LEA.HI.SX32 R3, R0, R3, 0x1c ;  /* 0x0000000300037211 */ /* 0x000fe200078fe2ff */
[----:B------:R-:W-:Y:S01]  /*1380*/  IMAD.MOV.U32 R0, RZ, RZ, RZ ;  /* 0x000000ffff007224 */ /* 0x000fe200078e00ff */
[----:B------:R-:W-:Y:S01]  /*1390*/  LEA.HI.SX32 R72, R2, R5, 0x1c ;  /* 0x0000000502487211 */ /* 0x000fe200078fe2ff */
[----:B------:R-:W-:-:S03]  /*13a0*/  IMAD.MOV.U32 R2, RZ, RZ, RZ ;  /* 0x000000ffff027224 */ /* 0x000fc600078e00ff */
[----:B------:R-:W-:-:S04]  /*13b0*/  VIMNMX R72, R3, R72, PT ;  /* 0x0000004803487248 */ /* 0x000fc80003fe0100 */
        /* <DEDUP_REMOVED lines=33> */
.L_x_2418:
        /* <DEDUP_REMOVED lines=8> */
.L_x_2560:
[----:B------:R-:W-:Y:S05]  /*1650*/  @!P0 BRA `(.L_x_2420) ;  /* 0x0000000000048947 */ /* 0x000fea0003800000 */
[----:B------:R-:W-:Y:S01]  /*1660*/  BPT.TRAP 0x1 ;  /* 0x000000040000795c */ /* 0x000fe20000300000 */
.L_x_2420:
[----:B0-----:R-:W-:Y:S02]  /*1670*/  IMAD.U32 R0, RZ, RZ, UR39 ;  /* 0x00000027ff007e24 */ /* 0x001fe4000f8e00ff */
[----:B------:R-:W-:-:S03]  /*1680*/  IMAD.U32 R3, RZ, RZ, UR38 ;  /* 0x00000026ff037e24 */ /* 0x000fc6000f8e00ff */
[----:B------:R-:W-:Y:S02]  /*1690*/  LEA R0, R0, UR40, 0x3 ;  /* 0x0000002800007c11 */ /* 0x000fe4000f8e18ff */
[----:B------:R-:W-:-:S04]  /*16a0*/  SHF.L.U32 R3, R3, 0x1f, RZ ;  /* 0x0000001f03037819 */ /* 0x000fc800000006ff */
[----:B------:R0:W1:Y:S01]  /*16b0*/  SYNCS.PHASECHK.TRANS64.TRYWAIT P1, [R0+URZ+0x2a830], R3 ;  /* 0x02a83003000075a7 */ /* 0x000062000802017f */
[----:B------:R-:W-:Y:S05]  /*16c0*/  @!P0 BRA `(.L_x_2421) ;  /* 0x0000000000048947 */ /* 0x000fea0003800000 */
[----:B------:R-:W-:Y:S01]  /*16d0*/  BPT.TRAP 0x1 ;  /* 0x000000040000795c */ /* 0x000fe20000300000 */
.L_x_2421:
[----:B-1----:R-:W-:Y:S05]  /*16e0*/  @P1 BRA `(.L_x_2422) ;  /* 0x0000000000081947 */ /* 0x002fea0003800000 */
[----:B------:R-:W1:Y:S02]  /*16f0*/  SYNCS.PHASECHK.TRANS64.TRYWAIT P1, [R0+URZ+0x2a830], R3 ;  /* 0x02a83003000075a7 */ /* 0x000e64000802017f */
[----:B-1----:R-:W-:Y:S05]  /*1700*/  @!P1 BRA `(.L_x_2423) ;  /* 0x000000f800149947 */ /* 0x002fea0003800000 */
.L_x_2422:
        /* <DEDUP_REMOVED lines=31> */
[----:B01----:R-:W-:Y:S01]  /*1900*/  IMAD.U32 R3, RZ, RZ, UR9 ;  /* 0x00000009ff037e24 */ /* 0x003fe2000f8e00ff */
        /* <DEDUP_REMOVED lines=67> */
.L_x_2424:
[----:B------:R-:W-:Y:S01]  /*1d40*/  ISETP.NE.AND P4, PT, R172, 0x1, PT ;  /* 0x00000001ac00780c */ /* 0x000fe20003f85270 */
[----:B------:R-:W-:Y:S01]  /*1d50*/  IMAD.IADD R9, R19, 0x1, R16 ;  /* 0x0000000113097824 */ /* 0x000fe200078e0210 */
[----:B------:R-:W-:Y:S01]  /*1d60*/  MOV R15, 0xffffffa0 ;  /* 0xffffffa0000f7802 */ /* 0x000fe20000000f00 */
[----:B------:R-:W-:Y:S02]  /*1d70*/  ULDC UR4, c[0x0][0x9d8] ;  /* 0x0002760000047ab9 */ /* 0x000fe40000000800 */
[----:B------:R-:W-:Y:S01]  /*1d80*/  FMUL.FTZ R26, R26, UR4 ;  /* 0x000000041a1a7c20 */ /* 0x000fe20008410000 */
[----:B------:R-:W-:Y:S01]  /*1d90*/  FMUL.FTZ R27, R27, UR4 ;  /* 0x000000041b1b7c20 */ /* 0x000fe20008410000 */
[----:B------:R-:W-:Y:S02]  /*1da0*/  IMAD R15, R72, R15, 0x61 ;  /* 0x00000061480f7424 */ /* 0x000fe400078e020f */
[----:B------:R-:W-:Y:S01]  /*1db0*/  FMUL.FTZ R30, R30, UR4 ;  /* 0x000000041e1e7c20 */ /* 0x000fe20008410000 */
[----:B------:R-:W-:Y:S01]  /*1dc0*/  FMUL.FTZ R31, R31, UR4 ;  /* 0x000000041f1f7c20 */ /* 0x000fe20008410000 */
[----:B------:R-:W-:Y:S01]  /*1dd0*/  FMUL.FTZ R34, R34, UR4 ;  /* 0x0000000422227c20 */ /* 0x000fe20008410000 */
[----:B------:R-:W0:Y:S01]  /*1de0*/  MUFU.TANH R26, R26 ;  /* 0x0000001a001a7308 */ /* 0x000e220000002400 */
[----:B------:R-:W-:Y:S01]  /*1df0*/  IMAD R15, R18, -0x2, R15 ;  /* 0xfffffffe120f7824 */ /* 0x000fe200078e020f */
[----:B------:R-:W1:Y:S01]  /*1e00*/  @P4 LDC R6, c[0x0][0x44c] ;  /* 0x00011300ff064b82 */ /* 0x000e620000000800 */
[----:B------:R-:W-:Y:S01]  /*1e10*/  FMUL.FTZ R35, R35, UR4 ;  /* 0x0000000423237c20 */ /* 0x000fe20008410000 */
[----:B------:R-:W-:Y:S01]  /*1e20*/  FMUL.FTZ R36, R36, UR4 ;  /* 0x0000000424247c20 */ /* 0x000fe20008410000 */
[----:B------:R-:W-:Y:S01]  /*1e30*/  FMUL.FTZ R38, R38, UR4 ;  /* 0x0000000426267c20 */ /* 0x000fe20008410000 */
[----:B------:R-:W-:Y:S01]  /*1e40*/  IADD3 R12, -R170, R15, R171 ;  /* 0x0000000faa0c7210 */ /* 0x000fe20007ffe1ab */
[----:B------:R-:W-:Y:S01]  /*1e50*/  FMUL.FTZ R8, R25, UR4 ;  /* 0x0000000419087c20 */ /* 0x000fe20008410000 */
[----:B------:R-:W2:Y:S01]  /*1e60*/  MUFU.TANH R27, R27 ;  /* 0x0000001b001b7308 */ /* 0x000ea20000002400 */
[----:B------:R-:W-:Y:S01]  /*1e70*/  FMUL.FTZ R46, R46, UR4 ;  /* 0x000000042e2e7c20 */ /* 0x000fe20008410000 */
[----:B------:R-:W3:Y:S01]  /*1e80*/  @P4 LDC R13, c[0x0][0x450] ;  /* 0x00011400ff0d4b82 */ /* 0x000ee20000000800 */
[----:B------:R-:W-:Y:S01]  /*1e90*/  FMUL.FTZ R39, R39, UR4 ;  /* 0x0000000427277c20 */ /* 0x000fe20008410000 */
[----:B------:R-:W-:Y:S01]  /*1ea0*/  FMUL.FTZ R50, R50, UR4 ;  /* 0x0000000432327c20 */ /* 0x000fe20008410000 */
[----:B------:R-:W-:Y:S01]  /*1eb0*/  FMUL.FTZ R42, R42, UR4 ;  /* 0x000000042a2a7c20 */ /* 0x000fe20008410000 */
[----:B------:R-:W-:Y:S01]  /*1ec0*/  FMUL.FTZ R54, R54, UR4 ;  /* 0x0000000436367c20 */ /* 0x000fe20008410000 */
[----:B------:R-:W-:Y:S01]  /*1ed0*/  FMUL.FTZ R43, R43, UR4 ;  /* 0x000000042b2b7c20 */ /* 0x000fe20008410000 */
[----:B------:R-:W4:Y:S01]  /*1ee0*/  MUFU.TANH R30, R30 ;  /* 0x0000001e001e7308 */ /* 0x000f220000002400 */
[----:B------:R-:W-:Y:S01]  /*1ef0*/  FMUL.FTZ R47, R47, UR4 ;  /* 0x000000042f2f7c20 */ /* 0x000fe20008410000 */
[----:B------:R-:W-:Y:S01]  /*1f00*/  FMUL.FTZ R51, R51, UR4 ;  /* 0x0000000433337c20 */ /* 0x000fe20008410000 */
[----:B------:R-:W-:Y:S01]  /*1f10*/  FMUL.FTZ R55, R55, UR4 ;  /* 0x0000000437377c20 */ /* 0x000fe20008410000 */
[----:B------:R-:W-:Y:S01]  /*1f20*/  FMUL.FTZ R58, R58, UR4 ;  /* 0x000000043a3a7c20 */ /* 0x000fe20008410000 */
[----:B------:R-:W-:Y:S01]  /*1f30*/  FMUL.FTZ R59, R59, UR4 ;  /* 0x000000043b3b7c20 */ /* 0x000fe20008410000 */
[----:B------:R-:W-:Y:S01]  /*1f40*/  FMUL.FTZ R62, R62, UR4 ;  /* 0x000000043e3e7c20 */ /* 0x000fe20008410000 */
[----:B------:R-:W-:Y:S01]  /*1f50*/  FMUL.FTZ R63, R63, UR4 ;  /* 0x000000043f3f7c20 */ /* 0x000fe20008410000 */
[----:B------:R-:W5:Y:S01]  /*1f60*/  MUFU.TANH R31, R31 ;  /* 0x0000001f001f7308 */ /* 0x000f620000002400 */
[----:B------:R-:W-:Y:S01]  /*1f70*/  FMUL.FTZ R66, R66, UR4 ;  /* 0x0000000442427c20 */ /* 0x000fe20008410000 */
[----:B-1----:R-:W-:-:S04]  /*1f80*/  @P4 IMAD.HI.U32 R6, R9, R6, RZ ;  /* 0x0000000609064227 */ /* 0x002fc800078e00ff */
[----:B------:R-:W-:Y:S01]  /*1f90*/  FMUL.FTZ R67, R67, UR4 ;  /* 0x0000000443437c20 */ /* 0x000fe20008410000 */
[----:B------:R-:W-:Y:S01]  /*1fa0*/  FMUL.FTZ R70, R70, UR4 ;  /* 0x0000000446467c20 */ /* 0x000fe20008410000 */
[----:B------:R-:W-:Y:S01]  /*1fb0*/  FMUL.FTZ R71, R71, UR4 ;  /* 0x0000000447477c20 */ /* 0x000fe20008410000 */
[----:B------:R-:W-:Y:S01]  /*1fc0*/  FMUL.FTZ R7, R24, UR4 ;  /* 0x0000000418077c20 */ /* 0x000fe20008410000 */
[----:B------:R-:W-:Y:S01]  /*1fd0*/  FMUL.FTZ R11, R28, UR4 ;  /* 0x000000041c0b7c20 */ /* 0x000fe20008410000 */
[----:B------:R-:W-:Y:S01]  /*1fe0*/  MUFU.TANH R34, R34 ;  /* 0x0000002200227308 */ /* 0x000fe20000002400 */
[----:B------:R-:W-:Y:S01]  /*1ff0*/  FMUL.FTZ R10, R29, UR4 ;  /* 0x000000041d0a7c20 */ /* 0x000fe20008410000 */
[----:B---3--:R-:W-:Y:S01]  /*2000*/  @P4 SHF.R.U32.HI R9, RZ, R13, R6 ;  /* 0x0000000dff094219 */ /* 0x008fe20000011606 */
[----:B------:R-:W-:Y:S02]  /*2010*/  IMAD R6, R72, -0x60, R171 ;  /* 0xffffffa048067824 */ /* 0x000fe400078e02ab */
[----:B------:R-:W-:Y:S01]  /*2020*/  FMUL.FTZ R32, R32, UR4 ;  /* 0x0000000420207c20 */ /* 0x000fe20008410000 */
[----:B------:R-:W-:Y:S01]  /*2030*/  FMUL.FTZ R33, R33, UR4 ;  /* 0x0000000421217c20 */ /* 0x000fe20008410000 */
[----:B------:R-:W-:Y:S01]  /*2040*/  FMUL.FTZ R37, R37, UR4 ;  /* 0x0000000425257c20 */ /* 0x000fe20008410000 */
[----:B------:R-:W1:Y:S01]  /*2050*/  SHFL.IDX PT, R14, R9, 0x1, 0x1c1f ;  /* 0x003c1f00090e7f89 */ /* 0x000e6200000e0000 */
[----:B------:R-:W-:Y:S01]  /*2060*/  VIADD R13, R6, 0x60 ;  /* 0x00000060060d7836 */ /* 0x000fe20000000000 */
[----:B------:R-:W3:Y:S01]  /*2070*/  MUFU.TANH R35, R35 ;  /* 0x0000002300237308 */ /* 0x000ee20000002400 */
[----:B------:R-:W-:Y:S01]  /*2080*/  FMUL.FTZ R40, R40, UR4 ;  /* 0x0000000428287c20 */ /* 0x000fe20008410000 */
[----:B------:R-:W5:Y:S01]  /*2090*/  SHFL.IDX PT, R9, R9, RZ, 0x1c1f ;  /* 0x001c1fff09097589 */ /* 0x000f6200000e0000 */
[----:B------:R-:W-:-:S02]  /*20a0*/  IMAD R13, R18, -0x2, R13 ;  /* 0xfffffffe120d7824 */ /* 0x000fc400078e020d */
        /* <DEDUP_REMOVED lines=14> */
[----:B------:R-:W-:Y:S01]  /*2190*/  FMUL.FTZ R65, R65, UR4 ;  /* 0x0000000441417c20 */ /* 0x000fe20008410000 */
[----:B------:R-:W-:Y:S01]  /*21a0*/  FMUL.FTZ R68, R68, UR4 ;  /* 0x0000000444447c20 */ /* 0x000fe20008410000 */
[----:B------:R-:W-:Y:S01]  /*21b0*/  FMUL.FTZ R69, R69, UR4 ;  /* 0x0000000445457c20 */ /* 0x000fe20008410000 */
[----:B------:R-:W-:Y:S01]  /*21c0*/  ULDC UR4, c[0x0][0x988] ;  /* 0x0002620000047ab9 */ /* 0x000fe20000000800 */
[----:B-1----:R-:W-:-:S02]  /*21d0*/  VIADDMNMX R14, R14, R12, R13, PT ;  /* 0x0000000c0e0e7246 */ /* 0x002fc4000380010d */
[----:B------:R4:W-:Y:S02]  /*21e0*/  MUFU.TANH R84, R46 ;  /* 0x0000002e00547308 */ /* 0x0009e40000002400 */
[C---:B------:R-:W-:Y:S02]  /*21f0*/  ISETP.GT.AND P1, PT, R14.reuse, RZ, PT ;  /* 0x000000ff0e00720c */ /* 0x040fe40003f24270 */
[C---:B------:R-:W-:Y:S02]  /*2200*/  ISETP.GT.AND P2, PT, R14.reuse, 0x1, PT ;  /* 0x000000010e00780c */ /* 0x040fe40003f44270 */
[----:B------:R-:W-:Y:S02]  /*2210*/  ISETP.GT.AND P3, PT, R14, 0x8, PT ;  /* 0x000000080e00780c */ /* 0x000fe40003f64270 */
[----:B0-----:R-:W-:Y:S01]  /*2220*/  FSEL R36, R26, -INF , P1 ;  /* 0xff8000001a247808 */ /* 0x001fe20000800000 */
[----:B------:R-:W0:Y:S01]  /*2230*/  MUFU.TANH R39, R39 ;  /* 0x0000002700277308 */ /* 0x000e220000002400 */
[----:B--2---:R-:W-:-:S02]  /*2240*/  FSEL R15, R27, -INF , P2 ;  /* 0xff8000001b0f7808 */ /* 0x004fc40001000000 */
[----:B------:R-:W-:Y:S02]  /*2250*/  ISETP.GT.AND P1, PT, R14, 0x9, PT ;  /* 0x000000090e00780c */ /* 0x000fe40003f24270 */
[----:B----4-:R-:W-:Y:S02]  /*2260*/  FSEL R46, R30, -INF , P3 ;  /* 0xff8000001e2e7808 */ /* 0x010fe40001800000 */
[----:B------:R-:W-:Y:S01]  /*2270*/  FMNMX.FTZ R21, R36, R15, !PT ;  /* 0x0000000f24157209 */ /* 0x000fe20007810000 */
[----:B------:R1:W-:Y:S01]  /*2280*/  MUFU.TANH R88, R50 ;  /* 0x0000003200587308 */ /* 0x0003e20000002400 */
[----:B------:R-:W-:Y:S02]  /*2290*/  ISETP.GT.AND P2, PT, R14, 0x10, PT ;  /* 0x000000100e00780c */ /* 0x000fe40003f44270 */
[----:B------:R-:W-:Y:S02]  /*22a0*/  FMNMX.FTZ R21, R46, R21, !PT ;  /* 0x000000152e157209 */ /* 0x000fe40007810000 */
[----:B-----5:R-:W-:Y:S01]  /*22b0*/  VIADDMNMX R12, R9, R12, R13, PT ;  /* 0x0000000c090c7246 */ /* 0x020fe2000380010d */
[----:B------:R-:W-:Y:S01]  /*22c0*/  IMAD.U32 R9, RZ, RZ, UR4 ;  /* 0x00000004ff097e24 */ /* 0x000fe2000f8e00ff */
[----:B------:R-:W-:Y:S01]  /*22d0*/  R2UR UR4, R0 ;  /* 0x00000000000472ca */ /* 0x000fe200000e0000 */
[----:B------:R-:W2:Y:S01]  /*22e0*/  MUFU.TANH R42, R42 ;  /* 0x0000002a002a7308 */ /* 0x000ea20000002400 */
[----:B-1----:R-:W-:-:S02]  /*22f0*/  FSEL R50, R31, -INF , P1 ;  /* 0xff8000001f327808 */ /* 0x002fc40000800000 */
[----:B------:R-:W-:Y:S01]  /*2300*/  ISETP.GT.AND P1, PT, R14, 0x11, PT ;  /* 0x000000110e00780c */ /* 0x000fe20003f24270 */
[----:B------:R-:W1:Y:S01]  /*2310*/  @P4 LDC R31, c[0x0][0x44c] ;  /* 0x00011300ff1f4b82 */ /* 0x000e620000000800 */
[----:B------:R-:W-:Y:S02]  /*2320*/  FMNMX.FTZ R21, R50, R21, !PT ;  /* 0x0000001532157209 */ /* 0x000fe40007810000 */
[----:B---3--:R-:W-:Y:S01]  /*2330*/  FSEL R74, R35, -INF , P1 ;  /* 0xff800000234a7808 */ /* 0x008fe20000800000 */
[----:B------:R3:W-:Y:S01]  /*2340*/  MUFU.TANH R92, R54 ;  /* 0x00000036005c7308 */ /* 0x0007e20000002400 */
[----:B------:R-:W-:Y:S02]  /*2350*/  ISETP.GT.AND P1, PT, R14, 0x19, PT ;  /* 0x000000190e00780c */ /* 0x000fe40003f24270 */
[----:B------:R-:W-:Y:S01]  /*2360*/  ISETP.GT.AND P3, PT, R12, 0x8, PT ;  /* 0x000000080c00780c */ /* 0x000fe20003f64270 */
[----:B------:R-:W4:Y:S01]  /*2370*/  @P4 LDC R35, c[0x0][0x450] ;  /* 0x00011400ff234b82 */ /* 0x000f220000000800 */
[----:B0-----:R-:W-:Y:S01]  /*2380*/  FSEL R78, R39, -INF , P1 ;  /* 0xff800000274e7808 */ /* 0x001fe20000800000 */
[----:B------:R-:W-:Y:S01]  /*2390*/  UIADD3 UR4, UR4, 0x2a840, URZ ;  /* 0x0002a84004047890 */ /* 0x000fe2000fffe03f */
[----:B------:R-:W-:Y:S01]  /*23a0*/  ISETP.GT.AND P1, PT, R14, 0x21, PT ;  /* 0x000000210e00780c */ /* 0x000fe20003f24270 */
[----:B------:R-:W0:Y:S01]  /*23b0*/  MUFU.TANH R43, R43 ;  /* 0x0000002b002b7308 */ /* 0x000e220000002400 */
[----:B---3--:R-:W-:Y:S01]  /*23c0*/  FSEL R54, R34, -INF , P2 ;  /* 0xff80000022367808 */ /* 0x008fe20001000000 */
[----:B------:R-:W-:Y:S01]  /*23d0*/  UPRMT UR4, UR42, 0x654, UR4 ;  /* 0x000006542a047896 */ /* 0x000fe20008000004 */
[----:B------:R-:W-:-:S02]  /*23e0*/  ISETP.GT.AND P2, PT, R14, 0x18, PT ;  /* 0x000000180e00780c */ /* 0x000fc40003f44270 */
[----:B------:R-:W-:Y:S02]  /*23f0*/  FMNMX.FTZ R21, R54, R21, !PT ;  /* 0x0000001536157209 */ /* 0x000fe40007810000 */
[----:B------:R-:W-:Y:S01]  /*2400*/  FSEL R76, R38, -INF , P2 ;  /* 0xff800000264c7808 */ /* 0x000fe20001000000 */
[----:B------:R-:W3:Y:S01]  /*2410*/  MUFU.TANH R47, R47 ;  /* 0x0000002f002f7308 */ /* 0x000ee20000002400 */
[----:B------:R-:W-:Y:S02]  /*2420*/  FMNMX.FTZ R21, R74, R21, !PT ;  /* 0x000000154a157209 */ /* 0x000fe40007810000 */
[----:B------:R-:W-:Y:S01]  /*2430*/  ISETP.GT.AND P2, PT, R14, 0x20, PT ;  /* 0x000000200e00780c */ /* 0x000fe20003f44270 */
[----:B------:R-:W-:Y:S01]  /*2440*/  SYNCS.ARRIVE.TRANS64.RED.A1T0 RZ, [UR4], RZ ;  /* 0x000000ffffff79a7 */ /* 0x000fe20008100404 */
[----:B------:R-:W-:Y:S02]  /*2450*/  FMNMX.FTZ R21, R76, R21, !PT ;  /* 0x000000154c157209 */ /* 0x000fe40007810000 */
[----:B--2---:R-:W-:Y:S01]  /*2460*/  FSEL R80, R42, -INF , P2 ;  /* 0xff8000002a507808 */ /* 0x004fe20001000000 */
[----:B------:R-:W2:Y:S01]  /*2470*/  MUFU.TANH R51, R51 ;  /* 0x0000003300337308 */ /* 0x000ea20000002400 */
[----:B------:R-:W-:-:S02]  /*2480*/  FMNMX.FTZ R21, R78, R21, !PT ;  /* 0x000000154e157209 */ /* 0x000fc40007810000 */
[----:B------:R-:W-:Y:S02]  /*2490*/  ISETP.GT.AND P2, PT, R14, 0x28, PT ;  /* 0x000000280e00780c */ /* 0x000fe40003f44270 */
[----:B0-----:R-:W-:Y:S02]  /*24a0*/  FSEL R82, R43, -INF , P1 ;  /* 0xff8000002b527808 */ /* 0x001fe40000800000 */
[----:B------:R-:W-:Y:S01]  /*24b0*/  FMNMX.FTZ R21, R80, R21, !PT ;  /* 0x0000001550157209 */ /* 0x000fe20007810000 */
[----:B------:R-:W0:Y:S01]  /*24c0*/  MUFU.TANH R55, R55 ;  /* 0x0000003700377308 */ /* 0x000e220000002400 */
[----:B------:R-:W-:Y:S02]  /*24d0*/  ISETP.GT.AND P1, PT, R14, 0x29, PT ;  /* 0x000000290e00780c */ /* 0x000fe40003f24270 */
[----:B------:R-:W-:Y:S02]  /*24e0*/  FSEL R84, R84, -INF , P2 ;  /* 0xff80000054547808 */ /* 0x000fe40001000000 */
[----:B------:R-:W-:-:S02]  /*24f0*/  FMNMX.FTZ R21, R82, R21, !PT ;  /* 0x0000001552157209 */ /* 0x000fc40007810000 */
[----:B------:R-:W-:Y:S01]  /*2500*/  ISETP.GT.AND P2, PT, R14, 0x30, PT ;  /* 0x000000300e00780c */ /* 0x000fe20003f44270 */
[----:B------:R-:W-:Y:S01]  /*2510*/  MUFU.TANH R58, R58 ;  /* 0x0000003a003a7308 */ /* 0x000fe20000002400 */
[----:B---3--:R-:W-:Y:S02]  /*2520*/  FSEL R86, R47, -INF , P1 ;  /* 0xff8000002f567808 */ /* 0x008fe40000800000 */
[----:B------:R-:W-:Y:S02]  /*2530*/  FMNMX.FTZ R21, R84, R21, !PT ;  /* 0x0000001554157209 */ /* 0x000fe40007810000 */
[----:B------:R-:W-:Y:S02]  /*2540*/  ISETP.GT.AND P1, PT, R14, 0x31, PT ;  /* 0x000000310e00780c */ /* 0x000fe40003f24270 */
[----:B------:R-:W-:Y:S01]  /*2550*/  FSEL R88, R88, -INF , P2 ;  /* 0xff80000058587808 */ /* 0x000fe20001000000 */
[----:B------:R-:W3:Y:S01]  /*2560*/  MUFU.TANH R59, R59 ;  /* 0x0000003b003b7308 */ /* 0x000ee20000002400 */
[----:B------:R-:W-:-:S02]  /*2570*/  FMNMX.FTZ R21, R86, R21, !PT ;  /* 0x0000001556157209 */ /* 0x000fc40007810000 */
[----:B------:R-:W-:Y:S02]  /*2580*/  ISETP.GT.AND P2, PT, R14, 0x38, PT ;  /* 0x000000380e00780c */ /* 0x000fe40003f44270 */
[----:B--2---:R-:W-:Y:S02]  /*2590*/  FSEL R90, R51, -INF , P1 ;  /* 0xff800000335a7808 */ /* 0x004fe40000800000 */
[----:B------:R-:W-:Y:S01]  /*25a0*/  FMNMX.FTZ R21, R88, R21, !PT ;  /* 0x0000001558157209 */ /* 0x000fe20007810000 */
[----:B------:R-:W2:Y:S01]  /*25b0*/  MUFU.TANH R62, R62 ;  /* 0x0000003e003e7308 */ /* 0x000ea20000002400 */
[----:B------:R-:W-:Y:S02]  /*25c0*/  ISETP.GT.AND P1, PT, R14, 0x39, PT ;  /* 0x000000390e00780c */ /* 0x000fe40003f24270 */
[----:B------:R-:W-:Y:S02]  /*25d0*/  FSEL R92, R92, -INF , P2 ;  /* 0xff8000005c5c7808 */ /* 0x000fe40001000000 */
[----:B------:R-:W-:-:S02]  /*25e0*/  FMNMX.FTZ R21, R90, R21, !PT ;  /* 0x000000155a157209 */ /* 0x000fc40007810000 */
[----:B------:R-:W-:Y:S01]  /*25f0*/  ISETP.GT.AND P2, PT, R14, 0x40, PT ;  /* 0x000000400e00780c */ /* 0x000fe20003f44270 */
[----:B------:R-:W5:Y:S01]  /*2600*/  MUFU.TANH R63, R63 ;  /* 0x0000003f003f7308 */ /* 0x000f620000002400 */
[----:B0-----:R-:W-:Y:S02]  /*2610*/  FSEL R94, R55, -INF , P1 ;  /* 0xff800000375e7808 */ /* 0x001fe40000800000 */
[----:B------:R-:W-:Y:S02]  /*2620*/  FMNMX.FTZ R21, R92, R21, !PT ;  /* 0x000000155c157209 */ /* 0x000fe40007810000 */
[----:B------:R-:W-:Y:S02]  /*2630*/  ISETP.GT.AND P1, PT, R14, 0x41, PT ;  /* 0x000000410e00780c */ /* 0x000fe40003f24270 */
[----:B------:R-:W-:Y:S01]  /*2640*/  FMNMX.FTZ R21, R94, R21, !PT ;  /* 0x000000155e157209 */ /* 0x000fe20007810000 */
[----:B------:R0:W1:Y:S01]  /*2650*/  MUFU.TANH R6, R66 ;  /* 0x0000004200067308 */ /* 0x0000620000002400 */
[----:B---3--:R-:W-:-:S02]  /*2660*/  FSEL R96, R59, -INF , P1 ;  /* 0xff8000003b607808 */ /* 0x008fc40000800000 */
[----:B------:R-:W-:-:S05]  /*2670*/  ISETP.GT.AND P1, PT, R14, 0x49, PT ;  /* 0x000000490e00780c */ /* 0x000fca0003f24270 */
[----:B------:R-:W3:Y:S01]  /*2680*/  MUFU.TANH R67, R67 ;  /* 0x0000004300437308 */ /* 0x000ee20000002400 */
[----:B0-----:R-:W-:Y:S02]  /*2690*/  FSEL R66, R58, -INF , P2 ;  /* 0xff8000003a427808 */ /* 0x001fe40001000000 */
[----:B------:R-:W-:Y:S02]  /*26a0*/  ISETP.GT.AND P2, PT, R14, 0x48, PT ;  /* 0x000000480e00780c */ /* 0x000fe40003f44270 */
[----:B------:R-:W-:Y:S02]  /*26b0*/  FMNMX.FTZ R21, R66, R21, !PT ;  /* 0x0000001542157209 */ /* 0x000fe40007810000 */
[----:B--2---:R-:W-:Y:S01]  /*26c0*/  FSEL R98, R62, -INF , P2 ;  /* 0xff8000003e627808 */ /* 0x004fe20001000000 */
[----:B------:R1:W0:Y:S01]  /*26d0*/  MUFU.TANH R104, R70 ;  /* 0x0000004600687308 */ /* 0x0002220000002400 */
[----:B------:R-:W-:Y:S02]  /*26e0*/  FMNMX.FTZ R21, R96, R21, !PT ;  /* 0x0000001560157209 */ /* 0x000fe40007810000 */
[----:B------:R-:W-:-:S02]  /*26f0*/  ISETP.GT.AND P2, PT, R14, 0x50, PT ;  /* 0x000000500e00780c */ /* 0x000fc40003f44270 */
[----:B-----5:R-:W-:Y:S02]  /*2700*/  FSEL R100, R63, -INF , P1 ;  /* 0xff8000003f647808 */ /* 0x020fe40000800000 */
[----:B------:R-:W-:Y:S01]  /*2710*/  FMNMX.FTZ R21, R98, R21, !PT ;  /* 0x0000001562157209 */ /* 0x000fe20007810000 */
[----:B------:R-:W2:Y:S01]  /*2720*/  MUFU.TANH R71, R71 ;  /* 0x0000004700477308 */ /* 0x000ea20000002400 */
[----:B------:R-:W-:Y:S02]  /*2730*/  ISETP.GT.AND P1, PT, R14, 0x51, PT ;  /* 0x000000510e00780c */ /* 0x000fe40003f24270 */
[----:B-1----:R-:W-:Y:S02]  /*2740*/  FSEL R70, R6, -INF , P2 ;  /* 0xff80000006467808 */ /* 0x002fe40001000000 */
[----:B------:R-:W-:Y:S02]  /*2750*/  FMNMX.FTZ R21, R100, R21, !PT ;  /* 0x0000001564157209 */ /* 0x000fe40007810000 */
[----:B------:R-:W-:Y:S01]  /*2760*/  ISETP.GT.AND P2, PT, R14, 0x58, PT ;  /* 0x000000580e00780c */ /* 0x000fe20003f44270 */
[----:B------:R-:W-:Y:S01]  /*2770*/  MUFU.TANH R7, R7 ;  /* 0x0000000700077308 */ /* 0x000fe20000002400 */
[----:B---3--:R-:W-:-:S02]  /*2780*/  FSEL R102, R67, -INF , P1 ;  /* 0xff80000043667808 */ /* 0x008fc40000800000 */
[----:B------:R-:W-:Y:S02]  /*2790*/  FMNMX.FTZ R21, R70, R21, !PT ;  /* 0x0000001546157209 */ /* 0x000fe40007810000 */
[----:B------:R-:W-:Y:S02]  /*27a0*/  ISETP.GT.AND P1, PT, R14, 0x59, PT ;  /* 0x000000590e00780c */ /* 0x000fe40003f24270 */
[----:B0-----:R-:W-:Y:S01]  /*27b0*/  FSEL R104, R104, -INF , P2 ;  /* 0xff80000068687808 */ /* 0x001fe20001000000 */
[----:B------:R-:W0:Y:S01]  /*27c0*/  MUFU.TANH R8, R8 ;  /* 0x0000000800087308 */ /* 0x000e220000002400 */
[----:B------:R-:W-:Y:S02]  /*27d0*/  FMNMX.FTZ R21, R102, R21, !PT ;  /* 0x0000001566157209 */ /* 0x000fe40007810000 */
[----:B--2---:R-:W-:Y:S02]  /*27e0*/  FSEL R6, R71, -INF , P1 ;  /* 0xff80000047067808 */ /* 0x004fe40000800000 */
[----:B------:R-:W-:-:S02]  /*27f0*/  FMNMX.FTZ R21, R104, R21, !PT ;  /* 0x0000001568157209 */ /* 0x000fc40007810000 */
[----:B------:R-:W-:Y:S01]  /*2800*/  ISETP.GT.AND P1, PT, R12, RZ, PT ;  /* 0x000000ff0c00720c */ /* 0x000fe20003f24270 */
[----:B------:R-:W1:Y:S01]  /*2810*/  MUFU.TANH R11, R11 ;  /* 0x0000000b000b7308 */ /* 0x000e620000002400 */
[----:B------:R-:W-:Y:S02]  /*2820*/  FMNMX.FTZ R21, R6, R21, !PT ;  /* 0x0000001506157209 */ /* 0x000fe40007810000 */
[----:B------:R-:W-:-:S03]  /*2830*/  ISETP.GT.AND P2, PT, R12, 0x1, PT ;  /* 0x000000010c00780c */ /* 0x000fc60003f44270 */
[----:B------:R-:W2:Y:S02]  /*2840*/  SHFL.BFLY PT, R14, R21, 0x2, 0x1f ;  /* 0x0c401f00150e7f89 */ /* 0x000ea400000e0000 */
[----:B------:R-:W-:Y:S01]  /*2850*/  MUFU.TANH R10, R10 ;  /* 0x0000000a000a7308 */ /* 0x000fe20000002400 */
[----:B0-----:R-:W-:Y:S02]  /*2860*/  FSEL R8, R8, -INF , P2 ;  /* 0xff80000008087808 */ /* 0x001fe40001000000 */
[----:B------:R-:W-:-:S05]  /*2870*/  ISETP.GT.AND P2, PT, R12, 0x10, PT ;  /* 0x000000100c00780c */ /* 0x000fca0003f44270 */
[----:B------:R0:W3:Y:S01]  /*2880*/  MUFU.TANH R28, R32 ;  /* 0x00000020001c7308 */ /* 0x0000e20000002400 */
[----:B-1----:R-:W-:Y:S02]  /*2890*/  FSEL R24, R11, -INF , P3 ;  /* 0xff8000000b187808 */ /* 0x002fe40001800000 */
[----:B------:R-:W-:-:S05]  /*28a0*/  ISETP.GT.AND P3, PT, R12, 0x18, PT ;  /* 0x000000180c00780c */ /* 0x000fca0003f64270 */
[----:B------:R-:W1:Y:S01]  /*28b0*/  MUFU.TANH R33, R33 ;  /* 0x0000002100217308 */ /* 0x000e620000002400 */
[----:B0-----:R-:W-:Y:S02]  /*28c0*/  FSEL R32, R25, -INF , P3 ;  /* 0xff80000019207808 */ /* 0x001fe40001800000 */
[----:B--2---:R-:W-:-:S05]  /*28d0*/  FMNMX.FTZ R14, R21, R14, !PT ;  /* 0x0000000e150e7209 */ /* 0x004fca0007810000 */
[----:B------:R-:W0:Y:S01]  /*28e0*/  MUFU.TANH R37, R37 ;  /* 0x0000002500257308 */ /* 0x000e220000002400 */
[----:B---3--:R-:W-:Y:S01]  /*28f0*/  FSEL R28, R28, -INF , P2 ;  /* 0xff8000001c1c7808 */ /* 0x008fe20001000000 */
[----:B------:R-:W2:Y:S06]  /*2900*/  SHFL.BFLY PT, R21, R14, 0x1, 0x1f ;  /* 0x0c201f000e157f89 */ /* 0x000eac00000e0000 */
[----:B------:R-:W3:Y:S08]  /*2910*/  MUFU.TANH R40, R40 ;  /* 0x0000002800287308 */ /* 0x000ef00000002400 */
[----:B------:R-:W5:Y:S08]  /*2920*/  MUFU.TANH R41, R41 ;  /* 0x0000002900297308 */ /* 0x000f700000002400 */
[----:B------:R-:W4:Y:S01]  /*2930*/  MUFU.TANH R44, R44 ;  /* 0x0000002c002c7308 */ /* 0x000f220000002400 */
[----:B--2---:R-:W-:-:S02]  /*2940*/  FMNMX.FTZ R20, R14, R21, !PT ;  /* 0x000000150e147209 */ /* 0x004fc40007810000 */
[----:B------:R-:W-:Y:S02]  /*2950*/  FSEL R14, R7, -INF , P1 ;  /* 0xff800000070e7808 */ /* 0x000fe40000800000 */
[----:B------:R-:W-:-:S03]  /*2960*/  ISETP.GT.AND P1, PT, R12, 0x9, PT ;  /* 0x000000090c00780c */ /* 0x000fc60003f24270 */
[----:B------:R-:W2:Y:S01]  /*2970*/  MUFU.TANH R42, R45 ;  /* 0x0000002d002a7308 */ /* 0x000ea20000002400 */
[----:B------:R-:W-:Y:S02]  /*2980*/  FMNMX.FTZ R7, R14, R8, !PT ;  /* 0x000000080e077209 */ /* 0x000fe40007810000 */
[----:B------:R-:W-:Y:S01]  /*2990*/  FSEL R26, R10, -INF , P1 ;  /* 0xff8000000a1a7808 */ /* 0x000fe20000800000 */
[----:B------:R-:W-:Y:S01]  /*29a0*/  FMUL.FTZ R10, R20, R9 ;  /* 0x00000009140a7220 */ /* 0x000fe20000410000 */
[----:B------:R-:W-:Y:S02]  /*29b0*/  FMNMX.FTZ R7, R24, R7, !PT ;  /* 0x0000000718077209 */ /* 0x000fe40007810000 */
[----:B------:R-:W-:Y:S01]  /*29c0*/  ISETP.GT.AND P1, PT, R12, 0x11, PT ;  /* 0x000000110c00780c */ /* 0x000fe20003f24270 */
[----:B------:R-:W2:Y:S01]  /*29d0*/  MUFU.TANH R48, R48 ;  /* 0x0000003000307308 */ /* 0x000ea20000002400 */
[----:B------:R-:W-:Y:S02]  /*29e0*/  FMNMX.FTZ R7, R26, R7, !PT ;  /* 0x000000071a077209 */ /* 0x000fe40007810000 */
[----:B-1----:R-:W-:-:S02]  /*29f0*/  FSEL R30, R33, -INF , P1 ;  /* 0xff800000211e7808 */ /* 0x002fc40000800000 */
[----:B------:R-:W-:Y:S02]  /*2a00*/  FMNMX.FTZ R7, R28, R7, !PT ;  /* 0x000000071c077209 */ /* 0x000fe40007810000 */
[----:B------:R-:W-:Y:S01]  /*2a10*/  FSETP.NEU.FTZ.AND P2, PT, R20, -INF , PT ;  /* 0xff8000001400780b */ /* 0x000fe20003f5d000 */
[----:B------:R-:W1:Y:S01]  /*2a20*/  MUFU.TANH R49, R49 ;  /* 0x0000003100317308 */ /* 0x000e620000002400 */
[----:B------:R-:W-:Y:S02]  /*2a30*/  ISETP.GT.AND P1, PT, R12, 0x19, PT ;  /* 0x000000190c00780c */ /* 0x000fe40003f24270 */
[----:B------:R-:W-:Y:S02]  /*2a40*/  FMNMX.FTZ R7, R30, R7, !PT ;  /* 0x000000071e077209 */ /* 0x000fe40007810000 */
[----:B------:R-:W-:Y:S02]  /*2a50*/  FSEL R33, R10, RZ, P2 ;  /* 0x000000ff0a217208 */ /* 0x000fe40001000000 */
[----:B------:R-:W-:Y:S01]  /*2a60*/  ISETP.GT.AND P2, PT, R12, 0x20, PT ;  /* 0x000000200c00780c */ /* 0x000fe20003f44270 */
[----:B------:R-:W1:Y:S01]  /*2a70*/  MUFU.TANH R52, R52 ;  /* 0x0000003400347308 */ /* 0x000e620000002400 */
[----:B0-----:R-:W-:Y:S01]  /*2a80*/  FSEL R34, R37, -INF , P1 ;  /* 0xff80000025227808 */ /* 0x001fe20000800000 */
[--C-:B------:R-:W-:Y:S01]  /*2a90*/  FFMA.FTZ R157, R36, R9, -R33.reuse ;  /* 0x00000009249d7223 */ /* 0x100fe20000010821 */
[----:B------:R-:W-:Y:S01]  /*2aa0*/  FMNMX.FTZ R7, R32, R7, !PT ;  /* 0x0000000720077209 */ /* 0x000fe20007810000 */
[-CC-:B------:R-:W-:Y:S01]  /*2ab0*/  FFMA.FTZ R10, R46, R9.reuse, -R33.reuse ;  /* 0x000000092e0a7223 */ /* 0x180fe20000010821 */
[----:B------:R-:W-:Y:S01]  /*2ac0*/  ISETP.GT.AND P1, PT, R12, 0x21, PT ;  /* 0x000000210c00780c */ /* 0x000fe20003f24270 */
[--C-:B------:R-:W-:Y:S01]  /*2ad0*/  FFMA.FTZ R11, R50, R9, -R33.reuse ;  /* 0x00000009320b7223 */ /* 0x100fe20000010821 */
[----:B---3--:R-:W-:Y:S01]  /*2ae0*/  FSEL R36, R40, -INF , P2 ;  /* 0xff80000028247808 */ /* 0x008fe20001000000 */
[----:B------:R-:W0:Y:S01]  /*2af0*/  MUFU.TANH R53, R53 ;  /* 0x0000003500357308 */ /* 0x000e220000002400 */
[----:B------:R-:W-:Y:S01]  /*2b00*/  FMNMX.FTZ R7, R34, R7, !PT ;  /* 0x0000000722077209 */ /* 0x000fe20007810000 */
[-CC-:B------:R-:W-:Y:S01]  /*2b10*/  FFMA.FTZ R15, R15, R9.reuse, -R33.reuse ;  /* 0x000000090f0f7223 */ /* 0x180fe20000010821 */
[----:B------:R-:W-:Y:S01]  /*2b20*/  ISETP.GT.AND P2, PT, R12, 0x28, PT ;  /* 0x000000280c00780c */ /* 0x000fe20003f44270 */
[-CC-:B------:R-:W-:Y:S01]  /*2b30*/  FFMA.FTZ R74, R74, R9.reuse, -R33.reuse ;  /* 0x000000094a4a7223 */ /* 0x180fe20000010821 */
[----:B-----5:R-:W-:Y:S01]  /*2b40*/  FSEL R38, R41, -INF , P1 ;  /* 0xff80000029267808 */ /* 0x020fe20000800000 */
[--C-:B------:R-:W-:Y:S01]  /*2b50*/  FFMA.FTZ R76, R76, R9, -R33.reuse ;  /* 0x000000094c4c7223 */ /* 0x100fe20000010821 */
[----:B------:R-:W-:Y:S01]  /*2b60*/  FMNMX.FTZ R7, R36, R7, !PT ;  /* 0x0000000724077209 */ /* 0x000fe20007810000 */
[----:B------:R-:W3:Y:S01]  /*2b70*/  MUFU.TANH R56, R56 ;  /* 0x0000003800387308 */ /* 0x000ee20000002400 */
[----:B------:R-:W-:Y:S01]  /*2b80*/  ISETP.GT.AND P1, PT, R12, 0x29, PT ;  /* 0x000000290c00780c */ /* 0x000fe20003f24270 */
[-CC-:B------:R-:W-:Y:S01]  /*2b90*/  FFMA.FTZ R78, R78, R9.reuse, -R33.reuse ;  /* 0x000000094e4e7223 */ /* 0x180fe20000010821 */
[----:B----4-:R-:W-:Y:S01]  /*2ba0*/  FSEL R40, R44, -INF , P2 ;  /* 0xff8000002c287808 */ /* 0x010fe20001000000 */
[--C-:B------:R-:W-:Y:S01]  /*2bb0*/  FFMA.FTZ R80, R80, R9, -R33.reuse ;  /* 0x0000000950507223 */ /* 0x100fe20000010821 */
[----:B------:R-:W-:Y:S01]  /*2bc0*/  FMNMX.FTZ R7, R38, R7, !PT ;  /* 0x0000000726077209 */ /* 0x000fe20007810000 */
[-CC-:B------:R-:W-:Y:S01]  /*2bd0*/  FFMA.FTZ R82, R82, R9.reuse, -R33.reuse ;  /* 0x0000000952527223 */ /* 0x180fe20000010821 */
[----:B------:R-:W-:Y:S01]  /*2be0*/  ISETP.GT.AND P2, PT, R12, 0x30, PT ;  /* 0x000000300c00780c */ /* 0x000fe20003f44270 */
[----:B------:R-:W-:Y:S01]  /*2bf0*/  MUFU.TANH R57, R57 ;  /* 0x0000003900397308 */ /* 0x000fe20000002400 */
[----:B--2---:R-:W-:Y:S01]  /*2c00*/  FSEL R42, R42, -INF , P1 ;  /* 0xff8000002a2a7808 */ /* 0x004fe20000800000 */
[--C-:B------:R-:W-:Y:S01]  /*2c10*/  FFMA.FTZ R84, R84, R9, -R33.reuse ;  /* 0x0000000954547223 */ /* 0x100fe20000010821 */
[----:B------:R-:W-:Y:S01]  /*2c20*/  FMNMX.FTZ R7, R40, R7, !PT ;  /* 0x0000000728077209 */ /* 0x000fe20007810000 */
[-CC-:B------:R-:W-:Y:S01]  /*2c30*/  FFMA.FTZ R86, R86, R9.reuse, -R33.reuse ;  /* 0x0000000956567223 */ /* 0x180fe20000010821 */
[----:B------:R-:W-:Y:S01]  /*2c40*/  ISETP.GT.AND P1, PT, R12, 0x31, PT ;  /* 0x000000310c00780c */ /* 0x000fe20003f24270 */
[--C-:B------:R-:W-:Y:S01]  /*2c50*/  FFMA.FTZ R88, R88, R9, -R33.reuse ;  /* 0x0000000958587223 */ /* 0x100fe20000010821 */
[----:B------:R-:W-:Y:S01]  /*2c60*/  FSEL R44, R48, -INF , P2 ;  /* 0xff800000302c7808 */ /* 0x000fe20001000000 */
[----:B------:R-:W2:Y:S01]  /*2c70*/  MUFU.TANH R60, R60 ;  /* 0x0000003c003c7308 */ /* 0x000ea20000002400 */
[----:B------:R-:W-:Y:S01]  /*2c80*/  FMNMX.FTZ R7, R42, R7, !PT ;  /* 0x000000072a077209 */ /* 0x000fe20007810000 */
[-CC-:B------:R-:W-:Y:S01]  /*2c90*/  FFMA.FTZ R90, R90, R9.reuse, -R33.reuse ;  /* 0x000000095a5a7223 */ /* 0x180fe20000010821 */
[----:B------:R-:W-:Y:S01]  /*2ca0*/  ISETP.GT.AND P2, PT, R12, 0x38, PT ;  /* 0x000000380c00780c */ /* 0x000fe20003f44270 */
[-CC-:B------:R-:W-:Y:S01]  /*2cb0*/  FFMA.FTZ R92, R92, R9.reuse, -R33.reuse ;  /* 0x000000095c5c7223 */ /* 0x180fe20000010821 */
[----:B-1----:R-:W-:Y:S01]  /*2cc0*/  FSEL R46, R49, -INF , P1 ;  /* 0xff800000312e7808 */ /* 0x002fe20000800000 */
[--C-:B------:R-:W-:Y:S01]  /*2cd0*/  FFMA.FTZ R94, R94, R9, -R33.reuse ;  /* 0x000000095e5e7223 */ /* 0x100fe20000010821 */
[----:B------:R-:W-:Y:S01]  /*2ce0*/  FMNMX.FTZ R7, R44, R7, !PT ;  /* 0x000000072c077209 */ /* 0x000fe20007810000 */
[----:B------:R-:W1:Y:S01]  /*2cf0*/  MUFU.TANH R58, R61 ;  /* 0x0000003d003a7308 */ /* 0x000e620000002400 */
[----:B------:R-:W-:Y:S01]  /*2d00*/  ISETP.GT.AND P1, PT, R12, 0x39, PT ;  /* 0x000000390c00780c */ /* 0x000fe20003f24270 */
[-CC-:B------:R-:W-:Y:S01]  /*2d10*/  FFMA.FTZ R66, R66, R9.reuse, -R33.reuse ;  /* 0x0000000942427223 */ /* 0x180fe20000010821 */
[----:B------:R-:W-:Y:S01]  /*2d20*/  FSEL R48, R52, -INF , P2 ;  /* 0xff80000034307808 */ /* 0x000fe20001000000 */
[--C-:B------:R-:W-:Y:S01]  /*2d30*/  FFMA.FTZ R96, R96, R9, -R33.reuse ;  /* 0x0000000960607223 */ /* 0x100fe20000010821 */
[----:B------:R-:W-:Y:S01]  /*2d40*/  FMNMX.FTZ R7, R46, R7, !PT ;  /* 0x000000072e077209 */ /* 0x000fe20007810000 */
[-CC-:B------:R-:W-:Y:S01]  /*2d50*/  FFMA.FTZ R98, R98, R9.reuse, -R33.reuse ;  /* 0x0000000962627223 */ /* 0x180fe20000010821 */
[----:B------:R-:W-:Y:S01]  /*2d60*/  ISETP.GT.AND P2, PT, R12, 0x40, PT ;  /* 0x000000400c00780c */ /* 0x000fe20003f44270 */
[----:B------:R-:W4:Y:S01]  /*2d70*/  MUFU.TANH R64, R64 ;  /* 0x0000004000407308 */ /* 0x000f220000002400 */
[----:B0-----:R-:W-:Y:S01]  /*2d80*/  FSEL R50, R53, -INF , P1 ;  /* 0xff80000035327808 */ /* 0x001fe20000800000 */
[--C-:B------:R-:W-:Y:S01]  /*2d90*/  FFMA.FTZ R100, R100, R9, -R33.reuse ;  /* 0x0000000964647223 */ /* 0x100fe20000010821 */
[----:B------:R-:W-:Y:S01]  /*2da0*/  FMNMX.FTZ R7, R48, R7, !PT ;  /* 0x0000000730077209 */ /* 0x000fe20007810000 */
[-CC-:B------:R-:W-:Y:S01]  /*2db0*/  FFMA.FTZ R70, R70, R9.reuse, -R33.reuse ;  /* 0x0000000946467223 */ /* 0x180fe20000010821 */
[----:B------:R-:W-:Y:S01]  /*2dc0*/  ISETP.GT.AND P1, PT, R12, 0x41, PT ;  /* 0x000000410c00780c */ /* 0x000fe20003f24270 */
[--C-:B------:R-:W-:Y:S01]  /*2dd0*/  FFMA.FTZ R102, R102, R9, -R33.reuse ;  /* 0x0000000966667223 */ /* 0x100fe20000010821 */
[----:B---3--:R-:W-:Y:S01]  /*2de0*/  FSEL R52, R56, -INF , P2 ;  /* 0xff80000038347808 */ /* 0x008fe20001000000 */
[----:B------:R0:W-:Y:S01]  /*2df0*/  MUFU.EX2 R159, R10 ;  /* 0x0000000a009f7308 */ /* 0x0001e20000000800 */
[----:B------:R-:W-:Y:S01]  /*2e00*/  FMNMX.FTZ R7, R50, R7, !PT ;  /* 0x0000000732077209 */ /* 0x000fe20007810000 */
[-CC-:B------:R-:W-:Y:S01]  /*2e10*/  FFMA.FTZ R104, R104, R9.reuse, -R33.reuse ;  /* 0x0000000968687223 */ /* 0x180fe20000010821 */
[----:B------:R-:W-:Y:S01]  /*2e20*/  ISETP.GT.AND P2, PT, R12, 0x48, PT ;  /* 0x000000480c00780c */ /* 0x000fe20003f44270 */
[----:B------:R-:W-:Y:S01]  /*2e30*/  FFMA.FTZ R6, R6, R9, -R33 ;  /* 0x0000000906067223 */ /* 0x000fe20000010821 */
[----:B------:R-:W-:-:S02]  /*2e40*/  FMNMX.FTZ R7, R52, R7, !PT ;  /* 0x0000000734077209 */ /* 0x000fc40007810000 */
[----:B--2---:R-:W-:Y:S01]  /*2e50*/  FSEL R56, R60, -INF , P2 ;  /* 0xff8000003c387808 */ /* 0x004fe20001000000 */
[----:B------:R-:W2:Y:S01]  /*2e60*/  MUFU.TANH R62, R65 ;  /* 0x00000041003e7308 */ /* 0x000ea20000002400 */
[----:B0-----:R-:W-:Y:S01]  /*2e70*/  FFMA.FTZ R10, R54, R9, -R33 ;  /* 0x00000009360a7223 */ /* 0x001fe20000010821 */
[----:B------:R-:W-:Y:S02]  /*2e80*/  FSEL R54, R57, -INF , P1 ;  /* 0xff80000039367808 */ /* 0x000fe40000800000 */
[----:B------:R-:W-:Y:S02]  /*2e90*/  ISETP.GT.AND P1, PT, R12, 0x49, PT ;  /* 0x000000490c00780c */ /* 0x000fe40003f24270 */
[----:B------:R-:W-:Y:S02]  /*2ea0*/  FMNMX.FTZ R7, R54, R7, !PT ;  /* 0x0000000736077209 */ /* 0x000fe40007810000 */
[----:B------:R-:W0:Y:S01]  /*2eb0*/  MUFU.TANH R13, R68 ;  /* 0x00000044000d7308 */ /* 0x000e220000002400 */
[----:B------:R-:W-:-:S02]  /*2ec0*/  ISETP.GT.AND P2, PT, R12, 0x50, PT ;  /* 0x000000500c00780c */ /* 0x000fc40003f44270 */
[----:B-1----:R-:W-:Y:S02]  /*2ed0*/  FSEL R58, R58, -INF , P1 ;  /* 0xff8000003a3a7808 */ /* 0x002fe40000800000 */
[----:B------:R-:W-:Y:S02]  /*2ee0*/  FMNMX.FTZ R7, R56, R7, !PT ;  /* 0x0000000738077209 */ /* 0x000fe40007810000 */
[----:B------:R-:W-:Y:S01]  /*2ef0*/  ISETP.GT.AND P1, PT, R12, 0x51, PT ;  /* 0x000000510c00780c */ /* 0x000fe20003f24270 */
[----:B------:R-:W1:Y:S01]  /*2f00*/  MUFU.TANH R69, R69 ;  /* 0x0000004500457308 */ /* 0x000e620000002400 */
[----:B----4-:R-:W-:Y:S02]  /*2f10*/  FSEL R60, R64, -INF , P2 ;  /* 0xff800000403c7808 */ /* 0x010fe40001000000 */
[----:B------:R-:W-:Y:S02]  /*2f20*/  FMNMX.FTZ R7, R58, R7, !PT ;  /* 0x000000073a077209 */ /* 0x000fe40007810000 */
[----:B------:R-:W-:-:S02]  /*2f30*/  ISETP.GT.AND P2, PT, R12, 0x58, PT ;  /* 0x000000580c00780c */ /* 0x000fc40003f44270 */
[----:B--2---:R-:W-:Y:S01]  /*2f40*/  FSEL R62, R62, -INF , P1 ;  /* 0xff8000003e3e7808 */ /* 0x004fe20000800000 */
[----:B------:R2:W-:Y:S01]  /*2f50*/  MUFU.EX2 R153, R10 ;  /* 0x0000000a00997308 */ /* 0x0005e20000000800 */
[----:B------:R-:W-:Y:S02]  /*2f60*/  FMNMX.FTZ R7, R60, R7, !PT ;  /* 0x000000073c077209 */ /* 0x000fe40007810000 */
[----:B------:R-:W-:Y:S02]  /*2f70*/  ISETP.GT.AND P1, PT, R12, 0x59, PT ;  /* 0x000000590c00780c */ /* 0x000fe40003f24270 */
[----:B0-----:R-:W-:Y:S02]  /*2f80*/  FSEL R12, R13, -INF , P2 ;  /* 0xff8000000d0c7808 */ /* 0x001fe40001000000 */
[----:B------:R-:W-:Y:S01]  /*2f90*/  FMNMX.FTZ R7, R62, R7, !PT ;  /* 0x000000073e077209 */ /* 0x000fe20007810000 */
[----:B------:R-:W-:Y:S01]  /*2fa0*/  MUFU.EX2 R106, R11 ;  /* 0x0000000b006a7308 */ /* 0x000fe20000000800 */
[----:B-1----:R-:W-:-:S02]  /*2fb0*/  FSEL R64, R69, -INF , P1 ;  /* 0xff80000045407808 */ /* 0x002fc40000800000 */
[----:B------:R-:W-:-:S04]  /*2fc0*/  FMNMX.FTZ R7, R12, R7, !PT ;  /* 0x000000070c077209 */ /* 0x000fc80007810000 */
[----:B------:R-:W-:Y:S01]  /*2fd0*/  FMNMX.FTZ R7, R64, R7, !PT ;  /* 0x0000000740077209 */ /* 0x000fe20007810000 */
[----:B------:R-:W-:Y:S04]  /*2fe0*/  MUFU.EX2 R157, R157 ;  /* 0x0000009d009d7308 */ /* 0x000fe80000000800 */
[----:B--2---:R-:W0:Y:S04]  /*2ff0*/  SHFL.BFLY PT, R10, R7, 0x2, 0x1f ;  /* 0x0c401f00070a7f89 */ /* 0x004e2800000e0000 */
[----:B------:R-:W1:Y:S08]  /*3000*/  MUFU.EX2 R68, R15 ;  /* 0x0000000f00447308 */ /* 0x000e700000000800 */
[----:B------:R-:W-:Y:S08]  /*3010*/  MUFU.EX2 R74, R74 ;  /* 0x0000004a004a7308 */ /* 0x000ff00000000800 */
[----:B------:R-:W-:Y:S01]  /*3020*/  MUFU.EX2 R76, R76 ;  /* 0x0000004c004c7308 */ /* 0x000fe20000000800 */
[----:B-1----:R-:W-:Y:S01]  /*3030*/  FADD.FTZ R0, R157, R68 ;  /* 0x000000449d007221 */ /* 0x002fe20000010000 */
[----:B------:R-:W-:-:S02]  /*3040*/  F2FP.F16.F32.PACK_AB R157, R68, R157 ;  /* 0x0000009d449d723e */ /* 0x000fc400000000ff */
[----:B------:R-:W-:Y:S02]  /*3050*/  CS2R R68, SRZ ;  /* 0x0000000000447805 */ /* 0x000fe4000001ff00 */
[----:B0-----:R-:W-:Y:S02]  /*3060*/  FMNMX.FTZ R11, R7, R10, !PT ;  /* 0x0000000a070b7209 */ /* 0x001fe40007810000 */
[----:B------:R0:W-:Y:S03]  /*3070*/  MUFU.EX2 R155, R78 ;  /* 0x0000004e009b7308 */ /* 0x0001e60000000800 */
[----:B------:R-:W1:Y:S05]  /*3080*/  SHFL.BFLY PT, R10, R11, 0x1, 0x1f ;  /* 0x0c201f000b0a7f89 */ /* 0x000e6a00000e0000 */
[----:B------:R-:W-:Y:S01]  /*3090*/  MUFU.EX2 R80, R80 ;  /* 0x0000005000507308 */ /* 0x000fe20000000800 */
[----:B0-----:R-:W-:-:S07]  /*30a0*/  CS2R R78, SRZ ;  /* 0x00000000004e7805 */ /* 0x001fce000001ff00 */
[----:B------:R0:W-:Y:S08]  /*30b0*/  MUFU.EX2 R149, R82 ;  /* 0x0000005200957308 */ /* 0x0001f00000000800 */
[----:B------:R-:W-:Y:S01]  /*30c0*/  MUFU.EX2 R84, R84 ;  /* 0x0000005400547308 */ /* 0x000fe20000000800 */
[----:B-1----:R-:W-:Y:S02]  /*30d0*/  FMNMX.FTZ R10, R11, R10, !PT ;  /* 0x0000000a0b0a7209 */ /* 0x002fe40007810000 */
[----:B0-----:R-:W-:-:S02]  /*30e0*/  CS2R R82, SRZ ;  /* 0x0000000000527805 */ /* 0x001fc4000001ff00 */
[C---:B------:R-:W-:Y:S01]  /*30f0*/  FSETP.NEU.FTZ.AND P1, PT, R10.reuse, -INF , PT ;  /* 0xff8000000a00780b */ /* 0x040fe20003f3d000 */
[----:B------:R-:W-:Y:S02]  /*3100*/  FMUL.FTZ R7, R10, R9 ;  /* 0x000000090a077220 */ /* 0x000fe40000410000 */
[----:B------:R-:W-:Y:S03]  /*3110*/  MUFU.EX2 R151, R86 ;  /* 0x0000005600977308 */ /* 0x000fe60000000800 */
[----:B------:R-:W-:-:S05]  /*3120*/  FSEL R7, R7, RZ, P1 ;  /* 0x000000ff07077208 */ /* 0x000fca0000800000 */
[-CC-:B------:R-:W-:Y:S01]  /*3130*/  FFMA.FTZ R14, R14, R9.reuse, -R7.reuse ;  /* 0x000000090e0e7223 */ /* 0x180fe20000010807 */
[-CC-:B------:R-:W-:Y:S01]  /*3140*/  FFMA.FTZ R8, R8, R9.reuse, -R7.reuse ;  /* 0x0000000908087223 */ /* 0x180fe20000010807 */
[-CC-:B------:R-:W-:Y:S01]  /*3150*/  FFMA.FTZ R24, R24, R9.reuse, -R7.reuse ;  /* 0x0000000918187223 */ /* 0x180fe20000010807 */
[-CC-:B------:R-:W-:Y:S01]  /*3160*/  FFMA.FTZ R26, R26, R9.reuse, -R7.reuse ;  /* 0x000000091a1a7223 */ /* 0x180fe20000010807 */
[-CC-:B------:R-:W-:Y:S01]  /*3170*/  FFMA.FTZ R28, R28, R9.reuse, -R7.reuse ;  /* 0x000000091c1c7223 */ /* 0x180fe20000010807 */
[----:B------:R0:W-:Y:S01]  /*3180*/  MUFU.EX2 R11, R8 ;  /* 0x00000008000b7308 */ /* 0x0001e20000000800 */
        /* <DEDUP_REMOVED lines=8> */
[----:B0-----:R-:W-:-:S02]  /*3210*/  IMAD.MOV.U32 R8, RZ, RZ, R16 ;  /* 0x000000ffff087224 */ /* 0x001fc400078e0010 */
        /* <DEDUP_REMOVED lines=12> */
[----:B------:R-:W-:Y:S01]  /*32e0*/  FFMA.FTZ R64, R64, R9, -R7 ;  /* 0x0000000940407223 */ /* 0x000fe20000010807 */
[----:B------:R-:W-:Y:S01]  /*32f0*/  CS2R R86, SRZ ;  /* 0x0000000000567805 */ /* 0x000fe2000001ff00 */
[----:B------:R0:W2:Y:S01]  /*3300*/  MUFU.EX2 R13, R26 ;  /* 0x0000001a000d7308 */ /* 0x0000a20000000800 */
[----:B-1----:R-:W-:-:S07]  /*3310*/  F2FP.F16.F32.PACK_AB R156, R11, R14 ;  /* 0x0000000e0b9c723e */ /* 0x002fce00000000ff */
[----:B------:R-:W1:Y:S01]  /*3320*/  MUFU.EX2 R28, R28 ;  /* 0x0000001c001c7308 */ /* 0x000e620000000800 */
[----:B0-----:R-:W-:-:S05]  /*3330*/  @P4 IMAD.HI.U32 R26, R16, R31, RZ ;  /* 0x0000001f101a4227 */ /* 0x001fca00078e00ff */
[----:B------:R-:W-:Y:S01]  /*3340*/  @P4 SHF.R.U32.HI R8, RZ, R35, R26 ;  /* 0x00000023ff084219 */ /* 0x000fe2000001161a */
[----:B------:R-:W-:Y:S01]  /*3350*/  FADD.FTZ R35, R14, R11 ;  /* 0x0000000b0e237221 */ /* 0x000fe20000010000 */
[----:B------:R-:W0:Y:S01]  /*3360*/  MUFU.EX2 R15, R30 ;  /* 0x0000001e000f7308 */ /* 0x000e220000000800 */
[----:B--2---:R-:W-:Y:S01]  /*3370*/  F2FP.F16.F32.PACK_AB R158, R13, R24 ;  /* 0x000000180d9e723e */ /* 0x004fe200000000ff */
[----:B------:R-:W-:Y:S01]  /*3380*/  VIADD R14, R72, 0xfffffffe ;  /* 0xfffffffe480e7836 */ /* 0x000fe20000000000 */
[----:B------:R-:W-:Y:S02]  /*3390*/  IADD3 R8, R8, R171, -R170 ;  /* 0x000000ab08087210 */ /* 0x000fe40007ffe8aa */
[----:B------:R-:W-:-:S03]  /*33a0*/  CS2R R72, SRZ ;  /* 0x0000000000487805 */ /* 0x000fc6000001ff00 */
[----:B------:R-:W2:Y:S01]  /*33b0*/  MUFU.EX2 R32, R32 ;  /* 0x0000002000207308 */ /* 0x000ea20000000800 */
[----:B------:R-:W-:-:S04]  /*33c0*/  IMAD.HI R26, R8, 0x2aaaaaab, RZ ;  /* 0x2aaaaaab081a7827 */ /* 0x000fc800078e02ff */
[----:B------:R-:W-:Y:S01]  /*33d0*/  FADD.FTZ R8, R24, R35 ;  /* 0x0000002318087221 */ /* 0x000fe20000010000 */
[----:B------:R-:W-:Y:S01]  /*33e0*/  FADD.FTZ R35, R159, R0 ;  /* 0x000000009f237221 */ /* 0x000fe20000010000 */
[C---:B------:R-:W-:Y:S02]  /*33f0*/  F2FP.F16.F32.PACK_AB R159, R106.reuse, R159 ;  /* 0x0000009f6a9f723e */ /* 0x040fe400000000ff */
[----:B------:R-:W-:Y:S01]  /*3400*/  FADD.FTZ R33, R13, R8 ;  /* 0x000000080d217221 */ /* 0x000fe20000010000 */
[----:B------:R-:W-:Y:S01]  /*3410*/  FADD.FTZ R0, R106, R35 ;  /* 0x000000236a007221 */ /* 0x000fe20000010000 */
[----:B------:R-:W3:Y:S01]  /*3420*/  MUFU.EX2 R21, R34 ;  /* 0x0000002200157308 */ /* 0x000ee20000000800 */
[----:B------:R-:W-:Y:S01]  /*3430*/  SHF.R.U32.HI R39, RZ, 0x1f, R26 ;  /* 0x0000001fff277819 */ /* 0x000fe2000001161a */
[----:B-1----:R-:W-:Y:S01]  /*3440*/  FADD.FTZ R8, R28, R33 ;  /* 0x000000211c087221 */ /* 0x002fe20000010000 */
[----:B------:R-:W-:Y:S01]  /*3450*/  FADD.FTZ R35, R153, R0 ;  /* 0x0000000099237221 */ /* 0x000fe20000010000 */
[----:B0-----:R-:W-:-:S02]  /*3460*/  F2FP.F16.F32.PACK_AB R152, R15, R28 ;  /* 0x0000001c0f98723e */ /* 0x001fc400000000ff */
[----:B------:R-:W-:Y:S01]  /*3470*/  FADD.FTZ R37, R15, R8 ;  /* 0x000000080f257221 */ /* 0x000fe20000010000 */
[----:B------:R-:W-:Y:S01]  /*3480*/  FADD.FTZ R35, R74, R35 ;  /* 0x000000234a237221 */ /* 0x000fe20000010000 */
[----:B------:R-:W0:Y:S01]  /*3490*/  MUFU.EX2 R36, R36 ;  /* 0x0000002400247308 */ /* 0x000e220000000800 */
[----:B------:R-:W-:Y:S01]  /*34a0*/  LEA.HI.SX32 R26, R26, R39, 0x1c ;  /* 0x000000271a1a7211 */ /* 0x000fe200078fe2ff */
[----:B--2---:R-:W-:Y:S01]  /*34b0*/  FADD.FTZ R0, R32, R37 ;  /* 0x0000002520007221 */ /* 0x004fe20000010000 */
[----:B------:R-:W-:Y:S01]  /*34c0*/  FADD.FTZ R8, R76, R35 ;  /* 0x000000234c087221 */ /* 0x000fe20000010000 */
[----:B------:R-:W-:Y:S02]  /*34d0*/  F2FP.F16.F32.PACK_AB R153, R74, R153 ;  /* 0x000000994a99723e */ /* 0x000fe400000000ff */
[----:B------:R-:W-:Y:S01]  /*34e0*/  CS2R R74, SRZ ;  /* 0x00000000004a7805 */ /* 0x000fe2000001ff00 */
[----:B------:R-:W-:Y:S01]  /*34f0*/  FADD.FTZ R37, R155, R8 ;  /* 0x000000089b257221 */ /* 0x000fe20000010000 */
[----:B------:R-:W1:Y:S01]  /*3500*/  MUFU.EX2 R25, R38 ;  /* 0x0000002600197308 */ /* 0x000e620000000800 */
[----:B---3--:R-:W-:Y:S01]  /*3510*/  FADD.FTZ R35, R21, R0 ;  /* 0x0000000015237221 */ /* 0x008fe20000010000 */
[----:B------:R-:W-:Y:S01]  /*3520*/  F2FP.F16.F32.PACK_AB R155, R155, R76 ;  /* 0x0000004c9b9b723e */ /* 0x000fe200000000ff */
[----:B------:R-:W-:Y:S01]  /*3530*/  FADD.FTZ R8, R80, R37 ;  /* 0x0000002550087221 */ /* 0x000fe20000010000 */
[----:B------:R-:W-:-:S02]  /*3540*/  F2FP.F16.F32.PACK_AB R154, R21, R32 ;  /* 0x00000020159a723e */ /* 0x000fc400000000ff */
[----:B------:R-:W-:Y:S01]  /*3550*/  CS2R R76, SRZ ;  /* 0x00000000004c7805 */ /* 0x000fe2000001ff00 */
[C---:B------:R-:W-:Y:S01]  /*3560*/  FADD.FTZ R37, R149.reuse, R8 ;  /* 0x0000000895257221 */ /* 0x040fe20000010000 */
[----:B------:R-:W2:Y:S01]  /*3570*/  MUFU.EX2 R40, R40 ;  /* 0x0000002800287308 */ /* 0x000ea20000000800 */
[----:B0-----:R-:W-:Y:S01]  /*3580*/  FADD.FTZ R0, R36, R35 ;  /* 0x0000002324007221 */ /* 0x001fe20000010000 */
[----:B------:R-:W-:Y:S01]  /*3590*/  F2FP.F16.F32.PACK_AB R149, R149, R80 ;  /* 0x000000509595723e */ /* 0x000fe200000000ff */
[----:B------:R-:W-:Y:S01]  /*35a0*/  FADD.FTZ R8, R84, R37 ;  /* 0x0000002554087221 */ /* 0x000fe20000010000 */
[----:B------:R-:W-:-:S03]  /*35b0*/  CS2R R80, SRZ ;  /* 0x0000000000507805 */ /* 0x000fc6000001ff00 */
[----:B------:R-:W-:Y:S01]  /*35c0*/  FADD.FTZ R37, R151, R8 ;  /* 0x0000000897257221 */ /* 0x000fe20000010000 */
[----:B------:R0:W3:Y:S01]  /*35d0*/  MUFU.EX2 R27, R42 ;  /* 0x0000002a001b7308 */ /* 0x0000e20000000800 */
[----:B-1----:R-:W-:Y:S01]  /*35e0*/  FADD.FTZ R35, R25, R0 ;  /* 0x0000000019237221 */ /* 0x002fe20000010000 */
[----:B------:R-:W-:Y:S02]  /*35f0*/  F2FP.F16.F32.PACK_AB R151, R151, R84 ;  /* 0x000000549797723e */ /* 0x000fe400000000ff */
[----:B------:R-:W-:Y:S02]  /*3600*/  CS2R R84, SRZ ;  /* 0x0000000000547805 */ /* 0x000fe4000001ff00 */
[----:B------:R-:W-:Y:S02]  /*3610*/  F2FP.F16.F32.PACK_AB R148, R25, R36 ;  /* 0x000000241994723e */ /* 0x000fe400000000ff */
[----:B------:R-:W-:Y:S01]  /*3620*/  CS2R R24, SRZ ;  /* 0x0000000000187805 */ /* 0x000fe2000001ff00 */
[----:B------:R-:W1:Y:S01]  /*3630*/  MUFU.EX2 R44, R44 ;  /* 0x0000002c002c7308 */ /* 0x000e620000000800 */
[----:B--2---:R-:W-:Y:S01]  /*3640*/  FADD.FTZ R0, R40, R35 ;  /* 0x0000002328007221 */ /* 0x004fe20000010000 */
[----:B0-----:R-:W-:-:S06]  /*3650*/  CS2R R42, SRZ ;  /* 0x00000000002a7805 */ /* 0x001fcc000001ff00 */
[----:B------:R-:W0:Y:S01]  /*3660*/  MUFU.EX2 R88, R88 ;  /* 0x0000005800587308 */ /* 0x000e220000000800 */
[C---:B---3--:R-:W-:Y:S01]  /*3670*/  FADD.FTZ R35, R27.reuse, R0 ;  /* 0x000000001b237221 */ /* 0x048fe20000010000 */
[----:B------:R-:W-:Y:S02]  /*3680*/  F2FP.F16.F32.PACK_AB R150, R27, R40 ;  /* 0x000000281b96723e */ /* 0x000fe400000000ff */
[----:B------:R-:W-:-:S04]  /*3690*/  CS2R R40, SRZ ;  /* 0x0000000000287805 */ /* 0x000fc8000001ff00 */
[----:B------:R2:W3:Y:S01]  /*36a0*/  MUFU.EX2 R29, R46 ;  /* 0x0000002e001d7308 */ /* 0x0004e20000000800 */
[----:B-1----:R-:W-:-:S07]  /*36b0*/  FADD.FTZ R0, R44, R35 ;  /* 0x000000232c007221 */ /* 0x002fce0000010000 */
[----:B------:R-:W1:Y:S01]  /*36c0*/  MUFU.EX2 R145, R90 ;  /* 0x0000005a00917308 */ /* 0x000e620000000800 */
[----:B0-----:R-:W-:Y:S01]  /*36d0*/  FADD.FTZ R8, R88, R37 ;  /* 0x0000002558087221 */ /* 0x001fe20000010000 */
[----:B--2---:R-:W-:-:S06]  /*36e0*/  CS2R R46, SRZ ;  /* 0x00000000002e7805 */ /* 0x004fcc000001ff00 */
[----:B------:R-:W0:Y:S01]  /*36f0*/  MUFU.EX2 R48, R48 ;  /* 0x0000003000307308 */ /* 0x000e220000000800 */
[C---:B---3--:R-:W-:Y:S01]  /*3700*/  FADD.FTZ R37, R29.reuse, R0 ;  /* 0x000000001d257221 */ /* 0x048fe20000010000 */
[----:B------:R-:W-:Y:S02]  /*3710*/  F2FP.F16.F32.PACK_AB R144, R29, R44 ;  /* 0x0000002c1d90723e */ /* 0x000fe400000000ff */
[----:B------:R-:W-:Y:S02]  /*3720*/  CS2R R44, SRZ ;  /* 0x00000000002c7805 */ /* 0x000fe4000001ff00 */
[----:B------:R-:W-:Y:S02]  /*3730*/  CS2R R28, SRZ ;  /* 0x00000000001c7805 */ /* 0x000fe4000001ff00 */
[----:B------:R-:W2:Y:S01]  /*3740*/  MUFU.EX2 R92, R92 ;  /* 0x0000005c005c7308 */ /* 0x000ea20000000800 */
[C---:B-1----:R-:W-:Y:S01]  /*3750*/  FADD.FTZ R39, R145.reuse, R8 ;  /* 0x0000000891277221 */ /* 0x042fe20000010000 */
[----:B------:R-:W-:-:S06]  /*3760*/  F2FP.F16.F32.PACK_AB R145, R145, R88 ;  /* 0x000000589191723e */ /* 0x000fcc00000000ff */
[----:B------:R1:W3:Y:S01]  /*3770*/  MUFU.EX2 R31, R50 ;  /* 0x00000032001f7308 */ /* 0x0002e20000000800 */
[----:B0-----:R-:W-:Y:S01]  /*3780*/  FADD.FTZ R0, R48, R37 ;  /* 0x0000002530007221 */ /* 0x001fe20000010000 */
[----:B------:R-:W-:-:S06]  /*3790*/  CS2R R36, SRZ ;  /* 0x0000000000247805 */ /* 0x000fcc000001ff00 */
[----:B------:R-:W0:Y:S01]  /*37a0*/  MUFU.EX2 R147, R94 ;  /* 0x0000005e00937308 */ /* 0x000e220000000800 */
[----:B--2---:R-:W-:Y:S01]  /*37b0*/  FADD.FTZ R8, R92, R39 ;  /* 0x000000275c087221 */ /* 0x004fe20000010000 */
[----:B-1----:R-:W-:Y:S02]  /*37c0*/  CS2R R50, SRZ ;  /* 0x0000000000327805 */ /* 0x002fe4000001ff00 */
[----:B------:R-:W-:-:S04]  /*37d0*/  CS2R R38, SRZ ;  /* 0x0000000000267805 */ /* 0x000fc8000001ff00 */
[----:B------:R-:W1:Y:S01]  /*37e0*/  MUFU.EX2 R52, R52 ;  /* 0x0000003400347308 */ /* 0x000e620000000800 */
[C---:B---3--:R-:W-:Y:S01]  /*37f0*/  FADD.FTZ R11, R31.reuse, R0 ;  /* 0x000000001f0b7221 */ /* 0x048fe20000010000 */
[----:B------:R-:W-:Y:S02]  /*3800*/  F2FP.F16.F32.PACK_AB R146, R31, R48 ;  /* 0x000000301f92723e */ /* 0x000fe400000000ff */
[----:B------:R-:W-:Y:S02]  /*3810*/  CS2R R48, SRZ ;  /* 0x0000000000307805 */ /* 0x000fe4000001ff00 */
[----:B------:R-:W-:Y:S02]  /*3820*/  CS2R R30, SRZ ;  /* 0x00000000001e7805 */ /* 0x000fe4000001ff00 */
[----:B------:R-:W2:Y:S01]  /*3830*/  MUFU.EX2 R66, R66 ;  /* 0x0000004200427308 */ /* 0x000ea20000000800 */
[C---:B0-----:R-:W-:Y:S01]  /*3840*/  FADD.FTZ R13, R147.reuse, R8 ;  /* 0x00000008930d7221 */ /* 0x041fe20000010000 */
[----:B------:R-:W-:-:S06]  /*3850*/  F2FP.F16.F32.PACK_AB R147, R147, R92 ;  /* 0x0000005c9393723e */ /* 0x000fcc00000000ff */
[----:B------:R0:W3:Y:S01]  /*3860*/  MUFU.EX2 R33, R54 ;  /* 0x0000003600217308 */ /* 0x0000e20000000800 */
[----:B-1----:R-:W-:-:S07]  /*3870*/  FADD.FTZ R0, R52, R11 ;  /* 0x0000000b34007221 */ /* 0x002fce0000010000 */
[----:B------:R-:W1:Y:S01]  /*3880*/  MUFU.EX2 R56, R56 ;  /* 0x0000003800387308 */ /* 0x000e620000000800 */
[----:B--2---:R-:W-:Y:S01]  /*3890*/  FADD.FTZ R8, R66, R13 ;  /* 0x0000000d42087221 */ /* 0x004fe20000010000 */
[----:B0-----:R-:W-:-:S06]  /*38a0*/  CS2R R54, SRZ ;  /* 0x0000000000367805 */ /* 0x001fcc000001ff00 */
[----:B------:R0:W2:Y:S01]  /*38b0*/  MUFU.EX2 R7, R58 ;  /* 0x0000003a00077308 */ /* 0x0000a20000000800 */
[C---:B---3--:R-:W-:Y:S01]  /*38c0*/  FADD.FTZ R13, R33.reuse, R0 ;  /* 0x00000000210d7221 */ /* 0x048fe20000010000 */
[----:B------:R-:W-:Y:S02]  /*38d0*/  F2FP.F16.F32.PACK_AB R140, R33, R52 ;  /* 0x00000034218c723e */ /* 0x000fe400000000ff */
[----:B------:R-:W-:Y:S02]  /*38e0*/  CS2R R52, SRZ ;  /* 0x0000000000347805 */ /* 0x000fe4000001ff00 */
[----:B------:R-:W-:Y:S02]  /*38f0*/  CS2R R32, SRZ ;  /* 0x0000000000207805 */ /* 0x000fe4000001ff00 */
[----:B------:R-:W3:Y:S01]  /*3900*/  MUFU.EX2 R60, R60 ;  /* 0x0000003c003c7308 */ /* 0x000ee20000000800 */
[----:B-1----:R-:W-:Y:S01]  /*3910*/  FADD.FTZ R0, R56, R13 ;  /* 0x0000000d38007221 */ /* 0x002fe20000010000 */
[----:B0-----:R-:W-:-:S06]  /*3920*/  CS2R R58, SRZ ;  /* 0x00000000003a7805 */ /* 0x001fcc000001ff00 */
[----:B------:R-:W0:Y:S01]  /*3930*/  MUFU.EX2 R141, R96 ;  /* 0x00000060008d7308 */ /* 0x000e220000000800 */
[C---:B--2---:R-:W-:Y:S01]  /*3940*/  FADD.FTZ R13, R7.reuse, R0 ;  /* 0x00000000070d7221 */ /* 0x044fe20000010000 */
[----:B------:R-:W-:Y:S02]  /*3950*/  F2FP.F16.F32.PACK_AB R142, R7, R56 ;  /* 0x00000038078e723e */ /* 0x000fe400000000ff */
[----:B------:R-:W-:-:S04]  /*3960*/  CS2R R56, SRZ ;  /* 0x0000000000387805 */ /* 0x000fc8000001ff00 */
[----:B------:R1:W2:Y:S01]  /*3970*/  MUFU.EX2 R35, R62 ;  /* 0x0000003e00237308 */ /* 0x0002a20000000800 */
[----:B---3--:R-:W-:-:S07]  /*3980*/  FADD.FTZ R0, R60, R13 ;  /* 0x0000000d3c007221 */ /* 0x008fce0000010000 */
[----:B------:R-:W3:Y:S01]  /*3990*/  MUFU.EX2 R98, R98 ;  /* 0x0000006200627308 */ /* 0x000ee20000000800 */
[C---:B0-----:R-:W-:Y:S01]  /*39a0*/  FADD.FTZ R15, R141.reuse, R8 ;  /* 0x000000088d0f7221 */ /* 0x041fe20000010000 */
[----:B------:R-:W-:Y:S02]  /*39b0*/  F2FP.F16.F32.PACK_AB R141, R141, R66 ;  /* 0x000000428d8d723e */ /* 0x000fe400000000ff */
[----:B------:R-:W-:Y:S02]  /*39c0*/  CS2R R66, SRZ ;  /* 0x0000000000427805 */ /* 0x000fe4000001ff00 */
[----:B-1----:R-:W-:Y:S02]  /*39d0*/  CS2R R62, SRZ ;  /* 0x00000000003e7805 */ /* 0x002fe4000001ff00 */
[----:B------:R-:W0:Y:S01]  /*39e0*/  MUFU.EX2 R12, R12 ;  /* 0x0000000c000c7308 */ /* 0x000e220000000800 */
[C---:B--2---:R-:W-:Y:S01]  /*39f0*/  FADD.FTZ R13, R35.reuse, R0 ;  /* 0x00000000230d7221 */ /* 0x044fe20000010000 */
[----:B------:R-:W-:-:S02]  /*3a00*/  F2FP.F16.F32.PACK_AB R136, R35, R60 ;  /* 0x0000003c2388723e */ /* 0x000fc400000000ff */
[----:B------:R-:W-:Y:S02]  /*3a10*/  CS2R R60, SRZ ;  /* 0x00000000003c7805 */ /* 0x000fe4000001ff00 */
[----:B------:R-:W-:Y:S02]  /*3a20*/  CS2R R34, SRZ ;  /* 0x0000000000227805 */ /* 0x000fe4000001ff00 */
[----:B------:R-:W1:Y:S01]  /*3a30*/  MUFU.EX2 R143, R100 ;  /* 0x00000064008f7308 */ /* 0x000e620000000800 */
[----:B---3--:R-:W-:-:S07]  /*3a40*/  FADD.FTZ R8, R98, R15 ;  /* 0x0000000f62087221 */ /* 0x008fce0000010000 */
[----:B------:R-:W2:Y:S01]  /*3a50*/  MUFU.EX2 R70, R70 ;  /* 0x0000004600467308 */ /* 0x000ea20000000800 */
[----:B0-----:R-:W-:Y:S01]  /*3a60*/  FADD.FTZ R0, R12, R13 ;  /* 0x0000000d0c007221 */ /* 0x001fe20000010000 */
[----:B------:R-:W-:Y:S02]  /*3a70*/  VIMNMX R13, RZ, R26, !PT ;  /* 0x0000001aff0d7248 */ /* 0x000fe40007fe0100 */
[----:B------:R-:W-:Y:S02]  /*3a80*/  CS2R R26, SRZ ;  /* 0x00000000001a7805 */ /* 0x000fe4000001ff00 */
[----:B------:R-:W-:Y:S02]  /*3a90*/  ISETP.GE.AND P1, PT, R14, R13, PT ;  /* 0x0000000d0e00720c */ /* 0x000fe40003f26270 */
[----:B------:R-:W0:Y:S01]  /*3aa0*/  MUFU.EX2 R137, R102 ;  /* 0x0000006600897308 */ /* 0x000e220000000800 */
[C---:B-1----:R-:W-:Y:S01]  /*3ab0*/  FADD.FTZ R15, R143.reuse, R8 ;  /* 0x000000088f0f7221 */ /* 0x042fe20000010000 */
[----:B------:R-:W-:-:S06]  /*3ac0*/  F2FP.F16.F32.PACK_AB R143, R143, R98 ;  /* 0x000000628f8f723e */ /* 0x000fcc00000000ff */
[----:B------:R-:W1:Y:S01]  /*3ad0*/  MUFU.EX2 R104, R104 ;  /* 0x0000006800687308 */ /* 0x000e620000000800 */
[----:B--2---:R-:W-:-:S07]  /*3ae0*/  FADD.FTZ R8, R70, R15 ;  /* 0x0000000f46087221 */ /* 0x004fce0000010000 */
[----:B------:R2:W3:Y:S01]  /*3af0*/  MUFU.EX2 R11, R64 ;  /* 0x00000040000b7308 */ /* 0x0004e20000000800 */
[C---:B0-----:R-:W-:Y:S01]  /*3b00*/  FADD.FTZ R7, R137.reuse, R8 ;  /* 0x0000000889077221 */ /* 0x041fe20000010000 */
[----:B------:R-:W-:Y:S01]  /*3b10*/  F2FP.F16.F32.PACK_AB R137, R137, R70 ;  /* 0x000000468989723e */ /* 0x000fe200000000ff */
[----:B------:R-:W-:Y:S01]  /*3b20*/  IMAD.MOV.U32 R8, RZ, RZ, 0x3f800000 ;  /* 0x3f800000ff087424 */ /* 0x000fe200078e00ff */
[----:B------:R-:W-:-:S04]  /*3b30*/  CS2R R70, SRZ ;  /* 0x0000000000467805 */ /* 0x000fc8000001ff00 */
[----:B------:R1:W0:Y:S01]  /*3b40*/  MUFU.EX2 R139, R6 ;  /* 0x00000006008b7308 */ /* 0x0002220000000800 */
[----:B--2---:R-:W-:Y:S01]  /*3b50*/  CS2R R64, SRZ ;  /* 0x0000000000407805 */ /* 0x004fe2000001ff00 */
[----:B-1----:R-:W-:Y:S01]  /*3b60*/  FADD.FTZ R6, R104, R7 ;  /* 0x0000000768067221 */ /* 0x002fe20000010000 */
[C---:B---3--:R-:W-:Y:S01]  /*3b70*/  FADD.FTZ R7, R11.reuse, R0 ;  /* 0x000000000b077221 */ /* 0x048fe20000010000 */
[----:B------:R-:W-:Y:S02]  /*3b80*/  F2FP.F16.F32.PACK_AB R138, R11, R12 ;  /* 0x0000000c0b8a723e */ /* 0x000fe400000000ff */
[----:B------:R-:W-:Y:S01]  /*3b90*/  MOV R0, 0x3f800000 ;  /* 0x3f80000000007802 */ /* 0x000fe20000000f00 */
[C---:B0-----:R-:W-:Y:S01]  /*3ba0*/  FADD.FTZ R6, R139.reuse, R6 ;  /* 0x000000068b067221 */ /* 0x041fe20000010000 */
[----:B------:R-:W-:Y:S01]  /*3bb0*/  F2FP.F16.F32.PACK_AB R139, R139, R104 ;  /* 0x000000688b8b723e */ /* 0x000fe200000000ff */
[----:B------:R-:W-:Y:S06]  /*3bc0*/  @!P1 BRA `(.L_x_2425) ;  /* 0x0000002800889947 */ /* 0x000fec0003800000 */
[----:B------:R-:W-:Y:S01]  /*3bd0*/  IMAD.MOV.U32 R12, RZ, RZ, R20 ;  /* 0x000000ffff0c7224 */ /* 0x000fe200078e0014 */
[----:B------:R-:W-:Y:S01]  /*3be0*/  MOV R87, RZ ;  /* 0x000000ff00577202 */ /* 0x000fe20000000f00 */
[----:B------:R-:W-:Y:S01]  /*3bf0*/  IMAD.MOV.U32 R11, RZ, RZ, R10 ;  /* 0x000000ffff0b7224 */ /* 0x000fe200078e000a */
[----:B------:R-:W-:Y:S01]  /*3c00*/  UMOV UR4, UR38 ;  /* 0x0000002600047c82 */ /* 0x000fe20008000000 */
[----:B------:R-:W-:Y:S01]  /*3c10*/  IMAD.MOV.U32 R0, RZ, RZ, 0x3f800000 ;  /* 0x3f800000ff007424 */ /* 0x000fe200078e00ff */
[----:B------:R-:W-:Y:S01]  /*3c20*/  UMOV UR5, UR39 ;  /* 0x0000002700057c82 */ /* 0x000fe20008000000 */
[----:B------:R-:W-:-:S05]  /*3c30*/  ULDC UR6, c[0x0][0x9d8] ;  /* 0x0002760000067ab9 */ /* 0x000fca0000000800 */
.L_x_2436:
[----:B------:R-:W-:-:S04]  /*3c40*/  UISETP.NE.AND UP0, UPT, UR5, 0x1, UPT ;  /* 0x000000010500788c */ /* 0x000fc8000bf05270 */
[----:B------:R-:W-:-:S04]  /*3c50*/  USEL UR38, URZ, 0x1, UP0 ;  /* 0x000000013f267887 */ /* 0x000fc80008000000 */
[----:B------:R-:W-:Y:S01]  /*3c60*/  ULOP3.LUT UR38, UR4, UR38, URZ, 0x3c, !UPT ;  /* 0x0000002604267292 */ /* 0x000fe2000f8e3c3f */
[----:B------:R-:W-:Y:S11]  /*3c70*/  @!P0 BRA `(.L_x_2426) ;  /* 0x0000000000048947 */ /* 0x000ff60003800000 */
[----:B------:R-:W-:Y:S01]  /*3c80*/  BPT.TRAP 0x1 ;  /* 0x000000040000795c */ /* 0x000fe20000300000 */
.L_x_2426:
        /* <DEDUP_REMOVED lines=9> */
.L_x_2427:
[----:B-1----:R-:W-:Y:S05]  /*3d20*/  @P1 BRA `(.L_x_2428) ;  /* 0x0000000000081947 */ /* 0x002fea0003800000 */
[----:B------:R-:W1:Y:S02]  /*3d30*/  SYNCS.PHASECHK.TRANS64.TRYWAIT P1, [UR7+0x2a830], R9 ;  /* 0x02a83009ff0075a7 */ /* 0x000e640008020147 */
[----:B-1----:R-:W-:Y:S05]  /*3d40*/  @!P1 BRA `(.L_x_2429) ;  /* 0x000000d000989947 */ /* 0x002fea0003800000 */
.L_x_2428:
        /* <DEDUP_REMOVED lines=143> */
.L_x_2430:
[----:B------:R-:W-:Y:S01]  /*4640*/  ULEA UR10, UR5, UR40, 0x3 ;  /* 0x00000028050a7291 */ /* 0x000fe2000f8e183f */
[----:B------:R-:W-:-:S05]  /*4650*/  IMAD.U32 R0, RZ, RZ, UR4 ;  /* 0x00000004ff007e24 */ /* 0x000fca000f8e00ff */
[----:B------:R-:W-:-:S04]  /*4660*/  SHF.L.U32 R0, R0, 0x1f, RZ ;  /* 0x0000001f00007819 */ /* 0x000fc800000006ff */
[----:B------:R2:W3:Y:S01]  /*4670*/  SYNCS.PHASECHK.TRANS64.TRYWAIT P1, [UR10+0x2a850], R0 ;  /* 0x02a85000ff0075a7 */ /* 0x0004e2000802014a */
[----:B------:R-:W-:Y:S05]  /*4680*/  @!P0 BRA `(.L_x_2431) ;  /* 0x0000000000048947 */ /* 0x000fea0003800000 */
[----:B------:R-:W-:Y:S01]  /*4690*/  BPT.TRAP 0x1 ;  /* 0x000000040000795c */ /* 0x000fe20000300000 */
.L_x_2431:
[----:B---3--:R-:W-:Y:S05]  /*46a0*/  @P1 BRA `(.L_x_2432) ;  /* 0x0000000000081947 */ /* 0x008fea0003800000 */
[----:B------:R-:W3:Y:S02]  /*46b0*/  SYNCS.PHASECHK.TRANS64.TRYWAIT P1, [UR10+0x2a850], R0 ;  /* 0x02a85000ff0075a7 */ /* 0x000ee4000802014a */
[----:B---3--:R-:W-:Y:S05]  /*46c0*/  @!P1 BRA `(.L_x_2433) ;  /* 0x000000c800509947 */ /* 0x008fea0003800000 */
.L_x_2432:
        /* <DEDUP_REMOVED lines=38> */
.L_x_2434:
[----:B------:R-:W-:Y:S01]  /*4930*/  ISETP.NE.AND P1, PT, R172, 0x1, PT ;  /* 0x00000001ac00780c */ /* 0x000fe20003f25270 */
[----:B------:R-:W-:Y:S01]  /*4940*/  FMUL.FTZ R20, R94, UR6 ;  /* 0x000000065e147c20 */ /* 0x000fe20008410000 */
[----:B-1----:R-:W-:Y:S02]  /*4950*/  IMAD.IADD R10, R19, 0x1, R16 ;  /* 0x00000001130a7824 */ /* 0x002fe400078e0210 */
        /* <DEDUP_REMOVED lines=9> */
[----:B------:R-:W-:Y:S01]  /*49f0*/  FMUL.FTZ R101, R101, UR6 ;  /* 0x0000000665657c20 */ /* 0x000fe20008410000 */
[----:B0-----:R-:W0:Y:S01]  /*4a00*/  @P1 LDC R9, c[0x0][0x44c] ;  /* 0x00011300ff091b82 */ /* 0x001e220000000800 */
[----:B------:R-:W-:Y:S01]  /*4a10*/  FMUL.FTZ R21, R99, UR6 ;  /* 0x0000000663157c20 */ /* 0x000fe20008410000 */
[----:B------:R1:W3:Y:S01]  /*4a20*/  MUFU.TANH R152, R88 ;  /* 0x0000005800987308 */ /* 0x0002e20000002400 */
[----:B------:R-:W-:Y:S01]  /*4a30*/  FMUL.FTZ R104, R104, UR6 ;  /* 0x0000000668687c20 */ /* 0x000fe20008410000 */
[----:B--2---:R-:W-:Y:S01]  /*4a40*/  FMUL.FTZ R0, R90, UR6 ;  /* 0x000000065a007c20 */ /* 0x004fe20008410000 */
[----:B------:R-:W-:Y:S01]  /*4a50*/  FMUL.FTZ R90, R102, UR6 ;  /* 0x00000006665a7c20 */ /* 0x000fe20008410000 */
[----:B------:R-:W-:Y:S01]  /*4a60*/  FMUL.FTZ R105, R105, UR6 ;  /* 0x0000000669697c20 */ /* 0x000fe20008410000 */
[----:B------:R-:W-:Y:S01]  /*4a70*/  FMUL.FTZ R108, R108, UR6 ;  /* 0x000000066c6c7c20 */ /* 0x000fe20008410000 */
[----:B------:R-:W2:Y:S01]  /*4a80*/  @P1 LDC R94, c[0x0][0x450] ;  /* 0x00011400ff5e1b82 */ /* 0x000ea20000000800 */
[----:B------:R-:W-:Y:S01]  /*4a90*/  FMUL.FTZ R109, R109, UR6 ;  /* 0x000000066d6d7c20 */ /* 0x000fe20008410000 */
[----:B------:R4:W5:Y:S01]  /*4aa0*/  MUFU.TANH R150, R89 ;  /* 0x0000005900967308 */ /* 0x0009620000002400 */
[----:B-1----:R-:W-:Y:S01]  /*4ab0*/  FMUL.FTZ R88, R98, UR6 ;  /* 0x0000000662587c20 */ /* 0x002fe20008410000 */
        /* <DEDUP_REMOVED lines=10> */
[----:B----4-:R-:W-:Y:S01]  /*4b60*/  FMUL.FTZ R89, R103, UR6 ;  /* 0x0000000667597c20 */ /* 0x010fe20008410000 */
[----:B------:R-:W-:Y:S01]  /*4b70*/  FMUL.FTZ R133, R133, UR6 ;  /* 0x0000000685857c20 */ /* 0x000fe20008410000 */
[----:B0-----:R-:W-:-:S04]  /*4b80*/  @P1 IMAD.HI.U32 R9, R10, R9, RZ ;  /* 0x000000090a091227 */ /* 0x001fc800078e00ff */
[----:B------:R-:W-:Y:S01]  /*4b90*/  FMUL.FTZ R8, R91, UR6 ;  /* 0x000000065b087c20 */ /* 0x000fe20008410000 */
[----:B------:R-:W-:Y:S01]  /*4ba0*/  MUFU.TANH R140, R97 ;  /* 0x00000061008c7308 */ /* 0x000fe20000002400 */
[----:B-1----:R-:W-:Y:S01]  /*4bb0*/  FMUL.FTZ R92, R106, UR6 ;  /* 0x000000066a5c7c20 */ /* 0x002fe20008410000 */
[----:B------:R-:W-:Y:S01]  /*4bc0*/  FMUL.FTZ R118, R118, UR6 ;  /* 0x0000000676767c20 */ /* 0x000fe20008410000 */
[----:B------:R-:W-:Y:S01]  /*4bd0*/  FMUL.FTZ R122, R122, UR6 ;  /* 0x000000067a7a7c20 */ /* 0x000fe20008410000 */
[----:B------:R-:W-:Y:S01]  /*4be0*/  FMUL.FTZ R91, R107, UR6 ;  /* 0x000000066b5b7c20 */ /* 0x000fe20008410000 */
[----:B------:R-:W-:Y:S01]  /*4bf0*/  FMUL.FTZ R126, R126, UR6 ;  /* 0x000000067e7e7c20 */ /* 0x000fe20008410000 */
[----:B--2---:R-:W-:Y:S01]  /*4c00*/  @P1 SHF.R.U32.HI R10, RZ, R94, R9 ;  /* 0x0000005eff0a1219 */ /* 0x004fe20000011609 */
[----:B------:R-:W-:Y:S01]  /*4c10*/  IMAD.MOV.U32 R9, RZ, RZ, -0x60 ;  /* 0xffffffa0ff097424 */ /* 0x000fe200078e00ff */
[----:B------:R0:W1:Y:S01]  /*4c20*/  MUFU.TANH R146, R93 ;  /* 0x0000005d00927308 */ /* 0x0000620000002400 */
[----:B------:R-:W-:Y:S01]  /*4c30*/  FMUL.FTZ R94, R111, UR6 ;  /* 0x000000066f5e7c20 */ /* 0x000fe20008410000 */
[----:B------:R-:W-:Y:S01]  /*4c40*/  FMUL.FTZ R130, R130, UR6 ;  /* 0x0000000682827c20 */ /* 0x000fe20008410000 */
[----:B------:R-:W2:Y:S01]  /*4c50*/  SHFL.IDX PT, R96, R10, RZ, 0x1c1f ;  /* 0x001c1fff0a607589 */ /* 0x000ea200000e0000 */
[----:B------:R-:W-:-:S02]  /*4c60*/  IMAD R9, R14, R9, 0x1 ;  /* 0x000000010e097424 */ /* 0x000fc400078e0209 */
[----:B------:R-:W-:Y:S01]  /*4c70*/  FMUL.FTZ R115, R115, UR6 ;  /* 0x0000000673737c20 */ /* 0x000fe20008410000 */
[----:B------:R-:W-:Y:S01]  /*4c80*/  FMUL.FTZ R119, R119, UR6 ;  /* 0x0000000677777c20 */ /* 0x000fe20008410000 */
[----:B------:R-:W4:Y:S01]  /*4c90*/  SHFL.IDX PT, R10, R10, 0x1, 0x1c1f ;  /* 0x003c1f000a0a7f89 */ /* 0x000f2200000e0000 */
[----:B------:R-:W-:Y:S01]  /*4ca0*/  IMAD R9, R18, -0x2, R9 ;  /* 0xfffffffe12097824 */ /* 0x000fe200078e0209 */
[----:B------:R-:W4:Y:S01]  /*4cb0*/  MUFU.TANH R100, R100 ;  /* 0x0000006400647308 */ /* 0x000f220000002400 */
[----:B0-----:R-:W-:Y:S01]  /*4cc0*/  FMUL.FTZ R93, R110, UR6 ;  /* 0x000000066e5d7c20 */ /* 0x001fe20008410000 */
[----:B------:R-:W-:Y:S01]  /*4cd0*/  FMUL.FTZ R134, R134, UR6 ;  /* 0x0000000686867c20 */ /* 0x000fe20008410000 */
[----:B------:R-:W-:Y:S01]  /*4ce0*/  FMUL.FTZ R123, R123, UR6 ;  /* 0x000000067b7b7c20 */ /* 0x000fe20008410000 */
[----:B------:R-:W-:Y:S01]  /*4cf0*/  IADD3 R95, -R170, R9, R171 ;  /* 0x00000009aa5f7210 */ /* 0x000fe20007ffe1ab */
[----:B------:R-:W-:Y:S01]  /*4d00*/  FMUL.FTZ R127, R127, UR6 ;  /* 0x000000067f7f7c20 */ /* 0x000fe20008410000 */
[----:B------:R-:W-:Y:S01]  /*4d10*/  FMUL.FTZ R131, R131, UR6 ;  /* 0x0000000683837c20 */ /* 0x000fe20008410000 */
[----:B------:R-:W-:Y:S01]  /*4d20*/  FMUL.FTZ R135, R135, UR6 ;  /* 0x0000000687877c20 */ /* 0x000fe20008410000 */
[----:B------:R-:W0:Y:S01]  /*4d30*/  MUFU.TANH R101, R101 ;  /* 0x0000006500657308 */ /* 0x000e220000002400 */
[----:B------:R-:W-:-:S04]  /*4d40*/  UIADD3 UR7, UR7, 0x2a840, URZ ;  /* 0x0002a84007077890 */ /* 0x000fc8000fffe03f */
[----:B------:R-:W-:-:S03]  /*4d50*/  UPRMT UR7, UR42, 0x654, UR7 ;  /* 0x000006542a077896 */ /* 0x000fc60008000007 */
[----:B------:R-:W0:Y:S01]  /*4d60*/  MUFU.TANH R102, R104 ;  /* 0x0000006800667308 */ /* 0x000e220000002400 */
[----:B--2---:R-:W-:-:S04]  /*4d70*/  IADD3 R97, R95, R96, RZ ;  /* 0x000000605f617210 */ /* 0x004fc80007ffe0ff */
[C---:B------:R-:W-:Y:S01]  /*4d80*/  ISETP.GT.AND P1, PT, R97.reuse, RZ, PT ;  /* 0x000000ff6100720c */ /* 0x040fe20003f24270 */
[----:B------:R-:W-:Y:S01]  /*4d90*/  SYNCS.ARRIVE.TRANS64.RED.A1T0 RZ, [UR7], RZ ;  /* 0x000000ffffff79a7 */ /* 0x000fe20008100407 */
[C---:B------:R-:W-:Y:S01]  /*4da0*/  ISETP.GT.AND P2, PT, R97.reuse, 0x1, PT ;  /* 0x000000016100780c */ /* 0x040fe20003f44270 */
[----:B------:R-:W2:Y:S01]  /*4db0*/  MUFU.TANH R98, R105 ;  /* 0x0000006900627308 */ /* 0x000ea20000002400 */
[----:B---3--:R-:W-:Y:S02]  /*4dc0*/  FSEL R152, R152, -INF , P1 ;  /* 0xff80000098987808 */ /* 0x008fe40000800000 */
[C---:B------:R-:W-:Y:S02]  /*4dd0*/  ISETP.GT.AND P1, PT, R97.reuse, 0x8, PT ;  /* 0x000000086100780c */ /* 0x040fe40003f24270 */
[----:B-----5:R-:W-:Y:S02]  /*4de0*/  FSEL R150, R150, -INF , P2 ;  /* 0xff80000096967808 */ /* 0x020fe40001000000 */
[----:B------:R-:W-:Y:S01]  /*4df0*/  FMNMX.FTZ R9, R152, R11, !PT ;  /* 0x0000000b98097209 */ /* 0x000fe20007810000 */
[----:B------:R-:W3:Y:S01]  /*4e00*/  MUFU.TANH R108, R108 ;  /* 0x0000006c006c7308 */ /* 0x000ee20000002400 */
[----:B------:R-:W-:-:S02]  /*4e10*/  ISETP.GT.AND P2, PT, R97, 0x9, PT ;  /* 0x000000096100780c */ /* 0x000fc40003f44270 */
[----:B------:R-:W-:Y:S02]  /*4e20*/  FSEL R148, R148, -INF , P1 ;  /* 0xff80000094947808 */ /* 0x000fe40000800000 */
[----:B------:R-:W-:Y:S02]  /*4e30*/  FMNMX.FTZ R9, R150, R9, !PT ;  /* 0x0000000996097209 */ /* 0x000fe40007810000 */
[C---:B------:R-:W-:Y:S01]  /*4e40*/  ISETP.GT.AND P1, PT, R97.reuse, 0x10, PT ;  /* 0x000000106100780c */ /* 0x040fe20003f24270 */
[----:B------:R-:W5:Y:S01]  /*4e50*/  MUFU.TANH R109, R109 ;  /* 0x0000006d006d7308 */ /* 0x000f620000002400 */
[----:B-1----:R-:W-:Y:S02]  /*4e60*/  FSEL R146, R146, -INF , P2 ;  /* 0xff80000092927808 */ /* 0x002fe40001000000 */
[----:B------:R-:W-:Y:S01]  /*4e70*/  FMNMX.FTZ R99, R148, R9, !PT ;  /* 0x0000000994637209 */ /* 0x000fe20007810000 */
[----:B------:R-:W-:Y:S01]  /*4e80*/  FMUL.FTZ R9, R120, UR6 ;  /* 0x0000000678097c20 */ /* 0x000fe20008410000 */
[----:B------:R-:W-:-:S02]  /*4e90*/  ISETP.GT.AND P2, PT, R97, 0x11, PT ;  /* 0x000000116100780c */ /* 0x000fc40003f44270 */
[----:B------:R-:W-:Y:S01]  /*4ea0*/  FSEL R144, R144, -INF , P1 ;  /* 0xff80000090907808 */ /* 0x000fe20000800000 */
[----:B------:R-:W1:Y:S01]  /*4eb0*/  MUFU.TANH R104, R112 ;  /* 0x0000007000687308 */ /* 0x000e620000002400 */
[----:B------:R-:W-:Y:S02]  /*4ec0*/  FMNMX.FTZ R99, R146, R99, !PT ;  /* 0x0000006392637209 */ /* 0x000fe40007810000 */
[C---:B------:R-:W-:Y:S02]  /*4ed0*/  ISETP.GT.AND P1, PT, R97.reuse, 0x18, PT ;  /* 0x000000186100780c */ /* 0x040fe40003f24270 */
[----:B------:R-:W-:Y:S02]  /*4ee0*/  FSEL R140, R140, -INF , P2 ;  /* 0xff8000008c8c7808 */ /* 0x000fe40001000000 */
[----:B------:R-:W-:Y:S01]  /*4ef0*/  FMNMX.FTZ R99, R144, R99, !PT ;  /* 0x0000006390637209 */ /* 0x000fe20007810000 */
[----:B------:R-:W1:Y:S01]  /*4f00*/  MUFU.TANH R113, R113 ;  /* 0x0000007100717308 */ /* 0x000e620000002400 */
[----:B------:R-:W-:-:S02]  /*4f10*/  ISETP.GT.AND P2, PT, R97, 0x19, PT ;  /* 0x000000196100780c */ /* 0x000fc40003f44270 */
[----:B----4-:R-:W-:Y:S02]  /*4f20*/  FSEL R120, R100, -INF , P1 ;  /* 0xff80000064787808 */ /* 0x010fe40000800000 */
[----:B------:R-:W-:Y:S02]  /*4f30*/  FMNMX.FTZ R99, R140, R99, !PT ;  /* 0x000000638c637209 */ /* 0x000fe40007810000 */
[----:B------:R-:W-:Y:S01]  /*4f40*/  ISETP.GT.AND P1, PT, R97, 0x20, PT ;  /* 0x000000206100780c */ /* 0x000fe20003f24270 */
[----:B------:R-:W4:Y:S01]  /*4f50*/  MUFU.TANH R110, R116 ;  /* 0x00000074006e7308 */ /* 0x000f220000002400 */
[----:B0-----:R-:W-:Y:S02]  /*4f60*/  FSEL R106, R101, -INF , P2 ;  /* 0xff800000656a7808 */ /* 0x001fe40001000000 */
[----:B------:R-:W-:Y:S02]  /*4f70*/  FMNMX.FTZ R99, R120, R99, !PT ;  /* 0x0000006378637209 */ /* 0x000fe40007810000 */
[----:B------:R-:W-:-:S02]  /*4f80*/  ISETP.GT.AND P2, PT, R97, 0x21, PT ;  /* 0x000000216100780c */ /* 0x000fc40003f44270 */
[----:B------:R-:W-:Y:S01]  /*4f90*/  FSEL R102, R102, -INF , P1 ;  /* 0xff80000066667808 */ /* 0x000fe20000800000 */
[----:B------:R-:W0:Y:S01]  /*4fa0*/  MUFU.TANH R112, R117 ;  /* 0x0000007500707308 */ /* 0x000e220000002400 */
[----:B------:R-:W-:Y:S02]  /*4fb0*/  FMNMX.FTZ R99, R106, R99, !PT ;  /* 0x000000636a637209 */ /* 0x000fe40007810000 */
[C---:B------:R-:W-:Y:S02]  /*4fc0*/  ISETP.GT.AND P1, PT, R97.reuse, 0x28, PT ;  /* 0x000000286100780c */ /* 0x040fe40003f24270 */
[----:B--2---:R-:W-:Y:S02]  /*4fd0*/  FSEL R98, R98, -INF , P2 ;  /* 0xff80000062627808 */ /* 0x004fe40001000000 */
[----:B------:R-:W-:Y:S01]  /*4fe0*/  FMNMX.FTZ R99, R102, R99, !PT ;  /* 0x0000006366637209 */ /* 0x000fe20007810000 */
[----:B------:R2:W0:Y:S01]  /*4ff0*/  MUFU.TANH R116, R9 ;  /* 0x0000000900747308 */ /* 0x0004220000002400 */
[----:B------:R-:W-:-:S02]  /*5000*/  ISETP.GT.AND P2, PT, R97, 0x29, PT ;  /* 0x000000296100780c */ /* 0x000fc40003f44270 */
[----:B---3--:R-:W-:Y:S02]  /*5010*/  FSEL R96, R108, -INF , P1 ;  /* 0xff8000006c607808 */ /* 0x008fe40000800000 */
[----:B------:R-:W-:Y:S02]  /*5020*/  FMNMX.FTZ R99, R98, R99, !PT ;  /* 0x0000006362637209 */ /* 0x000fe40007810000 */
[----:B------:R-:W-:Y:S01]  /*5030*/  ISETP.GT.AND P1, PT, R97, 0x30, PT ;  /* 0x000000306100780c */ /* 0x000fe20003f24270 */
[----:B------:R-:W3:Y:S01]  /*5040*/  MUFU.TANH R121, R121 ;  /* 0x0000007900797308 */ /* 0x000ee20000002400 */
[----:B-----5:R-:W-:Y:S01]  /*5050*/  FSEL R100, R109, -INF , P2 ;  /* 0xff8000006d647808 */ /* 0x020fe20001000000 */
[----:B--2---:R-:W-:Y:S01]  /*5060*/  FMUL.FTZ R9, R132, UR6 ;  /* 0x0000000684097c20 */ /* 0x004fe20008410000 */
[----:B------:R-:W-:Y:S02]  /*5070*/  FMNMX.FTZ R99, R96, R99, !PT ;  /* 0x0000006360637209 */ /* 0x000fe40007810000 */
[----:B------:R-:W-:-:S02]  /*5080*/  ISETP.GT.AND P2, PT, R97, 0x31, PT ;  /* 0x000000316100780c */ /* 0x000fc40003f44270 */
[----:B-1----:R-:W-:Y:S01]  /*5090*/  FSEL R104, R104, -INF , P1 ;  /* 0xff80000068687808 */ /* 0x002fe20000800000 */
[----:B------:R3:W1:Y:S01]  /*50a0*/  MUFU.TANH R101, R124 ;  /* 0x0000007c00657308 */ /* 0x0006620000002400 */
[----:B------:R-:W-:Y:S02]  /*50b0*/  FMNMX.FTZ R99, R100, R99, !PT ;  /* 0x0000006364637209 */ /* 0x000fe40007810000 */
[----:B------:R-:W-:Y:S02]  /*50c0*/  ISETP.GT.AND P1, PT, R97, 0x38, PT ;  /* 0x000000386100780c */ /* 0x000fe40003f24270 */
[----:B------:R-:W-:Y:S02]  /*50d0*/  FSEL R108, R113, -INF , P2 ;  /* 0xff800000716c7808 */ /* 0x000fe40001000000 */
[----:B------:R-:W-:Y:S01]  /*50e0*/  FMNMX.FTZ R99, R104, R99, !PT ;  /* 0x0000006368637209 */ /* 0x000fe20007810000 */
[----:B------:R-:W2:Y:S01]  /*50f0*/  MUFU.TANH R125, R125 ;  /* 0x0000007d007d7308 */ /* 0x000ea20000002400 */
[----:B------:R-:W-:-:S02]  /*5100*/  ISETP.GT.AND P2, PT, R97, 0x39, PT ;  /* 0x000000396100780c */ /* 0x000fc40003f44270 */
[----:B----4-:R-:W-:Y:S02]  /*5110*/  FSEL R110, R110, -INF , P1 ;  /* 0xff8000006e6e7808 */ /* 0x010fe40000800000 */
[----:B------:R-:W-:Y:S02]  /*5120*/  FMNMX.FTZ R99, R108, R99, !PT ;  /* 0x000000636c637209 */ /* 0x000fe40007810000 */
[C---:B------:R-:W-:Y:S01]  /*5130*/  ISETP.GT.AND P1, PT, R97.reuse, 0x40, PT ;  /* 0x000000406100780c */ /* 0x040fe20003f24270 */
[----:B------:R1:W4:Y:S01]  /*5140*/  MUFU.TANH R103, R128 ;  /* 0x0000008000677308 */ /* 0x0003220000002400 */
[----:B0-----:R-:W-:Y:S02]  /*5150*/  FSEL R112, R112, -INF , P2 ;  /* 0xff80000070707808 */ /* 0x001fe40001000000 */
[----:B------:R-:W-:Y:S02]  /*5160*/  FMNMX.FTZ R99, R110, R99, !PT ;  /* 0x000000636e637209 */ /* 0x000fe40007810000 */
[----:B------:R-:W-:-:S02]  /*5170*/  ISETP.GT.AND P2, PT, R97, 0x41, PT ;  /* 0x000000416100780c */ /* 0x000fc40003f44270 */
[----:B------:R-:W-:Y:S01]  /*5180*/  FSEL R116, R116, -INF , P1 ;  /* 0xff80000074747808 */ /* 0x000fe20000800000 */
[----:B------:R-:W0:Y:S01]  /*5190*/  MUFU.TANH R129, R129 ;  /* 0x0000008100817308 */ /* 0x000e220000002400 */
[----:B------:R-:W-:Y:S02]  /*51a0*/  FMNMX.FTZ R99, R112, R99, !PT ;  /* 0x0000006370637209 */ /* 0x000fe40007810000 */
[----:B------:R-:W-:Y:S02]  /*51b0*/  ISETP.GT.AND P1, PT, R97, 0x48, PT ;  /* 0x000000486100780c */ /* 0x000fe40003f24270 */
[----:B---3--:R-:W-:Y:S02]  /*51c0*/  FSEL R124, R121, -INF , P2 ;  /* 0xff800000797c7808 */ /* 0x008fe40001000000 */
[----:B------:R-:W-:Y:S01]  /*51d0*/  FMNMX.FTZ R99, R116, R99, !PT ;  /* 0x0000006374637209 */ /* 0x000fe20007810000 */
[----:B------:R3:W5:Y:S01]  /*51e0*/  MUFU.TANH R138, R9 ;  /* 0x00000009008a7308 */ /* 0x0007620000002400 */
[----:B------:R-:W-:-:S02]  /*51f0*/  ISETP.GT.AND P2, PT, R97, 0x49, PT ;  /* 0x000000496100780c */ /* 0x000fc40003f44270 */
[----:B-1----:R-:W-:Y:S02]  /*5200*/  FSEL R128, R101, -INF , P1 ;  /* 0xff80000065807808 */ /* 0x002fe40000800000 */
[----:B------:R-:W-:Y:S02]  /*5210*/  FMNMX.FTZ R99, R124, R99, !PT ;  /* 0x000000637c637209 */ /* 0x000fe40007810000 */
[----:B------:R-:W-:Y:S01]  /*5220*/  ISETP.GT.AND P1, PT, R97, 0x50, PT ;  /* 0x000000506100780c */ /* 0x000fe20003f24270 */
[----:B------:R-:W1:Y:S01]  /*5230*/  MUFU.TANH R133, R133 ;  /* 0x0000008500857308 */ /* 0x000e620000002400 */
[----:B--2---:R-:W-:Y:S01]  /*5240*/  FSEL R132, R125, -INF , P2 ;  /* 0xff8000007d847808 */ /* 0x004fe20001000000 */
[----:B---3--:R-:W-:Y:S01]  /*5250*/  FMUL.FTZ R9, R114, UR6 ;  /* 0x0000000672097c20 */ /* 0x008fe20008410000 */
[----:B------:R-:W-:Y:S02]  /*5260*/  FMNMX.FTZ R99, R128, R99, !PT ;  /* 0x0000006380637209 */ /* 0x000fe40007810000 */
[----:B------:R-:W-:-:S02]  /*5270*/  ISETP.GT.AND P2, PT, R97, 0x51, PT ;  /* 0x000000516100780c */ /* 0x000fc40003f44270 */
[----:B----4-:R-:W-:Y:S01]  /*5280*/  FSEL R114, R103, -INF , P1 ;  /* 0xff80000067727808 */ /* 0x010fe20000800000 */
[----:B------:R-:W2:Y:S01]  /*5290*/  MUFU.TANH R0, R0 ;  /* 0x0000000000007308 */ /* 0x000ea20000002400 */
[----:B------:R-:W-:Y:S02]  /*52a0*/  FMNMX.FTZ R99, R132, R99, !PT ;  /* 0x0000006384637209 */ /* 0x000fe40007810000 */
[----:B------:R-:W-:Y:S02]  /*52b0*/  ISETP.GT.AND P1, PT, R97, 0x58, PT ;  /* 0x000000586100780c */ /* 0x000fe40003f24270 */
[----:B0-----:R-:W-:Y:S02]  /*52c0*/  FSEL R136, R129, -INF , P2 ;  /* 0xff80000081887808 */ /* 0x001fe40001000000 */
[----:B------:R-:W-:Y:S01]  /*52d0*/  FMNMX.FTZ R99, R114, R99, !PT ;  /* 0x0000006372637209 */ /* 0x000fe20007810000 */
[----:B------:R-:W0:Y:S01]  /*52e0*/  MUFU.TANH R8, R8 ;  /* 0x0000000800087308 */ /* 0x000e220000002400 */
[----:B------:R-:W-:Y:S01]  /*52f0*/  ISETP.GT.AND P2, PT, R97, 0x59, PT ;  /* 0x000000596100780c */ /* 0x000fe20003f44270 */
[----:B------:R-:W-:Y:S01]  /*5300*/  IMAD.IADD R97, R95, 0x1, R10 ;  /* 0x000000015f617824 */ /* 0x000fe200078e020a */
[----:B-----5:R-:W-:-:S02]  /*5310*/  FSEL R138, R138, -INF , P1 ;  /* 0xff8000008a8a7808 */ /* 0x020fc40000800000 */
[----:B------:R-:W-:Y:S02]  /*5320*/  FMNMX.FTZ R99, R136, R99, !PT ;  /* 0x0000006388637209 */ /* 0x000fe40007810000 */
[----:B-1----:R-:W-:Y:S01]  /*5330*/  FSEL R142, R133, -INF , P2 ;  /* 0xff800000858e7808 */ /* 0x002fe20001000000 */
[----:B------:R-:W-:Y:S01]  /*5340*/  MUFU.TANH R20, R20 ;  /* 0x0000001400147308 */ /* 0x000fe20000002400 */
[----:B------:R-:W-:Y:S02]  /*5350*/  FMNMX.FTZ R99, R138, R99, !PT ;  /* 0x000000638a637209 */ /* 0x000fe40007810000 */
[C---:B------:R-:W-:Y:S02]  /*5360*/  ISETP.GT.AND P1, PT, R97.reuse, RZ, PT ;  /* 0x000000ff6100720c */ /* 0x040fe40003f24270 */
[----:B------:R-:W-:Y:S02]  /*5370*/  FMNMX.FTZ R99, R142, R99, !PT ;  /* 0x000000638e637209 */ /* 0x000fe40007810000 */
[C---:B------:R-:W-:Y:S01]  /*5380*/  ISETP.GT.AND P2, PT, R97.reuse, 0x1, PT ;  /* 0x000000016100780c */ /* 0x040fe20003f44270 */
[----:B------:R-:W-:Y:S01]  /*5390*/  MUFU.TANH R15, R15 ;  /* 0x0000000f000f7308 */ /* 0x000fe20000002400 */
[----:B--2---:R-:W-:Y:S01]  /*53a0*/  FSEL R0, R0, -INF , P1 ;  /* 0xff80000000007808 */ /* 0x004fe20000800000 */
[----:B------:R-:W1:Y:S01]  /*53b0*/  SHFL.BFLY PT, R154, R99, 0x2, 0x1f ;  /* 0x0c401f00639a7f89 */ /* 0x000e6200000e0000 */
[----:B------:R-:W-:-:S02]  /*53c0*/  ISETP.GT.AND P3, PT, R97, 0x8, PT ;  /* 0x000000086100780c */ /* 0x000fc40003f64270 */
[----:B0-----:R-:W-:Y:S02]  /*53d0*/  FSEL R8, R8, -INF , P2 ;  /* 0xff80000008087808 */ /* 0x001fe40001000000 */
[----:B------:R-:W-:Y:S01]  /*53e0*/  FMNMX.FTZ R95, R0, R12, !PT ;  /* 0x0000000c005f7209 */ /* 0x000fe20007810000 */
[----:B------:R-:W0:Y:S01]  /*53f0*/  MUFU.TANH R88, R88 ;  /* 0x0000005800587308 */ /* 0x000e220000002400 */
[C---:B------:R-:W-:Y:S02]  /*5400*/  ISETP.GT.AND P4, PT, R97.reuse, 0x9, PT ;  /* 0x000000096100780c */ /* 0x040fe40003f84270 */
[----:B------:R-:W-:-:S05]  /*5410*/  ISETP.GT.AND P2, PT, R97, 0x10, PT ;  /* 0x000000106100780c */ /* 0x000fca0003f44270 */
[----:B------:R2:W-:Y:S08]  /*5420*/  MUFU.TANH R103, R9 ;  /* 0x0000000900677308 */ /* 0x0005f00000002400 */
[----:B------:R-:W-:Y:S01]  /*5430*/  MUFU.TANH R21, R21 ;  /* 0x0000001500157308 */ /* 0x000fe20000002400 */
[----:B--2---:R-:W2:Y:S01]  /*5440*/  LDC R9, c[0x0][0x988] ;  /* 0x00026200ff097b82 */ /* 0x004ea20000000800 */
[----:B-1----:R-:W-:-:S02]  /*5450*/  FMNMX.FTZ R154, R99, R154, !PT ;  /* 0x0000009a639a7209 */ /* 0x002fc40007810000 */
[----:B0-----:R-:W-:Y:S02]  /*5460*/  FSEL R88, R88, -INF , P2 ;  /* 0xff80000058587808 */ /* 0x001fe40001000000 */
[----:B------:R-:W-:Y:S01]  /*5470*/  ISETP.GT.AND P2, PT, R97, 0x18, PT ;  /* 0x000000186100780c */ /* 0x000fe20003f44270 */
[----:B------:R-:W0:Y:S01]  /*5480*/  SHFL.BFLY PT, R99, R154, 0x1, 0x1f ;  /* 0x0c201f009a637f89 */ /* 0x000e2200000e0000 */
[----:B------:R-:W1:Y:S08]  /*5490*/  MUFU.TANH R90, R90 ;  /* 0x0000005a005a7308 */ /* 0x000e700000002400 */
[----:B------:R3:W-:Y:S08]  /*54a0*/  MUFU.TANH R105, R118 ;  /* 0x0000007600697308 */ /* 0x0007f00000002400 */
[----:B------:R-:W-:Y:S01]  /*54b0*/  MUFU.TANH R89, R89 ;  /* 0x0000005900597308 */ /* 0x000fe20000002400 */
[----:B---3--:R-:W-:-:S02]  /*54c0*/  FSEL R118, R20, -INF , P3 ;  /* 0xff80000014767808 */ /* 0x008fc40001800000 */
[----:B------:R-:W-:Y:S02]  /*54d0*/  ISETP.GT.AND P3, PT, R97, 0x11, PT ;  /* 0x000000116100780c */ /* 0x000fe40003f64270 */
[----:B-1----:R-:W-:Y:S02]  /*54e0*/  FSEL R90, R90, -INF , P2 ;  /* 0xff8000005a5a7808 */ /* 0x002fe40001000000 */
[----:B0-----:R-:W-:Y:S01]  /*54f0*/  FMNMX.FTZ R10, R154, R99, !PT ;  /* 0x000000639a0a7209 */ /* 0x001fe20007810000 */
[----:B------:R0:W-:Y:S01]  /*5500*/  MUFU.TANH R176, R122 ;  /* 0x0000007a00b07308 */ /* 0x0001e20000002400 */
[----:B------:R-:W-:Y:S02]  /*5510*/  FMNMX.FTZ R99, R8, R95, !PT ;  /* 0x0000005f08637209 */ /* 0x000fe40007810000 */
[C---:B------:R-:W-:Y:S01]  /*5520*/  FSETP.NEU.FTZ.AND P1, PT, R10.reuse, -INF , PT ;  /* 0xff8000000a00780b */ /* 0x040fe20003f3d000 */
[----:B--2---:R-:W-:Y:S01]  /*5530*/  FMUL.FTZ R101, R10, R9 ;  /* 0x000000090a657220 */ /* 0x004fe20000410000 */
[----:B------:R-:W-:-:S02]  /*5540*/  FMNMX.FTZ R99, R118, R99, !PT ;  /* 0x0000006376637209 */ /* 0x000fc40007810000 */
[----:B------:R-:W-:Y:S01]  /*5550*/  ISETP.GT.AND P2, PT, R97, 0x20, PT ;  /* 0x000000206100780c */ /* 0x000fe20003f44270 */
[----:B------:R-:W1:Y:S01]  /*5560*/  MUFU.TANH R92, R92 ;  /* 0x0000005c005c7308 */ /* 0x000e620000002400 */
[----:B0-----:R-:W-:Y:S02]  /*5570*/  FSEL R122, R15, -INF , P4 ;  /* 0xff8000000f7a7808 */ /* 0x001fe40002000000 */
[----:B------:R-:W-:Y:S02]  /*5580*/  FSEL R95, R101, RZ, P1 ;  /* 0x000000ff655f7208 */ /* 0x000fe40000800000 */
[----:B------:R-:W-:-:S03]  /*5590*/  FMNMX.FTZ R99, R122, R99, !PT ;  /* 0x000000637a637209 */ /* 0x000fc60007810000 */
[----:B------:R-:W-:Y:S01]  /*55a0*/  MUFU.TANH R91, R91 ;  /* 0x0000005b005b7308 */ /* 0x000fe20000002400 */
[----:B------:R-:W-:Y:S01]  /*55b0*/  FMNMX.FTZ R99, R88, R99, !PT ;  /* 0x0000006358637209 */ /* 0x000fe20007810000 */
[-CC-:B------:R-:W-:Y:S01]  /*55c0*/  FFMA.FTZ R158, R148, R9.reuse, -R95.reuse ;  /* 0x00000009949e7223 */ /* 0x180fe2000001085f */
[-CC-:B------:R-:W-:Y:S01]  /*55d0*/  FFMA.FTZ R156, R150, R9.reuse, -R95.reuse ;  /* 0x00000009969c7223 */ /* 0x180fe2000001085f */
[-CC-:B------:R-:W-:Y:S01]  /*55e0*/  FFMA.FTZ R15, R152, R9.reuse, -R95.reuse ;  /* 0x00000009980f7223 */ /* 0x180fe2000001085f */
[-CC-:B------:R-:W-:Y:S01]  /*55f0*/  FFMA.FTZ R152, R144, R9.reuse, -R95.reuse ;  /* 0x0000000990987223 */ /* 0x180fe2000001085f */
[-CC-:B------:R-:W-:Y:S01]  /*5600*/  FFMA.FTZ R154, R120, R9.reuse, -R95.reuse ;  /* 0x00000009789a7223 */ /* 0x180fe2000001085f */
[-CC-:B------:R-:W-:Y:S01]  /*5610*/  FFMA.FTZ R107, R114, R9.reuse, -R95.reuse ;  /* 0x00000009726b7223 */ /* 0x180fe2000001085f */
[----:B------:R0:W-:Y:S01]  /*5620*/  MUFU.TANH R178, R126 ;  /* 0x0000007e00b27308 */ /* 0x0001e20000002400 */
[----:B-1----:R-:W-:Y:S01]  /*5630*/  FSEL R92, R92, -INF , P2 ;  /* 0xff8000005c5c7808 */ /* 0x002fe20001000000 */
[-CC-:B------:R-:W-:Y:S01]  /*5640*/  FFMA.FTZ R98, R98, R9.reuse, -R95.reuse ;  /* 0x0000000962627223 */ /* 0x180fe2000001085f */
[----:B------:R-:W-:Y:S01]  /*5650*/  ISETP.GT.AND P2, PT, R97, 0x28, PT ;  /* 0x000000286100780c */ /* 0x000fe20003f44270 */
[-CC-:B------:R-:W-:Y:S01]  /*5660*/  FFMA.FTZ R96, R96, R9.reuse, -R95.reuse ;  /* 0x0000000960607223 */ /* 0x180fe2000001085f */
[-CC-:B------:R-:W-:Y:S01]  /*5670*/  FFMA.FTZ R101, R110, R9.reuse, -R95.reuse ;  /* 0x000000096e657223 */ /* 0x180fe2000001085f */
[-CC-:B------:R-:W-:Y:S01]  /*5680*/  FFMA.FTZ R110, R132, R9.reuse, -R95.reuse ;  /* 0x00000009846e7223 */ /* 0x180fe2000001085f */
[-CC-:B------:R-:W-:Y:S01]  /*5690*/  FFMA.FTZ R136, R136, R9.reuse, -R95.reuse ;  /* 0x0000000988887223 */ /* 0x180fe2000001085f */
[----:B------:R-:W1:Y:S01]  /*56a0*/  MUFU.TANH R93, R93 ;  /* 0x0000005d005d7308 */ /* 0x000e620000002400 */
[----:B0-----:R-:W-:Y:S01]  /*56b0*/  FSEL R126, R21, -INF , P3 ;  /* 0xff800000157e7808 */ /* 0x001fe20001800000 */
[-CC-:B------:R-:W-:Y:S01]  /*56c0*/  FFMA.FTZ R21, R146, R9.reuse, -R95.reuse ;  /* 0x0000000992157223 */ /* 0x180fe2000001085f */
[----:B------:R-:W-:Y:S01]  /*56d0*/  ISETP.GT.AND P3, PT, R97, 0x19, PT ;  /* 0x000000196100780c */ /* 0x000fe20003f64270 */
[----:B------:R-:W-:Y:S01]  /*56e0*/  FFMA.FTZ R138, R138, R9, -R95 ;  /* 0x000000098a8a7223 */ /* 0x000fe2000001085f */
[----:B------:R-:W-:-:S03]  /*56f0*/  FMNMX.FTZ R99, R126, R99, !PT ;  /* 0x000000637e637209 */ /* 0x000fc60007810000 */
[----:B------:R-:W0:Y:S01]  /*5700*/  MUFU.TANH R94, R94 ;  /* 0x0000005e005e7308 */ /* 0x000e220000002400 */
[----:B------:R-:W-:-:S07]  /*5710*/  FMNMX.FTZ R99, R90, R99, !PT ;  /* 0x000000635a637209 */ /* 0x000fce0007810000 */
[----:B------:R2:W-:Y:S01]  /*5720*/  MUFU.TANH R180, R130 ;  /* 0x0000008200b47308 */ /* 0x0005e20000002400 */
[----:B-1----:R-:W-:Y:S01]  /*5730*/  FSEL R150, R93, -INF , P2 ;  /* 0xff8000005d967808 */ /* 0x002fe20001000000 */
[----:B------:R-:W-:Y:S01]  /*5740*/  FFMA.FTZ R93, R102, R9, -R95 ;  /* 0x00000009665d7223 */ /* 0x000fe2000001085f */
[----:B------:R-:W-:-:S05]  /*5750*/  ISETP.GT.AND P2, PT, R97, 0x30, PT ;  /* 0x000000306100780c */ /* 0x000fca0003f44270 */
[----:B------:R-:W1:Y:S01]  /*5760*/  MUFU.TANH R115, R115 ;  /* 0x0000007300737308 */ /* 0x000e620000002400 */
[----:B--2---:R-:W-:Y:S01]  /*5770*/  FSEL R130, R89, -INF , P3 ;  /* 0xff80000059827808 */ /* 0x004fe20001800000 */
[--C-:B------:R-:W-:Y:S01]  /*5780*/  FFMA.FTZ R89, R140, R9, -R95.reuse ;  /* 0x000000098c597223 */ /* 0x100fe2000001085f */
[----:B------:R-:W-:Y:S02]  /*5790*/  ISETP.GT.AND P3, PT, R97, 0x21, PT ;  /* 0x000000216100780c */ /* 0x000fe40003f64270 */
[----:B------:R-:W-:Y:S02]  /*57a0*/  FMNMX.FTZ R99, R130, R99, !PT ;  /* 0x0000006382637209 */ /* 0x000fe40007810000 */
[----:B------:R-:W-:Y:S01]  /*57b0*/  FSEL R148, R91, -INF , P3 ;  /* 0xff8000005b947808 */ /* 0x000fe20001800000 */
[----:B------:R-:W2:Y:S01]  /*57c0*/  MUFU.TANH R119, R119 ;  /* 0x0000007700777308 */ /* 0x000ea20000002400 */
[----:B------:R-:W-:Y:S01]  /*57d0*/  FMNMX.FTZ R99, R92, R99, !PT ;  /* 0x000000635c637209 */ /* 0x000fe20007810000 */
[----:B------:R-:W-:Y:S01]  /*57e0*/  FFMA.FTZ R91, R106, R9, -R95 ;  /* 0x000000096a5b7223 */ /* 0x000fe2000001085f */
[----:B------:R-:W-:-:S02]  /*57f0*/  ISETP.GT.AND P3, PT, R97, 0x29, PT ;  /* 0x000000296100780c */ /* 0x000fc40003f64270 */
[----:B------:R-:W-:Y:S02]  /*5800*/  FMNMX.FTZ R99, R148, R99, !PT ;  /* 0x0000006394637209 */ /* 0x000fe40007810000 */
[----:B0-----:R-:W-:Y:S01]  /*5810*/  FSEL R94, R94, -INF , P3 ;  /* 0xff8000005e5e7808 */ /* 0x001fe20001800000 */
[----:B------:R0:W-:Y:S01]  /*5820*/  MUFU.TANH R182, R134 ;  /* 0x0000008600b67308 */ /* 0x0001e20000002400 */
[----:B------:R-:W-:Y:S02]  /*5830*/  FMNMX.FTZ R99, R150, R99, !PT ;  /* 0x0000006396637209 */ /* 0x000fe40007810000 */
[----:B------:R-:W-:Y:S02]  /*5840*/  ISETP.GT.AND P3, PT, R97, 0x31, PT ;  /* 0x000000316100780c */ /* 0x000fe40003f64270 */
[----:B------:R-:W-:Y:S02]  /*5850*/  FMNMX.FTZ R99, R94, R99, !PT ;  /* 0x000000635e637209 */ /* 0x000fe40007810000 */
[----:B-1----:R-:W-:Y:S01]  /*5860*/  FSEL R144, R115, -INF , P3 ;  /* 0xff80000073907808 */ /* 0x002fe20001800000 */
[----:B------:R-:W1:Y:S01]  /*5870*/  MUFU.TANH R123, R123 ;  /* 0x0000007b007b7308 */ /* 0x000e620000002400 */
[----:B0-----:R-:W-:-:S02]  /*5880*/  FSEL R134, R103, -INF , P2 ;  /* 0xff80000067867808 */ /* 0x001fc40001000000 */
[C---:B------:R-:W-:Y:S02]  /*5890*/  ISETP.GT.AND P2, PT, R97.reuse, 0x38, PT ;  /* 0x000000386100780c */ /* 0x040fe40003f44270 */
[----:B------:R-:W-:Y:S02]  /*58a0*/  FMNMX.FTZ R99, R134, R99, !PT ;  /* 0x0000006386637209 */ /* 0x000fe40007810000 */
[----:B------:R-:W-:Y:S01]  /*58b0*/  ISETP.GT.AND P3, PT, R97, 0x39, PT ;  /* 0x000000396100780c */ /* 0x000fe20003f64270 */
[----:B------:R-:W0:Y:S01]  /*58c0*/  MUFU.TANH R127, R127 ;  /* 0x0000007f007f7308 */ /* 0x000e220000002400 */
[----:B------:R-:W-:Y:S01]  /*58d0*/  FSEL R146, R105, -INF , P2 ;  /* 0xff80000069927808 */ /* 0x000fe20001000000 */
[----:B------:R-:W-:Y:S01]  /*58e0*/  FFMA.FTZ R105, R128, R9, -R95 ;  /* 0x0000000980697223 */ /* 0x000fe2000001085f */
[----:B------:R-:W-:Y:S02]  /*58f0*/  FMNMX.FTZ R99, R144, R99, !PT ;  /* 0x0000006390637209 */ /* 0x000fe40007810000 */
[----:B------:R-:W-:-:S02]  /*5900*/  ISETP.GT.AND P2, PT, R97, 0x40, PT ;  /* 0x000000406100780c */ /* 0x000fc40003f44270 */
[----:B--2---:R-:W-:Y:S01]  /*5910*/  FSEL R140, R119, -INF , P3 ;  /* 0xff800000778c7808 */ /* 0x004fe20001800000 */
[----:B------:R-:W2:Y:S01]  /*5920*/  MUFU.TANH R131, R131 ;  /* 0x0000008300837308 */ /* 0x000ea20000002400 */
[----:B------:R-:W-:Y:S02]  /*5930*/  FMNMX.FTZ R99, R146, R99, !PT ;  /* 0x0000006392637209 */ /* 0x000fe40007810000 */
[C---:B------:R-:W-:Y:S02]  /*5940*/  ISETP.GT.AND P3, PT, R97.reuse, 0x41, PT ;  /* 0x000000416100780c */ /* 0x040fe40003f64270 */
[----:B------:R-:W-:Y:S02]  /*5950*/  FSEL R176, R176, -INF , P2 ;  /* 0xff800000b0b07808 */ /* 0x000fe40001000000 */
[----:B------:R-:W-:Y:S01]  /*5960*/  FMNMX.FTZ R99, R140, R99, !PT ;  /* 0x000000638c637209 */ /* 0x000fe20007810000 */
[----:B------:R-:W3:Y:S01]  /*5970*/  MUFU.TANH R135, R135 ;  /* 0x0000008700877308 */ /* 0x000ee20000002400 */
[----:B------:R-:W-:-:S02]  /*5980*/  ISETP.GT.AND P2, PT, R97, 0x48, PT ;  /* 0x000000486100780c */ /* 0x000fc40003f44270 */
[----:B-1----:R-:W-:Y:S02]  /*5990*/  FSEL R120, R123, -INF , P3 ;  /* 0xff8000007b787808 */ /* 0x002fe40001800000 */
[----:B------:R-:W-:Y:S02]  /*59a0*/  FMNMX.FTZ R99, R176, R99, !PT ;  /* 0x00000063b0637209 */ /* 0x000fe40007810000 */
[C---:B------:R-:W-:Y:S01]  /*59b0*/  ISETP.GT.AND P3, PT, R97.reuse, 0x49, PT ;  /* 0x000000496100780c */ /* 0x040fe20003f64270 */
[----:B------:R-:W-:Y:S01]  /*59c0*/  MUFU.EX2 R15, R15 ;  /* 0x0000000f000f7308 */ /* 0x000fe20000000800 */
[----:B------:R-:W-:Y:S02]  /*59d0*/  FSEL R178, R178, -INF , P2 ;  /* 0xff800000b2b27808 */ /* 0x000fe40001000000 */
[----:B------:R-:W-:Y:S02]  /*59e0*/  FMNMX.FTZ R99, R120, R99, !PT ;  /* 0x0000006378637209 */ /* 0x000fe40007810000 */
[----:B------:R-:W-:-:S02]  /*59f0*/  ISETP.GT.AND P2, PT, R97, 0x50, PT ;  /* 0x000000506100780c */ /* 0x000fc40003f44270 */
[----:B0-----:R-:W-:Y:S01]  /*5a00*/  FSEL R106, R127, -INF , P3 ;  /* 0xff8000007f6a7808 */ /* 0x001fe20001800000 */
[----:B------:R-:W-:Y:S01]  /*5a10*/  MUFU.EX2 R156, R156 ;  /* 0x0000009c009c7308 */ /* 0x000fe20000000800 */
[----:B------:R-:W-:Y:S02]  /*5a20*/  FMNMX.FTZ R99, R178, R99, !PT ;  /* 0x00000063b2637209 */ /* 0x000fe40007810000 */
[C---:B------:R-:W-:Y:S02]  /*5a30*/  ISETP.GT.AND P3, PT, R97.reuse, 0x51, PT ;  /* 0x000000516100780c */ /* 0x040fe40003f64270 */
[----:B------:R-:W-:Y:S02]  /*5a40*/  FSEL R180, R180, -INF , P2 ;  /* 0xff800000b4b47808 */ /* 0x000fe40001000000 */
[----:B------:R-:W-:Y:S01]  /*5a50*/  FMNMX.FTZ R99, R106, R99, !PT ;  /* 0x000000636a637209 */ /* 0x000fe20007810000 */
[----:B------:R-:W-:Y:S01]  /*5a60*/  MUFU.EX2 R158, R158 ;  /* 0x0000009e009e7308 */ /* 0x000fe20000000800 */
[----:B------:R-:W-:-:S02]  /*5a70*/  ISETP.GT.AND P2, PT, R97, 0x58, PT ;  /* 0x000000586100780c */ /* 0x000fc40003f44270 */
[----:B--2---:R-:W-:Y:S02]  /*5a80*/  FSEL R102, R131, -INF , P3 ;  /* 0xff80000083667808 */ /* 0x004fe40001800000 */
[----:B------:R-:W-:Y:S02]  /*5a90*/  FMNMX.FTZ R99, R180, R99, !PT ;  /* 0x00000063b4637209 */ /* 0x000fe40007810000 */
[----:B------:R-:W-:Y:S01]  /*5aa0*/  ISETP.GT.AND P3, PT, R97, 0x59, PT ;  /* 0x000000596100780c */ /* 0x000fe20003f64270 */
[----:B------:R-:W-:Y:S01]  /*5ab0*/  MUFU.EX2 R21, R21 ;  /* 0x0000001500157308 */ /* 0x000fe20000000800 */
[----:B------:R-:W-:Y:S01]  /*5ac0*/  FSEL R182, R182, -INF , P2 ;  /* 0xff800000b6b67808 */ /* 0x000fe20001000000 */
[--C-:B------:R-:W-:Y:S01]  /*5ad0*/  FFMA.FTZ R97, R100, R9, -R95.reuse ;  /* 0x0000000964617223 */ /* 0x100fe2000001085f */
[----:B------:R-:W-:Y:S01]  /*5ae0*/  FMNMX.FTZ R99, R102, R99, !PT ;  /* 0x0000006366637209 */ /* 0x000fe20007810000 */
[-CC-:B------:R-:W-:Y:S01]  /*5af0*/  FFMA.FTZ R100, R108, R9.reuse, -R95.reuse ;  /* 0x000000096c647223 */ /* 0x180fe2000001085f */
[----:B---3--:R-:W-:Y:S01]  /*5b00*/  FSEL R184, R135, -INF , P3 ;  /* 0xff80000087b87808 */ /* 0x008fe20001800000 */
        /* <DEDUP_REMOVED lines=10> */
[----:B0-----:R-:W-:-:S07]  /*5bb0*/  FMNMX.FTZ R109, R20, R103, !PT ;  /* 0x00000067146d7209 */ /* 0x001fce0007810000 */
[----:B------:R-:W-:Y:S01]  /*5bc0*/  MUFU.EX2 R93, R93 ;  /* 0x0000005d005d7308 */ /* 0x000fe20000000800 */
[-CC-:B------:R-:W-:Y:S01]  /*5bd0*/  FFMA.FTZ R103, R116, R9.reuse, -R95.reuse ;  /* 0x0000000974677223 */ /* 0x180fe2000001085f */
[----:B------:R-:W-:Y:S01]  /*5be0*/  FFMA.FTZ R95, R142, R9, -R95 ;  /* 0x000000098e5f7223 */ /* 0x000fe2000001085f */
[----:B------:R-:W0:Y:S05]  /*5bf0*/  SHFL.BFLY PT, R20, R109, 0x1, 0x1f ;  /* 0x0c201f006d147f89 */ /* 0x000e2a00000e0000 */
        /* <DEDUP_REMOVED lines=14> */
[-C--:B------:R-:W-:Y:S01]  /*5ce0*/  FFMA.FTZ R153, R88, R9.reuse, -R109 ;  /* 0x0000000958997223 */ /* 0x080fe2000001086d */
[----:B------:R-:W-:Y:S01]  /*5cf0*/  FADD.FTZ R0, -R0, R11 ;  /* 0x0000000b00007221 */ /* 0x000fe20000010100 */
[----:B------:R-:W-:Y:S01]  /*5d00*/  FSEL R11, R20, RZ, P2 ;  /* 0x000000ff140b7208 */ /* 0x000fe20001000000 */
[----:B------:R-:W-:Y:S01]  /*5d10*/  MUFU.EX2 R157, R157 ;  /* 0x0000009d009d7308 */ /* 0x000fe20000000800 */
[-CC-:B------:R-:W-:Y:S01]  /*5d20*/  FFMA.FTZ R88, R126, R9.reuse, -R109.reuse ;  /* 0x000000097e587223 */ /* 0x180fe2000001086d */
[-C--:B------:R-:W-:Y:S01]  /*5d30*/  FMUL.FTZ R8, R0, R9.reuse ;  /* 0x0000000900087220 */ /* 0x080fe20000410000 */
[-CC-:B------:R-:W-:Y:S01]  /*5d40*/  FFMA.FTZ R155, R90, R9.reuse, -R109.reuse ;  /* 0x000000095a9b7223 */ /* 0x180fe2000001086d */
[----:B------:R-:W-:Y:S01]  /*5d50*/  FADD.FTZ R0, -R11, R12 ;  /* 0x0000000c0b007221 */ /* 0x000fe20000010100 */
[-CC-:B------:R-:W-:Y:S01]  /*5d60*/  FFMA.FTZ R90, R130, R9.reuse, -R109.reuse ;  /* 0x00000009825a7223 */ /* 0x180fe2000001086d */
[-CC-:B------:R-:W-:Y:S01]  /*5d70*/  FFMA.FTZ R149, R92, R9.reuse, -R109.reuse ;  /* 0x000000095c957223 */ /* 0x180fe2000001086d */
[-CC-:B------:R-:W-:Y:S01]  /*5d80*/  FFMA.FTZ R92, R148, R9.reuse, -R109.reuse ;  /* 0x00000009945c7223 */ /* 0x180fe2000001086d */
[-C--:B------:R-:W-:Y:S01]  /*5d90*/  FMUL.FTZ R0, R0, R9.reuse ;  /* 0x0000000900007220 */ /* 0x080fe20000410000 */
        /* <DEDUP_REMOVED lines=17> */
[----:B0-----:R-:W-:-:S04]  /*5eb0*/  FFMA.FTZ R7, R8, R7, R15 ;  /* 0x0000000708077223 */ /* 0x001fc8000001000f */
[----:B------:R-:W-:-:S03]  /*5ec0*/  FADD.FTZ R7, R156, R7 ;  /* 0x000000079c077221 */ /* 0x000fc60000010000 */
[----:B------:R-:W0:Y:S01]  /*5ed0*/  MUFU.EX2 R159, R159 ;  /* 0x0000009f009f7308 */ /* 0x000e220000000800 */
[----:B-1----:R-:W-:Y:S01]  /*5ee0*/  FFMA.FTZ R11, R0, R6, R157 ;  /* 0x00000006000b7223 */ /* 0x002fe2000001009d */
[----:B------:R-:W-:-:S06]  /*5ef0*/  FADD.FTZ R12, R158, R7 ;  /* 0x000000079e0c7221 */ /* 0x000fcc0000010000 */
        /* <DEDUP_REMOVED lines=77> */
.L_x_2435:
        /* <DEDUP_REMOVED lines=34> */
.L_x_2425:
[----:B------:R-:W-:-:S13]  /*65f0*/  ISETP.GE.AND P1, PT, R14, RZ, PT ;  /* 0x000000ff0e00720c */ /* 0x000fda0003f26270 */
[----:B------:R-:W-:Y:S05]  /*6600*/  @!P1 BRA `(.L_x_2437) ;  /* 0x0000002000b49947 */ /* 0x000fea0003800000 */
[----:B------:R-:W-:Y:S01]  /*6610*/  MOV R13, R20 ;  /* 0x00000014000d7202 */ /* 0x000fe20000000f00 */
[----:B------:R-:W-:Y:S01]  /*6620*/  IMAD.MOV.U32 R11, RZ, RZ, R10 ;  /* 0x000000ffff0b7224 */ /* 0x000fe200078e000a */
[----:B------:R-:W-:Y:S01]  /*6630*/  UMOV UR4, UR38 ;  /* 0x0000002600047c82 */ /* 0x000fe20008000000 */
[----:B------:R-:W-:Y:S01]  /*6640*/  UMOV UR5, UR39 ;  /* 0x0000002700057c82 */ /* 0x000fe20008000000 */
[----:B------:R-:W-:-:S05]  /*6650*/  ULDC UR6, c[0x0][0x9d8] ;  /* 0x0002760000067ab9 */ /* 0x000fca0000000800 */
.L_x_2448:
        /* <DEDUP_REMOVED lines=8> */
.L_x_2438:
[----:B------:R-:W-:Y:S01]  /*66e0*/  ULEA UR7, UR39, UR40, 0x3 ;  /* 0x0000002827077291 */ /* 0x000fe2000f8e183f */
[----:B------:R-:W-:-:S05]  /*66f0*/  IMAD.U32 R9, RZ, RZ, UR38 ;  /* 0x00000026ff097e24 */ /* 0x000fca000f8e00ff */
[----:B------:R-:W-:-:S04]  /*6700*/  SHF.L.U32 R9, R9, 0x1f, RZ ;  /* 0x0000001f09097819 */ /* 0x000fc800000006ff */
[----:B------:R0:W1:Y:S01]  /*6710*/  SYNCS.PHASECHK.TRANS64.TRYWAIT P1, [UR7+0x2a830], R9 ;  /* 0x02a83009ff0075a7 */ /* 0x0000620008020147 */
[----:B------:R-:W-:Y:S05]  /*6720*/  @!P0 BRA `(.L_x_2439) ;  /* 0x0000000000048947 */ /* 0x000fea0003800000 */
[----:B------:R-:W-:Y:S01]  /*6730*/  BPT.TRAP 0x1 ;  /* 0x000000040000795c */ /* 0x000fe20000300000 */
.L_x_2439:
[----:B-1----:R-:W-:Y:S05]  /*6740*/  @P1 BRA `(.L_x_2440) ;  /* 0x0000000000081947 */ /* 0x002fea0003800000 */
[----:B------:R-:W1:Y:S02]  /*6750*/  SYNCS.PHASECHK.TRANS64.TRYWAIT P1, [UR7+0x2a830], R9 ;  /* 0x02a83009ff0075a7 */ /* 0x000e640008020147 */
[----:B-1----:R-:W-:Y:S05]  /*6760*/  @!P1 BRA `(.L_x_2441) ;  /* 0x000000a800409947 */ /* 0x002fea0003800000 */
.L_x_2440:
        /* <DEDUP_REMOVED lines=143> */
.L_x_2442:
[----:B------:R-:W-:Y:S01]  /*7060*/  ULEA UR7, UR5, UR40, 0x3 ;  /* 0x0000002805077291 */ /* 0x000fe2000f8e183f */
[----:B------:R-:W-:-:S05]  /*7070*/  IMAD.U32 R0, RZ, RZ, UR4 ;  /* 0x00000004ff007e24 */ /* 0x000fca000f8e00ff */
[----:B------:R-:W-:-:S04]  /*7080*/  SHF.L.U32 R0, R0, 0x1f, RZ ;  /* 0x0000001f00007819 */ /* 0x000fc800000006ff */
[----:B------:R2:W3:Y:S01]  /*7090*/  SYNCS.PHASECHK.TRANS64.TRYWAIT P1, [UR7+0x2a850], R0 ;  /* 0x02a85000ff0075a7 */ /* 0x0004e20008020147 */
[----:B------:R-:W-:Y:S05]  /*70a0*/  @!P0 BRA `(.L_x_2443) ;  /* 0x0000000000048947 */ /* 0x000fea0003800000 */
[----:B------:R-:W-:Y:S01]  /*70b0*/  BPT.TRAP 0x1 ;  /* 0x000000040000795c */ /* 0x000fe20000300000 */
.L_x_2443:
[----:B---3--:R-:W-:Y:S05]  /*70c0*/  @P1 BRA `(.L_x_2444) ;  /* 0x0000000000081947 */ /* 0x008fea0003800000 */
[----:B------:R-:W3:Y:S02]  /*70d0*/  SYNCS.PHASECHK.TRANS64.TRYWAIT P1, [UR7+0x2a850], R0 ;  /* 0x02a85000ff0075a7 */ /* 0x000ee40008020147 */
[----:B---3--:R-:W-:Y:S05]  /*70e0*/  @!P1 BRA `(.L_x_2445) ;  /* 0x0000009c00f89947 */ /* 0x008fea0003800000 */
.L_x_2444:
        /* <DEDUP_REMOVED lines=38> */
.L_x_2446:
        /* <DEDUP_REMOVED lines=311> */
.L_x_2447:
[----:B------:R-:W-:Y:S01]  /*86c0*/  UIADD3 UR7, UR7, 0x2a860, URZ ;  /* 0x0002a86007077890 */ /* 0x000fe2000fffe03f */
[----:B------:R-:W-:Y:S01]  /*86d0*/  ISETP.GT.AND P1, PT, R14, RZ, PT ;  /* 0x000000ff0e00720c */ /* 0x000fe20003f24270 */
        /* <DEDUP_REMOVED lines=32> */
.L_x_2437:
        /* <DEDUP_REMOVED lines=67> */
.L_x_2449:
[----:B------:R-:W-:Y:S01]  /*8d10*/  ULEA UR5, UR39, UR40, 0x3 ;  /* 0x0000002827057291 */ /* 0x000fe2000f8e183f */
[----:B------:R-:W-:-:S05]  /*8d20*/  IMAD.U32 R0, RZ, RZ, UR38 ;  /* 0x00000026ff007e24 */ /* 0x000fca000f8e00ff */
[----:B------:R-:W-:-:S04]  /*8d30*/  SHF.L.U32 R0, R0, 0x1f, RZ ;  /* 0x0000001f00007819 */ /* 0x000fc800000006ff */
[----:B------:R0:W1:Y:S01]  /*8d40*/  SYNCS.PHASECHK.TRANS64.TRYWAIT P1, [UR5+0x2a850], R0 ;  /* 0x02a85000ff0075a7 */ /* 0x0000620008020145 */
[----:B------:R-:W-:Y:S05]  /*8d50*/  @!P0 BRA `(.L_x_2450) ;  /* 0x0000000000048947 */ /* 0x000fea0003800000 */
[----:B------:R-:W-:Y:S01]  /*8d60*/  BPT.TRAP 0x1 ;  /* 0x000000040000795c */ /* 0x000fe20000300000 */
.L_x_2450:
[----:B-1----:R-:W-:Y:S05]  /*8d70*/  @P1 BRA `(.L_x_2451) ;  /* 0x0000000000081947 */ /* 0x002fea0003800000 */
[----:B------:R-:W1:Y:S02]  /*8d80*/  SYNCS.PHASECHK.TRANS64.TRYWAIT P1, [UR5+0x2a850], R0 ;  /* 0x02a85000ff0075a7 */ /* 0x000e640008020145 */
[----:B-1----:R-:W-:Y:S05]  /*8d90*/  @!P1 BRA `(.L_x_2452) ;  /* 0x0000008000e49947 */ /* 0x002fea0003800000 */
.L_x_2451:
        /* <DEDUP_REMOVED lines=19> */
[----:B------:R-:W-:Y:S02]  /*8ed0*/  IMAD.MOV.U32 R3, RZ, RZ, RZ ;  /* 0x000000ffff037224 */ /* 0x000fe400078e00ff */
[----:B------:R-:W-:Y:S02]  /*8ee0*/  IMAD.MOV.U32 R0, RZ, RZ, -0x800000 ;  /* 0xff800000ff007424 */ /* 0x000fe400078e00ff */
[----:B-1----:R-:W-:Y:S01]  /*8ef0*/  FADD.FTZ R12, R2, R5 ;  /* 0x00000005020c7221 */ /* 0x002fe20000010000 */
[----:B------:R-:W-:-:S02]  /*8f00*/  FSETP.NE.FTZ.AND P1, PT, R8, RZ, PT ;  /* 0x000000ff0800720b */ /* 0x000fc40003f35000 */
[----:B------:R-:W-:Y:S02]  /*8f10*/  MOV R2, 0xff800000 ;  /* 0xff80000000027802 */ /* 0x000fe40000000f00 */
[----:B------:R-:W-:-:S09]  /*8f20*/  FSETP.NE.FTZ.AND P2, PT, R12, RZ, PT ;  /* 0x000000ff0c00720b */ /* 0x000fd20003f55000 */
[----:B------:R-:W0:Y:S01]  /*8f30*/  @P1 MUFU.LG2 R4, R8 ;  /* 0x0000000800041308 */ /* 0x000e220000000c00 */
[----:B------:R-:W-:-:S03]  /*8f40*/  @P1 FMUL.FTZ R5, R9, 0.69314718246459960938 ;  /* 0x3f31721809051820 */ /* 0x000fc60000410000 */
[----:B------:R-:W-:-:S04]  /*8f50*/  @P2 FMUL.FTZ R14, R9, 0.69314718246459960938 ;  /* 0x3f317218090e2820 */ /* 0x000fc80000410000 */
        /* <DEDUP_REMOVED lines=34> */
.L_x_2453:
[----:B------:R-:W-:Y:S01]  /*9180*/  UIADD3 UR4, UR5, 0x2a860, URZ ;  /* 0x0002a86005047890 */ /* 0x000fe2000fffe03f */
[-C--:B------:R-:W-:Y:S01]  /*9190*/  FMUL.FTZ R90, R32, R3.reuse ;  /* 0x00000003205a7220 */ /* 0x080fe20000410000 */
[----:B------:R-:W-:Y:S01]  /*91a0*/  UIADD3 UR39, UR39, 0x1, URZ ;  /* 0x0000000127277890 */ /* 0x000fe2000fffe03f */
[-C--:B------:R-:W-:Y:S01]  /*91b0*/  FMUL.FTZ R89, R33, R3.reuse ;  /* 0x0000000321597220 */ /* 0x080fe20000410000 */
[----:B------:R-:W-:Y:S01]  /*91c0*/  UPRMT UR4, UR42, 0x654, UR4 ;  /* 0x000006542a047896 */ /* 0x000fe20008000004 */
[----:B------:R-:W-:Y:S01]  /*91d0*/  FMUL.FTZ R88, R36, R3 ;  /* 0x0000000324587220 */ /* 0x000fe20000410000 */
[----:B------:R-:W-:Y:S01]  /*91e0*/  UISETP.NE.AND UP0, UPT, UR39, 0x2, UPT ;  /* 0x000000022700788c */ /* 0x000fe2000bf05270 */
[-C--:B------:R-:W-:Y:S01]  /*91f0*/  FMUL.FTZ R8, R30, R11.reuse ;  /* 0x0000000b1e087220 */ /* 0x080fe20000410000 */
[----:B------:R-:W-:Y:S01]  /*9200*/  FMUL.FTZ R7, R31, R11 ;  /* 0x0000000b1f077220 */ /* 0x000fe20000410000 */
        /* <DEDUP_REMOVED lines=65> */
.L_x_2417:
        /* <DEDUP_REMOVED lines=21> */
[----:B------:R-:W-:-:S02]  /*9770*/  MOV R20, R3 ;  /* 0x0000000300147202 */ /* 0x000fc40000000f00 */
[----:B--2---:R-:W-:-:S03]  /*9780*/  MOV R21, R4 ;  /* 0x0000000400157202 */ /* 0x004fc60000000f00 */
[----:B------:R-:W-:-:S03]  /*9790*/  IMAD.WIDE R4, R168, 0x2, R20 ;  /* 0x00000002a8047825 */ /* 0x000fc600078e0214 */
[C---:B------:R-:W-:Y:S02]  /*97a0*/  LOP3.LUT R9, R4.reuse, 0x380, RZ, 0xc0, !PT ;  /* 0x0000038004097812 */ /* 0x040fe400078ec0ff */
[C---:B------:R-:W-:Y:S02]  /*97b0*/  IADD3 R99, P5, R4.reuse, 0x40, RZ ;  /* 0x0000004004637810 */ /* 0x040fe40007fbe0ff */
[----:B------:R-:W-:Y:S02]  /*97c0*/  SHF.R.U64 R9, R9, 0x3, RZ ;  /* 0x0000000309097819 */ /* 0x000fe400000012ff */
        /* <DEDUP_REMOVED lines=8> */
[----:B------:R-:W-:Y:S01]  /*9850*/  BAR.SYNC.DEFER_BLOCKING 0x1, 0x100 ;  /* 0x0044000000007b1d */ /* 0x000fe20000010000 */
[----:B------:R-:W-:Y:S01]  /*9860*/  IADD3 R109, P0, R4, 0x4060, RZ ;  /* 0x00004060046d7810 */ /* 0x000fe20007f1e0ff */
[--C-:B------:R-:W-:Y:S01]  /*9870*/  IMAD.X R11, RZ, RZ, R5.reuse, P2 ;  /* 0x000000ffff0b7224 */ /* 0x100fe200010e0605 */
[----:B------:R-:W-:Y:S01]  /*9880*/  LOP3.LUT R4, R9, R4, RZ, 0x3c, !PT ;  /* 0x0000000409047212 */ /* 0x000fe200078e3cff */
[--C-:B------:R-:W-:Y:S01]  /*9890*/  IMAD.X R9, RZ, RZ, R5.reuse, P1 ;  /* 0x000000ffff097224 */ /* 0x100fe200008e0605 */
[----:B------:R-:W-:Y:S01]  /*98a0*/  LOP3.LUT R14, R99, 0x380, RZ, 0xc0, !PT ;  /* 0x00000380630e7812 */ /* 0x000fe200078ec0ff */
[----:B------:R-:W-:Y:S01]  /*98b0*/  IMAD.X R29, RZ, RZ, R5, P0 ;  /* 0x000000ffff1d7224 */ /* 0x000fe200000e0605 */
[----:B------:R-:W-:Y:S02]  /*98c0*/  LOP3.LUT R28, R101, 0x380, RZ, 0xc0, !PT ;  /* 0x00000380651c7812 */ /* 0x000fe400078ec0ff */
[----:B------:R-:W-:-:S02]  /*98d0*/  IADD3.X R15, RZ, R5, RZ, P4, !PT ;  /* 0x00000005ff0f7210 */ /* 0x000fc400027fe4ff */
[----:B------:R-:W-:Y:S02]  /*98e0*/  MOV R96, R4 ;  /* 0x0000000400607202 */ /* 0x000fe40000000f00 */
[----:B------:R-:W-:Y:S02]  /*98f0*/  LOP3.LUT R12, R97, 0x380, RZ, 0xc0, !PT ;  /* 0x00000380610c7812 */ /* 0x000fe400078ec0ff */
[----:B------:R-:W-:Y:S02]  /*9900*/  F2FP.F16.F32.PACK_AB R5, R10, R93 ;  /* 0x0000005d0a05723e */ /* 0x000fe400000000ff */
[----:B-1----:R-:W-:Y:S02]  /*9910*/  LOP3.LUT R44, R103, 0x380, RZ, 0xc0, !PT ;  /* 0x00000380672c7812 */ /* 0x002fe400078ec0ff */
[----:B------:R-:W-:Y:S02]  /*9920*/  SHF.R.U64 R14, R14, 0x3, RZ ;  /* 0x000000030e0e7819 */ /* 0x000fe400000012ff */
[----:B------:R-:W-:-:S02]  /*9930*/  LOP3.LUT R10, R105, 0x380, RZ, 0xc0, !PT ;  /* 0x00000380690a7812 */ /* 0x000fc400078ec0ff */
[----:B------:R-:W-:Y:S02]  /*9940*/  SHF.R.U64 R28, R28, 0x3, RZ ;  /* 0x000000031c1c7819 */ /* 0x000fe400000012ff */
[----:B------:R-:W-:Y:S02]  /*9950*/  SHF.R.U64 R12, R12, 0x3, RZ ;  /* 0x000000030c0c7819 */ /* 0x000fe400000012ff */
[----:B------:R-:W-:Y:S02]  /*9960*/  SHF.R.U64 R44, R44, 0x3, RZ ;  /* 0x000000032c2c7819 */ /* 0x000fe400000012ff */
[----:B------:R-:W-:Y:S02]  /*9970*/  LOP3.LUT R24, R14, R99, RZ, 0x3c, !PT ;  /* 0x000000630e187212 */ /* 0x000fe400078e3cff */
[----:B------:R-:W-:Y:S02]  /*9980*/  SHF.R.U64 R10, R10, 0x3, RZ ;  /* 0x000000030a0a7819 */ /* 0x000fe400000012ff */
[----:B------:R-:W-:-:S02]  /*9990*/  LOP3.LUT R14, R28, R101, RZ, 0x3c, !PT ;  /* 0x000000651c0e7212 */ /* 0x000fc400078e3cff */
[----:B------:R-:W-:Y:S02]  /*99a0*/  LOP3.LUT R28, R107, 0x380, RZ, 0xc0, !PT ;  /* 0x000003806b1c7812 */ /* 0x000fe400078ec0ff */
[----:B------:R-:W-:Y:S02]  /*99b0*/  LOP3.LUT R26, R12, R97, RZ, 0x3c, !PT ;  /* 0x000000610c1a7212 */ /* 0x000fe400078e3cff */
[----:B------:R-:W-:Y:S02]  /*99c0*/  LOP3.LUT R12, R44, R103, RZ, 0x3c, !PT ;  /* 0x000000672c0c7212 */ /* 0x000fe400078e3cff */
[----:B------:R-:W-:Y:S02]  /*99d0*/  LOP3.LUT R10, R10, R105, RZ, 0x3c, !PT ;  /* 0x000000690a0a7212 */ /* 0x000fe400078e3cff */
[----:B------:R-:W-:Y:S02]  /*99e0*/  LOP3.LUT R44, R109, 0x380, RZ, 0xc0, !PT ;  /* 0x000003806d2c7812 */ /* 0x000fe400078ec0ff */
[----:B------:R-:W-:-:S02]  /*99f0*/  SHF.R.U64 R28, R28, 0x3, RZ ;  /* 0x000000031c1c7819 */ /* 0x000fc400000012ff */
[----:B------:R-:W-:Y:S02]  /*9a00*/  MOV R72, R10 ;  /* 0x0000000a00487202 */ /* 0x000fe40000000f00 */
[----:B------:R-:W-:Y:S02]  /*9a10*/  SHF.R.U64 R44, R44, 0x3, RZ ;  /* 0x000000032c2c7819 */ /* 0x000fe400000012ff */
[----:B------:R-:W-:Y:S02]  /*9a20*/  F2FP.F16.F32.PACK_AB R11, R39, R38 ;  /* 0x00000026270b723e */ /* 0x000fe400000000ff */
[----:B------:R-:W-:Y:S01]  /*9a30*/  F2FP.F16.F32.PACK_AB R4, R92, R95 ;  /* 0x0000005f5c04723e */ /* 0x000fe200000000ff */
[----:B------:R-:W1:Y:S01]  /*9a40*/  LDC.64 R38, c[0x0][0xc00] ;  /* 0x00030000ff267b82 */ /* 0x000e620000000a00 */
[----:B------:R-:W-:Y:S02]  /*9a50*/  LOP3.LUT R8, R28, R107, RZ, 0x3c, !PT ;  /* 0x0000006b1c087212 */ /* 0x000fe400078e3cff */
[----:B------:R-:W-:Y:S01]  /*9a60*/  LOP3.LUT R28, R44, R109, RZ, 0x3c, !PT ;  /* 0x0000006d2c1c7212 */ /* 0x000fe200078e3cff */
[----:B------:R2:W-:Y:S01]  /*9a70*/  STSM.16.M88.4 [R96], R4 ;  /* 0x0000000460007844 */ /* 0x0005e20000000200 */
[----:B------:R-:W-:-:S02]  /*9a80*/  MOV R44, R8 ;  /* 0x00000008002c7202 */ /* 0x000fc40000000f00 */
[----:B------:R-:W-:Y:S02]  /*9a90*/  MOV R94, R26 ;  /* 0x0000001a005e7202 */ /* 0x000fe40000000f00 */
[----:B------:R-:W-:Y:S02]  /*9aa0*/  F2FP.F16.F32.PACK_AB R8, R89, R90 ;  /* 0x0000005a5908723e */ /* 0x000fe400000000ff */
[----:B------:R-:W-:Y:S02]  /*9ab0*/  F2FP.F16.F32.PACK_AB R9, R35, R34 ;  /* 0x000000222309723e */ /* 0x000fe400000000ff */
[----:B------:R-:W-:Y:S02]  /*9ac0*/  F2FP.F16.F32.PACK_AB R10, R37, R88 ;  /* 0x00000058250a723e */ /* 0x000fe400000000ff */
[----:B------:R-:W-:Y:S02]  /*9ad0*/  MOV R93, R24 ;  /* 0x00000018005d7202 */ /* 0x000fe40000000f00 */
[----:B------:R-:W-:Y:S01]  /*9ae0*/  MOV R92, R14 ;  /* 0x0000000e005c7202 */ /* 0x000fe20000000f00 */
[----:B------:R-:W-:Y:S01]  /*9af0*/  STSM.16.M88.4 [R94], R8 ;  /* 0x000000085e007844 */ /* 0x000fe20000000200 */
[----:B------:R-:W-:-:S02]  /*9b00*/  MOV R91, R12 ;  /* 0x0000000c005b7202 */ /* 0x000fc40000000f00 */
[----:B--2---:R-:W-:Y:S02]  /*9b10*/  F2FP.F16.F32.PACK_AB R4, R41, R40 ;  /* 0x000000282904723e */ /* 0x004fe400000000ff */
[----:B------:R-:W-:Y:S02]  /*9b20*/  F2FP.F16.F32.PACK_AB R5, R43, R42 ;  /* 0x0000002a2b05723e */ /* 0x000fe400000000ff */
[----:B------:R-:W-:Y:S02]  /*9b30*/  F2FP.F16.F32.PACK_AB R6, R33, R36 ;  /* 0x000000242106723e */ /* 0x000fe400000000ff */
[----:B------:R-:W-:Y:S02]  /*9b40*/  F2FP.F16.F32.PACK_AB R7, R30, R31 ;  /* 0x0000001f1e07723e */ /* 0x000fe400000000ff */
[----:B------:R-:W-:Y:S01]  /*9b50*/  F2FP.F16.F32.PACK_AB R12, R49, R48 ;  /* 0x00000030310c723e */ /* 0x000fe200000000ff */
[----:B------:R-:W-:Y:S01]  /*9b60*/  IMAD.MOV.U32 R48, RZ, RZ, RZ ;  /* 0x000000ffff307224 */ /* 0x000fe200078e00ff */
[----:B------:R-:W-:Y:S01]  /*9b70*/  F2FP.F16.F32.PACK_AB R13, R51, R50 ;  /* 0x00000032330d723e */ /* 0x000fe200000000ff */
[----:B------:R2:W-:Y:S01]  /*9b80*/  STSM.16.M88.4 [R93], R4 ;  /* 0x000000045d007844 */ /* 0x0005e20000000200 */
[----:B------:R-:W-:-:S02]  /*9b90*/  F2FP.F16.F32.PACK_AB R14, R53, R52 ;  /* 0x00000034350e723e */ /* 0x000fc400000000ff */
[----:B------:R-:W-:Y:S02]  /*9ba0*/  F2FP.F16.F32.PACK_AB R15, R55, R54 ;  /* 0x00000036370f723e */ /* 0x000fe400000000ff */
[----:B------:R-:W-:Y:S01]  /*9bb0*/  F2FP.F16.F32.PACK_AB R24, R57, R56 ;  /* 0x000000383918723e */ /* 0x000fe200000000ff */
[----:B------:R-:W3:Y:S01]  /*9bc0*/  LDC R54, c[0x0][0xbe8] ;  /* 0x0002fa00ff367b82 */ /* 0x000ee20000000800 */
[----:B------:R-:W-:Y:S01]  /*9bd0*/  F2FP.F16.F32.PACK_AB R25, R59, R58 ;  /* 0x0000003a3b19723e */ /* 0x000fe200000000ff */
[----:B------:R4:W-:Y:S01]  /*9be0*/  STSM.16.M88.4 [R92], R12 ;  /* 0x0000000c5c007844 */ /* 0x0009e20000000200 */
[----:B------:R-:W-:Y:S02]  /*9bf0*/  F2FP.F16.F32.PACK_AB R26, R61, R60 ;  /* 0x0000003c3d1a723e */ /* 0x000fe400000000ff */
[----:B------:R-:W-:Y:S02]  /*9c00*/  F2FP.F16.F32.PACK_AB R27, R63, R62 ;  /* 0x0000003e3f1b723e */ /* 0x000fe400000000ff */
[----:B------:R-:W-:-:S02]  /*9c10*/  F2FP.F16.F32.PACK_AB R33, R75, R74 ;  /* 0x0000004a4b21723e */ /* 0x000fc400000000ff */
[----:B------:R-:W-:Y:S01]  /*9c20*/  F2FP.F16.F32.PACK_AB R34, R77, R76 ;  /* 0x0000004c4d22723e */ /* 0x000fe200000000ff */
[----:B------:R4:W-:Y:S01]  /*9c30*/  STSM.16.M88.4 [R91], R24 ;  /* 0x000000185b007844 */ /* 0x0009e20000000200 */
[----:B------:R-:W-:Y:S02]  /*9c40*/  F2FP.F16.F32.PACK_AB R35, R79, R78 ;  /* 0x0000004e4f23723e */ /* 0x000fe400000000ff */
[----:B------:R-:W-:Y:S01]  /*9c50*/  MOV R28, R28 ;  /* 0x0000001c001c7202 */ /* 0x000fe20000000f00 */
[----:B------:R4:W-:Y:S01]  /*9c60*/  STSM.16.M88.4 [R72], R64 ;  /* 0x0000004048007844 */ /* 0x0009e20000000200 */
[----:B------:R-:W-:Y:S02]  /*9c70*/  ISETP.NE.U32.AND P2, PT, RZ, UR4, PT ;  /* 0x00000004ff007c0c */ /* 0x000fe4000bf45070 */
[----:B-1----:R-:W-:Y:S01]  /*9c80*/  ISETP.NE.U32.AND P0, PT, R38, RZ, PT ;  /* 0x000000ff2600720c */ /* 0x002fe20003f05070 */
[----:B------:R4:W-:Y:S01]  /*9c90*/  STSM.16.M88.4 [R44], R32 ;  /* 0x000000202c007844 */ /* 0x0009e20000000200 */
[----:B------:R-:W-:-:S02]  /*9ca0*/  ISETP.NE.AND.EX P2, PT, RZ, UR5, PT, P2 ;  /* 0x00000005ff007c0c */ /* 0x000fc4000bf45320 */
[C---:B--2---:R-:W-:Y:S01]  /*9cb0*/  SHF.L.U32 R5, R22.reuse, 0x2, RZ ;  /* 0x0000000216057819 */ /* 0x044fe200000006ff */
[----:B------:R4:W-:Y:S01]  /*9cc0*/  STSM.16.M88.4 [R28], R80 ;  /* 0x000000501c007844 */ /* 0x0009e20000000200 */
[----:B------:R-:W-:Y:S01]  /*9cd0*/  BAR.SYNC.DEFER_BLOCKING 0x1, 0x100 ;  /* 0x0044000000007b1d */ /* 0x000fe20000010000 */
[----:B------:R-:W-:Y:S02]  /*9ce0*/  ISETP.NE.AND.EX P0, PT, R39, RZ, PT, P0 ;  /* 0x000000ff2700720c */ /* 0x000fe40003f05300 */
[----:B------:R-:W-:Y:S02]  /*9cf0*/  SHF.L.U64.HI R10, R22, 0x2, R162 ;  /* 0x00000002160a7819 */ /* 0x000fe400000102a2 */
[----:B------:R-:W-:-:S04]  /*9d00*/  IADD3 R6, P1, R5, R38, RZ ;  /* 0x0000002605067210 */ /* 0x000fc80007f3e0ff */
[----:B------:R-:W-:Y:S01]  /*9d10*/  @P2 IADD3 R4, P3, R5, UR4, RZ ;  /* 0x0000000405042c10 */ /* 0x000fe2000ff7e0ff */
[----:B------:R-:W-:Y:S02]  /*9d20*/  ULDC UR4, c[0x0][0xa88] ;  /* 0x0002a20000047ab9 */ /* 0x000fe40000000800 */
[----:B------:R-:W-:Y:S01]  /*9d30*/  IMAD.U32 R9, RZ, RZ, UR4 ;  /* 0x00000004ff097e24 */ /* 0x000fe2000f8e00ff */
[C---:B------:R-:W-:Y:S01]  /*9d40*/  @P2 IADD3.X R5, R10.reuse, UR5, RZ, P3, !PT ;  /* 0x000000050a052c10 */ /* 0x040fe20009ffe4ff */
[----:B------:R-:W-:-:S05]  /*9d50*/  IMAD.X R7, R10, 0x1, R39, P1 ;  /* 0x000000010a077824 */ /* 0x000fca00008e0627 */
[----:B------:R4:W5:Y:S01]  /*9d60*/  @P0 LDG.E R48, desc[UR36][R6.64] ;  /* 0x0000002406300981 */ /* 0x000962000c1e1900 */
[----:B---3--:R-:W-:-:S03]  /*9d70*/  ISETP.NE.AND P1, PT, R54, 0x1, PT ;  /* 0x000000013600780c */ /* 0x008fc60003f25270 */
[----:B------:R4:W5:Y:S10]  /*9d80*/  @P2 LDG.E R9, desc[UR36][R4.64] ;  /* 0x0000002404092981 */ /* 0x000974000c1e1900 */
[----:B------:R-:W1:Y:S08]  /*9d90*/  @P1 LDC R8, c[0x0][0xbec] ;  /* 0x0002fb00ff081b82 */ /* 0x000e700000000800 */
[----:B------:R-:W2:Y:S01]  /*9da0*/  @P1 LDC R11, c[0x0][0xbf0] ;  /* 0x0002fc00ff0b1b82 */ /* 0x000ea20000000800 */
[----:B----4-:R-:W-:Y:S05]  /*9db0*/  @P2 BRA `(.L_x_2456) ;  /* 0x0000000000102947 */ /* 0x010fea0003800000 */
[----:B------:R-:W-:Y:S05]  /*9dc0*/  @!P0 BRA `(.L_x_2456) ;  /* 0x00000000000c8947 */ /* 0x000fea0003800000 */
[----:B------:R-:W3:Y:S04]  /*9dd0*/  LDG.E R4, desc[UR36][R6.64] ;  /* 0x0000002406047981 */ /* 0x000ee8000c1e1900 */
[----:B-----5:R-:W3:Y:S02]  /*9de0*/  LDG.E R9, desc[UR36][R6.64+0x4] ;  /* 0x0000042406097981 */ /* 0x020ee4000c1e1900 */
[----:B---3--:R-:W-:-:S07]  /*9df0*/  IMAD.IADD R9, R9, 0x1, -R4 ;  /* 0x0000000109097824 */ /* 0x008fce00078e0a04 */
.L_x_2456:
[----:B------:R-:W-:Y:S01]  /*9e00*/  SHF.R.S32.HI R44, RZ, 0x1f, R161 ;  /* 0x0000001fff2c7819 */ /* 0x000fe200000114a1 */
[----:B------:R-:W-:Y:S01]  /*9e10*/  ULDC.64 UR4, c[0x0][0xb90] ;  /* 0x0002e40000047ab9 */ /* 0x000fe20000000a00 */
[----:B------:R-:W-:Y:S01]  /*9e20*/  IADD3 R15, R19, R16, RZ ;  /* 0x00000010130f7210 */ /* 0x000fe20007ffe0ff */
[----:B-----5:R-:W-:Y:S01]  /*9e30*/  IMAD R57, R9, R54, RZ ;  /* 0x0000003609397224 */ /* 0x020fe200078e02ff */
[----:B------:R-:W-:Y:S01]  /*9e40*/  SHF.R.S32.HI R49, RZ, 0x1f, R48 ;  /* 0x0000001fff317819 */ /* 0x000fe20000011430 */
[----:B------:R-:W-:Y:S01]  /*9e50*/  IMAD R4, R44, UR4, RZ ;  /* 0x000000042c047c24 */ /* 0x000fe2000f8e02ff */
[----:B------:R-:W-:Y:S01]  /*9e60*/  SEL R162, R162, RZ, !P0 ;  /* 0x000000ffa2a27207 */ /* 0x000fe20004000000 */
[----:B-1----:R-:W-:Y:S01]  /*9e70*/  @P1 IMAD.HI.U32 R6, R15, R8, RZ ;  /* 0x000000080f061227 */ /* 0x002fe200078e00ff */
[----:B------:R-:W-:-:S03]  /*9e80*/  SEL R55, R22, RZ, !P0 ;  /* 0x000000ff16377207 */ /* 0x000fc60004000000 */
[----:B------:R-:W-:Y:S01]  /*9e90*/  IMAD.MOV.U32 R7, RZ, RZ, R15 ;  /* 0x000000ffff077224 */ /* 0x000fe200078e000f */
[----:B--2---:R-:W-:Y:S01]  /*9ea0*/  @P1 SHF.R.U32.HI R7, RZ, R11, R6 ;  /* 0x0000000bff071219 */ /* 0x004fe20000011606 */
[C---:B------:R-:W-:Y:S02]  /*9eb0*/  IMAD R13, R161.reuse, UR5, R4 ;  /* 0x00000005a10d7c24 */ /* 0x040fe4000f8e0204 */
[----:B------:R-:W-:Y:S01]  /*9ec0*/  IMAD.WIDE.U32 R4, R161, UR4, R48 ;  /* 0x00000004a1047c25 */ /* 0x000fe2000f8e0030 */
[----:B------:R-:W-:-:S03]  /*9ed0*/  ULDC.64 UR4, c[0x0][0xb98] ;  /* 0x0002e60000047ab9 */ /* 0x000fc60000000a00 */
[----:B------:R-:W-:Y:S02]  /*9ee0*/  IMAD R11, R163, 0x40, R17 ;  /* 0x00000040a30b7824 */ /* 0x000fe400078e0211 */
        /* <DEDUP_REMOVED lines=13> */
[----:B------:R-:W-:Y:S01]  /*9fc0*/  SHF.R.S32.HI R6, RZ, 0x1f, R11 ;  /* 0x0000001fff067819 */ /* 0x000fe2000001140b */
[----:B------:R-:W-:Y:S01]  /*9fd0*/  IMAD.IADD R22, R167, 0x1, R16 ;  /* 0x00000001a7167824 */ /* 0x000fe200078e0210 */
[----:B------:R-:W-:-:S02]  /*9fe0*/  IADD3.X R5, R13, R5, R8, P2, !PT ;  /* 0x000000050d057210 */ /* 0x000fc400017fe408 */
        /* <DEDUP_REMOVED lines=8> */
[----:B------:R-:W-:Y:S02]  /*a070*/  SHF.R.U64 R6, R7, 0x3, RZ ;  /* 0x0000000307067819 */ /* 0x000fe400000012ff */
[----:B------:R-:W-:-:S02]  /*a080*/  LEA R10, P4, R4, UR4, 0x2 ;  /* 0x00000004040a7c11 */ /* 0x000fc4000f8810ff */
[----:B------:R-:W-:Y:S01]  /*a090*/  IADD3 R5, R5, R13, RZ ;  /* 0x0000000d05057210 */ /* 0x000fe20007ffe0ff */
[----:B------:R-:W-:Y:S01]  /*a0a0*/  IMAD.X R13, RZ, RZ, R21, P0 ;  /* 0x000000ffff0d7224 */ /* 0x000fe200000e0615 */
[----:B------:R-:W-:Y:S01]  /*a0b0*/  IADD3 R7, P2, R20, 0x3000, RZ ;  /* 0x0000300014077810 */ /* 0x000fe20007f5e0ff */
[----:B------:R-:W-:Y:S01]  /*a0c0*/  SHFL.IDX PT, R50, R10, RZ, 0x1c1f ;  /* 0x001c1fff0a327589 */ /* 0x000fe200000e0000 */
[----:B------:R-:W-:Y:S01]  /*a0d0*/  LEA.HI.X R14, R4, UR5, R5, 0x2, P4 ;  /* 0x00000005040e7c11 */ /* 0x000fe2000a0f1405 */
[C---:B------:R-:W-:Y:S01]  /*a0e0*/  VIADD R4, R22.reuse, 0x8 ;  /* 0x0000000816047836 */ /* 0x040fe20000000000 */
[----:B------:R-:W-:Y:S01]  /*a0f0*/  LOP3.LUT P0, RZ, R165, 0x3, RZ, 0xc0, !PT ;  /* 0x00000003a5ff7812 */ /* 0x000fe2000780c0ff */
[----:B------:R-:W-:Y:S01]  /*a100*/  SHFL.IDX PT, R52, R10, 0x1, 0x1c1f ;  /* 0x003c1f000a347f89 */ /* 0x000fe200000e0000 */
[----:B------:R-:W-:Y:S01]  /*a110*/  IADD3.X R9, RZ, R21, RZ, P2, !PT ;  /* 0x00000015ff097210 */ /* 0x000fe200017fe4ff */
[----:B------:R-:W-:Y:S01]  /*a120*/  ULDC.64 UR4, c[0x0][0xaa0] ;  /* 0x0002a80000047ab9 */ /* 0x000fe20000000a00 */
[-C--:B------:R-:W-:Y:S01]  /*a130*/  ISETP.GE.OR P2, PT, R22, R57.reuse, P0 ;  /* 0x000000391600720c */ /* 0x080fe20000746670 */
[----:B------:R-:W1:Y:S01]  /*a140*/  SHFL.IDX PT, R51, R14, RZ, 0x1c1f ;  /* 0x001c1fff0e337589 */ /* 0x000e6200000e0000 */
[----:B------:R-:W-:-:S02]  /*a150*/  ISETP.GE.OR P0, PT, R4, R57, P0 ;  /* 0x000000390400720c */ /* 0x000fc40000706670 */
[----:B------:R-:W-:Y:S01]  /*a160*/  LOP3.LUT R8, R7, 0x380, RZ, 0xc0, !PT ;  /* 0x0000038007087812 */ /* 0x000fe200078ec0ff */
[----:B------:R-:W2:Y:S01]  /*a170*/  SHFL.IDX PT, R53, R14, 0x1, 0x1c1f ;  /* 0x003c1f000e357f89 */ /* 0x000ea200000e0000 */
[C---:B------:R-:W-:Y:S02]  /*a180*/  IADD3 R33, P4, R20.reuse, 0x6000, RZ ;  /* 0x0000600014217810 */ /* 0x040fe40007f9e0ff */
[----:B------:R-:W-:Y:S02]  /*a190*/  LOP3.LUT R11, R20, 0x380, RZ, 0xc0, !PT ;  /* 0x00000380140b7812 */ /* 0x000fe400078ec0ff */
[----:B------:R-:W-:Y:S02]  /*a1a0*/  SHF.R.U64 R8, R8, 0x3, RZ ;  /* 0x0000000308087819 */ /* 0x000fe400000012ff */
[----:B------:R-:W-:Y:S02]  /*a1b0*/  LOP3.LUT R36, R37, 0x380, RZ, 0xc0, !PT ;  /* 0x0000038025247812 */ /* 0x000fe400078ec0ff */
[----:B------:R-:W-:-:S02]  /*a1c0*/  LOP3.LUT R32, R33, 0x380, RZ, 0xc0, !PT ;  /* 0x0000038021207812 */ /* 0x000fc400078ec0ff */
[----:B------:R-:W-:Y:S02]  /*a1d0*/  SHF.R.U64 R11, R11, 0x3, RZ ;  /* 0x000000030b0b7819 */ /* 0x000fe400000012ff */
[----:B------:R-:W-:Y:S01]  /*a1e0*/  LOP3.LUT R8, R8, R7, RZ, 0x3c, !PT ;  /* 0x0000000708087212 */ /* 0x000fe200078e3cff */
[--C-:B------:R-:W-:Y:S01]  /*a1f0*/  IMAD.X R7, RZ, RZ, R21.reuse, P3 ;  /* 0x000000ffff077224 */ /* 0x100fe200018e0615 */
[----:B------:R-:W-:Y:S02]  /*a200*/  IADD3 R5, P3, R20, 0x7000, RZ ;  /* 0x0000700014057810 */ /* 0x000fe40007f7e0ff */
[----:B------:R-:W-:Y:S02]  /*a210*/  SHF.R.U64 R12, R12, 0x3, RZ ;  /* 0x000000030c0c7819 */ /* 0x000fe400000012ff */
[----:B------:R-:W-:Y:S01]  /*a220*/  SHF.R.U64 R40, R40, 0x3, RZ ;  /* 0x0000000328287819 */ /* 0x000fe200000012ff */
[----:B-1----:R1:W-:Y:S01]  /*a230*/  @!P2 ST.E desc[UR36][R50.64], R2 ;  /* 0x000000023200a985 */ /* 0x0023e2000c101924 */
[----:B------:R-:W-:Y:S01]  /*a240*/  SHF.R.U64 R36, R36, 0x3, RZ ;  /* 0x0000000324247819 */ /* 0x000fe200000012ff */
[----:B------:R-:W-:Y:S01]  /*a250*/  IMAD R49, R49, UR4, RZ ;  /* 0x0000000431317c24 */ /* 0x000fe2000f8e02ff */
[----:B------:R-:W-:Y:S01]  /*a260*/  SHF.R.U64 R32, R32, 0x3, RZ ;  /* 0x0000000320207819 */ /* 0x000fe200000012ff */
[----:B--2---:R2:W-:Y:S01]  /*a270*/  @!P0 ST.E desc[UR36][R52.64], R0 ;  /* 0x0000000034008985 */ /* 0x0045e2000c101924 */
[----:B------:R-:W-:Y:S01]  /*a280*/  LOP3.LUT R20, R11, R20, RZ, 0x3c, !PT ;  /* 0x000000140b147212 */ /* 0x000fe200078e3cff */
[----:B------:R-:W-:Y:S01]  /*a290*/  IMAD.X R29, RZ, RZ, R21, P3 ;  /* 0x000000ffff1d7224 */ /* 0x000fe200018e0615 */
[----:B------:R-:W-:-:S02]  /*a2a0*/  LOP3.LUT R12, R12, R25, RZ, 0x3c, !PT ;  /* 0x000000190c0c7212 */ /* 0x000fc400078e3cff */
[----:B------:R-:W-:Y:S01]  /*a2b0*/  LOP3.LUT R40, R40, R41, RZ, 0x3c, !PT ;  /* 0x0000002928287212 */ /* 0x000fe200078e3cff */
[--C-:B------:R-:W-:Y:S01]  /*a2c0*/  IMAD.X R41, RZ, RZ, R21.reuse, P6 ;  /* 0x000000ffff297224 */ /* 0x100fe200030e0615 */
[----:B------:R-:W-:Y:S01]  /*a2d0*/  LOP3.LUT R36, R36, R37, RZ, 0x3c, !PT ;  /* 0x0000002524247212 */ /* 0x000fe200078e3cff */
[----:B-1----:R-:W1:Y:S01]  /*a2e0*/  @P1 LDC R51, c[0x0][0xbec] ;  /* 0x0002fb00ff331b82 */ /* 0x002e620000000800 */
[----:B------:R-:W-:Y:S01]  /*a2f0*/  LOP3.LUT R32, R32, R33, RZ, 0x3c, !PT ;  /* 0x0000002120207212 */ /* 0x000fe200078e3cff */
[--C-:B------:R-:W-:Y:S01]  /*a300*/  IMAD.X R37, RZ, RZ, R21.reuse, P5 ;  /* 0x000000ffff257224 */ /* 0x100fe200028e0615 */
[----:B------:R3:W5:Y:S01]  /*a310*/  LD.E.128 R24, desc[UR36][R20.64] ;  /* 0x0000002414187980 */ /* 0x000762000c101d00 */
[----:B------:R-:W-:Y:S01]  /*a320*/  IMAD.X R33, RZ, RZ, R21, P4 ;  /* 0x000000ffff217224 */ /* 0x000fe200020e0615 */
[----:B------:R-:W-:Y:S01]  /*a330*/  LOP3.LUT R4, R5, 0x380, RZ, 0xc0, !PT ;  /* 0x0000038005047812 */ /* 0x000fe200078ec0ff */
[----:B------:R-:W-:Y:S01]  /*a340*/  IMAD R49, R48, UR5, R49 ;  /* 0x0000000530317c24 */ /* 0x000fe2000f8e0231 */
[----:B------:R-:W-:Y:S01]  /*a350*/  LOP3.LUT R6, R6, R15, RZ, 0x3c, !PT ;  /* 0x0000000f06067212 */ /* 0x000fe200078e3cff */
[----:B--2---:R-:W2:Y:S01]  /*a360*/  @P1 LDC R53, c[0x0][0xbf0] ;  /* 0x0002fc00ff351b82 */ /* 0x004ea20000000800 */
[----:B------:R-:W-:Y:S01]  /*a370*/  SHF.R.U64 R4, R4, 0x3, RZ ;  /* 0x0000000304047819 */ /* 0x000fe200000012ff */
[----:B------:R-:W5:Y:S01]  /*a380*/  LD.E.128 R12, desc[UR36][R12.64] ;  /* 0x000000240c0c7980 */ /* 0x000f62000c101d00 */
[----:B---3--:R-:W-:Y:S01]  /*a390*/  IMAD.WIDE.U32 R20, R48, UR4, RZ ;  /* 0x0000000430147c25 */ /* 0x008fe2000f8e00ff */
[----:B------:R-:W-:Y:S01]  /*a3a0*/  ULDC.64 UR4, c[0x0][0xae8] ;  /* 0x0002ba0000047ab9 */ /* 0x000fe20000000a00 */
[----:B------:R-:W-:Y:S01]  /*a3b0*/  LOP3.LUT R28, R4, R5, RZ, 0x3c, !PT ;  /* 0x00000005041c7212 */ /* 0x000fe200078e3cff */
[----:B------:R-:W5:Y:S02]  /*a3c0*/  LD.E.128 R8, desc[UR36][R8.64] ;  /* 0x0000002408087980 */ /* 0x000f64000c101d00 */
[----:B------:R-:W-:Y:S01]  /*a3d0*/  IADD3 R21, R21, R49, RZ ;  /* 0x0000003115157210 */ /* 0x000fe20007ffe0ff */
[----:B------:R-:W-:Y:S01]  /*a3e0*/  IMAD R49, R160, 0x20, R163 ;  /* 0x00000020a0317824 */ /* 0x000fe200078e02a3 */
[----:B------:R-:W5:Y:S01]  /*a3f0*/  LD.E.128 R4, desc[UR36][R6.64] ;  /* 0x0000002406047980 */ /* 0x000f62000c101d00 */
[----:B------:R-:W-:-:S02]  /*a400*/  IMAD R0, R44, UR4, RZ ;  /* 0x000000042c007c24 */ /* 0x000fc4000f8e02ff */
[----:B------:R-:W-:Y:S01]  /*a410*/  IMAD.IADD R22, R16, 0x1, R49 ;  /* 0x0000000110167824 */ /* 0x000fe200078e0231 */
[----:B------:R-:W5:Y:S01]  /*a420*/  LD.E.128 R40, desc[UR36][R40.64] ;  /* 0x0000002428287980 */ /* 0x000f62000c101d00 */
[C---:B------:R-:W-:Y:S02]  /*a430*/  IMAD R49, R161.reuse, UR5, R0 ;  /* 0x00000005a1317c24 */ /* 0x040fe4000f8e0200 */
[----:B------:R-:W-:Y:S01]  /*a440*/  IMAD.WIDE.U32 R20, R161, UR4, R20 ;  /* 0x00000004a1147c25 */ /* 0x000fe2000f8e0014 */
[----:B------:R-:W-:Y:S01]  /*a450*/  ULDC.64 UR4, c[0x0][0xaf0] ;  /* 0x0002bc0000047ab9 */ /* 0x000fe20000000a00 */
[----:B------:R-:W5:Y:S02]  /*a460*/  LD.E.128 R36, desc[UR36][R36.64] ;  /* 0x0000002424247980 */ /* 0x000f64000c101d00 */
[----:B-1----:R-:W-:Y:S02]  /*a470*/  @P1 IMAD.HI.U32 R0, R22, R51, RZ ;  /* 0x0000003316001227 */ /* 0x002fe400078e00ff */
[----:B------:R-:W5:Y:S02]  /*a480*/  LD.E.128 R32, desc[UR36][R32.64] ;  /* 0x0000002420207980 */ /* 0x000f64000c101d00 */
[----:B------:R-:W-:-:S02]  /*a490*/  IMAD.IADD R21, R21, 0x1, R49 ;  /* 0x0000000115157824 */ /* 0x000fc400078e0231 */
[----:B------:R-:W-:Y:S01]  /*a4a0*/  IMAD.MOV.U32 R49, RZ, RZ, R22 ;  /* 0x000000ffff317224 */ /* 0x000fe200078e0016 */
[----:B--2---:R-:W-:Y:S01]  /*a4b0*/  @P1 SHF.R.U32.HI R49, RZ, R53, R0 ;  /* 0x00000035ff311219 */ /* 0x004fe20000011600 */
[----:B------:R-:W-:Y:S01]  /*a4c0*/  IMAD R2, R162, UR4, RZ ;  /* 0x00000004a2027c24 */ /* 0x000fe2000f8e02ff */
[----:B------:R-:W5:Y:S01]  /*a4d0*/  LD.E.128 R28, desc[UR36][R28.64] ;  /* 0x000000241c1c7980 */ /* 0x000f62000c101d00 */
[----:B------:R-:W-:Y:S01]  /*a4e0*/  IMAD.WIDE.U32 R20, R55, UR4, R20 ;  /* 0x0000000437147c25 */ /* 0x000fe2000f8e0014 */
[----:B------:R-:W-:Y:S02]  /*a4f0*/  SHF.R.S32.HI R0, RZ, 0x1f, R49 ;  /* 0x0000001fff007819 */ /* 0x000fe40000011431 */
[----:B------:R-:W-:Y:S01]  /*a500*/  IADD3 R53, -R49, RZ, RZ ;  /* 0x000000ff31357210 */ /* 0x000fe20007ffe1ff */
[----:B------:R-:W-:Y:S01]  /*a510*/  IMAD R51, R55, UR5, R2 ;  /* 0x0000000537337c24 */ /* 0x000fe2000f8e0202 */
[----:B------:R-:W-:Y:S01]  /*a520*/  ULDC.64 UR4, c[0x0][0xae0] ;  /* 0x0002b80000047ab9 */ /* 0x000fe20000000a00 */
[----:B------:R-:W-:Y:S01]  /*a530*/  @!PT LDS RZ, [RZ] ;  /* 0x00000000fffff984 */ /* 0x000fe20000000800 */
[----:B------:R-:W-:Y:S01]  /*a540*/  @!PT LDS RZ, [RZ] ;  /* 0x00000000fffff984 */ /* 0x000fe20000000800 */
[----:B------:R-:W-:Y:S01]  /*a550*/  @!PT LDS RZ, [RZ] ;  /* 0x00000000fffff984 */ /* 0x000fe20000000800 */
[----:B------:R-:W-:Y:S01]  /*a560*/  @!PT LDS RZ, [RZ] ;  /* 0x00000000fffff984 */ /* 0x000fe20000000800 */
[----:B------:R1:W-:Y:S06]  /*a570*/  MEMBAR.ALL.CTA ;  /* 0x0000000000007992 */ /* 0x0003ec0000008000 */
[----:B-1----:R-:W1:Y:S01]  /*a580*/  FENCE.VIEW.ASYNC.S ;  /* 0x00000000000073c6 */ /* 0x002e620000000000 */
[----:B------:R-:W-:-:S02]  /*a590*/  IMAD R0, R0, UR4, RZ ;  /* 0x0000000400007c24 */ /* 0x000fc4000f8e02ff */
[----:B------:R-:W-:Y:S02]  /*a5a0*/  IMAD.IADD R21, R21, 0x1, R51 ;  /* 0x0000000115157824 */ /* 0x000fe400078e0233 */
[----:B------:R-:W-:Y:S02]  /*a5b0*/  IMAD R51, R54, R53, R22 ;  /* 0x0000003536337224 */ /* 0x000fe400078e0216 */
[C---:B------:R-:W-:Y:S02]  /*a5c0*/  IMAD R53, R49.reuse, UR5, R0 ;  /* 0x0000000531357c24 */ /* 0x040fe4000f8e0200 */
[----:B------:R-:W-:Y:S01]  /*a5d0*/  IMAD.WIDE.U32 R20, R49, UR4, R20 ;  /* 0x0000000431147c25 */ /* 0x000fe2000f8e0014 */
[----:B------:R-:W-:Y:S01]  /*a5e0*/  SHF.R.S32.HI R0, RZ, 0x1f, R51 ;  /* 0x0000001fff007819 */ /* 0x000fe20000011433 */
[----:B------:R-:W-:Y:S02]  /*a5f0*/  ULDC.64 UR4, c[0x0][0xad8] ;  /* 0x0002b60000047ab9 */ /* 0x000fe40000000a00 */
[----:B------:R-:W-:-:S02]  /*a600*/  IMAD.IADD R21, R21, 0x1, R53 ;  /* 0x0000000115157824 */ /* 0x000fc400078e0235 */
[----:B------:R-:W-:Y:S02]  /*a610*/  IMAD R2, R0, UR4, RZ ;  /* 0x0000000400027c24 */ /* 0x000fe4000f8e02ff */
[----:B------:R-:W-:Y:S02]  /*a620*/  IMAD.IADD R44, R163, 0x1, R16 ;  /* 0x00000001a32c7824 */ /* 0x000fe400078e0210 */
[C---:B------:R-:W-:Y:S02]  /*a630*/  IMAD R49, R51.reuse, UR5, R2 ;  /* 0x0000000533317c24 */ /* 0x040fe4000f8e0202 */
[----:B------:R-:W-:Y:S01]  /*a640*/  IMAD.WIDE.U32 R20, R51, UR4, R20 ;  /* 0x0000000433147c25 */ /* 0x000fe2000f8e0014 */
[C---:B------:R-:W-:Y:S01]  /*a650*/  ISETP.GE.AND P2, PT, R44.reuse, R57, PT ;  /* 0x000000392c00720c */ /* 0x040fe20003f46270 */
[----:B------:R-:W-:Y:S02]  /*a660*/  ULDC.64 UR4, c[0x0][0xa80] ;  /* 0x0002a00000047ab9 */ /* 0x000fe40000000a00 */
[----:B------:R-:W-:Y:S01]  /*a670*/  VIADD R0, R44, 0x20 ;  /* 0x000000202c007836 */ /* 0x000fe20000000000 */
[----:B------:R-:W-:Y:S01]  /*a680*/  LEA R16, P3, R20, UR4, 0x1 ;  /* 0x0000000414107c11 */ /* 0x000fe2000f8608ff */
[----:B------:R-:W-:Y:S01]  /*a690*/  IMAD.IADD R21, R21, 0x1, R49 ;  /* 0x0000000115157824 */ /* 0x000fe200078e0231 */
[----:B0-----:R-:W-:-:S02]  /*a6a0*/  IADD3 R3, R3, 0x2a820, RZ ;  /* 0x0002a82003037810 */ /* 0x001fc40007ffe0ff */
        /* <DEDUP_REMOVED lines=13> */
[-C--:B-1----:R-:W-:Y:S02]  /*a780*/  @!P2 LEA R2, P4, R17, R20.reuse, 0x1 ;  /* 0x000000141102a211 */ /* 0x082fe400078808ff */
[----:B------:R-:W-:Y:S02]  /*a790*/  @!P3 LEA R20, P5, R23, R20, 0x1 ;  /* 0x000000141714b211 */ /* 0x000fe400078a08ff */
[-C--:B0-2---:R-:W-:Y:S02]  /*a7a0*/  @!P2 LEA.HI.X R3, R17, R0.reuse, R173, 0x1, P4 ;  /* 0x000000001103a211 */ /* 0x085fe400020f0cad */
[----:B------:R-:W-:-:S03]  /*a7b0*/  @!P3 LEA.HI.X R21, R23, R0, R169, 0x1, P5 ;  /* 0x000000001715b211 */ /* 0x000fc600028f0ca9 */
[----:B-----5:R3:W-:Y:S04]  /*a7c0*/  @!P2 ST.E.128 desc[UR36][R2.64], R24 ;  /* 0x000000180200a985 */ /* 0x0207e8000c101d24 */
[----:B------:R3:W-:Y:S02]  /*a7d0*/  @!P3 ST.E.128 desc[UR36][R20.64], R40 ;  /* 0x000000281400b985 */ /* 0x0007e4000c101d24 */
.L_x_2458:
[----:B------:R-:W-:Y:S05]  /*a7e0*/  BSYNC B1 ;  /* 0x0000000000017941 */ /* 0x000fea0003800000 */
.L_x_2457:
[----:B--2---:R2:W4:Y:S01]  /*a7f0*/  SHFL.IDX PT, R0, R22, 0x1, 0x181f ;  /* 0x00381f0016007f89 */ /* 0x00452200000e0000 */
[----:B------:R-:W-:Y:S03]  /*a800*/  BSSY B1, `(.L_x_2459) ;  /* 0x000000c000017945 */ /* 0x000fe60003800000 */
[----:B-1-3--:R2:W1:Y:S01]  /*a810*/  SHFL.IDX PT, R20, R16, 0x1, 0x181f ;  /* 0x00381f0010147f89 */ /* 0x00a46200000e0000 */
[----:B------:R-:W-:Y:S05]  /*a820*/  @P0 BRA `(.L_x_2460) ;  /* 0x0000000000240947 */ /* 0x000fea0003800000 */
[----:B------:R-:W-:Y:S02]  /*a830*/  ULDC UR4, c[0x0][0xac8] ;  /* 0x0002b20000047ab9 */ /* 0x000fe40000000800 */
[----:B------:R-:W-:Y:S02]  /*a840*/  ISETP.GE.AND P3, PT, R17, UR4, PT ;  /* 0x0000000411007c0c */ /* 0x000fe4000bf66270 */
[----:B------:R-:W-:-:S11]  /*a850*/  ISETP.GE.AND P4, PT, R23, UR4, PT ;  /* 0x0000000417007c0c */ /* 0x000fd6000bf86270 */
[-C--:B-1----:R-:W-:Y:S02]  /*a860*/  @!P3 LEA R2, P0, R17, R20.reuse, 0x1 ;  /* 0x000000141102b211 */ /* 0x082fe400078008ff */
[----:B------:R-:W-:Y:S02]  /*a870*/  @!P4 LEA R20, P2, R23, R20, 0x1 ;  /* 0x000000141714c211 */ /* 0x000fe400078408ff */
[-C--:B0---4-:R-:W-:Y:S02]  /*a880*/  @!P3 LEA.HI.X R3, R17, R0.reuse, R173, 0x1, P0 ;  /* 0x000000001103b211 */ /* 0x091fe400000f0cad */
[----:B------:R-:W-:-:S03]  /*a890*/  @!P4 LEA.HI.X R21, R23, R0, R169, 0x1, P2 ;  /* 0x000000001715c211 */ /* 0x000fc600010f0ca9 */
[----:B-----5:R3:W-:Y:S04]  /*a8a0*/  @!P3 ST.E.128 desc[UR36][R2.64], R12 ;  /* 0x0000000c0200b985 */ /* 0x0207e8000c101d24 */
[----:B------:R3:W-:Y:S02]  /*a8b0*/  @!P4 ST.E.128 desc[UR36][R20.64], R36 ;  /* 0x000000241400c985 */ /* 0x0007e4000c101d24 */
.L_x_2460:
[----:B------:R-:W-:Y:S05]  /*a8c0*/  BSYNC B1 ;  /* 0x0000000000017941 */ /* 0x000fea0003800000 */
.L_x_2459:
[----:B----4-:R4:W0:Y:S01]  /*a8d0*/  SHFL.IDX PT, R0, R22, 0x2, 0x181f ;  /* 0x00581f0016007f89 */ /* 0x01082200000e0000 */
[----:B------:R-:W-:Y:S03]  /*a8e0*/  BSSY B1, `(.L_x_2461) ;  /* 0x000000c000017945 */ /* 0x000fe60003800000 */
[----:B---3-5:R4:W3:Y:S01]  /*a8f0*/  SHFL.IDX PT, R12, R16, 0x2, 0x181f ;  /* 0x00581f00100c7f89 */ /* 0x0288e200000e0000 */
[----:B------:R-:W-:Y:S05]  /*a900*/  @P1 BRA `(.L_x_2462) ;  /* 0x0000000000241947 */ /* 0x000fea0003800000 */
[----:B------:R-:W-:Y:S02]  /*a910*/  ULDC UR4, c[0x0][0xac8] ;  /* 0x0002b20000047ab9 */ /* 0x000fe40000000800 */
[----:B------:R-:W-:Y:S02]  /*a920*/  ISETP.GE.AND P2, PT, R17, UR4, PT ;  /* 0x0000000411007c0c */ /* 0x000fe4000bf46270 */
[----:B------:R-:W-:-:S11]  /*a930*/  ISETP.GE.AND P3, PT, R23, UR4, PT ;  /* 0x0000000417007c0c */ /* 0x000fd6000bf66270 */
[-C--:B---3--:R-:W-:Y:S02]  /*a940*/  @!P2 LEA R2, P0, R17, R12.reuse, 0x1 ;  /* 0x0000000c1102a211 */ /* 0x088fe400078008ff */
[----:B------:R-:W-:Y:S02]  /*a950*/  @!P3 LEA R12, P1, R23, R12, 0x1 ;  /* 0x0000000c170cb211 */ /* 0x000fe400078208ff */
[-C--:B0-----:R-:W-:Y:S02]  /*a960*/  @!P2 LEA.HI.X R3, R17, R0.reuse, R173, 0x1, P0 ;  /* 0x000000001103a211 */ /* 0x081fe400000f0cad */
[----:B------:R-:W-:-:S03]  /*a970*/  @!P3 LEA.HI.X R13, R23, R0, R169, 0x1, P1 ;  /* 0x00000000170db211 */ /* 0x000fc600008f0ca9 */
[----:B------:R0:W-:Y:S04]  /*a980*/  @!P2 ST.E.128 desc[UR36][R2.64], R4 ;  /* 0x000000040200a985 */ /* 0x0001e8000c101d24 */
[----:B------:R0:W-:Y:S02]  /*a990*/  @!P3 ST.E.128 desc[UR36][R12.64], R32 ;  /* 0x000000200c00b985 */ /* 0x0001e4000c101d24 */
.L_x_2462:
[----:B------:R-:W-:Y:S05]  /*a9a0*/  BSYNC B1 ;  /* 0x0000000000017941 */ /* 0x000fea0003800000 */
.L_x_2461:
        /* <DEDUP_REMOVED lines=16> */
.L_x_2455:
[----:B------:R-:W2:Y:S01]  /*aab0*/  LDC.64 R4, c[0x0][0xc00] ;  /* 0x00030000ff047b82 */ /* 0x000ea20000000a00 */
[----:B------:R-:W-:Y:S01]  /*aac0*/  ULDC.64 UR4, c[0x0][0xc08] ;  /* 0x0003020000047ab9 */ /* 0x000fe20000000a00 */
[----:B------:R-:W-:-:S06]  /*aad0*/  IMAD.MOV.U32 R6, RZ, RZ, RZ ;  /* 0x000000ffff067224 */ /* 0x000fcc00078e00ff */
[----:B0-----:R-:W0:Y:S01]  /*aae0*/  LDC.64 R2, c[0x0][0xc00] ;  /* 0x00030000ff027b82 */ /* 0x001e220000000a00 */
[----:B------:R-:W-:-:S04]  /*aaf0*/  ISETP.NE.U32.AND P1, PT, RZ, UR4, PT ;  /* 0x00000004ff007c0c */ /* 0x000fc8000bf25070 */
[----:B------:R-:W-:-:S03]  /*ab00*/  ISETP.NE.AND.EX P1, PT, RZ, UR5, PT, P1 ;  /* 0x00000005ff007c0c */ /* 0x000fc6000bf25310 */
[----:B------:R-:W3:Y:S01]  /*ab10*/  LDC R21, c[0x0][0xbe8] ;  /* 0x0002fa00ff157b82 */ /* 0x000ee20000000800 */
[----:B--2---:R-:W-:-:S04]  /*ab20*/  ISETP.NE.U32.AND P0, PT, R4, RZ, PT ;  /* 0x000000ff0400720c */ /* 0x004fc80003f05070 */
[----:B------:R-:W-:Y:S01]  /*ab30*/  ISETP.NE.AND.EX P0, PT, R5, RZ, PT, P0 ;  /* 0x000000ff0500720c */ /* 0x000fe20003f05300 */
[----:B0-----:R-:W-:-:S04]  /*ab40*/  IMAD.WIDE R4, R22, 0x4, R2 ;  /* 0x0000000416047825 */ /* 0x001fc800078e0202 */
[----:B------:R-:W0:Y:S01]  /*ab50*/  @P1 LDC.64 R2, c[0x0][0xc08] ;  /* 0x00030200ff021b82 */ /* 0x000e220000000a00 */
[----:B------:R-:W-:Y:S02]  /*ab60*/  ULDC UR4, c[0x0][0xa88] ;  /* 0x0002a20000047ab9 */ /* 0x000fe40000000800 */
[----:B------:R-:W-:-:S05]  /*ab70*/  MOV R0, UR4 ;  /* 0x0000000400007c02 */ /* 0x000fca0008000f00 */
[----:B------:R2:W5:Y:S01]  /*ab80*/  @P0 LDG.E R6, desc[UR36][R4.64] ;  /* 0x0000002404060981 */ /* 0x000562000c1e1900 */
[----:B0-----:R-:W-:-:S05]  /*ab90*/  @P1 IMAD.WIDE R2, R22, 0x4, R2 ;  /* 0x0000000416021825 */ /* 0x001fca00078e0202 */
[----:B------:R2:W5:Y:S01]  /*aba0*/  @P1 LDG.E R0, desc[UR36][R2.64] ;  /* 0x0000002402001981 */ /* 0x000562000c1e1900 */
[----:B---3--:R-:W-:Y:S02]  /*abb0*/  ISETP.NE.AND P2, PT, R21, 0x1, PT ;  /* 0x000000011500780c */ /* 0x008fe40003f45270 */
[----:B------:R-:W-:-:S11]  /*abc0*/  ISETP.GE.AND P3, PT, R174, 0x80, PT ;  /* 0x00000080ae00780c */ /* 0x000fd60003f66270 */
[----:B------:R-:W0:Y:S08]  /*abd0*/  @P2 LDC R14, c[0x0][0xbec] ;  /* 0x0002fb00ff0e2b82 */ /* 0x000e300000000800 */
[----:B------:R-:W3:Y:S01]  /*abe0*/  @P2 LDC R25, c[0x0][0xbf0] ;  /* 0x0002fc00ff192b82 */ /* 0x000ee20000000800 */
[----:B--2---:R-:W-:Y:S05]  /*abf0*/  @P1 BRA `(.L_x_2464) ;  /* 0x0000000000101947 */ /* 0x004fea0003800000 */
[----:B------:R-:W-:Y:S05]  /*ac00*/  @!P0 BRA `(.L_x_2464) ;  /* 0x00000000000c8947 */ /* 0x000fea0003800000 */
[----:B------:R-:W2:Y:S04]  /*ac10*/  LDG.E R3, desc[UR36][R4.64] ;  /* 0x0000002404037981 */ /* 0x000ea8000c1e1900 */
[----:B-----5:R-:W2:Y:S02]  /*ac20*/  LDG.E R0, desc[UR36][R4.64+0x4] ;  /* 0x0000042404007981 */ /* 0x020ea4000c1e1900 */
[----:B--2---:R-:W-:-:S07]  /*ac30*/  IMAD.IADD R0, R0, 0x1, -R3 ;  /* 0x0000000100007824 */ /* 0x004fce00078e0a03 */
.L_x_2464:
[----:B------:R-:W-:Y:S01]  /*ac40*/  BSSY B1, `(.L_x_2465) ;  /* 0x000002d000017945 */ /* 0x000fe20003800000 */
[----:B------:R-:W-:Y:S02]  /*ac50*/  SHF.R.S32.HI R10, RZ, 0x1f, R161 ;  /* 0x0000001fff0a7819 */ /* 0x000fe400000114a1 */
[----:B------:R-:W-:Y:S02]  /*ac60*/  SEL R13, R22, RZ, !P0 ;  /* 0x000000ff160d7207 */ /* 0x000fe40004000000 */
[----:B------:R-:W-:Y:S02]  /*ac70*/  SEL R162, R162, RZ, !P0 ;  /* 0x000000ffa2a27207 */ /* 0x000fe40004000000 */
[----:B-----5:R-:W-:Y:S01]  /*ac80*/  SHF.R.S32.HI R11, RZ, 0x1f, R6 ;  /* 0x0000001fff0b7819 */ /* 0x020fe20000011406 */
[----:B------:R-:W-:Y:S06]  /*ac90*/  @P3 BRA `(.L_x_2466) ;  /* 0x00000000009c3947 */ /* 0x000fec0003800000 */
[----:B------:R-:W2:Y:S01]  /*aca0*/  S2R R3, SR_TID.X ;  /* 0x0000000000037919 */ /* 0x000ea20000002100 */
[----:B------:R-:W4:Y:S02]  /*acb0*/  LDC R12, c[0x0][0xbe8] ;  /* 0x0002fa00ff0c7b82 */ /* 0x000f240000000800 */
[----:B----4-:R-:W-:Y:S01]  /*acc0*/  IMAD R2, R0, R12, RZ ;  /* 0x0000000c00027224 */ /* 0x010fe200078e02ff */
[----:B--2---:R-:W-:-:S04]  /*acd0*/  IADD3 R9, R16, -0x80, R3 ;  /* 0xffffff8010097810 */ /* 0x004fc80007ffe003 */
        /* <DEDUP_REMOVED lines=9> */
[----:B------:R-:W2:Y:S01]  /*ad70*/  @P0 LDC R4, c[0x0][0xbec] ;  /* 0x0002fb00ff040b82 */ /* 0x000ea20000000800 */
[----:B------:R-:W-:Y:S01]  /*ad80*/  IMAD R7, R161, UR5, R8 ;  /* 0x00000005a1077c24 */ /* 0x000fe2000f8e0208 */
[----:B------:R-:W-:-:S04]  /*ad90*/  ULDC.64 UR4, c[0x0][0xb98] ;  /* 0x0002e60000047ab9 */ /* 0x000fc80000000a00 */
[----:B------:R-:W-:Y:S02]  /*ada0*/  IADD3 R3, R3, R7, RZ ;  /* 0x0000000703037210 */ /* 0x000fe40007ffe0ff */
        /* <DEDUP_REMOVED lines=22> */
.L_x_2466:
[----:B------:R-:W-:Y:S05]  /*af10*/  BSYNC B1 ;  /* 0x0000000000017941 */ /* 0x000fea0003800000 */
.L_x_2465:
[----:B------:R-:W-:Y:S01]  /*af20*/  ULDC.64 UR4, c[0x0][0xaa0] ;  /* 0x0002a80000047ab9 */ /* 0x000fe20000000a00 */
[----:B------:R-:W-:Y:S01]  /*af30*/  IMAD R7, R160, 0x20, R163 ;  /* 0x00000020a0077824 */ /* 0x000fe200078e02a3 */
[----:B------:R-:W-:Y:S01]  /*af40*/  BSSY B1, `(.L_x_2467) ;  /* 0x0000037000017945 */ /* 0x000fe20003800000 */
[----:B--2---:R-:W-:Y:S02]  /*af50*/  IMAD R3, R11, UR4, RZ ;  /* 0x000000040b037c24 */ /* 0x004fe4000f8e02ff */
[----:B------:R-:W-:Y:S02]  /*af60*/  IMAD.IADD R9, R16, 0x1, R7 ;  /* 0x0000000110097824 */ /* 0x000fe400078e0207 */
[C---:B------:R-:W-:Y:S02]  /*af70*/  IMAD R5, R6.reuse, UR5, R3 ;  /* 0x0000000506057c24 */ /* 0x040fe4000f8e0203 */
[----:B------:R-:W-:Y:S01]  /*af80*/  IMAD.WIDE.U32 R2, R6, UR4, RZ ;  /* 0x0000000406027c25 */ /* 0x000fe2000f8e00ff */
[----:B------:R-:W-:-:S03]  /*af90*/  ULDC.64 UR4, c[0x0][0xae8] ;  /* 0x0002ba0000047ab9 */ /* 0x000fc60000000a00 */
[----:B------:R-:W-:Y:S01]  /*afa0*/  IMAD R6, R10, UR4, RZ ;  /* 0x000000040a067c24 */ /* 0x000fe2000f8e02ff */
[----:B------:R-:W-:Y:S01]  /*afb0*/  IADD3 R3, R3, R5, RZ ;  /* 0x0000000503037210 */ /* 0x000fe20007ffe0ff */
[----:B0-----:R-:W-:-:S04]  /*afc0*/  @P2 IMAD.HI.U32 R4, R9, R14, RZ ;  /* 0x0000000e09042227 */ /* 0x001fc800078e00ff */
        /* <DEDUP_REMOVED lines=11> */
[----:B------:R-:W-:Y:S01]  /*b080*/  IMAD.MOV R6, RZ, RZ, -R5 ;  /* 0x000000ffff067224 */ /* 0x000fe200078e0a05 */
[----:B------:R-:W-:Y:S01]  /*b090*/  IADD3 R3, R3, R7, RZ ;  /* 0x0000000703037210 */ /* 0x000fe20007ffe0ff */
        /* <DEDUP_REMOVED lines=27> */
[-C--:B--2---:R-:W-:Y:S02]  /*b250*/  @!P4 LEA R6, P2, R17, R2.reuse, 0x1 ;  /* 0x000000021106c211 */ /* 0x084fe400078408ff */
[----:B------:R-:W-:Y:S02]  /*b260*/  @!P5 LEA R2, P3, R23, R2, 0x1 ;  /* 0x000000021702d211 */ /* 0x000fe400078608ff */
[-C--:B---3--:R-:W-:Y:S02]  /*b270*/  @!P4 LEA.HI.X R7, R17, R0.reuse, R173, 0x1, P2 ;  /* 0x000000001107c211 */ /* 0x088fe400010f0cad */
[----:B------:R-:W-:-:S03]  /*b280*/  @!P5 LEA.HI.X R3, R23, R0, R169, 0x1, P3 ;  /* 0x000000001703d211 */ /* 0x000fc600018f0ca9 */
[----:B------:R4:W-:Y:S04]  /*b290*/  @!P4 ST.E.128 desc[UR36][R6.64], RZ ;  /* 0x000000ff0600c985 */ /* 0x0009e8000c101d24 */
[----:B------:R4:W-:Y:S02]  /*b2a0*/  @!P5 ST.E.128 desc[UR36][R2.64], RZ ;  /* 0x000000ff0200d985 */ /* 0x0009e4000c101d24 */
.L_x_2468:
[----:B------:R-:W-:Y:S05]  /*b2b0*/  BSYNC B1 ;  /* 0x0000000000017941 */ /* 0x000fea0003800000 */
.L_x_2467:
[----:B---3--:R3:W0:Y:S01]  /*b2c0*/  SHFL.IDX PT, R0, R5, 0x1, 0x181f ;  /* 0x00381f0005007f89 */ /* 0x00862200000e0000 */
[----:B------:R-:W-:Y:S03]  /*b2d0*/  BSSY B1, `(.L_x_2469) ;  /* 0x000000c000017945 */ /* 0x000fe60003800000 */
[----:B--2-4-:R3:W2:Y:S01]  /*b2e0*/  SHFL.IDX PT, R2, R4, 0x1, 0x181f ;  /* 0x00381f0004027f89 */ /* 0x0146a200000e0000 */
[----:B------:R-:W-:Y:S05]  /*b2f0*/  @P1 BRA `(.L_x_2470) ;  /* 0x0000000000241947 */ /* 0x000fea0003800000 */
[----:B------:R-:W-:Y:S02]  /*b300*/  ULDC UR4, c[0x0][0xac8] ;  /* 0x0002b20000047ab9 */ /* 0x000fe40000000800 */
[----:B------:R-:W-:Y:S02]  /*b310*/  ISETP.GE.AND P3, PT, R17, UR4, PT ;  /* 0x0000000411007c0c */ /* 0x000fe4000bf66270 */
[----:B------:R-:W-:-:S11]  /*b320*/  ISETP.GE.AND P4, PT, R23, UR4, PT ;  /* 0x0000000417007c0c */ /* 0x000fd6000bf86270 */
[-C--:B--2---:R-:W-:Y:S02]  /*b330*/  @!P3 LEA R6, P1, R17, R2.reuse, 0x1 ;  /* 0x000000021106b211 */ /* 0x084fe400078208ff */
[----:B------:R-:W-:Y:S02]  /*b340*/  @!P4 LEA R2, P2, R23, R2, 0x1 ;  /* 0x000000021702c211 */ /* 0x000fe400078408ff */
[-C--:B0-----:R-:W-:Y:S02]  /*b350*/  @!P3 LEA.HI.X R7, R17, R0.reuse, R173, 0x1, P1 ;  /* 0x000000001107b211 */ /* 0x081fe400008f0cad */
[----:B------:R-:W-:-:S03]  /*b360*/  @!P4 LEA.HI.X R3, R23, R0, R169, 0x1, P2 ;  /* 0x000000001703c211 */ /* 0x000fc600010f0ca9 */
[----:B------:R4:W-:Y:S04]  /*b370*/  @!P3 ST.E.128 desc[UR36][R6.64], RZ ;  /* 0x000000ff0600b985 */ /* 0x0009e8000c101d24 */
[----:B------:R4:W-:Y:S02]  /*b380*/  @!P4 ST.E.128 desc[UR36][R2.64], RZ ;  /* 0x000000ff0200c985 */ /* 0x0009e4000c101d24 */
.L_x_2470:
[----:B------:R-:W-:Y:S05]  /*b390*/  BSYNC B1 ;  /* 0x0000000000017941 */ /* 0x000fea0003800000 */
.L_x_2469:
[----:B0-----:R0:W0:Y:S01]  /*b3a0*/  SHFL.IDX PT, R0, R5, 0x2, 0x181f ;  /* 0x00581f0005007f89 */ /* 0x00102200000e0000 */
[----:B------:R-:W-:Y:S03]  /*b3b0*/  BSSY B1, `(.L_x_2471) ;  /* 0x000000c000017945 */ /* 0x000fe60003800000 */
[----:B--2-4-:R2:W4:Y:S01]  /*b3c0*/  SHFL.IDX PT, R2, R4, 0x2, 0x181f ;  /* 0x00581f0004027f89 */ /* 0x01452200000e0000 */
[----:B------:R-:W-:Y:S05]  /*b3d0*/  @P0 BRA `(.L_x_2472) ;  /* 0x0000000000240947 */ /* 0x000fea0003800000 */
[----:B------:R-:W-:Y:S02]  /*b3e0*/  ULDC UR4, c[0x0][0xac8] ;  /* 0x0002b20000047ab9 */ /* 0x000fe40000000800 */
[----:B------:R-:W-:Y:S02]  /*b3f0*/  ISETP.GE.AND P2, PT, R17, UR4, PT ;  /* 0x0000000411007c0c */ /* 0x000fe4000bf46270 */
[----:B------:R-:W-:-:S11]  /*b400*/  ISETP.GE.AND P3, PT, R23, UR4, PT ;  /* 0x0000000417007c0c */ /* 0x000fd6000bf66270 */
[-C--:B----4-:R-:W-:Y:S02]  /*b410*/  @!P2 LEA R6, P0, R17, R2.reuse, 0x1 ;  /* 0x000000021106a211 */ /* 0x090fe400078008ff */
[----:B------:R-:W-:Y:S02]  /*b420*/  @!P3 LEA R2, P1, R23, R2, 0x1 ;  /* 0x000000021702b211 */ /* 0x000fe400078208ff */
[-C--:B0-----:R-:W-:Y:S02]  /*b430*/  @!P2 LEA.HI.X R7, R17, R0.reuse, R173, 0x1, P0 ;  /* 0x000000001107a211 */ /* 0x081fe400000f0cad */
[----:B------:R-:W-:-:S03]  /*b440*/  @!P3 LEA.HI.X R3, R23, R0, R169, 0x1, P1 ;  /* 0x000000001703b211 */ /* 0x000fc600008f0ca9 */
[----:B------:R0:W-:Y:S04]  /*b450*/  @!P2 ST.E.128 desc[UR36][R6.64], RZ ;  /* 0x000000ff0600a985 */ /* 0x0001e8000c101d24 */
[----:B------:R0:W-:Y:S02]  /*b460*/  @!P3 ST.E.128 desc[UR36][R2.64], RZ ;  /* 0x000000ff0200b985 */ /* 0x0001e4000c101d24 */
.L_x_2472:
[----:B------:R-:W-:Y:S05]  /*b470*/  BSYNC B1 ;  /* 0x0000000000017941 */ /* 0x000fea0003800000 */
.L_x_2471:
[----:B0-----:R-:W-:Y:S01]  /*b480*/  VIADD R0, R16, 0x60 ;  /* 0x0000006010007836 */ /* 0x001fe20000000000 */
[----:B------:R0:W0:Y:S04]  /*b490*/  SHFL.IDX PT, R6, R5, 0x3, 0x181f ;  /* 0x00781f0005067f89 */ /* 0x00002800000e0000 */
[----:B------:R-:W-:Y:S01]  /*b4a0*/  ISETP.GE.AND P0, PT, R0, R21, PT ;  /* 0x000000150000720c */ /* 0x000fe20003f06270 */
[----:B----4-:R4:W0:-:S12]  /*b4b0*/  SHFL.IDX PT, R2, R4, 0x3, 0x181f ;  /* 0x00781f0004027f89 */ /* 0x01081800000e0000 */
[----:B----4-:R-:W-:Y:S05]  /*b4c0*/  @P0 BRA `(.L_x_2463) ;  /* 0x0000000000240947 */ /* 0x010fea0003800000 */
[----:B------:R-:W-:Y:S02]  /*b4d0*/  ULDC UR4, c[0x0][0xac8] ;  /* 0x0002b20000047ab9 */ /* 0x000fe40000000800 */
[----:B------:R-:W-:Y:S02]  /*b4e0*/  ISETP.GE.AND P2, PT, R17, UR4, PT ;  /* 0x0000000411007c0c */ /* 0x000fe4000bf46270 */
[----:B------:R-:W-:-:S11]  /*b4f0*/  ISETP.GE.AND P3, PT, R23, UR4, PT ;  /* 0x0000000417007c0c */ /* 0x000fd6000bf66270 */
[-C--:B0-23--:R-:W-:Y:S02]  /*b500*/  @!P2 LEA R4, P0, R17, R2.reuse, 0x1 ;  /* 0x000000021104a211 */ /* 0x08dfe400078008ff */
[----:B------:R-:W-:Y:S02]  /*b510*/  @!P3 LEA R2, P1, R23, R2, 0x1 ;  /* 0x000000021702b211 */ /* 0x000fe400078208ff */
[-C--:B------:R-:W-:Y:S02]  /*b520*/  @!P2 LEA.HI.X R5, R17, R6.reuse, R173, 0x1, P0 ;  /* 0x000000061105a211 */ /* 0x080fe400000f0cad */
[----:B------:R-:W-:-:S03]  /*b530*/  @!P3 LEA.HI.X R3, R23, R6, R169, 0x1, P1 ;  /* 0x000000061703b211 */ /* 0x000fc600008f0ca9 */
[----:B------:R4:W-:Y:S04]  /*b540*/  @!P2 ST.E.128 desc[UR36][R4.64], RZ ;  /* 0x000000ff0400a985 */ /* 0x0009e8000c101d24 */
[----:B------:R4:W-:Y:S02]  /*b550*/  @!P3 ST.E.128 desc[UR36][R2.64], RZ ;  /* 0x000000ff0200b985 */ /* 0x0009e4000c101d24 */
.L_x_2463:
[----:B------:R-:W-:Y:S05]  /*b560*/  BSYNC B0 ;  /* 0x0000000000007941 */ /* 0x000fea0003800000 */
.L_x_2454:
[----:B------:R-:W-:Y:S02]  /*b570*/  ULDC UR4, c[0x0][0xc3c] ;  /* 0x00030f0000047ab9 */ /* 0x000fe40000000800 */
[----:B-1----:R-:W-:-:S13]  /*b580*/  ISETP.GE.AND P0, PT, R47, UR4, PT ;  /* 0x000000042f007c0c */ /* 0x002fda000bf06270 */
[----:B------:R-:W-:Y:S05]  /*b590*/  @!P0 BRA `(.L_x_2473) ;  /* 0xffffff5400d08947 */ /* 0x000fea000383ffff */
[----:B------:R-:W-:Y:S05]  /*b5a0*/  EXIT ;  /* 0x000000000000794d */ /* 0x000fea0003800000 */
.L_x_2412:
[----:B------:R-:W-:-:S08]  /*b5b0*/  NOP ;  /* 0x0000000000007918 */ /* 0x000fd00000000000 */
[----:B------:R-:W0:-:S00]  /*b5c0*/  USETMAXREG.DEALLOC.CTAPOOL 0x28 ;  /* 0x00000028000079c8 */ /* 0x000e0000080e0500 */
[----:B0-----:R-:W-:Y:S02]  /*b5d0*/  LOP3.LUT R0, R0, 0x3, RZ, 0xc0, !PT ;  /* 0x0000000300007812 */ /* 0x001fe400078ec0ff */
[----:B------:R-:W-:-:S04]  /*b5e0*/  LOP3.LUT R25, R25, 0xfffffeff, RZ, 0xc0, !PT ;  /* 0xfffffeff19197812 */ /* 0x000fc800078ec0ff */
[----:B------:R-:W0:Y:S02]  /*b5f0*/  SHFL.IDX PT, R0, R0, RZ, 0x1f ;  /* 0x00001fff00007589 */ /* 0x000e2400000e0000 */
[----:B0-----:R-:W-:Y:S01]  /*b600*/  ISETP.NE.AND P0, PT, R0, RZ, PT ;  /* 0x000000ff0000720c */ /* 0x001fe20003f05270 */
[----:B------:R-:W-:-:S12]  /*b610*/  IMAD.MOV.U32 R0, RZ, RZ, RZ ;  /* 0x000000ffff007224 */ /* 0x000fd800078e00ff */
        /* <DEDUP_REMOVED lines=9> */
.L_x_2474:
        /* <DEDUP_REMOVED lines=40> */
.L_x_2480:
        /* <DEDUP_REMOVED lines=12> */
.L_x_2479:
[----:B------:R-:W-:Y:S05]  /*b9f0*/  BSYNC B0 ;  /* 0x0000000000007941 */ /* 0x000fea0003800000 */
.L_x_2478:
        /* <DEDUP_REMOVED lines=20> */
.L_x_2476:
[----:B------:R-:W-:-:S04]  /*bb40*/  IMAD.IADD R11, R4, 0x1, -R3 ;  /* 0x00000001040b7824 */ /* 0x000fc800078e0a03 */
[----:B------:R-:W-:-:S05]  /*bb50*/  IMAD R2, R6, UR5, R11 ;  /* 0x0000000506027c24 */ /* 0x000fca000f8e020b */
[----:B------:R-:W-:Y:S02]  /*bb60*/  ISETP.GT.AND P0, PT, R2, UR6, PT ;  /* 0x0000000602007c0c */ /* 0x000fe4000bf04270 */
[----:B------:R-:W0:Y:S11]  /*bb70*/  LDC.64 R2, c[0x0][0xc90] ;  /* 0x00032400ff027b82 */ /* 0x000e360000000a00 */
[----:B------:R-:W-:-:S04]  /*bb80*/  VOTE.ANY R8, PT, !P0 ;  /* 0x0000000000087806 */ /* 0x000fc800040e0100 */
[----:B------:R-:W1:Y:S02]  /*bb90*/  POPC R13, R8 ;  /* 0x00000008000d7309 */ /* 0x000e640000000000 */
[----:B-1----:R-:W-:-:S05]  /*bba0*/  IADD3 R19, R13, UR4, RZ ;  /* 0x000000040d137c10 */ /* 0x002fca000fffe0ff */
        /* <DEDUP_REMOVED lines=13> */
.L_x_2481:
[----:B---3--:R-:W-:Y:S01]  /*bc80*/  IMAD R16, R16, UR5, R11 ;  /* 0x0000000510107c24 */ /* 0x008fe2000f8e020b */
[----:B------:R-:W-:Y:S01]  /*bc90*/  IABS R2, R4 ;  /* 0x0000000400027213 */ /* 0x000fe20000000000 */
[----:B-12---:R-:W-:-:S03]  /*bca0*/  IMAD.MOV R9, RZ, RZ, -R3 ;  /* 0x000000ffff097224 */ /* 0x006fc600078e0a03 */
[----:B------:R-:W-:Y:S01]  /*bcb0*/  IADD3 R11, -R16, UR6, RZ ;  /* 0x00000006100b7c10 */ /* 0x000fe2000fffe1ff */
[----:B------:R-:W-:Y:S01]  /*bcc0*/  IMAD.MOV R8, RZ, RZ, -R2 ;  /* 0x000000ffff087224 */ /* 0x000fe200078e0a02 */
[----:B------:R-:W-:Y:S01]  /*bcd0*/  MOV R2, RZ ;  /* 0x000000ff00027202 */ /* 0x000fe20000000f00 */
[----:B------:R-:W-:Y:S01]  /*bce0*/  IMAD R9, R9, R12, RZ ;  /* 0x0000000c09097224 */ /* 0x000fe200078e02ff */
[----:B------:R-:W-:-:S03]  /*bcf0*/  IABS R6, R11 ;  /* 0x0000000b00067213 */ /* 0x000fc60000000000 */
        /* <DEDUP_REMOVED lines=14> */
[----:B------:R-:W-:-:S05]  /*bde0*/  @!P1 LOP3.LUT R2, RZ, R4, RZ, 0x33, !PT ;  /* 0x00000004ff029212 */ /* 0x000fca00078e33ff */
[----:B------:R-:W-:-:S04]  /*bdf0*/  IMAD R13, R7, R2, RZ ;  /* 0x00000002070d7224 */ /* 0x000fc800078e02ff */
[----:B------:R-:W-:-:S05]  /*be00*/  IMAD.MOV R6, RZ, RZ, -R13 ;  /* 0x000000ffff067224 */ /* 0x000fca00078e0a0d */
[----:B------:R-:W-:Y:S01]  /*be10*/  VIADDMNMX R15, R6, UR5, R7, PT ;  /* 0x00000005060f7c46 */ /* 0x000fe2000b800107 */
[----:B------:R-:W-:-:S03]  /*be20*/  IMAD.MOV R7, RZ, RZ, -R2 ;  /* 0x000000ffff077224 */ /* 0x000fc600078e0a02 */
[----:B------:R-:W-:Y:S01]  /*be30*/  IABS R8, R15 ;  /* 0x0000000f00087213 */ /* 0x000fe20000000000 */
[----:B------:R-:W-:Y:S01]  /*be40*/  IMAD R4, R4, R7, R11 ;  /* 0x0000000704047224 */ /* 0x000fe200078e020b */
[----:B0-----:R-:W-:Y:S01]  /*be50*/  IABS R10, R15 ;  /* 0x0000000f000a7213 */ /* 0x001fe20000000000 */
[----:B------:R-:W-:Y:S01]  /*be60*/  IMAD.MOV R18, RZ, RZ, -R15 ;  /* 0x000000ffff127224 */ /* 0x000fe200078e0a0f */
[----:B------:R-:W0:Y:S02]  /*be70*/  I2F.RP R6, R8 ;  /* 0x0000000800067306 */ /* 0x000e240000209400 */
[----:B------:R-:W-:-:S06]  /*be80*/  IABS R9, R4 ;  /* 0x0000000400097213 */ /* 0x000fcc0000000000 */
[----:B0-----:R-:W0:Y:S02]  /*be90*/  MUFU.RCP R6, R6 ;  /* 0x0000000600067308 */ /* 0x001e240000001000 */
[----:B0-----:R-:W-:-:S06]  /*bea0*/  VIADD R3, R6, 0xffffffe ;  /* 0x0ffffffe06037836 */ /* 0x001fcc0000000000 */
[----:B------:R-:W0:Y:S02]  /*beb0*/  F2I.FTZ.U32.TRUNC.NTZ R3, R3 ;  /* 0x0000000300037305 */ /* 0x000e24000021f000 */
[----:B0-----:R-:W-:-:S05]  /*bec0*/  IADD3 R2, RZ, -R3, RZ ;  /* 0x80000003ff027210 */ /* 0x001fca0007ffe0ff */
[----:B------:R-:W-:Y:S02]  /*bed0*/  IMAD.MOV.U32 R7, RZ, RZ, R2 ;  /* 0x000000ffff077224 */ /* 0x000fe400078e0002 */
[----:B------:R-:W-:Y:S02]  /*bee0*/  IMAD.MOV.U32 R2, RZ, RZ, RZ ;  /* 0x000000ffff027224 */ /* 0x000fe400078e00ff */
[----:B------:R-:W-:-:S04]  /*bef0*/  IMAD R7, R7, R8, RZ ;  /* 0x0000000807077224 */ /* 0x000fc800078e02ff */
[----:B------:R-:W-:-:S04]  /*bf00*/  IMAD.HI.U32 R2, R3, R7, R2 ;  /* 0x0000000703027227 */ /* 0x000fc800078e0002 */
[----:B------:R-:W-:Y:S02]  /*bf10*/  IMAD.MOV R3, RZ, RZ, -R10 ;  /* 0x000000ffff037224 */ /* 0x000fe400078e0a0a */
[----:B------:R-:W-:-:S04]  /*bf20*/  IMAD.HI.U32 R2, R2, R9, RZ ;  /* 0x0000000902027227 */ /* 0x000fc800078e00ff */
[----:B------:R-:W-:-:S05]  /*bf30*/  IMAD R3, R2, R3, R9 ;  /* 0x0000000302037224 */ /* 0x000fca00078e0209 */
[----:B------:R-:W-:-:S13]  /*bf40*/  ISETP.GT.U32.AND P1, PT, R8, R3, PT ;  /* 0x000000030800720c */ /* 0x000fda0003f24070 */
[----:B------:R-:W-:Y:S01]  /*bf50*/  @!P1 IMAD.IADD R3, R3, 0x1, -R8 ;  /* 0x0000000103039824 */ /* 0x000fe200078e0a08 */
[----:B------:R-:W-:Y:S02]  /*bf60*/  @!P1 IADD3 R2, R2, 0x1, RZ ;  /* 0x0000000102029810 */ /* 0x000fe40007ffe0ff */
        /* <DEDUP_REMOVED lines=9> */
[----:B------:R-:W-:-:S03]  /*c000*/  IMAD R18, R2, R18, R3 ;  /* 0x0000001202127224 */ /* 0x000fc600078e0203 */
[----:B------:R-:W-:Y:S01]  /*c010*/  IADD3 R17, R0, R17, RZ ;  /* 0x0000001100117210 */ /* 0x000fe20007ffe0ff */
[----:B------:R-:W-:Y:S06]  /*c020*/  BRA `(.L_x_2482) ;  /* 0x0000000000147947 */ /* 0x000fec0003800000 */
.L_x_2477:
[----:B------:R-:W-:Y:S01]  /*c030*/  ULDC UR4, c[0x0][0xc3c] ;  /* 0x00030f0000047ab9 */ /* 0x000fe20000000800 */
[----:B------:R-:W-:Y:S02]  /*c040*/  IMAD.MOV.U32 R17, RZ, RZ, RZ ;  /* 0x000000ffff117224 */ /* 0x000fe400078e00ff */
[----:B------:R-:W-:Y:S02]  /*c050*/  IMAD.U32 R16, RZ, RZ, UR6 ;  /* 0x00000006ff107e24 */ /* 0x000fe4000f8e00ff */
[----:B------:R-:W-:Y:S02]  /*c060*/  IMAD.MOV.U32 R18, RZ, RZ, RZ ;  /* 0x000000ffff127224 */ /* 0x000fe400078e00ff */
[----:B------:R-:W-:-:S07]  /*c070*/  IMAD.U32 R19, RZ, RZ, UR4 ;  /* 0x00000004ff137e24 */ /* 0x000fce000f8e00ff */
.L_x_2482:
[----:B------:R-:W-:-:S13]  /*c080*/  ISETP.NE.AND P0, PT, R5, RZ, PT ;  /* 0x000000ff0500720c */ /* 0x000fda0003f05270 */
[----:B------:R-:W0:Y:S01]  /*c090*/  @!P0 S2R R3, SR_CgaCtaId ;  /* 0x0000000000038919 */ /* 0x000e220000008800 */
[----:B------:R-:W-:-:S04]  /*c0a0*/  @!P0 MOV R0, 0x400 ;  /* 0x0000040000008802 */ /* 0x000fc80000000f00 */
[----:B0-----:R-:W-:-:S05]  /*c0b0*/  @!P0 LEA R0, R3, R0, 0x18 ;  /* 0x0000000003008211 */ /* 0x001fca00078ec0ff */
[----:B------:R1:W-:Y:S01]  /*c0c0*/  @!P0 STS.128 [R0+0x2a8d0], R16 ;  /* 0x02a8d01000008388 */ /* 0x0003e20000000c00 */
[----:B------:R-:W-:Y:S06]  /*c0d0*/  BAR.ARV 0x5, 0x180 ;  /* 0x0146000000007b1d */ /* 0x000fec0000002000 */
.L_x_2475:
[----:B------:R2:W-:Y:S01]  /*c0e0*/  STL [R1+0x18], RZ ;  /* 0x000018ff01007387 */ /* 0x0005e20000100800 */
[----:B------:R-:W-:Y:S01]  /*c0f0*/  ULDC UR4, c[0x0][0xc3c] ;  /* 0x00030f0000047ab9 */ /* 0x000fe20000000800 */
[----:B------:R-:W-:Y:S01]  /*c100*/  MOV R28, 0x1 ;  /* 0x00000001001c7802 */ /* 0x000fe20000000f00 */
[----:B------:R-:W-:Y:S01]  /*c110*/  IMAD.MOV.U32 R27, RZ, RZ, RZ ;  /* 0x000000ffff1b7224 */ /* 0x000fe200078e00ff */
[----:B0-----:R-:W-:-:S13]  /*c120*/  ISETP.GE.AND P0, PT, R19, UR4, PT ;  /* 0x0000000413007c0c */ /* 0x001fda000bf06270 */
[----:B--2---:R-:W-:Y:S05]  /*c130*/  @P0 BRA `(.L_x_2483) ;  /* 0x0000004800880947 */ /* 0x004fea0003800000 */
[----:B------:R-:W0:Y:S01]  /*c140*/  S2R R4, SR_TID.X ;  /* 0x0000000000047919 */ /* 0x000e220000002100 */
[----:B------:R-:W2:Y:S01]  /*c150*/  S2UR UR5, SR_CgaCtaId ;  /* 0x00000000000579c3 */ /* 0x000ea20000008800 */
[----:B------:R-:W-:Y:S01]  /*c160*/  UMOV UR4, 0x400 ;  /* 0x0000040000047882 */ /* 0x000fe20000000000 */
[----:B------:R-:W-:Y:S01]  /*c170*/  BSSY B8, `(.L_x_2483) ;  /* 0x000049e000087945 */ /* 0x000fe20003800000 */
[----:B------:R3:W-:Y:S01]  /*c180*/  STL [R1+0x18], RZ ;  /* 0x000018ff01007387 */ /* 0x0007e20000100800 */
[----:B------:R-:W-:Y:S01]  /*c190*/  IMAD.MOV.U32 R28, RZ, RZ, 0x1 ;  /* 0x00000001ff1c7424 */ /* 0x000fe200078e00ff */
[----:B------:R-:W-:Y:S01]  /*c1a0*/  MOV R27, RZ ;  /* 0x000000ff001b7202 */ /* 0x000fe20000000f00 */
[----:B------:R-:W-:Y:S01]  /*c1b0*/  ULOP3.LUT UR38, UR60, 0x2, URZ, 0xfc, !UPT ;  /* 0x000000023c267892 */ /* 0x000fe2000f8efc3f */
[----:B------:R-:W-:Y:S01]  /*c1c0*/  ULDC UR39, c[0x0][0xc] ;  /* 0x0000030000277ab9 */ /* 0x000fe20000000800 */
[----:B--2---:R-:W-:-:S06]  /*c1d0*/  ULEA UR4, UR5, UR4, 0x18 ;  /* 0x0000000405047291 */ /* 0x004fcc000f8ec03f */
[----:B------:R-:W-:Y:S01]  /*c1e0*/  IMAD.U32 R22, RZ, RZ, UR4 ;  /* 0x00000004ff167e24 */ /* 0x000fe2000f8e00ff */
[C---:B0-----:R-:W-:Y:S01]  /*c1f0*/  LOP3.LUT R3, R4.reuse, 0x7f, RZ, 0xc0, !PT ;  /* 0x0000007f04037812 */ /* 0x041fe200078ec0ff */
[----:B-1----:R-:W-:-:S05]  /*c200*/  IMAD.SHL.U32 R0, R4, 0x8, RZ ;  /* 0x0000000804007824 */ /* 0x002fca00078e00ff */
[----:B------:R-:W-:-:S04]  /*c210*/  LOP3.LUT R2, R0, 0x1f8, RZ, 0xc0, !PT ;  /* 0x000001f800027812 */ /* 0x000fc800078ec0ff */
[----:B------:R-:W-:Y:S01]  /*c220*/  LOP3.LUT R33, R2, 0x38, R4, 0x78, !PT ;  /* 0x0000003802217812 */ /* 0x000fe200078e7804 */
[----:B------:R-:W-:Y:S01]  /*c230*/  IMAD.SHL.U32 R2, R4, 0x10, RZ ;  /* 0x0000001004027824 */ /* 0x000fe200078e00ff */
[----:B------:R-:W-:Y:S02]  /*c240*/  SHF.R.U32.HI R4, RZ, 0x3, R3 ;  /* 0x00000003ff047819 */ /* 0x000fe40000011603 */
[----:B------:R-:W-:Y:S02]  /*c250*/  LOP3.LUT R33, R33, 0x200, R0, 0xf8, !PT ;  /* 0x0000020021217812 */ /* 0x000fe400078ef800 */
[----:B------:R-:W-:Y:S02]  /*c260*/  LOP3.LUT R3, R0, 0x38, RZ, 0xc0, !PT ;  /* 0x0000003800037812 */ /* 0x000fe400078ec0ff */
[----:B------:R-:W-:Y:S01]  /*c270*/  LOP3.LUT R4, R4, 0x70, R2, 0xf8, !PT ;  /* 0x0000007004047812 */ /* 0x000fe200078ef802 */
[----:B------:R-:W-:Y:S01]  /*c280*/  IMAD R34, R33, 0x2, R22 ;  /* 0x0000000221227824 */ /* 0x000fe200078e0216 */
[----:B------:R-:W-:-:S02]  /*c290*/  LOP3.LUT R2, R3, 0x40, RZ, 0xfc, !PT ;  /* 0x0000004003027812 */ /* 0x000fc400078efcff */
[----:B---3--:R-:W-:-:S07]  /*c2a0*/  LOP3.LUT R0, R3, 0x80, RZ, 0xfc, !PT ;  /* 0x0000008003007812 */ /* 0x008fce00078efcff */
.L_x_2546:
[----:B0-----:R-:W0:Y:S02]  /*c2b0*/  LDC.64 R30, c[0x0][0xc88] ;  /* 0x00032200ff1e7b82 */ /* 0x001e240000000a00 */
[----:B0-----:R-:W-:-:S06]  /*c2c0*/  IMAD.WIDE R30, R19, 0x4, R30 ;  /* 0x00000004131e7825 */ /* 0x001fcc00078e021e */
[----:B--2---:R-:W2:Y:S01]  /*c2d0*/  LDG.E R30, desc[UR36][R30.64] ;  /* 0x000000241e1e7981 */ /* 0x004ea2000c1e1900 */
[----:B------:R-:W-:Y:S05]  /*c2e0*/  YIELD ;  /* 0x0000000000007946 */ /* 0x000fea0003800000 */
[----:B------:R-:W-:Y:S01]  /*c2f0*/  ULDC.64 UR4, c[0x0][0xa28] ;  /* 0x00028a0000047ab9 */ /* 0x000fe20000000a00 */
[----:B------:R-:W-:Y:S01]  /*c300*/  IMAD.MOV.U32 R37, RZ, RZ, RZ ;  /* 0x000000ffff257224 */ /* 0x000fe200078e00ff */
[----:B------:R-:W-:Y:S01]  /*c310*/  ISETP.NE.U32.AND P0, PT, RZ, UR4, PT ;  /* 0x00000004ff007c0c */ /* 0x000fe2000bf05070 */
[----:B------:R-:W-:-:S03]  /*c320*/  ULDC.64 UR6, c[0x0][0xa18] ;  /* 0x0002860000067ab9 */ /* 0x000fc60000000a00 */
[----:B------:R-:W-:Y:S02]  /*c330*/  ISETP.NE.AND.EX P0, PT, RZ, UR5, PT, P0 ;  /* 0x00000005ff007c0c */ /* 0x000fe4000bf05300 */
[----:B------:R-:W-:Y:S02]  /*c340*/  MOV R35, RZ ;  /* 0x000000ff00237202 */ /* 0x000fe40000000f00 */
[----:B--2---:R-:W-:-:S09]  /*c350*/  SHF.R.S32.HI R0, RZ, 0x1f, R30 ;  /* 0x0000001fff007819 */ /* 0x004fd2000001141e */
[C---:B------:R-:W-:Y:S01]  /*c360*/  @P0 LEA R2, P1, R30.reuse, UR4, 0x2 ;  /* 0x000000041e020c11 */ /* 0x040fe2000f8210ff */
[C---:B------:R-:W-:Y:S01]  /*c370*/  IMAD.SHL.U32 R23, R30.reuse, 0x4, RZ ;  /* 0x000000041e177824 */ /* 0x040fe200078e00ff */
[C-C-:B------:R-:W-:Y:S01]  /*c380*/  SHF.L.U64.HI R24, R30.reuse, 0x2, R0.reuse ;  /* 0x000000021e187819 */ /* 0x140fe20000010200 */
[----:B------:R0:W-:Y:S01]  /*c390*/  STL [R1+0xc], R0 ;  /* 0x00000c0001007387 */ /* 0x0001e20000100800 */
[----:B------:R-:W-:Y:S01]  /*c3a0*/  @P0 LEA.HI.X R3, R30, UR5, R0, 0x2, P1 ;  /* 0x000000051e030c11 */ /* 0x000fe200088f1400 */
[----:B------:R-:W-:-:S04]  /*c3b0*/  ULDC.64 UR4, c[0x0][0xa00] ;  /* 0x0002800000047ab9 */ /* 0x000fc80000000a00 */
[----:B------:R1:W5:Y:S01]  /*c3c0*/  @P0 LDG.E R37, desc[UR36][R2.64] ;  /* 0x0000002402250981 */ /* 0x000362000c1e1900 */
        /* <DEDUP_REMOVED lines=19> */
[----:B------:R-:W-:Y:S01]  /*c500*/  IMAD.U32 R36, RZ, RZ, UR4 ;  /* 0x00000004ff247e24 */ /* 0x000fe2000f8e00ff */
[----:B--2---:R1:W-:Y:S01]  /*c510*/  @P0 STL [R1+0x4], R0 ;  /* 0x0000040001000387 */ /* 0x0043e20000100800 */
[----:B------:R-:W-:Y:S05]  /*c520*/  @P0 BRA `(.L_x_2484) ;  /* 0x0000000000200947 */ /* 0x000fea0003800000 */
        /* <DEDUP_REMOVED lines=8> */
.L_x_2484:
        /* <DEDUP_REMOVED lines=9> */
.L_x_2485:
        /* <DEDUP_REMOVED lines=9> */
.L_x_2486:
[----:B------:R-:W3:Y:S01]  /*c6d0*/  LDL R4, [R1+0x4] ;  /* 0x0000040001047983 */ /* 0x000ee20000100800 */
[----:B012---:R-:W0:Y:S01]  /*c6e0*/  LDC R0, c[0x0][0x448] ;  /* 0x00011200ff007b82 */ /* 0x007e220000000800 */
[----:B-----5:R-:W-:Y:S01]  /*c6f0*/  IMAD.IADD R36, R36, 0x1, -R37 ;  /* 0x0000000124247824 */ /* 0x020fe200078e0a25 */
[----:B------:R-:W-:Y:S01]  /*c700*/  LOP3.LUT R25, R25, 0xffffff7f, RZ, 0xc0, !PT ;  /* 0xffffff7f19197812 */ /* 0x000fe200078ec0ff */
[----:B------:R-:W-:Y:S01]  /*c710*/  BSSY B7, `(.L_x_2487) ;  /* 0x0000382000077945 */ /* 0x000fe20003800000 */
[----:B0-----:R-:W-:Y:S01]  /*c720*/  ISETP.NE.AND P0, PT, R0, 0x1, PT ;  /* 0x000000010000780c */ /* 0x001fe20003f05270 */
[----:B------:R-:W-:-:S04]  /*c730*/  IMAD.SHL.U32 R0, R17, 0x80, RZ ;  /* 0x0000008011007824 */ /* 0x000fc800078e00ff */
[----:B------:R-:W-:-:S08]  /*c740*/  VIADD R0, R0, 0x7f ;  /* 0x0000007f00007836 */ /* 0x000fd00000000000 */
[----:B------:R-:W0:Y:S01]  /*c750*/  @P0 LDC R3, c[0x0][0x44c] ;  /* 0x00011300ff030b82 */ /* 0x000e220000000800 */
[----:B------:R-:W-:-:S07]  /*c760*/  @P0 LOP3.LUT R25, R25, 0x80, RZ, 0xfc, !PT ;  /* 0x0000008019190812 */ /* 0x000fce00078efcff */
[----:B------:R-:W1:Y:S01]  /*c770*/  @P0 LDC R5, c[0x0][0x450] ;  /* 0x00011400ff050b82 */ /* 0x000e620000000800 */
[----:B0-----:R-:W-:-:S05]  /*c780*/  @P0 IMAD.HI.U32 R2, R0, R3, RZ ;  /* 0x0000000300020227 */ /* 0x001fca00078e00ff */
[----:B-1----:R-:W-:Y:S01]  /*c790*/  @P0 SHF.R.U32.HI R0, RZ, R5, R2 ;  /* 0x00000005ff000219 */ /* 0x002fe20000011602 */
[----:B------:R-:W-:-:S04]  /*c7a0*/  VIADD R2, R36, 0x5f ;  /* 0x0000005f24027836 */ /* 0x000fc80000000000 */
[----:B------:R-:W-:Y:S01]  /*c7b0*/  IMAD.HI R2, R2, 0x2aaaaaab, RZ ;  /* 0x2aaaaaab02027827 */ /* 0x000fe200078e02ff */
[----:B---3--:R-:W-:-:S04]  /*c7c0*/  IADD3 R3, R36, 0x60, -R4 ;  /* 0x0000006024037810 */ /* 0x008fc80007ffe804 */
[----:B------:R-:W-:Y:S02]  /*c7d0*/  IADD3 R0, R3, R0, RZ ;  /* 0x0000000003007210 */ /* 0x000fe40007ffe0ff */
[----:B------:R-:W-:-:S03]  /*c7e0*/  SHF.R.U32.HI R3, RZ, 0x1f, R2 ;  /* 0x0000001fff037819 */ /* 0x000fc60000011602 */
[----:B------:R-:W-:Y:S01]  /*c7f0*/  IMAD.HI R0, R0, 0x2aaaaaab, RZ ;  /* 0x2aaaaaab00007827 */ /* 0x000fe200078e02ff */
[----:B------:R-:W-:-:S04]  /*c800*/  LEA.HI.SX32 R3, R2, R3, 0x1c ;  /* 0x0000000302037211 */ /* 0x000fc800078fe2ff */
[----:B------:R-:W-:-:S04]  /*c810*/  SHF.R.U32.HI R5, RZ, 0x1f, R0 ;  /* 0x0000001fff057819 */ /* 0x000fc80000011600 */
[----:B------:R-:W-:-:S04]  /*c820*/  LEA.HI.SX32 R0, R0, R5, 0x1c ;  /* 0x0000000500007211 */ /* 0x000fc800078fe2ff */
[----:B------:R-:W-:-:S04]  /*c830*/  VIMNMX R29, R3, R0, PT ;  /* 0x00000000031d7248 */ /* 0x000fc80003fe0100 */
[----:B------:R-:W-:Y:S01]  /*c840*/  ISETP.GT.AND P0, PT, R29, RZ, PT ;  /* 0x000000ff1d00720c */ /* 0x000fe20003f04270 */
[----:B------:R0:W-:-:S12]  /*c850*/  STL [R1+0x8], R29 ;  /* 0x0000081d01007387 */ /* 0x0001d80000100800 */
        /* <DEDUP_REMOVED lines=18> */
.L_x_2488:
        /* <DEDUP_REMOVED lines=10> */
[----:B------:R-:W0:Y:S01]  /*ca20*/  LDC.64 R2, c[0x4][R2] ;  /* 0x0100000002027b82 */ /* 0x000e220000000a00 */
[----:B------:R-:W-:Y:S01]  /*ca30*/  IMAD.U32 R5, RZ, RZ, UR7 ;  /* 0x00000007ff057e24 */ /* 0x000fe2000f8e00ff */
[----:B------:R-:W-:Y:S01]  /*ca40*/  MOV R13, RZ ;  /* 0x000000ff000d7202 */ /* 0x000fe20000000f00 */
[----:B------:R-:W-:Y:S02]  /*ca50*/  IMAD.U32 R6, RZ, RZ, UR8 ;  /* 0x00000008ff067e24 */ /* 0x000fe4000f8e00ff */
[----:B------:R-:W-:-:S02]  /*ca60*/  IMAD.U32 R10, RZ, RZ, UR4 ;  /* 0x00000004ff0a7e24 */ /* 0x000fc4000f8e00ff */
[----:B------:R-:W-:Y:S02]  /*ca70*/  IMAD.U32 R11, RZ, RZ, UR5 ;  /* 0x00000005ff0b7e24 */ /* 0x000fe4000f8e00ff */
[----:B------:R-:W-:Y:S02]  /*ca80*/  IMAD.MOV.U32 R8, RZ, RZ, 0x70 ;  /* 0x00000070ff087424 */ /* 0x000fe400078e00ff */
[----:B------:R-:W-:-:S07]  /*ca90*/  IMAD.MOV.U32 R12, RZ, RZ, 0x1 ;  /* 0x00000001ff0c7424 */ /* 0x000fce00078e00ff */
[----:B------:R-:W-:-:S07]  /*caa0*/  LEPC R20, `(.L_x_2491) ;  /* 0x000000001014794e */ /* 0x000fce0000000000 */
[----:B0-----:R-:W-:Y:S05]  /*cab0*/  CALL.ABS.NOINC R2 ;  /* 0x0000000002007343 */ /* 0x001fea0003c00000 */
.L_x_2491:
[----:B------:R-:W-:Y:S05]  /*cac0*/  BSYNC B6 ;  /* 0x0000000000067941 */ /* 0x000fea0003800000 */
.L_x_2490:
        /* <DEDUP_REMOVED lines=12> */
[----:B------:R-:W-:Y:S01]  /*cb90*/  MOV R13, RZ ;  /* 0x000000ff000d7202 */ /* 0x000fe20000000f00 */
[----:B------:R-:W-:Y:S02]  /*cba0*/  IMAD.U32 R6, RZ, RZ, UR8 ;  /* 0x00000008ff067e24 */ /* 0x000fe4000f8e00ff */
[----:B------:R-:W-:-:S02]  /*cbb0*/  IMAD.U32 R10, RZ, RZ, UR4 ;  /* 0x00000004ff0a7e24 */ /* 0x000fc4000f8e00ff */
[----:B------:R-:W-:Y:S02]  /*cbc0*/  IMAD.U32 R11, RZ, RZ, UR5 ;  /* 0x00000005ff0b7e24 */ /* 0x000fe4000f8e00ff */
[----:B------:R-:W-:Y:S02]  /*cbd0*/  IMAD.MOV.U32 R8, RZ, RZ, 0x70 ;  /* 0x00000070ff087424 */ /* 0x000fe400078e00ff */
[----:B0-----:R-:W-:-:S07]  /*cbe0*/  IMAD.MOV.U32 R12, RZ, RZ, 0x1 ;  /* 0x00000001ff0c7424 */ /* 0x001fce00078e00ff */
[----:B------:R-:W-:-:S07]  /*cbf0*/  LEPC R20, `(.L_x_2494) ;  /* 0x000000001014794e */ /* 0x000fce0000000000 */
[----:B-1----:R-:W-:Y:S05]  /*cc00*/  CALL.ABS.NOINC R2 ;  /* 0x0000000002007343 */ /* 0x002fea0003c00000 */
.L_x_2494:
[----:B------:R0:W1:Y:S01]  /*cc10*/  LDC.64 R2, c[0x4][R26] ;  /* 0x010000001a027b82 */ /* 0x0000620000000a00 */
[----:B------:R-:W-:Y:S01]  /*cc20*/  ULDC.64 UR6, c[0x4][0x90] ;  /* 0x0100240000067ab9 */ /* 0x000fe20000000a00 */
[----:B------:R-:W-:Y:S01]  /*cc30*/  ULDC.64 UR8, c[0x4][0x98] ;  /* 0x0100260000087ab9 */ /* 0x000fe20000000a00 */
[----:B------:R-:W-:Y:S01]  /*cc40*/  ULDC.64 UR4, c[0x4][0x18] ;  /* 0x0100060000047ab9 */ /* 0x000fe20000000a00 */
[----:B------:R-:W-:Y:S01]  /*cc50*/  IMAD.U32 R4, RZ, RZ, UR6 ;  /* 0x00000006ff047e24 */ /* 0x000fe2000f8e00ff */
[----:B------:R-:W-:Y:S01]  /*cc60*/  MOV R10, UR4 ;  /* 0x00000004000a7c02 */ /* 0x000fe20008000f00 */
        /* <DEDUP_REMOVED lines=9> */
.L_x_2493:
[----:B------:R-:W-:Y:S05]  /*cd00*/  BSYNC B6 ;  /* 0x0000000000067941 */ /* 0x000fea0003800000 */
.L_x_2492:
[----:B------:R-:W0:Y:S01]  /*cd10*/  S2R R2, SR_TID.X ;  /* 0x0000000000027919 */ /* 0x000e220000002100 */
[----:B------:R-:W-:Y:S01]  /*cd20*/  ULDC.64 UR4, c[0x0][0x9f8] ;  /* 0x00027e0000047ab9 */ /* 0x000fe20000000a00 */
[----:B------:R-:W1:Y:S01]  /*cd30*/  LDC R8, c[0x0][0x430] ;  /* 0x00010c00ff087b82 */ /* 0x000e620000000800 */
[----:B------:R-:W-:Y:S01]  /*cd40*/  ISETP.NE.U32.AND P0, PT, RZ, UR4, PT ;  /* 0x00000004ff007c0c */ /* 0x000fe2000bf05070 */
[----:B------:R-:W2:Y:S03]  /*cd50*/  S2R R21, SR_TID.X ;  /* 0x0000000000157919 */ /* 0x000ea60000002100 */
[----:B------:R-:W-:Y:S02]  /*cd60*/  ISETP.NE.AND.EX P0, PT, RZ, UR5, PT, P0 ;  /* 0x00000005ff007c0c */ /* 0x000fe4000bf05300 */
[----:B0-----:R-:W-:-:S11]  /*cd70*/  LOP3.LUT R20, R2, 0x7f, RZ, 0xc0, !PT ;  /* 0x0000007f02147812 */ /* 0x001fd600078ec0ff */
[----:B------:R-:W-:Y:S01]  /*cd80*/  @P0 IADD3 R2, P1, R23, UR4, RZ ;  /* 0x0000000417020c10 */ /* 0x000fe2000ff3e0ff */
[----:B------:R-:W-:Y:S01]  /*cd90*/  ULDC UR4, c[0x0][0x320] ;  /* 0x0000c80000047ab9 */ /* 0x000fe20000000800 */
[----:B------:R-:W-:Y:S02]  /*cda0*/  SHF.R.U32.HI R26, RZ, 0x3, R20 ;  /* 0x00000003ff1a7819 */ /* 0x000fe40000011614 */
[----:B------:R-:W-:-:S05]  /*cdb0*/  @P0 IADD3.X R3, R24, UR5, RZ, P1, !PT ;  /* 0x0000000518030c10 */ /* 0x000fca0008ffe4ff */
[----:B------:R0:W3:Y:S01]  /*cdc0*/  @P0 LDG.E R31, desc[UR36][R2.64] ;  /* 0x00000024021f0981 */ /* 0x0000e2000c1e1900 */
[----:B-1----:R-:W-:Y:S02]  /*cdd0*/  ISETP.NE.AND P2, PT, R8, 0x1, PT ;  /* 0x000000010800780c */ /* 0x002fe40003f45270 */
[----:B--2---:R-:W-:Y:S02]  /*cde0*/  SHF.L.U32 R20, R21, 0x4, RZ ;  /* 0x0000000415147819 */ /* 0x004fe400000006ff */
[----:B------:R-:W-:Y:S02]  /*cdf0*/  LOP3.LUT R25, R25, 0xffffffdf, RZ, 0xc0, !PT ;  /* 0xffffffdf19197812 */ /* 0x000fe400078ec0ff */
[----:B------:R-:W-:Y:S01]  /*ce00*/  LOP3.LUT R20, R26, 0x70, R20, 0xf8, !PT ;  /* 0x000000701a147812 */ /* 0x000fe200078ef814 */
[----:B------:R-:W-:Y:S02]  /*ce10*/  VIADD R26, R29, 0xffffffff ;  /* 0xffffffff1d1a7836 */ /* 0x000fe40000000000 */
[----:B------:R-:W1:Y:S02]  /*ce20*/  S2R R29, SR_TID.X ;  /* 0x00000000001d7919 */ /* 0x000e640000002100 */
[----:B------:R-:W-:-:S02]  /*ce30*/  IMAD R0, R26, 0x60, R20 ;  /* 0x000000601a007824 */ /* 0x000fc400078e0214 */
[----:B------:R-:W2:Y:S01]  /*ce40*/  @P2 LDC R7, c[0x0][0x434] ;  /* 0x00010d00ff072b82 */ /* 0x000ea20000000800 */
[----:B------:R-:W-:Y:S02]  /*ce50*/  @P2 LOP3.LUT R25, R25, 0x20, RZ, 0xfc, !PT ;  /* 0x0000002019192812 */ /* 0x000fe400078efcff */
[C---:B------:R-:W-:Y:S01]  /*ce60*/  ISETP.GE.AND P0, PT, R0.reuse, R36, PT ;  /* 0x000000240000720c */ /* 0x040fe20003f06270 */
[----:B------:R-:W-:-:S03]  /*ce70*/  IMAD.IADD R0, R0, 0x1, R37 ;  /* 0x0000000100007824 */ /* 0x000fc600078e0225 */
[----:B------:R-:W-:Y:S01]  /*ce80*/  ISETP.GT.U32.OR P0, PT, R20, 0x5f, P0 ;  /* 0x0000005f1400780c */ /* 0x000fe20000704470 */
[----:B------:R-:W4:Y:S01]  /*ce90*/  @P2 LDC R6, c[0x0][0x438] ;  /* 0x00010e00ff062b82 */ /* 0x000f220000000800 */
[----:B0-----:R-:W-:-:S11]  /*cea0*/  IMAD.MOV.U32 R2, RZ, RZ, R0 ;  /* 0x000000ffff027224 */ /* 0x001fd600078e0000 */
[----:B------:R-:W0:Y:S01]  /*ceb0*/  @!P0 LDC.64 R4, c[0x0][0x428] ;  /* 0x00010a00ff048b82 */ /* 0x000e220000000a00 */
[----:B--2---:R-:W-:Y:S01]  /*cec0*/  @P2 IMAD.HI.U32 R3, R0, R7, RZ ;  /* 0x0000000700032227 */ /* 0x004fe200078e00ff */
[----:B-1----:R-:W-:-:S04]  /*ced0*/  SHF.L.U32 R10, R29, 0x3, RZ ;  /* 0x000000031d0a7819 */ /* 0x002fc800000006ff */
[----:B----4-:R-:W-:Y:S02]  /*cee0*/  @P2 SHF.R.U32.HI R2, RZ, R6, R3 ;  /* 0x00000006ff022219 */ /* 0x010fe40000011603 */
[----:B------:R-:W-:-:S03]  /*cef0*/  LOP3.LUT R10, R10, 0x38, RZ, 0xc0, !PT ;  /* 0x000000380a0a7812 */ /* 0x000fc600078ec0ff */
[----:B------:R-:W-:Y:S01]  /*cf00*/  IMAD.MOV R3, RZ, RZ, -R2 ;  /* 0x000000ffff037224 */ /* 0x000fe200078e0a02 */
[C---:B------:R-:W-:Y:S02]  /*cf10*/  LOP3.LUT R32, R10.reuse, 0x40, RZ, 0xfc, !PT ;  /* 0x000000400a207812 */ /* 0x040fe400078efcff */
[----:B------:R-:W-:Y:S01]  /*cf20*/  ISETP.GE.AND P1, PT, R10, UR4, PT ;  /* 0x000000040a007c0c */ /* 0x000fe2000bf26270 */
[----:B------:R-:W-:Y:S01]  /*cf30*/  IMAD R0, R8, R3, R0 ;  /* 0x0000000308007224 */ /* 0x000fe200078e0200 */
[----:B------:R-:W-:Y:S02]  /*cf40*/  @!P0 SHF.R.S32.HI R3, RZ, 0x1f, R2 ;  /* 0x0000001fff038819 */ /* 0x000fe40000011402 */
[----:B------:R-:W-:Y:S01]  /*cf50*/  ISETP.GE.AND P2, PT, R32, UR4, PT ;  /* 0x0000000420007c0c */ /* 0x000fe2000bf46270 */
[----:B------:R-:W-:Y:S01]  /*cf60*/  ULDC UR4, c[0x0][0x2f4] ;  /* 0x0000bd0000047ab9 */ /* 0x000fe20000000800 */
[----:B------:R-:W-:Y:S02]  /*cf70*/  SEL R29, RZ, 0x1, P1 ;  /* 0x00000001ff1d7807 */ /* 0x000fe40000800000 */
[----:B------:R-:W-:-:S02]  /*cf80*/  LOP3.LUT R25, R25, 0xfffffffb, RZ, 0xc0, !PT ;  /* 0xfffffffb19197812 */ /* 0x000fc400078ec0ff */
[----:B------:R-:W-:Y:S01]  /*cf90*/  LOP3.LUT R9, R10, 0x80, RZ, 0xfc, !PT ;  /* 0x000000800a097812 */ /* 0x000fe200078efcff */
[----:B------:R-:W-:Y:S01]  /*cfa0*/  UMOV UR5, 0xffffffff ;  /* 0xffffffff00057882 */ /* 0x000fe20000000000 */
[----:B---3--:R-:W-:-:S05]  /*cfb0*/  SHF.R.S32.HI R6, RZ, 0x1f, R31 ;  /* 0x0000001fff067819 */ /* 0x008fca000001141f */
[----:B------:R1:W-:Y:S01]  /*cfc0*/  STL [R1], R6 ;  /* 0x0000000601007387 */ /* 0x0003e20000100800 */
[----:B0-----:R-:W-:-:S04]  /*cfd0*/  @!P0 IMAD R8, R6, R4, RZ ;  /* 0x0000000406088224 */ /* 0x001fc800078e02ff */
[C---:B------:R-:W-:Y:S02]  /*cfe0*/  @!P0 IMAD R5, R31.reuse, R5, R8 ;  /* 0x000000051f058224 */ /* 0x040fe400078e0208 */
[----:B-1----:R-:W-:Y:S01]  /*cff0*/  @!P0 IMAD.WIDE.U32 R6, R31, R4, R2 ;  /* 0x000000041f068225 */ /* 0x002fe200078e0002 */
[----:B------:R-:W-:-:S03]  /*d000*/  SEL R2, RZ, 0xffffffff, P2 ;  /* 0xffffffffff027807 */ /* 0x000fc60001000000 */
[----:B------:R-:W-:Y:S02]  /*d010*/  @!P0 IMAD.IADD R5, R7, 0x1, R5 ;  /* 0x0000000107058824 */ /* 0x000fe400078e0205 */
[----:B------:R-:W-:Y:S02]  /*d020*/  IMAD.SHL.U32 R2, R2, 0x2, RZ ;  /* 0x0000000202027824 */ /* 0x000fe400078e00ff */
[----:B------:R-:W-:-:S03]  /*d030*/  IMAD.MOV.U32 R4, RZ, RZ, RZ ;  /* 0x000000ffff047224 */ /* 0x000fc600078e00ff */
[----:B------:R-:W-:Y:S02]  /*d040*/  LOP3.LUT R29, R2, 0x2, R29, 0xe2, !PT ;  /* 0x00000002021d7812 */ /* 0x000fe400078ee21d */
[----:B------:R-:W0:Y:S01]  /*d050*/  @!P0 LDC.64 R2, c[0x0][0x418] ;  /* 0x00010600ff028b82 */ /* 0x000e220000000a00 */
[----:B------:R-:W-:-:S13]  /*d060*/  ISETP.GE.AND P2, PT, R10, UR4, PT ;  /* 0x000000040a007c0c */ /* 0x000fda000bf46270 */
[----:B------:R-:W-:Y:S02]  /*d070*/  @P2 LOP3.LUT R25, R25, 0x4, RZ, 0xfc, !PT ;  /* 0x0000000419192812 */ /* 0x000fe400078efcff */
[----:B0-----:R-:W-:-:S04]  /*d080*/  @!P0 LEA R2, P1, R6, R2, 0x2 ;  /* 0x0000000206028211 */ /* 0x001fc800078210ff */
[----:B------:R-:W-:Y:S02]  /*d090*/  @!P0 LEA.HI.X R3, R6, R3, R5, 0x2, P1 ;  /* 0x0000000306038211 */ /* 0x000fe400008f1405 */
[----:B------:R-:W-:-:S03]  /*d0a0*/  ISETP.GE.AND P1, PT, R32, UR4, PT ;  /* 0x0000000420007c0c */ /* 0x000fc6000bf26270 */
[----:B------:R0:W5:Y:S01]  /*d0b0*/  @!P0 LDG.E R4, desc[UR36][R2.64] ;  /* 0x0000002402048981 */ /* 0x000162000c1e1900 */
[----:B------:R-:W-:Y:S02]  /*d0c0*/  ISETP.GE.AND P0, PT, R9, UR4, PT ;  /* 0x0000000409007c0c */ /* 0x000fe4000bf06270 */
[----:B------:R-:W-:-:S07]  /*d0d0*/  LOP3.LUT R25, R25, 0xfffffffd, RZ, 0xc0, !PT ;  /* 0xfffffffd19197812 */ /* 0x000fce00078ec0ff */
[----:B------:R-:W-:Y:S01]  /*d0e0*/  @P1 LOP3.LUT R25, R25, 0x2, RZ, 0xfc, !PT ;  /* 0x0000000219191812 */ /* 0x000fe200078efcff */
[----:B0-----:R-:W-:-:S03]  /*d0f0*/  IMAD.U32 R2, RZ, RZ, UR38 ;  /* 0x00000026ff027e24 */ /* 0x001fc6000f8e00ff */
[----:B------:R-:W-:-:S04]  /*d100*/  LOP3.LUT R25, R25, 0xfffffffe, RZ, 0xc0, !PT ;  /* 0xfffffffe19197812 */ /* 0x000fc800078ec0ff */
[----:B------:R-:W-:Y:S01]  /*d110*/  @P0 LOP3.LUT R25, R25, 0x1, RZ, 0xfc, !PT ;  /* 0x0000000119190812 */ /* 0x000fe200078efcff */
[----:B------:R-:W-:Y:S06]  /*d120*/  BRA.DIV UR5, `(.L_x_2495) ;  /* 0x0000004205187947 */ /* 0x000fec000b800000 */
.L_x_2563:
[----:B------:R-:W-:Y:S02]  /*d130*/  ISETP.NE.AND P0, PT, R2, 0x3, PT ;  /* 0x000000030200780c */ /* 0x000fe40003f05270 */
[----:B------:R-:W-:Y:S02]  /*d140*/  ISETP.GT.U32.AND P1, PT, R20, 0x5f, PT ;  /* 0x0000005f1400780c */ /* 0x000fe40003f24070 */
[----:B------:R-:W-:Y:S02]  /*d150*/  LOP3.LUT R25, R25, 0xffffffef, RZ, 0xc0, !PT ;  /* 0xffffffef19197812 */ /* 0x000fe400078ec0ff */
[----:B------:R-:W-:-:S07]  /*d160*/  SHF.R.S32.HI R32, RZ, 0x1f, R18 ;  /* 0x0000001fff207819 */ /* 0x000fce0000011412 */
[----:B------:R-:W-:-:S04]  /*d170*/  @P0 LOP3.LUT R25, R25, 0x10, RZ, 0xfc, !PT ;  /* 0x0000001019190812 */ /* 0x000fc800078efcff */
[----:B------:R-:W-:-:S04]  /*d180*/  LOP3.LUT R25, R25, 0xfffffff7, RZ, 0xc0, !PT ;  /* 0xfffffff719197812 */ /* 0x000fc800078ec0ff */
[----:B------:R-:W-:Y:S01]  /*d190*/  @P1 LOP3.LUT R25, R25, 0x8, RZ, 0xfc, !PT ;  /* 0x0000000819191812 */ /* 0x000fe200078efcff */
[----:B------:R-:W-:Y:S06]  /*d1a0*/  @!P0 BRA `(.L_x_2496) ;  /* 0x0000000000048947 */ /* 0x000fec0003800000 */
[----:B------:R-:W-:Y:S01]  /*d1b0*/  BPT.TRAP 0x1 ;  /* 0x000000040000795c */ /* 0x000fe20000300000 */
.L_x_2496:
        /* <DEDUP_REMOVED lines=23> */
[----:B------:R-:W0:Y:S02]  /*d330*/  SYNCS.PHASECHK.TRANS64.TRYWAIT P0, [R7+URZ+0x2a840], R2 ;  /* 0x02a84002070075a7 */ /* 0x000e24000800017f */
[----:B0-----:R-:W-:Y:S05]  /*d340*/  @!P0 BRA `(.L_x_2498) ;  /* 0x0000003c00c08947 */ /* 0x001fea0003800000 */
.L_x_2564:
[----:B------:R-:W-:Y:S05]  /*d350*/  BSYNC B0 ;  /* 0x0000000000007941 */ /* 0x000fea0003800000 */
.L_x_2497:
        /* <DEDUP_REMOVED lines=14> */
[----:B------:R-:W-:Y:S01]  /*d440*/  IMAD R0, R32, UR4, RZ ;  /* 0x0000000420007c24 */ /* 0x000fe2000f8e02ff */
[----:B------:R-:W-:Y:S01]  /*d450*/  IADD3 R3, R3, R6, RZ ;  /* 0x0000000603037210 */ /* 0x000fe20007ffe0ff */
[----:B------:R-:W-:Y:S02]  /*d460*/  IMAD R6, R26, -0x60, R36 ;  /* 0xffffffa01a067824 */ /* 0x000fe400078e0224 */
[C---:B------:R-:W-:Y:S02]  /*d470*/  IMAD R0, R18.reuse, UR5, R0 ;  /* 0x0000000512007c24 */ /* 0x040fe4000f8e0200 */
[----:B------:R-:W-:Y:S01]  /*d480*/  IMAD.WIDE.U32 R2, R18, UR4, R2 ;  /* 0x0000000412027c25 */ /* 0x000fe2000f8e0002 */
[----:B------:R-:W-:Y:S01]  /*d490*/  ULDC.64 UR4, c[0x0][0x2e8] ;  /* 0x0000ba0000047ab9 */ /* 0x000fe20000000a00 */
[----:B-1----:R-:W-:Y:S02]  /*d4a0*/  LOP3.LUT R8, R8, 0x7f, RZ, 0xc0, !PT ;  /* 0x0000007f08087812 */ /* 0x002fe400078ec0ff */
[----:B------:R-:W-:Y:S01]  /*d4b0*/  IMAD.IADD R0, R3, 0x1, R0 ;  /* 0x0000000103007824 */ /* 0x000fe200078e0200 */
[C---:B------:R-:W-:Y:S01]  /*d4c0*/  LEA R4, P0, R2.reuse, UR4, 0x1 ;  /* 0x0000000402047c11 */ /* 0x040fe2000f8008ff */
[----:B------:R-:W-:Y:S01]  /*d4d0*/  UMOV UR4, 0xffffffff ;  /* 0xffffffff00047882 */ /* 0x000fe20000000000 */
[----:B------:R-:W-:Y:S01]  /*d4e0*/  SHF.R.U32.HI R9, RZ, 0x3, R8 ;  /* 0x00000003ff097819 */ /* 0x000fe20000011608 */
[----:B------:R-:W-:Y:S01]  /*d4f0*/  IMAD R5, R27, 0x4800, R33 ;  /* 0x000048001b057824 */ /* 0x000fe200078e0221 */
[----:B------:R-:W0:Y:S01]  /*d500*/  S2R R8, SR_TID.X ;  /* 0x0000000000087919 */ /* 0x000e220000002100 */
[----:B------:R-:W-:-:S02]  /*d510*/  LEA.HI.X R0, R2, UR5, R0, 0x1, P0 ;  /* 0x0000000502007c11 */ /* 0x000fc400080f0c00 */
        /* <DEDUP_REMOVED lines=67> */
.L_x_2578:
        /* <DEDUP_REMOVED lines=12> */
.L_x_2500:
[----:B------:R-:W-:Y:S02]  /*da10*/  PLOP3.LUT P1, PT, P1, P0, PT, 0xa2, 0x0 ;  /* 0x000000000000781c */ /* 0x000fe40000f21472 */
[----:B------:R-:W-:-:S08]  /*da20*/  @P0 R2UR P1, UR4, R7 ;  /* 0x00000000070402ca */ /* 0x000fd00000020000 */
[----:B------:R-:W-:-:S05]  /*da30*/  @P0 PLOP3.LUT P0, PT, P1, PT, PT, 0x80, 0x0 ;  /* 0x000000000000081c */ /* 0x000fca0000f0f070 */
[----:B------:R-:W-:Y:S01]  /*da40*/  @!P1 SYNCS.ARRIVE.TRANS64.RED.A0T1 RZ, [UR4+0x2a830], RZ ;  /* 0x02a830ffffff99a7 */ /* 0x000fe20008200404 */
[----:B------:R-:W-:Y:S07]  /*da50*/  @!P1 ARRIVES.LDGSTSBAR.64.TRANSCNT [UR4+0x2a830] ;  /* 0x02a83000ff0099b0 */ /* 0x000fee0008000a84 */
[----:B------:R-:W-:Y:S05]  /*da60*/  @P0 BRA.U.ANY `(.L_x_2500) ;  /* 0xfffffffd00e80947 */ /* 0x000fea000393ffff */
[----:B------:R-:W-:Y:S01]  /*da70*/  NOP ;  /* 0x0000000000007918 */ /* 0x000fe20000000000 */
[----:B------:R-:W-:-:S05]  /*da80*/  IMAD.U32 R0, RZ, RZ, UR38 ;  /* 0x00000026ff007e24 */ /* 0x000fca000f8e00ff */
[----:B------:R-:W-:-:S13]  /*da90*/  ISETP.NE.AND P2, PT, R0, 0x3, PT ;  /* 0x000000030000780c */ /* 0x000fda0003f45270 */
[----:B------:R-:W-:Y:S05]  /*daa0*/  @!P2 BRA `(.L_x_2501) ;  /* 0x000000000004a947 */ /* 0x000fea0003800000 */
[----:B------:R-:W-:Y:S01]  /*dab0*/  BPT.TRAP 0x1 ;  /* 0x000000040000795c */ /* 0x000fe20000300000 */
.L_x_2501:
        /* <DEDUP_REMOVED lines=27> */
[----:B------:R-:W-:Y:S01]  /*dc70*/  MOV R8, 0x70 ;  /* 0x0000007000087802 */ /* 0x000fe20000000f00 */
[----:B--2---:R-:W-:Y:S02]  /*dc80*/  IMAD.U32 R7, RZ, RZ, UR9 ;  /* 0x00000009ff077e24 */ /* 0x004fe4000f8e00ff */
[----:B------:R-:W-:-:S02]  /*dc90*/  IMAD.U32 R10, RZ, RZ, UR4 ;  /* 0x00000004ff0a7e24 */ /* 0x000fc4000f8e00ff */
[----:B------:R-:W-:Y:S02]  /*dca0*/  IMAD.U32 R11, RZ, RZ, UR5 ;  /* 0x00000005ff0b7e24 */ /* 0x000fe4000f8e00ff */
[----:B------:R-:W-:Y:S02]  /*dcb0*/  IMAD.MOV.U32 R12, RZ, RZ, 0x1 ;  /* 0x00000001ff0c7424 */ /* 0x000fe400078e00ff */
[----:B------:R-:W-:-:S07]  /*dcc0*/  IMAD.MOV.U32 R13, RZ, RZ, RZ ;  /* 0x000000ffff0d7224 */ /* 0x000fce00078e00ff */
[----:B------:R-:W-:-:S07]  /*dcd0*/  LEPC R20, `(.L_x_2503) ;  /* 0x000000001014794e */ /* 0x000fce0000000000 */
[----:B0-----:R-:W-:Y:S05]  /*dce0*/  CALL.ABS.NOINC R2 ;  /* 0x0000000002007343 */ /* 0x001fea0003c00000 */
.L_x_2503:
[----:B------:R-:W-:Y:S05]  /*dcf0*/  BSYNC B6 ;  /* 0x0000000000067941 */ /* 0x000fea0003800000 */
.L_x_2502:
[----:B------:R-:W3:Y:S01]  /*dd00*/  LDL.LU R2, [R1+0xc] ;  /* 0x00000c0001027983 */ /* 0x000ee20000300800 */
[----:B------:R-:W-:-:S03]  /*dd10*/  ULDC.64 UR4, c[0x0][0x2d8] ;  /* 0x0000b60000047ab9 */ /* 0x000fc60000000a00 */
[----:B------:R-:W4:Y:S01]  /*dd20*/  LDL.LU.64 R20, [R1+0x10] ;  /* 0x0000100001147983 */ /* 0x000f220000300a00 */
[----:B------:R-:W-:Y:S01]  /*dd30*/  MOV R3, R35 ;  /* 0x0000002300037202 */ /* 0x000fe20000000f00 */
[----:B------:R-:W-:Y:S02]  /*dd40*/  IMAD R0, R32, UR4, RZ ;  /* 0x0000000420007c24 */ /* 0x000fe4000f8e02ff */
[----:B------:R0:W5:Y:S02]  /*dd50*/  LDL R10, [R1+0x4] ;  /* 0x00000400010a7983 */ /* 0x0001640000100800 */
[----:B------:R-:W-:Y:S01]  /*dd60*/  IMAD R0, R18, UR5, R0 ;  /* 0x0000000512007c24 */ /* 0x000fe2000f8e0200 */
[----:B------:R-:W1:Y:S02]  /*dd70*/  S2R R11, SR_TID.X ;  /* 0x00000000000b7919 */ /* 0x000e640000002100 */
[----:B-1----:R-:W-:-:S05]  /*dd80*/  IMAD.SHL.U32 R8, R11, 0x8, RZ ;  /* 0x000000080b087824 */ /* 0x002fca00078e00ff */
[----:B------:R-:W-:Y:S01]  /*dd90*/  LOP3.LUT R8, R8, 0x38, RZ, 0xc0, !PT ;  /* 0x0000003808087812 */ /* 0x000fe200078ec0ff */
[----:B---3--:R-:W-:Y:S02]  /*dda0*/  IMAD.MOV.U32 R4, RZ, RZ, R2 ;  /* 0x000000ffff047224 */ /* 0x008fe400078e0002 */
[----:B----4-:R-:W-:Y:S01]  /*ddb0*/  IMAD.MOV.U32 R2, RZ, RZ, R20 ;  /* 0x000000ffff027224 */ /* 0x010fe200078e0014 */
[----:B------:R-:W1:Y:S01]  /*ddc0*/  S2R R21, SR_TID.X ;  /* 0x0000000000157919 */ /* 0x000e620000002100 */
[----:B------:R-:W3:Y:S02]  /*ddd0*/  LDC R20, c[0x0][0x448] ;  /* 0x00011200ff147b82 */ /* 0x000ee40000000800 */
[----:B------:R-:W-:Y:S01]  /*dde0*/  IMAD.WIDE.U32 R2, R18, UR4, R2 ;  /* 0x0000000412027c25 */ /* 0x000fe2000f8e0002 */
[----:B------:R-:W-:-:S03]  /*ddf0*/  ULDC.64 UR4, c[0x0][0x2e0] ;  /* 0x0000b80000047ab9 */ /* 0x000fc60000000a00 */
[----:B------:R-:W-:Y:S02]  /*de00*/  IMAD.IADD R3, R3, 0x1, R0 ;  /* 0x0000000103037824 */ /* 0x000fe400078e0200 */
[----:B------:R-:W-:Y:S02]  /*de10*/  IMAD R4, R4, UR4, RZ ;  /* 0x0000000404047c24 */ /* 0x000fe4000f8e02ff */
[----:B------:R-:W-:-:S04]  /*de20*/  IMAD.WIDE.U32 R2, R30, UR4, R2 ;  /* 0x000000041e027c25 */ /* 0x000fc8000f8e0002 */
[----:B------:R-:W-:Y:S01]  /*de30*/  IMAD R4, R30, UR5, R4 ;  /* 0x000000051e047c24 */ /* 0x000fe2000f8e0204 */
[----:B------:R-:W-:Y:S01]  /*de40*/  ULDC.64 UR4, c[0x0][0x2d0] ;  /* 0x0000b40000047ab9 */ /* 0x000fe20000000a00 */
[----:B---3--:R-:W-:Y:S02]  /*de50*/  ISETP.NE.AND P6, PT, R20, 0x1, PT ;  /* 0x000000011400780c */ /* 0x008fe40003fc5270 */
[----:B------:R-:W3:Y:S01]  /*de60*/  S2R R20, SR_TID.X ;  /* 0x0000000000147919 */ /* 0x000ee20000002100 */
[----:B-1----:R-:W-:-:S04]  /*de70*/  LOP3.LUT R21, R21, 0x7f, RZ, 0xc0, !PT ;  /* 0x0000007f15157812 */ /* 0x002fc800078ec0ff */
[----:B------:R-:W-:-:S06]  /*de80*/  SHF.R.U32.HI R21, RZ, 0x3, R21 ;  /* 0x00000003ff157819 */ /* 0x000fcc0000011615 */
[----:B--2---:R-:W1:Y:S08]  /*de90*/  @P6 LDC R7, c[0x0][0x44c] ;  /* 0x00011300ff076b82 */ /* 0x004e700000000800 */
[----:B------:R-:W2:Y:S01]  /*dea0*/  @P6 LDC R6, c[0x0][0x450] ;  /* 0x00011400ff066b82 */ /* 0x000ea20000000800 */
[----:B---3--:R-:W-:-:S05]  /*deb0*/  IMAD.SHL.U32 R20, R20, 0x10, RZ ;  /* 0x0000001014147824 */ /* 0x008fca00078e00ff */
[----:B------:R-:W-:-:S05]  /*dec0*/  LOP3.LUT R20, R21, 0x70, R20, 0xf8, !PT ;  /* 0x0000007015147812 */ /* 0x000fca00078ef814 */
[----:B------:R-:W-:-:S04]  /*ded0*/  IMAD R5, R17, 0x80, R20 ;  /* 0x0000008011057824 */ /* 0x000fc800078e0214 */
[----:B-1----:R-:W-:-:S04]  /*dee0*/  @P6 IMAD.HI.U32 R7, R5, R7, RZ ;  /* 0x0000000705076227 */ /* 0x002fc800078e00ff */
[----:B------:R-:W-:Y:S01]  /*def0*/  IMAD.MOV.U32 R0, RZ, RZ, R5 ;  /* 0x000000ffff007224 */ /* 0x000fe200078e0005 */
[----:B--2---:R-:W-:Y:S02]  /*df00*/  @P6 SHF.R.U32.HI R0, RZ, R6, R7 ;  /* 0x00000006ff006219 */ /* 0x004fe40000011607 */
[----:B------:R-:W1:Y:S01]  /*df10*/  LDC R6, c[0x0][0x448] ;  /* 0x00011200ff067b82 */ /* 0x000e620000000800 */
[----:B------:R-:W-:Y:S02]  /*df20*/  IADD3 R3, R3, R4, RZ ;  /* 0x0000000403037210 */ /* 0x000fe40007ffe0ff */
[----:B------:R-:W-:Y:S02]  /*df30*/  IMAD.MOV R4, RZ, RZ, -R0 ;  /* 0x000000ffff047224 */ /* 0x000fe400078e0a00 */
[----:B------:R-:W-:-:S04]  /*df40*/  IMAD.WIDE.U32 R2, R0, UR4, R2 ;  /* 0x0000000400027c25 */ /* 0x000fc8000f8e0002 */
[----:B-1----:R-:W-:Y:S01]  /*df50*/  IMAD R4, R6, R4, R5 ;  /* 0x0000000406047224 */ /* 0x002fe200078e0205 */
[----:B------:R-:W-:-:S05]  /*df60*/  SHF.R.S32.HI R5, RZ, 0x1f, R0 ;  /* 0x0000001fff057819 */ /* 0x000fca0000011400 */
        /* <DEDUP_REMOVED lines=23> */
[----:B0-----:R-:W-:Y:S10]  /*e0e0*/  BRA.DIV UR5, `(.L_x_2504) ;  /* 0x0000003a05947947 */ /* 0x001ff4000b800000 */
[----:B------:R-:W0:Y:S01]  /*e0f0*/  SHFL.IDX PT, R14, R0, RZ, 0x181f ;  /* 0x00181fff000e7589 */ /* 0x000e2200000e0000 */
[----:B-----5:R-:W-:Y:S02]  /*e100*/  IMAD R5, R10, R6, RZ ;  /* 0x000000060a057224 */ /* 0x020fe400078e02ff */
[----:B------:R-:W-:Y:S01]  /*e110*/  IMAD R17, R17, 0x80, R9 ;  /* 0x0000008011117824 */ /* 0x000fe200078e0209 */
[----:B------:R-:W1:Y:S03]  /*e120*/  SHFL.IDX PT, R2, R4, RZ, 0x181f ;  /* 0x00181fff04027589 */ /* 0x000e6600000e0000 */
[C---:B------:R-:W-:Y:S01]  /*e130*/  VIADD R6, R17.reuse, 0x10 ;  /* 0x0000001011067836 */ /* 0x040fe20000000000 */
[----:B------:R-:W-:-:S13]  /*e140*/  ISETP.GE.AND P2, PT, R17, R5, PT ;  /* 0x000000051100720c */ /* 0x000fda0003f46270 */
[----:B0-----:R-:W-:-:S05]  /*e150*/  @!P2 LEA R14, P4, R8, R14, 0x1 ;  /* 0x0000000e080ea211 */ /* 0x001fca00078808ff */
[----:B-1----:R-:W-:Y:S02]  /*e160*/  @!P2 IMAD.X R3, RZ, RZ, R2, P4 ;  /* 0x000000ffff03a224 */ /* 0x002fe400020e0602 */
[----:B------:R-:W-:Y:S02]  /*e170*/  @!P2 IMAD.MOV.U32 R2, RZ, RZ, R14 ;  /* 0x000000ffff02a224 */ /* 0x000fe400078e000e */
[----:B------:R-:W0:Y:S04]  /*e180*/  SHFL.IDX PT, R14, R0, 0x1, 0x181f ;  /* 0x00381f00000e7f89 */ /* 0x000e2800000e0000 */
[----:B------:R-:W-:Y:S04]  /*e190*/  @!P2 LDGSTS.E.BYPASS.LTC128B.128 [R34+0xc400], desc[UR36][R2.64], !P3 ;  /* 0x0c4000000222afae */ /* 0x000fe8000d901d64 */
[----:B------:R-:W-:Y:S04]  /*e1a0*/  @!P2 LDGSTS.E.BYPASS.LTC128B.128 [R34+0x10400], desc[UR36][R2.64+0x80], !P0 ;  /* 0x104000800222afae */ /* 0x000fe8000c101d64 */
[----:B------:R1:W-:Y:S01]  /*e1b0*/  @!P2 LDGSTS.E.BYPASS.LTC128B.128 [R34+0x14400], desc[UR36][R2.64+0x100], !P1 ;  /* 0x144001000222afae */ /* 0x0003e2000c901d64 */
[----:B------:R-:W-:Y:S01]  /*e1c0*/  ISETP.GE.AND P2, PT, R6, R5, PT ;  /* 0x000000050600720c */ /* 0x000fe20003f46270 */
[----:B------:R-:W-:-:S02]  /*e1d0*/  VIADD R6, R17, 0x20 ;  /* 0x0000002011067836 */ /* 0x000fc40000000000 */
[----:B-1----:R-:W1:Y:S10]  /*e1e0*/  SHFL.IDX PT, R2, R4, 0x1, 0x181f ;  /* 0x00381f0004027f89 */ /* 0x002e7400000e0000 */
[----:B0-----:R-:W-:-:S04]  /*e1f0*/  @!P2 LEA R14, P4, R8, R14, 0x1 ;  /* 0x0000000e080ea211 */ /* 0x001fc800078808ff */
[----:B-1----:R-:W-:Y:S01]  /*e200*/  @!P2 IADD3.X R7, RZ, R2, RZ, P4, !PT ;  /* 0x00000002ff07a210 */ /* 0x002fe200027fe4ff */
[----:B------:R-:W-:Y:S02]  /*e210*/  @!P2 IMAD.MOV.U32 R2, RZ, RZ, R14 ;  /* 0x000000ffff02a224 */ /* 0x000fe400078e000e */
[----:B------:R-:W0:Y:S02]  /*e220*/  SHFL.IDX PT, R14, R0, 0x2, 0x181f ;  /* 0x00581f00000e7f89 */ /* 0x000e2400000e0000 */
[----:B------:R-:W-:-:S05]  /*e230*/  @!P2 IMAD.MOV.U32 R3, RZ, RZ, R7 ;  /* 0x000000ffff03a224 */ /* 0x000fca00078e0007 */
[----:B------:R-:W-:Y:S04]  /*e240*/  @!P2 LDGSTS.E.BYPASS.LTC128B.128 [R34+0xcc00], desc[UR36][R2.64], !P3 ;  /* 0x0cc000000222afae */ /* 0x000fe8000d901d64 */
[----:B------:R-:W-:Y:S04]  /*e250*/  @!P2 LDGSTS.E.BYPASS.LTC128B.128 [R34+0x10c00], desc[UR36][R2.64+0x80], !P0 ;  /* 0x10c000800222afae */ /* 0x000fe8000c101d64 */
[----:B------:R1:W-:Y:S01]  /*e260*/  @!P2 LDGSTS.E.BYPASS.LTC128B.128 [R34+0x14c00], desc[UR36][R2.64+0x100], !P1 ;  /* 0x14c001000222afae */ /* 0x0003e2000c901d64 */
[----:B------:R-:W-:Y:S01]  /*e270*/  ISETP.GE.AND P2, PT, R6, R5, PT ;  /* 0x000000050600720c */ /* 0x000fe20003f46270 */
[----:B------:R-:W-:-:S02]  /*e280*/  VIADD R6, R17, 0x30 ;  /* 0x0000003011067836 */ /* 0x000fc40000000000 */
[----:B-1----:R-:W1:Y:S10]  /*e290*/  SHFL.IDX PT, R2, R4, 0x2, 0x181f ;  /* 0x00581f0004027f89 */ /* 0x002e7400000e0000 */
[----:B0-----:R-:W-:-:S05]  /*e2a0*/  @!P2 LEA R14, P4, R8, R14, 0x1 ;  /* 0x0000000e080ea211 */ /* 0x001fca00078808ff */
[----:B-1----:R-:W-:Y:S01]  /*e2b0*/  @!P2 IMAD.X R7, RZ, RZ, R2, P4 ;  /* 0x000000ffff07a224 */ /* 0x002fe200020e0602 */
[----:B------:R-:W-:Y:S02]  /*e2c0*/  @!P2 MOV R2, R14 ;  /* 0x0000000e0002a202 */ /* 0x000fe40000000f00 */
[----:B------:R-:W0:Y:S01]  /*e2d0*/  SHFL.IDX PT, R14, R0, 0x3, 0x181f ;  /* 0x00781f00000e7f89 */ /* 0x000e2200000e0000 */
        /* <DEDUP_REMOVED lines=8> */
[----:B-1----:R-:W-:Y:S02]  /*e360*/  @!P2 IMAD.X R7, RZ, RZ, R2, P4 ;  /* 0x000000ffff07a224 */ /* 0x002fe400020e0602 */
[----:B------:R-:W-:Y:S02]  /*e370*/  @!P2 IMAD.MOV.U32 R2, RZ, RZ, R14 ;  /* 0x000000ffff02a224 */ /* 0x000fe400078e000e */
[----:B------:R-:W0:Y:S01]  /*e380*/  SHFL.IDX PT, R14, R0, 0x4, 0x181f ;  /* 0x00981f00000e7f89 */ /* 0x000e2200000e0000 */
[----:B------:R-:W-:-:S05]  /*e390*/  @!P2 MOV R3, R7 ;  /* 0x000000070003a202 */ /* 0x000fca0000000f00 */
[----:B------:R-:W-:Y:S04]  /*e3a0*/  @!P2 LDGSTS.E.BYPASS.LTC128B.128 [R34+0xdc00], desc[UR36][R2.64], !P3 ;  /* 0x0dc000000222afae */ /* 0x000fe8000d901d64 */
[----:B------:R-:W-:Y:S04]  /*e3b0*/  @!P2 LDGSTS.E.BYPASS.LTC128B.128 [R34+0x11c00], desc[UR36][R2.64+0x80], !P0 ;  /* 0x11c000800222afae */ /* 0x000fe8000c101d64 */
[----:B------:R1:W-:Y:S01]  /*e3c0*/  @!P2 LDGSTS.E.BYPASS.LTC128B.128 [R34+0x15c00], desc[UR36][R2.64+0x100], !P1 ;  /* 0x15c001000222afae */ /* 0x0003e2000c901d64 */
[----:B------:R-:W-:Y:S02]  /*e3d0*/  ISETP.GE.AND P2, PT, R6, R5, PT ;  /* 0x000000050600720c */ /* 0x000fe40003f46270 */
[----:B------:R-:W-:Y:S01]  /*e3e0*/  IADD3 R6, R17, 0x50, RZ ;  /* 0x0000005011067810 */ /* 0x000fe20007ffe0ff */
[----:B-1----:R-:W1:Y:S10]  /*e3f0*/  SHFL.IDX PT, R2, R4, 0x4, 0x181f ;  /* 0x00981f0004027f89 */ /* 0x002e7400000e0000 */
[----:B0-----:R-:W-:-:S05]  /*e400*/  @!P2 LEA R14, P4, R8, R14, 0x1 ;  /* 0x0000000e080ea211 */ /* 0x001fca00078808ff */
[----:B-1----:R-:W-:Y:S02]  /*e410*/  @!P2 IMAD.X R7, RZ, RZ, R2, P4 ;  /* 0x000000ffff07a224 */ /* 0x002fe400020e0602 */
[----:B------:R-:W-:Y:S02]  /*e420*/  @!P2 IMAD.MOV.U32 R2, RZ, RZ, R14 ;  /* 0x000000ffff02a224 */ /* 0x000fe400078e000e */
[----:B------:R-:W-:Y:S01]  /*e430*/  @!P2 IMAD.MOV.U32 R3, RZ, RZ, R7 ;  /* 0x000000ffff03a224 */ /* 0x000fe200078e0007 */
[----:B------:R-:W0:Y:S04]  /*e440*/  SHFL.IDX PT, R14, R0, 0x5, 0x181f ;  /* 0x00b81f00000e7f89 */ /* 0x000e2800000e0000 */
        /* <DEDUP_REMOVED lines=14> */
[----:B------:R-:W-:-:S03]  /*e530*/  ISETP.GE.AND P2, PT, R6, R5, PT ;  /* 0x000000050600720c */ /* 0x000fc60003f46270 */
[----:B-1----:R-:W1:Y:S10]  /*e540*/  SHFL.IDX PT, R2, R4, 0x6, 0x181f ;  /* 0x00d81f0004027f89 */ /* 0x002e7400000e0000 */
[----:B0-----:R-:W-:Y:S01]  /*e550*/  @!P2 LEA R14, P4, R8, R14, 0x1 ;  /* 0x0000000e080ea211 */ /* 0x001fe200078808ff */
[----:B------:R-:W0:Y:S03]  /*e560*/  SHFL.IDX PT, R4, R4, 0x7, 0x181f ;  /* 0x00f81f0004047f89 */ /* 0x000e2600000e0000 */
[----:B-1----:R-:W-:Y:S01]  /*e570*/  @!P2 IADD3.X R7, RZ, R2, RZ, P4, !PT ;  /* 0x00000002ff07a210 */ /* 0x002fe200027fe4ff */
[----:B------:R-:W-:-:S02]  /*e580*/  @!P2 IMAD.MOV.U32 R2, RZ, RZ, R14 ;  /* 0x000000ffff02a224 */ /* 0x000fc400078e000e */
[----:B------:R1:W2:Y:S02]  /*e590*/  SHFL.IDX PT, R14, R0, 0x7, 0x181f ;  /* 0x00f81f00000e7f89 */ /* 0x0002a400000e0000 */
[----:B------:R-:W-:-:S05]  /*e5a0*/  @!P2 IMAD.MOV.U32 R3, RZ, RZ, R7 ;  /* 0x000000ffff03a224 */ /* 0x000fca00078e0007 */
[----:B------:R1:W-:Y:S04]  /*e5b0*/  @!P2 LDGSTS.E.BYPASS.LTC128B.128 [R34+0xf400], desc[UR36][R2.64], !P3 ;  /* 0x0f4000000222afae */ /* 0x0003e8000d901d64 */
[----:B------:R1:W-:Y:S04]  /*e5c0*/  @!P2 LDGSTS.E.BYPASS.LTC128B.128 [R34+0x13400], desc[UR36][R2.64+0x80], !P0 ;  /* 0x134000800222afae */ /* 0x0003e8000c101d64 */
[----:B0-----:R1:W-:Y:S02]  /*e5d0*/  @!P2 LDGSTS.E.BYPASS.LTC128B.128 [R34+0x17400], desc[UR36][R2.64+0x100], !P1 ;  /* 0x174001000222afae */ /* 0x0013e4000c901d64 */
.L_x_2595:
[----:B-1----:R-:W-:Y:S01]  /*e5e0*/  VIADD R0, R17, 0x70 ;  /* 0x0000007011007836 */ /* 0x002fe20000000000 */
[----:B------:R-:W-:Y:S04]  /*e5f0*/  BSSY B0, `(.L_x_2505) ;  /* 0x000000b000007945 */ /* 0x000fe80003800000 */
[----:B------:R-:W-:-:S13]  /*e600*/  ISETP.GE.AND P2, PT, R0, R5, PT ;  /* 0x000000050000720c */ /* 0x000fda0003f46270 */
[----:B------:R-:W-:Y:S05]  /*e610*/  @P2 BRA `(.L_x_2506) ;  /* 0x0000000000202947 */ /* 0x000fea0003800000 */
[----:B--2---:R-:W-:-:S05]  /*e620*/  LEA R2, P2, R8, R14, 0x1 ;  /* 0x0000000e08027211 */ /* 0x004fca00078408ff */
[----:B------:R-:W-:-:S05]  /*e630*/  IMAD.X R3, RZ, RZ, R4, P2 ;  /* 0x000000ffff037224 */ /* 0x000fca00010e0604 */
[----:B------:R-:W-:Y:S01]  /*e640*/  @!PT LDS RZ, [RZ] ;  /* 0x00000000fffff984 */ /* 0x000fe20000000800 */
[----:B------:R-:W-:Y:S01]  /*e650*/  @!PT LDS RZ, [RZ] ;  /* 0x00000000fffff984 */ /* 0x000fe20000000800 */
[----:B------:R-:W-:Y:S01]  /*e660*/  @!PT LDS RZ, [RZ] ;  /* 0x00000000fffff984 */ /* 0x000fe20000000800 */
[----:B------:R0:W-:Y:S04]  /*e670*/  LDGSTS.E.BYPASS.LTC128B.128 [R34+0xfc00], desc[UR36][R2.64], !P3 ;  /* 0x0fc0000002227fae */ /* 0x0001e8000d901d64 */
[----:B------:R0:W-:Y:S04]  /*e680*/  LDGSTS.E.BYPASS.LTC128B.128 [R34+0x13c00], desc[UR36][R2.64+0x80], !P0 ;  /* 0x13c0008002227fae */ /* 0x0001e8000c101d64 */
[----:B------:R0:W-:Y:S02]  /*e690*/  LDGSTS.E.BYPASS.LTC128B.128 [R34+0x17c00], desc[UR36][R2.64+0x100], !P1 ;  /* 0x17c0010002227fae */ /* 0x0001e4000c901d64 */
.L_x_2506:
[----:B------:R-:W-:Y:S05]  /*e6a0*/  BSYNC B0 ;  /* 0x0000000000007941 */ /* 0x000fea0003800000 */
.L_x_2505:
[----:B------:R-:W-:Y:S01]  /*e6b0*/  NOP ;  /* 0x0000000000007918 */ /* 0x000fe20000000000 */
[----:B------:R-:W-:-:S13]  /*e6c0*/  PLOP3.LUT P0, PT, PT, PT, PT, 0x80, 0x0 ;  /* 0x000000000000781c */ /* 0x000fda0003f0f070 */
.L_x_2507:
[----:B------:R-:W-:Y:S02]  /*e6d0*/  PLOP3.LUT P1, PT, P1, P0, PT, 0xa2, 0x0 ;  /* 0x000000000000781c */ /* 0x000fe40000f21472 */
[----:B------:R-:W-:-:S08]  /*e6e0*/  @P0 R2UR P1, UR4, R22 ;  /* 0x00000000160402ca */ /* 0x000fd00000020000 */
[----:B------:R-:W-:-:S05]  /*e6f0*/  @P0 PLOP3.LUT P0, PT, P1, PT, PT, 0x80, 0x0 ;  /* 0x000000000000081c */ /* 0x000fca0000f0f070 */
[----:B------:R-:W-:Y:S01]  /*e700*/  @!P1 SYNCS.ARRIVE.TRANS64.RED.A0T1 RZ, [UR4+0x2a800], RZ ;  /* 0x02a800ffffff99a7 */ /* 0x000fe20008200404 */
[----:B------:R-:W-:Y:S07]  /*e710*/  @!P1 ARRIVES.LDGSTSBAR.64.TRANSCNT [UR4+0x2a800] ;  /* 0x02a80000ff0099b0 */ /* 0x000fee0008000a84 */
[----:B------:R-:W-:Y:S05]  /*e720*/  @P0 BRA.U.ANY `(.L_x_2507) ;  /* 0xfffffffd00e80947 */ /* 0x000fea000393ffff */
[----:B0-----:R-:W3:Y:S02]  /*e730*/  LDL.LU R2, [R1+0x18] ;  /* 0x0000180001027983 */ /* 0x001ee40000300800 */
[----:B---3--:R-:W-:-:S04]  /*e740*/  IADD3 R2, R2, 0x1, RZ ;  /* 0x0000000102027810 */ /* 0x008fc80007ffe0ff */
        /* <DEDUP_REMOVED lines=10> */
.L_x_2596:
[----:B------:R-:W-:Y:S05]  /*e7f0*/  BSYNC B0 ;  /* 0x0000000000007941 */ /* 0x000fea0003800000 */
.L_x_2508:
[----:B------:R-:W3:Y:S01]  /*e800*/  LDL R0, [R1+0x8] ;  /* 0x0000080001007983 */ /* 0x000ee20000100800 */
[----:B------:R-:W-:Y:S01]  /*e810*/  BSSY B0, `(.L_x_2510) ;  /* 0x00000ff000007945 */ /* 0x000fe20003800000 */
[----:B---3--:R-:W-:-:S13]  /*e820*/  ISETP.GE.AND P0, PT, R0, 0x2, PT ;  /* 0x000000020000780c */ /* 0x008fda0003f06270 */
[----:B------:R-:W-:Y:S05]  /*e830*/  @!P0 BRA `(.L_x_2511) ;  /* 0x0000000c00f08947 */ /* 0x000fea0003800000 */
[----:B------:R-:W-:Y:S01]  /*e840*/  VIADD R0, R0, 0xfffffffe ;  /* 0xfffffffe00007836 */ /* 0x000fe20000000000 */
[----:B------:R-:W-:Y:S01]  /*e850*/  MOV R30, R26 ;  /* 0x0000001a001e7202 */ /* 0x000fe20000000f00 */
[----:B------:R-:W-:Y:S02]  /*e860*/  IMAD.MOV.U32 R17, RZ, RZ, R28 ;  /* 0x000000ffff117224 */ /* 0x000fe400078e001c */
[----:B------:R-:W-:-:S07]  /*e870*/  IMAD.MOV.U32 R10, RZ, RZ, R27 ;  /* 0x000000ffff0a7224 */ /* 0x000fce00078e001b */
.L_x_2524:
[----:B------:R-:W3:Y:S01]  /*e880*/  LDL R8, [R1] ;  /* 0x0000000001087983 */ /* 0x000ee20000100800 */
[----:B------:R-:W1:Y:S01]  /*e890*/  S2R R2, SR_TID.X ;  /* 0x0000000000027919 */ /* 0x000e620000002100 */
[----:B0-----:R-:W0:Y:S01]  /*e8a0*/  S2R R3, SR_TID.X ;  /* 0x0000000000037919 */ /* 0x001e220000002100 */
[----:B-1----:R-:W-:-:S04]  /*e8b0*/  LOP3.LUT R2, R2, 0x7f, RZ, 0xc0, !PT ;  /* 0x0000007f02027812 */ /* 0x002fc800078ec0ff */
[----:B------:R-:W-:Y:S01]  /*e8c0*/  SHF.R.U32.HI R4, RZ, 0x3, R2 ;  /* 0x00000003ff047819 */ /* 0x000fe20000011602 */
[----:B0-----:R-:W-:Y:S01]  /*e8d0*/  IMAD.SHL.U32 R3, R3, 0x10, RZ ;  /* 0x0000001003037824 */ /* 0x001fe200078e00ff */
[----:B------:R-:W0:Y:S04]  /*e8e0*/  LDC R2, c[0x0][0x430] ;  /* 0x00010c00ff027b82 */ /* 0x000e280000000800 */
[----:B------:R-:W-:-:S04]  /*e8f0*/  LOP3.LUT R3, R4, 0x70, R3, 0xf8, !PT ;  /* 0x0000007004037812 */ /* 0x000fc800078ef803 */
[----:B------:R-:W-:Y:S01]  /*e900*/  ISETP.GT.U32.AND P1, PT, R3, 0x5f, PT ;  /* 0x0000005f0300780c */ /* 0x000fe20003f24070 */
[----:B------:R-:W-:-:S12]  /*e910*/  IMAD R7, R0, 0x60, R37 ;  /* 0x0000006000077824 */ /* 0x000fd800078e0225 */
[----:B------:R-:W1:Y:S01]  /*e920*/  @!P1 LDC.64 R4, c[0x0][0x428] ;  /* 0x00010a00ff049b82 */ /* 0x000e620000000a00 */
[----:B0-----:R-:W-:-:S13]  /*e930*/  ISETP.NE.AND P0, PT, R2, 0x1, PT ;  /* 0x000000010200780c */ /* 0x001fda0003f05270 */
[----:B------:R-:W0:Y:S08]  /*e940*/  @P0 LDC R6, c[0x0][0x434] ;  /* 0x00010d00ff060b82 */ /* 0x000e300000000800 */
[----:B------:R-:W4:Y:S01]  /*e950*/  @P0 LDC R2, c[0x0][0x438] ;  /* 0x00010e00ff020b82 */ /* 0x000f220000000800 */
[----:B------:R-:W-:-:S04]  /*e960*/  IMAD.IADD R7, R3, 0x1, R7 ;  /* 0x0000000103077824 */ /* 0x000fc800078e0207 */
[----:B0-----:R-:W-:-:S04]  /*e970*/  @P0 IMAD.HI.U32 R3, R7, R6, RZ ;  /* 0x0000000607030227 */ /* 0x001fc800078e00ff */
[----:B------:R-:W-:Y:S01]  /*e980*/  IMAD.MOV.U32 R6, RZ, RZ, R7 ;  /* 0x000000ffff067224 */ /* 0x000fe200078e0007 */
[----:B----4-:R-:W-:-:S04]  /*e990*/  @P0 SHF.R.U32.HI R6, RZ, R2, R3 ;  /* 0x00000002ff060219 */ /* 0x010fc80000011603 */
[--C-:B------:R-:W-:Y:S01]  /*e9a0*/  @!P1 SHF.R.S32.HI R3, RZ, 0x1f, R6.reuse ;  /* 0x0000001fff039819 */ /* 0x100fe20000011406 */
[----:B------:R-:W-:-:S04]  /*e9b0*/  @!P1 IMAD.MOV.U32 R2, RZ, RZ, R6 ;  /* 0x000000ffff029224 */ /* 0x000fc800078e0006 */
[----:B-1----:R-:W-:-:S04]  /*e9c0*/  @!P1 IMAD.WIDE.U32 R2, R31, R4, R2 ;  /* 0x000000041f029225 */ /* 0x002fc800078e0002 */
[----:B------:R-:W-:Y:S02]  /*e9d0*/  IMAD.U32 R9, RZ, RZ, UR38 ;  /* 0x00000026ff097e24 */ /* 0x000fe4000f8e00ff */
[----:B------:R-:W-:Y:S01]  /*e9e0*/  VIADD R27, R10, 0x1 ;  /* 0x000000010a1b7836 */ /* 0x000fe20000000000 */
[----:B------:R-:W-:Y:S05]  /*e9f0*/  YIELD ;  /* 0x0000000000007946 */ /* 0x000fea0003800000 */
[----:B------:R-:W-:Y:S01]  /*ea00*/  ULDC UR4, c[0x0][0x430] ;  /* 0x00010c0000047ab9 */ /* 0x000fe20000000800 */
[----:B------:R-:W-:Y:S01]  /*ea10*/  MOV R26, R0 ;  /* 0x00000000001a7202 */ /* 0x000fe20000000f00 */
[----:B---3--:R-:W-:-:S04]  /*ea20*/  @!P1 IMAD R8, R8, R4, RZ ;  /* 0x0000000408089224 */ /* 0x008fc800078e02ff */
[----:B------:R-:W-:Y:S02]  /*ea30*/  @!P1 IMAD R8, R31, R5, R8 ;  /* 0x000000051f089224 */ /* 0x000fe400078e0208 */
[----:B------:R-:W0:Y:S03]  /*ea40*/  @!P1 LDC.64 R4, c[0x0][0x418] ;  /* 0x00010600ff049b82 */ /* 0x000e260000000a00 */
[----:B------:R-:W-:Y:S02]  /*ea50*/  @!P1 IADD3 R8, R8, R3, RZ ;  /* 0x0000000308089210 */ /* 0x000fe40007ffe0ff */
[----:B0-----:R-:W-:-:S04]  /*ea60*/  @!P1 LEA R4, P0, R2, R4, 0x2 ;  /* 0x0000000402049211 */ /* 0x001fc800078010ff */
[----:B------:R-:W-:Y:S01]  /*ea70*/  @!P1 LEA.HI.X R5, R2, R5, R8, 0x2, P0 ;  /* 0x0000000502059211 */ /* 0x000fe200000f1408 */
[----:B------:R-:W-:-:S06]  /*ea80*/  IMAD.MOV.U32 R8, RZ, RZ, RZ ;  /* 0x000000ffff087224 */ /* 0x000fcc00078e00ff */
[----:B------:R0:W5:Y:S01]  /*ea90*/  @!P1 LDG.E R8, desc[UR36][R4.64] ;  /* 0x0000002404089981 */ /* 0x000162000c1e1900 */
[----:B------:R-:W-:Y:S01]  /*eaa0*/  ISETP.NE.AND P1, PT, R9, 0x3, PT ;  /* 0x000000030900780c */ /* 0x000fe20003f25270 */
[----:B------:R-:W-:Y:S01]  /*eab0*/  IMAD.MOV R2, RZ, RZ, -R6 ;  /* 0x000000ffff027224 */ /* 0x000fe200078e0a06 */
[----:B------:R-:W-:-:S03]  /*eac0*/  ISETP.NE.AND P0, PT, R27, 0x2, PT ;  /* 0x000000021b00780c */ /* 0x000fc60003f05270 */
[----:B------:R-:W-:Y:S01]  /*ead0*/  IMAD R7, R2, UR4, R7 ;  /* 0x0000000402077c24 */ /* 0x000fe2000f8e0207 */
[----:B------:R-:W-:Y:S02]  /*eae0*/  SEL R28, RZ, 0x1, P0 ;  /* 0x00000001ff1c7807 */ /* 0x000fe40000000000 */
[----:B------:R-:W-:Y:S02]  /*eaf0*/  SEL R27, R27, RZ, P0 ;  /* 0x000000ff1b1b7207 */ /* 0x000fe40000000000 */
[----:B------:R-:W-:-:S03]  /*eb00*/  LOP3.LUT R28, R17, R28, RZ, 0x3c, !PT ;  /* 0x0000001c111c7212 */ /* 0x000fc600078e3cff */
[----:B0-----:R-:W-:Y:S05]  /*eb10*/  @!P1 BRA `(.L_x_2512) ;  /* 0x0000000000049947 */ /* 0x001fea0003800000 */
[----:B------:R-:W-:Y:S01]  /*eb20*/  BPT.TRAP 0x1 ;  /* 0x000000040000795c */ /* 0x000fe20000300000 */
.L_x_2512:
[----:B------:R-:W-:Y:S01]  /*eb30*/  IMAD R6, R27, 0x8, R22 ;  /* 0x000000081b067824 */ /* 0x000fe200078e0216 */
[----:B------:R-:W-:Y:S01]  /*eb40*/  SHF.L.U32 R3, R28, 0x1f, RZ ;  /* 0x0000001f1c037819 */ /* 0x000fe200000006ff */
[----:B------:R-:W-:Y:S03]  /*eb50*/  BSSY B1, `(.L_x_2513) ;  /* 0x0000003000017945 */ /* 0x000fe60003800000 */
[----:B------:R-:W0:Y:S02]  /*eb60*/  SYNCS.PHASECHK.TRANS64.TRYWAIT P0, [R6+URZ+0x2a840], R3 ;  /* 0x02a84003060075a7 */ /* 0x000e24000800017f */
[----:B0-----:R-:W-:Y:S05]  /*eb70*/  @!P0 BRA `(.L_x_2514) ;  /* 0x0000003800a08947 */ /* 0x001fea0003800000 */
.L_x_2597:
[----:B------:R-:W-:Y:S05]  /*eb80*/  BSYNC B1 ;  /* 0x0000000000017941 */ /* 0x000fea0003800000 */
.L_x_2513:
        /* <DEDUP_REMOVED lines=30> */
[----:B0-----:R-:W-:-:S03]  /*ed70*/  SHF.L.U32 R11, R3, 0x3, RZ ;  /* 0x00000003030b7819 */ /* 0x001fc600000006ff */
[----:B------:R-:W0:Y:S01]  /*ed80*/  SHFL.IDX PT, R3, R5, RZ, 0x181f ;  /* 0x00181fff05037589 */ /* 0x000e2200000e0000 */
        /* <DEDUP_REMOVED lines=35> */
[----:B-1-3--:R0:W3:Y:S02]  /*efc0*/  SHFL.IDX PT, R2, R9, 0x5, 0x181f ;  /* 0x00b81f0009027f89 */ /* 0x00a0e400000e0000 */
.L_x_2611:
[----:B---3--:R-:W-:-:S05]  /*efd0*/  IADD3 R2, P0, R2, R0, RZ ;  /* 0x0000000002027210 */ /* 0x008fca0007f1e0ff */
        /* <DEDUP_REMOVED lines=9> */
.L_x_2516:
[----:B------:R-:W-:Y:S02]  /*f070*/  PLOP3.LUT P1, PT, P1, P0, PT, 0xa2, 0x0 ;  /* 0x000000000000781c */ /* 0x000fe40000f21472 */
[----:B------:R-:W-:-:S08]  /*f080*/  @P0 R2UR P1, UR4, R6 ;  /* 0x00000000060402ca */ /* 0x000fd00000020000 */
[----:B------:R-:W-:-:S05]  /*f090*/  @P0 PLOP3.LUT P0, PT, P1, PT, PT, 0x80, 0x0 ;  /* 0x000000000000081c */ /* 0x000fca0000f0f070 */
[----:B------:R-:W-:Y:S01]  /*f0a0*/  @!P1 SYNCS.ARRIVE.TRANS64.RED.A0T1 RZ, [UR4+0x2a830], RZ ;  /* 0x02a830ffffff99a7 */ /* 0x000fe20008200404 */
[----:B------:R-:W-:Y:S07]  /*f0b0*/  @!P1 ARRIVES.LDGSTSBAR.64.TRANSCNT [UR4+0x2a830] ;  /* 0x02a83000ff0099b0 */ /* 0x000fee0008000a84 */
[----:B------:R-:W-:Y:S05]  /*f0c0*/  @P0 BRA.U.ANY `(.L_x_2516) ;  /* 0xfffffffd00e80947 */ /* 0x000fea000393ffff */
[----:B------:R-:W-:Y:S01]  /*f0d0*/  NOP ;  /* 0x0000000000007918 */ /* 0x000fe20000000000 */
[----:B-1----:R-:W-:-:S05]  /*f0e0*/  IMAD.U32 R2, RZ, RZ, UR38 ;  /* 0x00000026ff027e24 */ /* 0x002fca000f8e00ff */
[----:B------:R-:W-:-:S13]  /*f0f0*/  ISETP.NE.AND P2, PT, R2, 0x3, PT ;  /* 0x000000030200780c */ /* 0x000fda0003f45270 */
[----:B------:R-:W-:Y:S05]  /*f100*/  @!P2 BRA `(.L_x_2517) ;  /* 0x000000000004a947 */ /* 0x000fea0003800000 */
[----:B------:R-:W-:Y:S01]  /*f110*/  BPT.TRAP 0x1 ;  /* 0x000000040000795c */ /* 0x000fe20000300000 */
.L_x_2517:
[----:B------:R1:W-:Y:S01]  /*f120*/  SYNCS.ARRIVE.TRANS64.A1T0 RZ, [R6+URZ+0x2a830], RZ ;  /* 0x02a830ff06ff79a7 */ /* 0x0003e2000810003f */
[----:B------:R-:W-:Y:S05]  /*f130*/  @!P2 BRA `(.L_x_2518) ;  /* 0x000000000004a947 */ /* 0x000fea0003800000 */
[----:B------:R-:W-:Y:S01]  /*f140*/  BPT.TRAP 0x1 ;  /* 0x000000040000795c */ /* 0x000fe20000300000 */
.L_x_2518:
[----:B------:R-:W-:Y:S01]  /*f150*/  SHF.L.U32 R2, R17, 0x1f, RZ ;  /* 0x0000001f11027819 */ /* 0x000fe200000006ff */
[----:B------:R-:W-:Y:S01]  /*f160*/  BSSY B1, `(.L_x_2519) ;  /* 0x0000004000017945 */ /* 0x000fe20003800000 */
[----:B------:R-:W-:-:S04]  /*f170*/  LEA R4, R10, R22, 0x3 ;  /* 0x000000160a047211 */ /* 0x000fc800078e18ff */
[----:B------:R-:W3:Y:S02]  /*f180*/  SYNCS.PHASECHK.TRANS64.TRYWAIT P0, [R4+URZ+0x2a860], R2 ;  /* 0x02a86002040075a7 */ /* 0x000ee4000800017f */
[----:B---3--:R-:W-:Y:S05]  /*f190*/  @!P0 BRA `(.L_x_2520) ;  /* 0x0000003c00088947 */ /* 0x008fea0003800000 */
.L_x_2612:
[----:B------:R-:W-:Y:S05]  /*f1a0*/  BSYNC B1 ;  /* 0x0000000000017941 */ /* 0x000fea0003800000 */
.L_x_2519:
[----:B------:R-:W4:Y:S01]  /*f1b0*/  S2R R3, SR_TID.X ;  /* 0x0000000000037919 */ /* 0x000f220000002100 */
[----:B------:R-:W-:Y:S01]  /*f1c0*/  UMOV UR4, 0xffffffff ;  /* 0xffffffff00047882 */ /* 0x000fe20000000000 */
[----:B-1----:R-:W-:Y:S01]  /*f1d0*/  IMAD R6, R30, -0x60, R36 ;  /* 0xffffffa01e067824 */ /* 0x002fe200078e0224 */
[----:B------:R-:W-:Y:S01]  /*f1e0*/  LOP3.LUT P0, RZ, R29, 0x2, RZ, 0xc0, !PT ;  /* 0x000000021dff7812 */ /* 0x000fe2000780c0ff */
[----:B0-----:R-:W-:Y:S01]  /*f1f0*/  IMAD R5, R10, 0x3000, R33 ;  /* 0x000030000a057824 */ /* 0x001fe200078e0221 */
[----:B----4-:R-:W-:-:S04]  /*f200*/  LOP3.LUT R3, R3, 0x7f, RZ, 0xc0, !PT ;  /* 0x0000007f03037812 */ /* 0x010fc800078ec0ff */
[----:B------:R-:W-:-:S05]  /*f210*/  SHF.R.U32.HI R3, RZ, 0x3, R3 ;  /* 0x00000003ff037819 */ /* 0x000fca0000011603 */
[----:B------:R-:W-:Y:S01]  /*f220*/  IMAD.IADD R6, R6, 0x1, -R3 ;  /* 0x0000000106067824 */ /* 0x000fe200078e0a03 */
[----:B------:R-:W-:Y:S06]  /*f230*/  BRA.DIV UR4, `(.L_x_2521) ;  /* 0x0000003a04f47947 */ /* 0x000fec000b800000 */
[----:B---3--:R-:W0:Y:S01]  /*f240*/  SHFL.IDX PT, R2, R23, RZ, 0x181f ;  /* 0x00181fff17027589 */ /* 0x008e2200000e0000 */
[----:B------:R-:W-:-:S03]  /*f250*/  IMAD R5, R5, 0x2, R22 ;  /* 0x0000000205057824 */ /* 0x000fc600078e0216 */
[----:B------:R-:W1:Y:S04]  /*f260*/  SHFL.IDX PT, R3, R24, RZ, 0x181f ;  /* 0x00181fff18037589 */ /* 0x000e6800000e0000 */
[----:B--2---:R-:W-:Y:S01]  /*f270*/  SHFL.IDX PT, R14, R23, 0x5, 0x181f ;  /* 0x00b81f00170e7f89 */ /* 0x004fe200000e0000 */
[----:B0-----:R-:W-:-:S05]  /*f280*/  IADD3 R2, P1, R2, R0, RZ ;  /* 0x0000000002027210 */ /* 0x001fca0007f3e0ff */
[----:B-1----:R-:W-:Y:S01]  /*f290*/  IMAD.X R3, RZ, RZ, R3, P1 ;  /* 0x000000ffff037224 */ /* 0x002fe200008e0603 */
[----:B------:R-:W-:-:S04]  /*f2a0*/  LOP3.LUT P1, RZ, R29, 0x1, RZ, 0xc0, !PT ;  /* 0x000000011dff7812 */ /* 0x000fc8000782c0ff */
        /* <DEDUP_REMOVED lines=34> */
[----:B------:R0:W-:Y:S01]  /*f4d0*/  LDGSTS.E.BYPASS.LTC128B.128 [R5+0x2400], desc[UR36][R2.64], !P2 ;  /* 0x0240000002057fae */ /* 0x0001e2000d101d64 */
[----:B------:R-:W-:-:S13]  /*f4e0*/  ISETP.LT.OR P2, PT, R6, 0x41, !P0 ;  /* 0x000000410600780c */ /* 0x000fda0004741670 */
[----:B--2---:R0:W-:Y:S02]  /*f4f0*/  LDGSTS.E.BYPASS.LTC128B.128 [R5+0x5400], desc[UR36][R2.64+0x80], !P2 ;  /* 0x0540008002057fae */ /* 0x0041e4000d101d64 */
.L_x_2626:
[C---:B------:R-:W-:Y:S01]  /*f500*/  ISETP.LT.OR P1, PT, R6.reuse, 0x51, !P1 ;  /* 0x000000510600780c */ /* 0x040fe20004f21670 */
[----:B------:R-:W-:Y:S01]  /*f510*/  ULDC.64 UR4, c[0x0][0x328] ;  /* 0x0000ca0000047ab9 */ /* 0x000fe20000000a00 */
[----:B------:R-:W-:Y:S01]  /*f520*/  ISETP.LT.OR P0, PT, R6, 0x51, !P0 ;  /* 0x000000510600780c */ /* 0x000fe20004701670 */
[----:B------:R-:W-:Y:S01]  /*f530*/  IMAD R20, R20, UR4, RZ ;  /* 0x0000000414147c24 */ /* 0x000fe2000f8e02ff */
[----:B01----:R-:W-:-:S03]  /*f540*/  IADD3 R2, P2, R14, R0, RZ ;  /* 0x000000000e027210 */ /* 0x003fc60007f5e0ff */
        /* <DEDUP_REMOVED lines=16> */
.L_x_2522:
        /* <DEDUP_REMOVED lines=11> */
.L_x_2523:
        /* <DEDUP_REMOVED lines=16> */
.L_x_2511:
[----:B------:R-:W-:Y:S05]  /*f800*/  BSYNC B0 ;  /* 0x0000000000007941 */ /* 0x000fea0003800000 */
.L_x_2510:
        /* <DEDUP_REMOVED lines=11> */
[----:B0-----:R-:W3:Y:S01]  /*f8c0*/  @P0 ATOMG.E.ADD.STRONG.GPU PT, R3, desc[UR36][R2.64], R5 ;  /* 0x00000005020309a8 */ /* 0x001ee200081ee1e4 */
[----:B------:R-:W0:Y:S02]  /*f8d0*/  S2R R4, SR_LTMASK ;  /* 0x0000000000047919 */ /* 0x000e240000003900 */
[----:B0-----:R-:W-:-:S04]  /*f8e0*/  LOP3.LUT R4, R4, UR4, RZ, 0xc0, !PT ;  /* 0x0000000404047c12 */ /* 0x001fc8000f8ec0ff */
[----:B------:R-:W0:Y:S01]  /*f8f0*/  POPC R7, R4 ;  /* 0x0000000400077309 */ /* 0x000e220000000000 */
[----:B---3--:R-:W0:Y:S02]  /*f900*/  SHFL.IDX PT, R0, R3, R0, 0x1f ;  /* 0x00001f0003007589 */ /* 0x008e2400000e0000 */
[----:B0-----:R-:W-:-:S07]  /*f910*/  IADD3 R16, R0, UR39, R7 ;  /* 0x0000002700107c10 */ /* 0x001fce000fffe007 */
.L_x_2526:
[----:B------:R-:W-:Y:S05]  /*f920*/  BSYNC B0 ;  /* 0x0000000000007941 */ /* 0x000fea0003800000 */
.L_x_2525:
[----:B------:R-:W-:-:S05]  /*f930*/  IMAD.U32 R0, RZ, RZ, UR38 ;  /* 0x00000026ff007e24 */ /* 0x000fca000f8e00ff */
[----:B------:R-:W-:-:S13]  /*f940*/  ISETP.NE.AND P0, PT, R0, 0x3, PT ;  /* 0x000000030000780c */ /* 0x000fda0003f05270 */
[----:B------:R-:W-:Y:S05]  /*f950*/  @!P0 BRA `(.L_x_2527) ;  /* 0x0000000000048947 */ /* 0x000fea0003800000 */
[----:B------:R-:W-:Y:S01]  /*f960*/  BPT.TRAP 0x1 ;  /* 0x000000040000795c */ /* 0x000fe20000300000 */
.L_x_2527:
[----:B------:R-:W-:Y:S01]  /*f970*/  IMAD R0, R27, 0x8, R22 ;  /* 0x000000081b007824 */ /* 0x000fe200078e0216 */
[----:B0-----:R-:W-:Y:S01]  /*f980*/  SHF.L.U32 R3, R28, 0x1f, RZ ;  /* 0x0000001f1c037819 */ /* 0x001fe200000006ff */
[----:B------:R-:W-:Y:S01]  /*f990*/  BSSY B0, `(.L_x_2528) ;  /* 0x0000004000007945 */ /* 0x000fe20003800000 */
[----:B------:R-:W-:Y:S02]  /*f9a0*/  IMAD R6, R26, -0x60, R36 ;  /* 0xffffffa01a067824 */ /* 0x000fe400078e0224 */
[----:B------:R-:W0:Y:S02]  /*f9b0*/  SYNCS.PHASECHK.TRANS64.TRYWAIT P0, [R0+URZ+0x2a860], R3 ;  /* 0x02a86003000075a7 */ /* 0x000e24000800017f */
[----:B0-----:R-:W-:Y:S05]  /*f9c0*/  @!P0 BRA `(.L_x_2529) ;  /* 0x0000003800fc8947 */ /* 0x001fea0003800000 */
.L_x_2627:
[----:B------:R-:W-:Y:S05]  /*f9d0*/  BSYNC B0 ;  /* 0x0000000000007941 */ /* 0x000fea0003800000 */
.L_x_2528:
        /* <DEDUP_REMOVED lines=8> */
[----:B------:R-:W-:Y:S01]  /*fa60*/  LOP3.LUT P0, RZ, R29, 0x2, RZ, 0xc0, !PT ;  /* 0x000000021dff7812 */ /* 0x000fe2000780c0ff */
[----:B------:R-:W-:Y:S01]  /*fa70*/  IMAD R4, R7, 0x2, R22 ;  /* 0x0000000207047824 */ /* 0x000fe200078e0216 */
[----:B--2---:R-:W2:Y:S02]  /*fa80*/  SHFL.IDX PT, R14, R23, RZ, 0x181f ;  /* 0x00181fff170e7589 */ /* 0x004ea400000e0000 */
        /* <DEDUP_REMOVED lines=46> */
.L_x_2641:
        /* <DEDUP_REMOVED lines=11> */
.L_x_2531:
[----:B------:R-:W-:Y:S02]  /*fe20*/  PLOP3.LUT P1, PT, P1, P0, PT, 0xa2, 0x0 ;  /* 0x000000000000781c */ /* 0x000fe40000f21472 */
[----:B------:R-:W-:-:S08]  /*fe30*/  @P0 R2UR P1, UR4, R0 ;  /* 0x00000000000402ca */ /* 0x000fd00000020000 */
[----:B------:R-:W-:-:S05]  /*fe40*/  @P0 PLOP3.LUT P0, PT, P1, PT, PT, 0x80, 0x0 ;  /* 0x000000000000081c */ /* 0x000fca0000f0f070 */
[----:B------:R-:W-:Y:S01]  /*fe50*/  @!P1 SYNCS.ARRIVE.TRANS64.RED.A0T1 RZ, [UR4+0x2a850], RZ ;  /* 0x02a850ffffff99a7 */ /* 0x000fe20008200404 */
[----:B------:R-:W-:Y:S07]  /*fe60*/  @!P1 ARRIVES.LDGSTSBAR.64.TRANSCNT [UR4+0x2a850] ;  /* 0x02a85000ff0099b0 */ /* 0x000fee0008000a84 */
[----:B------:R-:W-:Y:S05]  /*fe70*/  @P0 BRA.U.ANY `(.L_x_2531) ;  /* 0xfffffffd00e80947 */ /* 0x000fea000393ffff */
[----:B------:R-:W-:Y:S01]  /*fe80*/  NOP ;  /* 0x0000000000007918 */ /* 0x000fe20000000000 */
[----:B0-----:R-:W-:-:S04]  /*fe90*/  MOV R2, UR38 ;  /* 0x0000002600027c02 */ /* 0x001fc80008000f00 */
[----:B------:R-:W-:-:S13]  /*fea0*/  ISETP.NE.AND P2, PT, R2, 0x3, PT ;  /* 0x000000030200780c */ /* 0x000fda0003f45270 */
[----:B------:R-:W-:Y:S05]  /*feb0*/  @!P2 BRA `(.L_x_2532) ;  /* 0x000000000004a947 */ /* 0x000fea0003800000 */
[----:B------:R-:W-:Y:S01]  /*fec0*/  BPT.TRAP 0x1 ;  /* 0x000000040000795c */ /* 0x000fe20000300000 */
.L_x_2532:
[----:B------:R0:W-:Y:S01]  /*fed0*/  SYNCS.ARRIVE.TRANS64.A1T0 RZ, [R0+URZ+0x2a850], RZ ;  /* 0x02a850ff00ff79a7 */ /* 0x0001e2000810003f */
[----:B------:R-:W-:-:S05]  /*fee0*/  VIADD R27, R27, 0x1 ;  /* 0x000000011b1b7836 */ /* 0x000fca0000000000 */
[----:B------:R-:W-:-:S04]  /*fef0*/  ISETP.NE.AND P0, PT, R27, 0x2, PT ;  /* 0x000000021b00780c */ /* 0x000fc80003f05270 */
[----:B------:R-:W-:Y:S02]  /*ff00*/  SEL R3, RZ, 0x1, P0 ;  /* 0x00000001ff037807 */ /* 0x000fe40000000000 */
[----:B------:R-:W-:Y:S02]  /*ff10*/  SEL R27, R27, RZ, P0 ;  /* 0x000000ff1b1b7207 */ /* 0x000fe40000000000 */
[----:B0-----:R-:W-:-:S07]  /*ff20*/  LOP3.LUT R28, R28, R3, RZ, 0x3c, !PT ;  /* 0x000000031c1c7212 */ /* 0x001fce00078e3cff */
.L_x_2489:
[----:B------:R-:W-:Y:S05]  /*ff30*/  BSYNC B7 ;  /* 0x0000000000077941 */ /* 0x000fea0003800000 */
.L_x_2487:
        /* <DEDUP_REMOVED lines=8> */
[----:B------:R0:W1:Y:S01]  /*ffc0*/  LDS.128 R16, [R22+0x2a8d0] ;  /* 0x02a8d00016107984 */ /* 0x0000620000000c00 */
[----:B------:R-:W-:Y:S06]  /*ffd0*/  BAR.ARV 0x4, 0x180 ;  /* 0x0106000000007b1d */ /* 0x000fec0000002000 */
[----:B------:R-:W-:Y:S05]  /*ffe0*/  BRA `(.L_x_2534) ;  /* 0x0000000800cc7947 */ /* 0x000fea0003800000 */
.L_x_2533:
[----:B------:R-:W0:Y:S01]  /*fff0*/  S2R R0, SR_TID.X ;  /* 0x0000000000007919 */ /* 0x000e220000002100 */
[----:B------:R-:W-:Y:S01]  /*10000*/  UMOV UR4, 0xffffffff ;  /* 0xffffffff00047882 */ /* 0x000fe20000000000 */
[----:B0-----:R-:W-:-:S04]  /*10010*/  LOP3.LUT R8, R0, 0x1f, RZ, 0xc0, !PT ;  /* 0x0000001f00087812 */ /* 0x001fc800078ec0ff */
[----:B------:R-:W-:Y:S01]  /*10020*/  ISETP.NE.AND P0, PT, R8, 0x1f, PT ;  /* 0x0000001f0800780c */ /* 0x000fe20003f05270 */
[----:B------:R-:W-:-:S12]  /*10030*/  BRA.DIV UR4, `(.L_x_2535) ;  /* 0x0000003e04607947 */ /* 0x000fd8000b800000 */
[----:B------:R-:W-:Y:S01]  /*10040*/  IMAD.IADD R5, R19, 0x1, R8 ;  /* 0x0000000113057824 */ /* 0x000fe200078e0208 */
[----:B------:R-:W-:-:S04]  /*10050*/  ULDC UR4, c[0x0][0xc3c] ;  /* 0x00030f0000047ab9 */ /* 0x000fc80000000800 */
[----:B------:R-:W-:-:S13]  /*10060*/  ISETP.GE.OR P1, PT, R5, UR4, !P0 ;  /* 0x0000000405007c0c */ /* 0x000fda000c726670 */
[----:B------:R-:W0:Y:S02]  /*10070*/  @!P1 LDC.64 R2, c[0x0][0xc80] ;  /* 0x00032000ff029b82 */ /* 0x000e240000000a00 */
[----:B0-----:R-:W-:-:S06]  /*10080*/  @!P1 IMAD.WIDE R2, R5, 0x4, R2 ;  /* 0x0000000405029825 */ /* 0x001fcc00078e0202 */
[----:B------:R-:W2:Y:S01]  /*10090*/  @!P1 LDG.E R2, desc[UR36][R2.64] ;  /* 0x0000002402029981 */ /* 0x000ea2000c1e1900 */
[----:B------:R-:W-:Y:S01]  /*100a0*/  IMAD.MOV.U32 R4, RZ, RZ, RZ ;  /* 0x000000ffff047224 */ /* 0x000fe200078e00ff */
[C---:B------:R-:W-:Y:S02]  /*100b0*/  ISETP.GE.U32.AND P2, PT, R8.reuse, 0x2, PT ;  /* 0x000000020800780c */ /* 0x040fe40003f46070 */
[C---:B------:R-:W-:Y:S01]  /*100c0*/  ISETP.GE.U32.AND P3, PT, R8.reuse, 0x4, PT ;  /* 0x000000040800780c */ /* 0x040fe20003f66070 */
[----:B------:R-:W-:Y:S01]  /*100d0*/  SHFL.IDX PT, R0, R16, 0x1, 0x1f ;  /* 0x00201f0010007f89 */ /* 0x000fe200000e0000 */
[C---:B------:R-:W-:Y:S02]  /*100e0*/  ISETP.GE.U32.AND P4, PT, R8.reuse, 0x8, PT ;  /* 0x000000080800780c */ /* 0x040fe40003f86070 */
[----:B------:R-:W-:Y:S02]  /*100f0*/  ISETP.GE.U32.AND P5, PT, R8, 0x10, PT ;  /* 0x000000100800780c */ /* 0x000fe40003fa6070 */
[----:B--2---:R-:W-:-:S02]  /*10100*/  @!P1 MOV R4, R2 ;  /* 0x0000000200049202 */ /* 0x004fc40000000f00 */
[----:B------:R-:W-:-:S03]  /*10110*/  ISETP.NE.AND P1, PT, R8, RZ, PT ;  /* 0x000000ff0800720c */ /* 0x000fc60003f25270 */
[----:B------:R-:W0:Y:S02]  /*10120*/  SHFL.UP PT, R14, R4, 0x1, RZ ;  /* 0x04200000040e7989 */ /* 0x000e2400000e00ff */
[----:B0-----:R-:W-:-:S05]  /*10130*/  SEL R5, R14, RZ, P1 ;  /* 0x000000ff0e057207 */ /* 0x001fca0000800000 */
[----:B------:R-:W-:Y:S02]  /*10140*/  IMAD.IADD R6, R4, 0x1, R5 ;  /* 0x0000000104067824 */ /* 0x000fe400078e0205 */
[----:B------:R-:W-:Y:S04]  /*10150*/  SHFL.IDX PT, R5, R16, RZ, 0x1f ;  /* 0x00001fff10057589 */ /* 0x000fe800000e0000 */
        /* <DEDUP_REMOVED lines=12> */
[----:B------:R0:W1:Y:S02]  /*10220*/  SHFL.IDX PT, R14, R6, 0x1f, 0x1f ;  /* 0x03e01f00060e7f89 */ /* 0x00006400000e0000 */
.L_x_2651:
[----:B------:R-:W-:Y:S02]  /*10230*/  ULDC UR4, c[0x0][0xc38] ;  /* 0x00030e0000047ab9 */ /* 0x000fe40000000800 */
[----:B------:R-:W-:-:S04]  /*10240*/  IMAD.U32 R7, RZ, RZ, UR4 ;  /* 0x00000004ff077e24 */ /* 0x000fc8000f8e00ff */
[----:B-1----:R-:W-:-:S04]  /*10250*/  IMAD R3, R14, R7, RZ ;  /* 0x000000070e037224 */ /* 0x002fc800078e02ff */
[----:B------:R-:W-:-:S05]  /*10260*/  IMAD.IADD R8, R0, 0x1, R3 ;  /* 0x0000000100087824 */ /* 0x000fca00078e0203 */
[----:B------:R-:W-:-:S13]  /*10270*/  ISETP.GT.AND P6, PT, R8, R5, PT ;  /* 0x000000050800720c */ /* 0x000fda0003fc4270 */
[----:B------:R-:W-:Y:S05]  /*10280*/  @P6 BRA `(.L_x_2536) ;  /* 0x00000000009c6947 */ /* 0x000fea0003800000 */
.L_x_2541:
[----:B------:R-:W1:Y:S01]  /*10290*/  LDC R0, c[0x0][0xc3c] ;  /* 0x00030f00ff007b82 */ /* 0x000e620000000800 */
[----:B------:R-:W-:-:S05]  /*102a0*/  VIADD R19, R19, 0x1f ;  /* 0x0000001f13137836 */ /* 0x000fca0000000000 */
[----:B-1----:R-:W-:-:S13]  /*102b0*/  ISETP.GE.AND P6, PT, R19, R0, PT ;  /* 0x000000001300720c */ /* 0x002fda0003fc6270 */
[----:B------:R-:W-:Y:S05]  /*102c0*/  @P6 BRA `(.L_x_2537) ;  /* 0x0000000400d06947 */ /* 0x000fea0003800000 */
[----:B------:R-:W1:Y:S01]  /*102d0*/  S2R R2, SR_TID.X ;  /* 0x0000000000027919 */ /* 0x000e620000002100 */
[----:B------:R-:W-:Y:S01]  /*102e0*/  BSSY B0, `(.L_x_2538) ;  /* 0x0000009000007945 */ /* 0x000fe20003800000 */
[----:B------:R-:W-:Y:S02]  /*102f0*/  MOV R4, RZ ;  /* 0x000000ff00047202 */ /* 0x000fe40000000f00 */
[----:B-1----:R-:W-:-:S05]  /*10300*/  LOP3.LUT R2, R2, 0x1f, RZ, 0xc0, !PT ;  /* 0x0000001f02027812 */ /* 0x002fca00078ec0ff */
[----:B------:R-:W-:-:S05]  /*10310*/  IMAD.IADD R7, R19, 0x1, R2 ;  /* 0x0000000113077824 */ /* 0x000fca00078e0202 */
[----:B------:R-:W-:-:S13]  /*10320*/  ISETP.GE.OR P6, PT, R7, R0, !P0 ;  /* 0x000000000700720c */ /* 0x000fda00047c6670 */
[----:B------:R-:W-:Y:S05]  /*10330*/  @P6 BRA `(.L_x_2539) ;  /* 0x00000000000c6947 */ /* 0x000fea0003800000 */
[----:B------:R-:W1:Y:S02]  /*10340*/  LDC.64 R2, c[0x0][0xc80] ;  /* 0x00032000ff027b82 */ /* 0x000e640000000a00 */
[----:B-1----:R-:W-:-:S05]  /*10350*/  IMAD.WIDE R2, R7, 0x4, R2 ;  /* 0x0000000407027825 */ /* 0x002fca00078e0202 */
[----:B------:R1:W5:Y:S02]  /*10360*/  LDG.E R4, desc[UR36][R2.64] ;  /* 0x0000002402047981 */ /* 0x000364000c1e1900 */
.L_x_2539:
[----:B------:R-:W-:Y:S05]  /*10370*/  BSYNC B0 ;  /* 0x0000000000007941 */ /* 0x000fea0003800000 */
.L_x_2538:
[----:B------:R-:W-:-:S03]  /*10380*/  UMOV UR4, 0xffffffff ;  /* 0xffffffff00047882 */ /* 0x000fc60000000000 */
[----:B------:R-:W-:Y:S05]  /*10390*/  BRA.DIV UR4, `(.L_x_2540) ;  /* 0x0000003e04ac7947 */ /* 0x000fea000b800000 */
[----:B-----5:R-:W2:Y:S02]  /*103a0*/  SHFL.UP PT, R14, R4, 0x1, RZ ;  /* 0x04200000040e7989 */ /* 0x020ea400000e00ff */
[----:B--2---:R-:W-:-:S05]  /*103b0*/  SEL R13, R14, RZ, P1 ;  /* 0x000000ff0e0d7207 */ /* 0x004fca0000800000 */
[----:B------:R-:W-:-:S05]  /*103c0*/  IMAD.IADD R13, R4, 0x1, R13 ;  /* 0x00000001040d7824 */ /* 0x000fca00078e020d */
[----:B------:R-:W2:Y:S02]  /*103d0*/  SHFL.UP PT, R14, R13, 0x2, RZ ;  /* 0x044000000d0e7989 */ /* 0x000ea400000e00ff */
[----:B--2---:R-:W-:-:S05]  /*103e0*/  SEL R0, R14, RZ, P2 ;  /* 0x000000ff0e007207 */ /* 0x004fca0001000000 */
[----:B------:R-:W-:-:S05]  /*103f0*/  IMAD.IADD R0, R13, 0x1, R0 ;  /* 0x000000010d007824 */ /* 0x000fca00078e0200 */
[----:B------:R-:W1:Y:S02]  /*10400*/  SHFL.UP PT, R14, R0, 0x4, RZ ;  /* 0x04800000000e7989 */ /* 0x000e6400000e00ff */
[----:B-1----:R-:W-:-:S05]  /*10410*/  SEL R3, R14, RZ, P3 ;  /* 0x000000ff0e037207 */ /* 0x002fca0001800000 */
[----:B------:R-:W-:-:S05]  /*10420*/  IMAD.IADD R2, R0, 0x1, R3 ;  /* 0x0000000100027824 */ /* 0x000fca00078e0203 */
[----:B------:R-:W1:Y:S02]  /*10430*/  SHFL.UP PT, R14, R2, 0x8, RZ ;  /* 0x05000000020e7989 */ /* 0x000e6400000e00ff */
[----:B-1----:R-:W-:-:S05]  /*10440*/  SEL R3, R14, RZ, P4 ;  /* 0x000000ff0e037207 */ /* 0x002fca0002000000 */
[----:B------:R-:W-:-:S05]  /*10450*/  IMAD.IADD R3, R2, 0x1, R3 ;  /* 0x0000000102037824 */ /* 0x000fca00078e0203 */
[----:B------:R-:W0:Y:S02]  /*10460*/  SHFL.UP PT, R14, R3, 0x10, RZ ;  /* 0x06000000030e7989 */ /* 0x000e2400000e00ff */
[----:B0-----:R-:W-:-:S04]  /*10470*/  SEL R6, R14, RZ, P5 ;  /* 0x000000ff0e067207 */ /* 0x001fc80002800000 */
[----:B------:R-:W-:-:S05]  /*10480*/  IADD3 R6, R3, R6, RZ ;  /* 0x0000000603067210 */ /* 0x000fca0007ffe0ff */
[----:B------:R0:W1:Y:S02]  /*10490*/  SHFL.IDX PT, R14, R6, 0x1f, 0x1f ;  /* 0x03e01f00060e7f89 */ /* 0x00006400000e0000 */
.L_x_2659:
[----:B------:R-:W-:Y:S02]  /*104a0*/  ULDC UR4, c[0x0][0xc38] ;  /* 0x00030e0000047ab9 */ /* 0x000fe40000000800 */
[----:B------:R-:W-:-:S04]  /*104b0*/  IMAD.U32 R7, RZ, RZ, UR4 ;  /* 0x00000004ff077e24 */ /* 0x000fc8000f8e00ff */
[----:B-1----:R-:W-:-:S04]  /*104c0*/  IMAD R3, R14, R7, RZ ;  /* 0x000000070e037224 */ /* 0x002fc800078e02ff */
[----:B------:R-:W-:-:S05]  /*104d0*/  IMAD.IADD R8, R3, 0x1, R8 ;  /* 0x0000000103087824 */ /* 0x000fca00078e0208 */
[----:B------:R-:W-:-:S13]  /*104e0*/  ISETP.GT.AND P6, PT, R8, R5, PT ;  /* 0x000000050800720c */ /* 0x000fda0003fc4270 */
[----:B------:R-:W-:Y:S05]  /*104f0*/  @!P6 BRA `(.L_x_2541) ;  /* 0xfffffffc0064e947 */ /* 0x000fea000383ffff */
.L_x_2536:
        /* <DEDUP_REMOVED lines=8> */
.L_x_2663:
[----:B------:R-:W-:Y:S01]  /*10580*/  ISETP.NE.AND P0, PT, R0, RZ, PT ;  /* 0x000000ff0000720c */ /* 0x000fe20003f05270 */
[----:B------:R-:W-:-:S12]  /*10590*/  IMAD.MOV.U32 R14, RZ, RZ, RZ ;  /* 0x000000ffff0e7224 */ /* 0x000fd800078e00ff */
[----:B------:R-:W-:Y:S05]  /*105a0*/  @!P0 BRA `(.L_x_2543) ;  /* 0x0000000000108947 */ /* 0x000fea0003800000 */
[----:B------:R-:W-:Y:S01]  /*105b0*/  UMOV UR4, 0xffffffff ;  /* 0xffffffff00047882 */ /* 0x000fe20000000000 */
[----:B------:R-:W-:Y:S02]  /*105c0*/  IADD3 R12, R8, -0x1, RZ ;  /* 0xffffffff080c7810 */ /* 0x000fe40007ffe0ff */
[----:B------:R-:W-:Y:S05]  /*105d0*/  BRA.DIV UR4, `(.L_x_2544) ;  /* 0x0000004204207947 */ /* 0x000fea000b800000 */
[----:B------:R3:W4:Y:S02]  /*105e0*/  SHFL.IDX PT, R14, R6, R12, 0x1f ;  /* 0x00001f0c060e7589 */ /* 0x00072400000e0000 */
.L_x_2543:
[----:B------:R-:W5:Y:S01]  /*105f0*/  LDC.64 R2, c[0x0][0xc90] ;  /* 0x00032400ff027b82 */ /* 0x000f620000000a00 */
[----:B------:R-:W-:-:S04]  /*10600*/  IMAD.IADD R19, R8, 0x1, R19 ;  /* 0x0000000108137824 */ /* 0x000fc800078e0213 */
[----:B-----5:R-:W-:-:S05]  /*10610*/  IMAD.WIDE R2, R19, 0x4, R2 ;  /* 0x0000000413027825 */ /* 0x020fca00078e0202 */
[----:B0--3--:R0:W2:Y:S01]  /*10620*/  LDG.E R6, desc[UR36][R2.64] ;  /* 0x0000002402067981 */ /* 0x0090a2000c1e1900 */
[----:B----4-:R-:W-:-:S05]  /*10630*/  IMAD R16, R14, R7, R16 ;  /* 0x000000070e107224 */ /* 0x010fca00078e0210 */
[----:B------:R-:W-:Y:S01]  /*10640*/  IADD3 R5, R5, -R16, RZ ;  /* 0x8000001005057210 */ /* 0x000fe20007ffe0ff */
[----:B0-----:R-:W-:Y:S02]  /*10650*/  IMAD.MOV.U32 R2, RZ, RZ, RZ ;  /* 0x000000ffff027224 */ /* 0x001fe400078e00ff */
[----:B--2---:R-:W-:-:S05]  /*10660*/  IMAD R0, R4, R6, RZ ;  /* 0x0000000604007224 */ /* 0x004fca00078e02ff */
[----:B-1----:R-:W-:-:S04]  /*10670*/  IABS R8, R0 ;  /* 0x0000000000087213 */ /* 0x002fc80000000000 */
[----:B------:R-:W0:Y:S08]  /*10680*/  I2F.RP R9, R8 ;  /* 0x0000000800097306 */ /* 0x000e300000209400 */
[----:B0-----:R-:W0:Y:S02]  /*10690*/  MUFU.RCP R9, R9 ;  /* 0x0000000900097308 */ /* 0x001e240000001000 */
[----:B0-----:R-:W-:Y:S01]  /*106a0*/  VIADD R10, R9, 0xffffffe ;  /* 0x0ffffffe090a7836 */ /* 0x001fe20000000000 */
[----:B------:R-:W-:-:S05]  /*106b0*/  IABS R9, R0 ;  /* 0x0000000000097213 */ /* 0x000fca0000000000 */
[----:B------:R-:W0:Y:S01]  /*106c0*/  F2I.FTZ.U32.TRUNC.NTZ R3, R10 ;  /* 0x0000000a00037305 */ /* 0x000e22000021f000 */
[----:B------:R-:W-:Y:S02]  /*106d0*/  IMAD.MOV R9, RZ, RZ, -R9 ;  /* 0x000000ffff097224 */ /* 0x000fe400078e0a09 */
[----:B0-----:R-:W-:-:S04]  /*106e0*/  IMAD.MOV R11, RZ, RZ, -R3 ;  /* 0x000000ffff0b7224 */ /* 0x001fc800078e0a03 */
[----:B------:R-:W-:-:S04]  /*106f0*/  IMAD R11, R11, R8, RZ ;  /* 0x000000080b0b7224 */ /* 0x000fc800078e02ff */
[----:B------:R-:W-:Y:S01]  /*10700*/  IMAD.HI.U32 R2, R3, R11, R2 ;  /* 0x0000000b03027227 */ /* 0x000fe200078e0002 */
[----:B------:R-:W-:-:S05]  /*10710*/  IABS R3, R5 ;  /* 0x0000000500037213 */ /* 0x000fca0000000000 */
        /* <DEDUP_REMOVED lines=15> */
[----:B------:R-:W-:Y:S01]  /*10810*/  IMAD R11, R0, R2, R5 ;  /* 0x00000002000b7224 */ /* 0x000fe200078e0205 */
[----:B------:R-:W-:Y:S02]  /*10820*/  MOV R2, RZ ;  /* 0x000000ff00027202 */ /* 0x000fe40000000f00 */
[----:B------:R-:W-:-:S04]  /*10830*/  VIADDMNMX R6, R3, R7, R6, PT ;  /* 0x0000000703067246 */ /* 0x000fc80003800106 */
[----:B------:R-:W-:-:S04]  /*10840*/  IABS R7, R6 ;  /* 0x0000000600077213 */ /* 0x000fc80000000000 */
[----:B------:R-:W0:Y:S08]  /*10850*/  I2F.RP R9, R7 ;  /* 0x0000000700097306 */ /* 0x000e300000209400 */
[----:B0-----:R-:W0:Y:S02]  /*10860*/  MUFU.RCP R9, R9 ;  /* 0x0000000900097308 */ /* 0x001e240000001000 */
[----:B0-----:R-:W-:-:S06]  /*10870*/  VIADD R3, R9, 0xffffffe ;  /* 0x0ffffffe09037836 */ /* 0x001fcc0000000000 */
[----:B------:R-:W0:Y:S02]  /*10880*/  F2I.FTZ.U32.TRUNC.NTZ R3, R3 ;  /* 0x0000000300037305 */ /* 0x000e24000021f000 */
[----:B0-----:R-:W-:-:S04]  /*10890*/  IMAD.MOV R0, RZ, RZ, -R3 ;  /* 0x000000ffff007224 */ /* 0x001fc800078e0a03 */
[----:B------:R-:W-:Y:S01]  /*108a0*/  IMAD R5, R0, R7, RZ ;  /* 0x0000000700057224 */ /* 0x000fe200078e02ff */
[----:B------:R-:W-:-:S03]  /*108b0*/  IABS R0, R6 ;  /* 0x0000000600007213 */ /* 0x000fc60000000000 */
[----:B------:R-:W-:Y:S01]  /*108c0*/  IMAD.HI.U32 R2, R3, R5, R2 ;  /* 0x0000000503027227 */ /* 0x000fe200078e0002 */
[----:B------:R-:W-:-:S03]  /*108d0*/  IABS R5, R11 ;  /* 0x0000000b00057213 */ /* 0x000fc60000000000 */
[----:B------:R-:W-:Y:S02]  /*108e0*/  IMAD.MOV R0, RZ, RZ, -R0 ;  /* 0x000000ffff007224 */ /* 0x000fe400078e0a00 */
[----:B------:R-:W-:-:S04]  /*108f0*/  IMAD.HI.U32 R2, R2, R5, RZ ;  /* 0x0000000502027227 */ /* 0x000fc800078e00ff */
[----:B------:R-:W-:Y:S02]  /*10900*/  IMAD R0, R2, R0, R5 ;  /* 0x0000000002007224 */ /* 0x000fe400078e0205 */
[----:B------:R-:W-:-:S03]  /*10910*/  IMAD.IADD R3, R11, 0x1, R8 ;  /* 0x000000010b037824 */ /* 0x000fc600078e0208 */
        /* <DEDUP_REMOVED lines=9> */
[----:B------:R-:W-:Y:S01]  /*109b0*/  @!P1 LOP3.LUT R2, RZ, R6, RZ, 0x33, !PT ;  /* 0x00000006ff029212 */ /* 0x000fe200078e33ff */
[----:B------:R-:W-:-:S03]  /*109c0*/  IMAD.MOV R6, RZ, RZ, -R6 ;  /* 0x000000ffff067224 */ /* 0x000fc600078e0a06 */
[----:B------:R-:W-:Y:S01]  /*109d0*/  LOP3.LUT R17, RZ, R2, RZ, 0x33, !PT ;  /* 0x00000002ff117212 */ /* 0x000fe200078e33ff */
[----:B------:R-:W-:-:S04]  /*109e0*/  IMAD R18, R2, R6, R3 ;  /* 0x0000000602127224 */ /* 0x000fc800078e0203 */
[----:B------:R-:W-:Y:S01]  /*109f0*/  IMAD.IADD R17, R4, 0x1, R17 ;  /* 0x0000000104117824 */ /* 0x000fe200078e0211 */
[----:B------:R-:W-:Y:S06]  /*10a00*/  BRA `(.L_x_2545) ;  /* 0x00000000001c7947 */ /* 0x000fec0003800000 */
.L_x_2537:
[----:B------:R-:W-:Y:S01]  /*10a10*/  UMOV UR4, URZ ;  /* 0x0000003f00047c82 */ /* 0x000fe20008000000 */
[----:B------:R-:W-:Y:S01]  /*10a20*/  UMOV UR5, URZ ;  /* 0x0000003f00057c82 */ /* 0x000fe20008000000 */
[----:B------:R-:W-:Y:S01]  /*10a30*/  ULDC UR6, c[0x0][0xc3c] ;  /* 0x00030f0000067ab9 */ /* 0x000fe20000000800 */
[----:B------:R-:W-:Y:S01]  /*10a40*/  IMAD.MOV.U32 R16, RZ, RZ, R5 ;  /* 0x000000ffff107224 */ /* 0x000fe200078e0005 */
[----:B------:R-:W-:Y:S01]  /*10a50*/  MOV R17, UR4 ;  /* 0x0000000400117c02 */ /* 0x000fe20008000f00 */
[----:B------:R-:W-:Y:S02]  /*10a60*/  IMAD.U32 R18, RZ, RZ, UR5 ;  /* 0x00000005ff127e24 */ /* 0x000fe4000f8e00ff */
[----:B------:R-:W-:-:S07]  /*10a70*/  IMAD.U32 R19, RZ, RZ, UR6 ;  /* 0x00000006ff137e24 */ /* 0x000fce000f8e00ff */
.L_x_2545:
[----:B------:R-:W1:Y:S01]  /*10a80*/  S2R R0, SR_TID.X ;  /* 0x0000000000007919 */ /* 0x000e620000002100 */
        /* <DEDUP_REMOVED lines=9> */
.L_x_2534:
[----:B------:R-:W-:Y:S02]  /*10b20*/  ULDC UR4, c[0x0][0xc3c] ;  /* 0x00030f0000047ab9 */ /* 0x000fe40000000800 */
[----:B-1----:R-:W-:-:S13]  /*10b30*/  ISETP.GE.AND P0, PT, R19, UR4, PT ;  /* 0x0000000413007c0c */ /* 0x002fda000bf06270 */
[----:B------:R-:W-:Y:S05]  /*10b40*/  @!P0 BRA `(.L_x_2546) ;  /* 0xffffffb400d88947 */ /* 0x000fea000383ffff */
[----:B------:R-:W-:Y:S05]  /*10b50*/  BSYNC B8 ;  /* 0x0000000000087941 */ /* 0x000fea0003800000 */
.L_x_2483:
[----:B-1----:R-:W3:Y:S01]  /*10b60*/  LDL.LU R0, [R1+0x18] ;  /* 0x0000180001007983 */ /* 0x002ee20000300800 */
[----:B------:R-:W-:Y:S01]  /*10b70*/  BSSY B0, `(.L_x_2547) ;  /* 0x000000b000007945 */ /* 0x000fe20003800000 */
[----:B------:R-:W1:Y:S01]  /*10b80*/  S2R R5, SR_CgaCtaId ;  /* 0x0000000000057919 */ /* 0x000e620000008800 */
[----:B---3--:R-:W-:-:S05]  /*10b90*/  VIADD R0, R0, 0x1 ;  /* 0x0000000100007836 */ /* 0x008fca0000000000 */
        /* <DEDUP_REMOVED lines=8> */
.L_x_2666:
[----:B------:R-:W-:Y:S05]  /*10c20*/  BSYNC B0 ;  /* 0x0000000000007941 */ /* 0x000fea0003800000 */
.L_x_2547:
[----:B------:R-:W-:-:S03]  /*10c30*/  UMOV UR4, 0xffffffff ;  /* 0xffffffff00047882 */ /* 0x000fc60000000000 */
[----:B------:R-:W-:Y:S05]  /*10c40*/  BRA.DIV UR4, `(.L_x_2549) ;  /* 0x0000003a04bc7947 */ /* 0x000fea000b800000 */
[----:B-1----:R-:W1:Y:S02]  /*10c50*/  S2R R0, SR_TID.X ;  /* 0x0000000000007919 */ /* 0x002e640000002100 */
[----:B-1----:R-:W-:-:S04]  /*10c60*/  SHF.R.U32.HI R0, RZ, 0x5, R0 ;  /* 0x00000005ff007819 */ /* 0x002fc80000011600 */
[----:B------:R-:W-:-:S05]  /*10c70*/  LOP3.LUT R0, R0, 0x3, RZ, 0xc0, !PT ;  /* 0x0000000300007812 */ /* 0x000fca00078ec0ff */
[----:B------:R1:W3:Y:S02]  /*10c80*/  SHFL.IDX PT, R14, R0, RZ, 0x1f ;  /* 0x00001fff000e7589 */ /* 0x0002e400000e0000 */
.L_x_2669:
[----:B---3--:R-:W-:Y:S01]  /*10c90*/  ISETP.NE.AND P0, PT, R14, RZ, PT ;  /* 0x000000ff0e00720c */ /* 0x008fe20003f05270 */
[----:B------:R-:W-:-:S12]  /*10ca0*/  BSSY B0, `(.L_x_2550) ;  /* 0x0000024000007945 */ /* 0x000fd80003800000 */
[----:B------:R-:W-:Y:S05]  /*10cb0*/  @P0 BRA `(.L_x_2551) ;  /* 0x0000000000880947 */ /* 0x000fea0003800000 */
[----:B------:R-:W-:-:S03]  /*10cc0*/  UMOV UR4, 0xffffffff ;  /* 0xffffffff00047882 */ /* 0x000fc60000000000 */
[----:B------:R-:W-:Y:S05]  /*10cd0*/  BRA.DIV UR4, `(.L_x_2552) ;  /* 0x0000003a04cc7947 */ /* 0x000fea000b800000 */
[----:B------:R-:W-:-:S13]  /*10ce0*/  ELECT P6, URZ, PT ;  /* 0x00000000003f782f */ /* 0x000fda00038c0000 */
.L_x_2672:
[----:B------:R-:W-:Y:S05]  /*10cf0*/  @!P6 BRA `(.L_x_2551) ;  /* 0x000000000078e947 */ /* 0x000fea0003800000 */
[----:B------:R-:W-:-:S06]  /*10d00*/  ULOP3.LUT UR4, UR60, 0x2, URZ, 0xfc, !UPT ;  /* 0x000000023c047892 */ /* 0x000fcc000f8efc3f */
[----:B-1----:R-:W-:-:S04]  /*10d10*/  MOV R0, UR4 ;  /* 0x0000000400007c02 */ /* 0x002fc80008000f00 */
[----:B------:R-:W-:-:S13]  /*10d20*/  ISETP.NE.AND P0, PT, R0, 0x3, PT ;  /* 0x000000030000780c */ /* 0x000fda0003f05270 */
[----:B------:R-:W-:Y:S05]  /*10d30*/  @!P0 BRA `(.L_x_2553) ;  /* 0x0000000000048947 */ /* 0x000fea0003800000 */
[----:B------:R-:W-:Y:S01]  /*10d40*/  BPT.TRAP 0x1 ;  /* 0x000000040000795c */ /* 0x000fe20000300000 */
.L_x_2553:
[C---:B------:R-:W-:Y:S01]  /*10d50*/  IMAD R5, R27.reuse, 0x8, R4 ;  /* 0x000000081b057824 */ /* 0x040fe200078e0204 */
[----:B------:R-:W-:Y:S01]  /*10d60*/  SHF.L.U32 R0, R28, 0x1f, RZ ;  /* 0x0000001f1c007819 */ /* 0x000fe200000006ff */
[----:B------:R-:W-:-:S03]  /*10d70*/  VIADD R27, R27, 0x1 ;  /* 0x000000011b1b7836 */ /* 0x000fc60000000000 */
[----:B------:R-:W1:Y:S02]  /*10d80*/  SYNCS.PHASECHK.TRANS64.TRYWAIT P1, [R5+URZ+0x2a840], R0 ;  /* 0x02a84000050075a7 */ /* 0x000e64000802017f */
[----:B------:R-:W-:-:S04]  /*10d90*/  ISETP.NE.AND P2, PT, R27, 0x2, PT ;  /* 0x000000021b00780c */ /* 0x000fc80003f45270 */
[----:B------:R-:W-:Y:S01]  /*10da0*/  SEL R3, RZ, 0x1, P2 ;  /* 0x00000001ff037807 */ /* 0x000fe20001000000 */
[----:B-1----:R-:W-:Y:S08]  /*10db0*/  @!P1 BRA `(.L_x_2554) ;  /* 0x0000003800b49947 */ /* 0x002ff00003800000 */
.L_x_2673:
[----:B------:R-:W-:Y:S02]  /*10dc0*/  SEL R27, R27, RZ, P2 ;  /* 0x000000ff1b1b7207 */ /* 0x000fe40001000000 */
[----:B------:R-:W-:Y:S01]  /*10dd0*/  LOP3.LUT R2, R28, R3, RZ, 0x3c, !PT ;  /* 0x000000031c027212 */ /* 0x000fe200078e3cff */
[----:B------:R-:W-:Y:S06]  /*10de0*/  @!P0 BRA `(.L_x_2555) ;  /* 0x0000000000048947 */ /* 0x000fec0003800000 */
[----:B------:R-:W-:Y:S01]  /*10df0*/  BPT.TRAP 0x1 ;  /* 0x000000040000795c */ /* 0x000fe20000300000 */
.L_x_2555:
[----:B------:R-:W-:Y:S01]  /*10e00*/  IMAD R27, R27, 0x8, R4 ;  /* 0x000000081b1b7824 */ /* 0x000fe200078e0204 */
[----:B------:R-:W-:-:S04]  /*10e10*/  SHF.L.U32 R2, R2, 0x1f, RZ ;  /* 0x0000001f02027819 */ /* 0x000fc800000006ff */
[----:B------:R-:W3:Y:S02]  /*10e20*/  SYNCS.PHASECHK.TRANS64.TRYWAIT P1, [R27+URZ+0x2a840], R2 ;  /* 0x02a840021b0075a7 */ /* 0x000ee4000802017f */
[----:B---3--:R-:W-:Y:S05]  /*10e30*/  @!P1 BRA `(.L_x_2556) ;  /* 0x0000003800a89947 */ /* 0x008fea0003800000 */
.L_x_2674:
[----:B------:R-:W-:Y:S05]  /*10e40*/  @!P0 BRA `(.L_x_2557) ;  /* 0x0000000000048947 */ /* 0x000fea0003800000 */
[----:B------:R-:W-:Y:S01]  /*10e50*/  BPT.TRAP 0x1 ;  /* 0x000000040000795c */ /* 0x000fe20000300000 */
.L_x_2557:
[----:B------:R-:W4:Y:S02]  /*10e60*/  SYNCS.PHASECHK.TRANS64.TRYWAIT P1, [R5+URZ+0x2a860], R0 ;  /* 0x02a86000050075a7 */ /* 0x000f24000802017f */
[----:B----4-:R-:W-:Y:S05]  /*10e70*/  @!P1 BRA `(.L_x_2558) ;  /* 0x0000003800ac9947 */ /* 0x010fea0003800000 */
.L_x_2675:
[----:B------:R-:W-:Y:S05]  /*10e80*/  @!P0 BRA `(.L_x_2559) ;  /* 0x0000000000048947 */ /* 0x000fea0003800000 */
[----:B------:R-:W-:Y:S01]  /*10e90*/  BPT.TRAP 0x1 ;  /* 0x000000040000795c */ /* 0x000fe20000300000 */
.L_x_2559:
[----:B------:R0:W0:Y:S02]  /*10ea0*/  SYNCS.PHASECHK.TRANS64.TRYWAIT P0, [R27+URZ+0x2a860], R2 ;  /* 0x02a860021b0075a7 */ /* 0x000024000800017f */
[----:B0-----:R-:W-:Y:S05]  /*10eb0*/  @!P0 NANOSLEEP.SYNCS 0x989680 ;  /* 0x009896800000895d */ /* 0x001fea0003900000 */
[----:B------:R-:W0:Y:S02]  /*10ec0*/  @!P0 SYNCS.PHASECHK.TRANS64 P0, [R27+URZ+0x2a860], R2 ;  /* 0x02a860021b0085a7 */ /* 0x000e24000800007f */
[----:B0-----:R-:W-:Y:S05]  /*10ed0*/  @!P0 BRA `(.L_x_2559) ;  /* 0xfffffffc00f08947 */ /* 0x001fea000383ffff */
.L_x_2551:
[----:B------:R-:W-:Y:S05]  /*10ee0*/  BSYNC B0 ;  /* 0x0000000000007941 */ /* 0x000fea0003800000 */
.L_x_2550:
[----:B------:R-:W-:Y:S05]  /*10ef0*/  EXIT ;  /* 0x000000000000794d */ /* 0x000fea0003800000 */
.L_x_2419:
[----:B0-----:R-:W-:-:S04]  /*10f00*/  IMAD.U32 R3, RZ, RZ, UR40 ;  /* 0x00000028ff037e24 */ /* 0x001fc8000f8e00ff */
[----:B------:R0:W1:Y:S03]  /*10f10*/  SYNCS.PHASECHK.TRANS64.TRYWAIT P1, [R3+URZ+0x2a800], R0 ;  /* 0x02a80000030075a7 */ /* 0x000066000802017f */
[----:B-1----:R-:W-:Y:S05]  /*10f20*/  @!P1 NANOSLEEP.SYNCS 0x989680 ;  /* 0x009896800000995d */ /* 0x002fea0003900000 */
[----:B------:R-:W1:Y:S02]  /*10f30*/  @!P1 SYNCS.PHASECHK.TRANS64 P1, [R3+URZ+0x2a800], R0 ;  /* 0x02a80000030095a7 */ /* 0x000e64000802007f */
[----:B-1----:R-:W-:Y:S05]  /*10f40*/  @!P1 BRA `(.L_x_2419) ;  /* 0xfffffffc00ec9947 */ /* 0x002fea000383ffff */
[----:B------:R-:W-:Y:S05]  /*10f50*/  BRA `(.L_x_2560) ;  /* 0xffffff0400bc7947 */ /* 0x000fea000383ffff */
.L_x_2423:
[----:B-1----:R1:W2:Y:S02]  /*10f60*/  SYNCS.PHASECHK.TRANS64.TRYWAIT P1, [R0+URZ+0x2a830], R3 ;  /* 0x02a83003000075a7 */ /* 0x0022a4000802017f */
[----:B--2---:R-:W-:Y:S05]  /*10f70*/  @!P1 NANOSLEEP.SYNCS 0x989680 ;  /* 0x009896800000995d */ /* 0x004fea0003900000 */
[----:B------:R-:W2:Y:S02]  /*10f80*/  @!P1 SYNCS.PHASECHK.TRANS64 P1, [R0+URZ+0x2a830], R3 ;  /* 0x02a83003000095a7 */ /* 0x000ea4000802007f */
[----:B--2---:R-:W-:Y:S05]  /*10f90*/  @!P1 BRA `(.L_x_2423) ;  /* 0xfffffffc00f09947 */ /* 0x004fea000383ffff */
[----:B------:R-:W-:Y:S05]  /*10fa0*/  BRA `(.L_x_2422) ;  /* 0xffffff0400d87947 */ /* 0x000fea000383ffff */
.L_x_2429:
[----:B-1----:R-:W-:-:S04]  /*10fb0*/  MOV R10, UR7 ;  /* 0x00000007000a7c02 */ /* 0x002fc80008000f00 */
[----:B------:R1:W2:Y:S03]  /*10fc0*/  SYNCS.PHASECHK.TRANS64.TRYWAIT P1, [R10+URZ+0x2a830], R9 ;  /* 0x02a830090a0075a7 */ /* 0x0002a6000802017f */
[----:B--2---:R-:W-:Y:S05]  /*10fd0*/  @!P1 NANOSLEEP.SYNCS 0x989680 ;  /* 0x009896800000995d */ /* 0x004fea0003900000 */
[----:B------:R-:W2:Y:S02]  /*10fe0*/  @!P1 SYNCS.PHASECHK.TRANS64 P1, [R10+URZ+0x2a830], R9 ;  /* 0x02a830090a0095a7 */ /* 0x000ea4000802007f */
[----:B--2---:R-:W-:Y:S05]  /*10ff0*/  @!P1 BRA `(.L_x_2429) ;  /* 0xfffffffc00ec9947 */ /* 0x004fea000383ffff */
[----:B------:R-:W-:Y:S05]  /*11000*/  BRA `(.L_x_2428) ;  /* 0xffffff2c00507947 */ /* 0x000fea000383ffff */
.L_x_2433:
[----:B01----:R-:W-:-:S04]  /*11010*/  IMAD.U32 R9, RZ, RZ, UR10 ;  /* 0x0000000aff097e24 */ /* 0x003fc8000f8e00ff */
[----:B------:R0:W1:Y:S03]  /*11020*/  SYNCS.PHASECHK.TRANS64.TRYWAIT P1, [R9+URZ+0x2a850], R0 ;  /* 0x02a85000090075a7 */ /* 0x000066000802017f */
[----:B-1----:R-:W-:Y:S05]  /*11030*/  @!P1 NANOSLEEP.SYNCS 0x989680 ;  /* 0x009896800000995d */ /* 0x002fea0003900000 */
[----:B------:R-:W1:Y:S02]  /*11040*/  @!P1 SYNCS.PHASECHK.TRANS64 P1, [R9+URZ+0x2a850], R0 ;  /* 0x02a85000090095a7 */ /* 0x000e64000802007f */
[----:B-1----:R-:W-:Y:S05]  /*11050*/  @!P1 BRA `(.L_x_2433) ;  /* 0xfffffffc00ec9947 */ /* 0x002fea000383ffff */
[----:B------:R-:W-:Y:S05]  /*11060*/  BRA `(.L_x_2432) ;  /* 0xffffff3400987947 */ /* 0x000fea000383ffff */
.L_x_2441:
[----:B-1----:R-:W-:-:S04]  /*11070*/  IMAD.U32 R10, RZ, RZ, UR7 ;  /* 0x00000007ff0a7e24 */ /* 0x002fc8000f8e00ff */
[----:B------:R1:W2:Y:S03]  /*11080*/  SYNCS.PHASECHK.TRANS64.TRYWAIT P1, [R10+URZ+0x2a830], R9 ;  /* 0x02a830090a0075a7 */ /* 0x0002a6000802017f */
[----:B--2---:R-:W-:Y:S05]  /*11090*/  @!P1 NANOSLEEP.SYNCS 0x989680 ;  /* 0x009896800000995d */ /* 0x004fea0003900000 */
[----:B------:R-:W2:Y:S02]  /*110a0*/  @!P1 SYNCS.PHASECHK.TRANS64 P1, [R10+URZ+0x2a830], R9 ;  /* 0x02a830090a0095a7 */ /* 0x000ea4000802007f */
[----:B--2---:R-:W-:Y:S05]  /*110b0*/  @!P1 BRA `(.L_x_2441) ;  /* 0xfffffffc00ec9947 */ /* 0x004fea000383ffff */
[----:B------:R-:W-:Y:S05]  /*110c0*/  BRA `(.L_x_2440) ;  /* 0xffffff5400a87947 */ /* 0x000fea000383ffff */
.L_x_2445:
[----:B01----:R-:W-:-:S04]  /*110d0*/  IMAD.U32 R9, RZ, RZ, UR7 ;  /* 0x00000007ff097e24 */ /* 0x003fc8000f8e00ff */
[----:B------:R0:W1:Y:S03]  /*110e0*/  SYNCS.PHASECHK.TRANS64.TRYWAIT P1, [R9+URZ+0x2a850], R0 ;  /* 0x02a85000090075a7 */ /* 0x000066000802017f */
[----:B-1----:R-:W-:Y:S05]  /*110f0*/  @!P1 NANOSLEEP.SYNCS 0x989680 ;  /* 0x009896800000995d */ /* 0x002fea0003900000 */
[----:B------:R-:W1:Y:S02]  /*11100*/  @!P1 SYNCS.PHASECHK.TRANS64 P1, [R9+URZ+0x2a850], R0 ;  /* 0x02a85000090095a7 */ /* 0x000e64000802007f */
[----:B-1----:R-:W-:Y:S05]  /*11110*/  @!P1 BRA `(.L_x_2445) ;  /* 0xfffffffc00ec9947 */ /* 0x002fea000383ffff */
[----:B------:R-:W-:Y:S05]  /*11120*/  BRA `(.L_x_2444) ;  /* 0xffffff5c00f07947 */ /* 0x000fea000383ffff */
.L_x_2452:
[----:B-1----:R-:W-:-:S04]  /*11130*/  IMAD.U32 R3, RZ, RZ, UR5 ;  /* 0x00000005ff037e24 */ /* 0x002fc8000f8e00ff */
[----:B------:R1:W2:Y:S03]  /*11140*/  SYNCS.PHASECHK.TRANS64.TRYWAIT P1, [R3+URZ+0x2a850], R0 ;  /* 0x02a85000030075a7 */ /* 0x0002a6000802017f */
[----:B--2---:R-:W-:Y:S05]  /*11150*/  @!P1 NANOSLEEP.SYNCS 0x989680 ;  /* 0x009896800000995d */ /* 0x004fea0003900000 */
[----:B------:R-:W2:Y:S02]  /*11160*/  @!P1 SYNCS.PHASECHK.TRANS64 P1, [R3+URZ+0x2a850], R0 ;  /* 0x02a85000030095a7 */ /* 0x000ea4000802007f */
[----:B--2---:R-:W-:Y:S05]  /*11170*/  @!P1 BRA `(.L_x_2452) ;  /* 0xfffffffc00ec9947 */ /* 0x004fea000383ffff */
[----:B------:R-:W-:Y:S05]  /*11180*/  BRA `(.L_x_2451) ;  /* 0xffffff7c00047947 */ /* 0x000fea000383ffff */
.L_x_2495:
[----:B------:R-:W-:Y:S01]  /*11190*/  SHF.R.U32.HI R9, RZ, 0x5, R21 ;  /* 0x00000005ff097819 */ /* 0x000fe20000011615 */
[----:B------:R-:W-:Y:S01]  /*111a0*/  BSSY B0, `(.L_x_2561) ;  /* 0x0000009000007945 */ /* 0x000fe20003800000 */
[----:B------:R-:W-:Y:S02]  /*111b0*/  IMAD.MOV.U32 R12, RZ, RZ, RZ ;  /* 0x000000ffff0c7224 */ /* 0x000fe400078e00ff */
[----:B------:R-:W-:Y:S01]  /*111c0*/  LOP3.LUT R9, R9, 0x3, RZ, 0xc0, !PT ;  /* 0x0000000309097812 */ /* 0x000fe200078ec0ff */
[----:B------:R-:W-:Y:S02]  /*111d0*/  IMAD.MOV.U32 R11, RZ, RZ, 0x1f ;  /* 0x0000001fff0b7424 */ /* 0x000fe400078e00ff */
[----:B------:R-:W-:Y:S01]  /*111e0*/  IMAD.MOV.U32 R15, RZ, RZ, -0x1 ;  /* 0xffffffffff0f7424 */ /* 0x000fe200078e00ff */
[----:B------:R-:W-:-:S07]  /*111f0*/  MOV R13, R9 ;  /* 0x00000009000d7202 */ /* 0x000fce0000000f00 */
[----:B-----5:R-:W-:Y:S05]  /*11200*/  WARPSYNC.COLLECTIVE R15, `(.L_x_2562) ;  /* 0x000000000f087348 */ /* 0x020fea0003c00000 */
[----:B------:R0:W1:Y:S02]  /*11210*/  SHFL.IDX P6, R14, R13, R12, R11 ;  /* 0x0000000c0d0e7389 */ /* 0x00006400000c000b */
[----:B01---5:R-:W-:Y:S01]  /*11220*/  ENDCOLLECTIVE ;  /* 0x000000000000791b */ /* 0x023fe20003800000 */
.L_x_2562:
[----:B------:R-:W-:Y:S05]  /*11230*/  BSYNC B0 ;  /* 0x0000000000007941 */ /* 0x000fea0003800000 */
.L_x_2561:
[----:B------:R-:W-:Y:S05]  /*11240*/  BRA `(.L_x_2563) ;  /* 0xffffffbc00b87947 */ /* 0x000fea000383ffff */
.L_x_2498:
[----:B0-----:R0:W1:Y:S02]  /*11250*/  SYNCS.PHASECHK.TRANS64.TRYWAIT P0, [R7+URZ+0x2a840], R2 ;  /* 0x02a84002070075a7 */ /* 0x001064000800017f */
[----:B-1----:R-:W-:Y:S05]  /*11260*/  @!P0 NANOSLEEP.SYNCS 0x989680 ;  /* 0x009896800000895d */ /* 0x002fea0003900000 */
[----:B------:R-:W1:Y:S02]  /*11270*/  @!P0 SYNCS.PHASECHK.TRANS64 P0, [R7+URZ+0x2a840], R2 ;  /* 0x02a84002070085a7 */ /* 0x000e64000800007f */
[----:B-1----:R-:W-:Y:S05]  /*11280*/  @!P0 BRA `(.L_x_2498) ;  /* 0xfffffffc00f08947 */ /* 0x002fea000383ffff */
[----:B------:R-:W-:Y:S05]  /*11290*/  BRA `(.L_x_2564) ;  /* 0xffffffc0002c7947 */ /* 0x000fea000383ffff */
.L_x_2499:
        /* <DEDUP_REMOVED lines=8> */
.L_x_2566:
[----:B------:R-:W-:Y:S05]  /*11320*/  BSYNC B0 ;  /* 0x0000000000007941 */ /* 0x000fea0003800000 */
.L_x_2565:
[----:B------:R-:W-:Y:S01]  /*11330*/  IMAD.MOV.U32 R13, RZ, RZ, R4 ;  /* 0x000000ffff0d7224 */ /* 0x000fe200078e0004 */
[----:B------:R-:W-:Y:S01]  /*11340*/  MOV R12, RZ ;  /* 0x000000ff000c7202 */ /* 0x000fe20000000f00 */
[----:B------:R-:W-:Y:S01]  /*11350*/  IMAD.MOV.U32 R11, RZ, RZ, 0x181f ;  /* 0x0000181fff0b7424 */ /* 0x000fe200078e00ff */
[----:B------:R-:W-:Y:S01]  /*11360*/  @P0 LEA R8, R5, R22, 0x1 ;  /* 0x0000001605080211 */ /* 0x000fe200078e08ff */
[----:B------:R-:W-:Y:S02]  /*11370*/  IMAD.MOV.U32 R15, RZ, RZ, -0x1 ;  /* 0xffffffffff0f7424 */ /* 0x000fe400078e00ff */
[----:B------:R-:W-:-:S07]  /*11380*/  IMAD.MOV.U32 R2, RZ, RZ, R14 ;  /* 0x000000ffff027224 */ /* 0x000fce00078e000e */
[----:B------:R-:W-:Y:S05]  /*11390*/  WARPSYNC.COLLECTIVE R15, `(.L_x_2567) ;  /* 0x000000000f087348 */ /* 0x000fea0003c00000 */
[----:B------:R0:W1:Y:S02]  /*113a0*/  SHFL.IDX P6, R14, R13, R12, R11 ;  /* 0x0000000c0d0e7389 */ /* 0x00006400000c000b */
[----:B01----:R-:W-:Y:S01]  /*113b0*/  ENDCOLLECTIVE ;  /* 0x000000000000791b */ /* 0x003fe20003800000 */
.L_x_2567:
[----:B------:R-:W-:Y:S02]  /*113c0*/  IMAD.MOV.U32 R13, RZ, RZ, R0 ;  /* 0x000000ffff0d7224 */ /* 0x000fe400078e0000 */
[----:B------:R-:W-:Y:S02]  /*113d0*/  IMAD.MOV.U32 R12, RZ, RZ, 0x1 ;  /* 0x00000001ff0c7424 */ /* 0x000fe400078e00ff */
[----:B------:R-:W-:-:S07]  /*113e0*/  IMAD.MOV.U32 R3, RZ, RZ, R14 ;  /* 0x000000ffff037224 */ /* 0x000fce00078e000e */
[----:B------:R-:W-:Y:S05]  /*113f0*/  WARPSYNC.COLLECTIVE R15, `(.L_x_2568) ;  /* 0x000000000f087348 */ /* 0x000fea0003c00000 */
[----:B------:R0:W1:Y:S02]  /*11400*/  SHFL.IDX P6, R14, R13, R12, R11 ;  /* 0x0000000c0d0e7389 */ /* 0x00006400000c000b */
[----:B01----:R-:W-:Y:S01]  /*11410*/  ENDCOLLECTIVE ;  /* 0x000000000000791b */ /* 0x003fe20003800000 */
.L_x_2568:
        /* <DEDUP_REMOVED lines=17> */
.L_x_2569:
[----:B------:R-:W-:Y:S02]  /*11530*/  @P1 IMAD R8, R5, 0x2, R22 ;  /* 0x0000000205081824 */ /* 0x000fe400078e0216 */
[----:B------:R-:W-:Y:S02]  /*11540*/  IMAD.MOV.U32 R13, RZ, RZ, R0 ;  /* 0x000000ffff0d7224 */ /* 0x000fe400078e0000 */
[----:B------:R-:W-:Y:S01]  /*11550*/  IMAD.MOV.U32 R12, RZ, RZ, 0x2 ;  /* 0x00000002ff0c7424 */ /* 0x000fe200078e00ff */
[----:B------:R-:W-:-:S07]  /*11560*/  MOV R3, R14 ;  /* 0x0000000e00037202 */ /* 0x000fce0000000f00 */
[----:B------:R-:W-:Y:S05]  /*11570*/  WARPSYNC.COLLECTIVE R15, `(.L_x_2570) ;  /* 0x000000000f087348 */ /* 0x000fea0003c00000 */
[----:B------:R0:W1:Y:S02]  /*11580*/  SHFL.IDX P6, R14, R13, R12, R11 ;  /* 0x0000000c0d0e7389 */ /* 0x00006400000c000b */
[----:B01----:R-:W-:Y:S01]  /*11590*/  ENDCOLLECTIVE ;  /* 0x000000000000791b */ /* 0x003fe20003800000 */
.L_x_2570:
        /* <DEDUP_REMOVED lines=17> */
.L_x_2571:
[----:B------:R-:W-:Y:S01]  /*116b0*/  @P1 IMAD R8, R5, 0x2, R22 ;  /* 0x0000000205081824 */ /* 0x000fe200078e0216 */
[----:B------:R-:W-:Y:S01]  /*116c0*/  MOV R13, R0 ;  /* 0x00000000000d7202 */ /* 0x000fe20000000f00 */
[----:B------:R-:W-:Y:S02]  /*116d0*/  IMAD.MOV.U32 R12, RZ, RZ, 0x3 ;  /* 0x00000003ff0c7424 */ /* 0x000fe400078e00ff */
[----:B------:R-:W-:-:S07]  /*116e0*/  IMAD.MOV.U32 R3, RZ, RZ, R14 ;  /* 0x000000ffff037224 */ /* 0x000fce00078e000e */
[----:B------:R-:W-:Y:S05]  /*116f0*/  WARPSYNC.COLLECTIVE R15, `(.L_x_2572) ;  /* 0x000000000f087348 */ /* 0x000fea0003c00000 */
[----:B------:R0:W1:Y:S02]  /*11700*/  SHFL.IDX P6, R14, R13, R12, R11 ;  /* 0x0000000c0d0e7389 */ /* 0x00006400000c000b */
[----:B01----:R-:W-:Y:S01]  /*11710*/  ENDCOLLECTIVE ;  /* 0x000000000000791b */ /* 0x003fe20003800000 */
.L_x_2572:
        /* <DEDUP_REMOVED lines=17> */
.L_x_2573:
[----:B------:R-:W-:Y:S02]  /*11830*/  @P1 IMAD R8, R5, 0x2, R22 ;  /* 0x0000000205081824 */ /* 0x000fe400078e0216 */
[----:B------:R-:W-:Y:S02]  /*11840*/  IMAD.MOV.U32 R13, RZ, RZ, R0 ;  /* 0x000000ffff0d7224 */ /* 0x000fe400078e0000 */
[----:B------:R-:W-:Y:S02]  /*11850*/  IMAD.MOV.U32 R12, RZ, RZ, 0x4 ;  /* 0x00000004ff0c7424 */ /* 0x000fe400078e00ff */
[----:B------:R-:W-:-:S07]  /*11860*/  IMAD.MOV.U32 R3, RZ, RZ, R14 ;  /* 0x000000ffff037224 */ /* 0x000fce00078e000e */
[----:B------:R-:W-:Y:S05]  /*11870*/  WARPSYNC.COLLECTIVE R15, `(.L_x_2574) ;  /* 0x000000000f087348 */ /* 0x000fea0003c00000 */
[----:B------:R0:W1:Y:S02]  /*11880*/  SHFL.IDX P6, R14, R13, R12, R11 ;  /* 0x0000000c0d0e7389 */ /* 0x00006400000c000b */
[----:B01----:R-:W-:Y:S01]  /*11890*/  ENDCOLLECTIVE ;  /* 0x000000000000791b */ /* 0x003fe20003800000 */
.L_x_2574:
[----:B------:R-:W-:-:S04]  /*118a0*/  @P1 LEA R3, P0, R9, R3, 0x1 ;  /* 0x0000000309031211 */ /* 0x000fc800078008ff */
[----:B------:R-:W-:-:S04]  /*118b0*/  @P1 IADD3.X R2, RZ, R2, RZ, P0, !PT ;  /* 0x00000002ff021210 */ /* 0x000fc800007fe4ff */
        /* <DEDUP_REMOVED lines=15> */
.L_x_2575:
[----:B------:R-:W-:Y:S01]  /*119b0*/  @P1 IMAD R8, R5, 0x2, R22 ;  /* 0x0000000205081824 */ /* 0x000fe200078e0216 */
[----:B------:R-:W-:Y:S01]  /*119c0*/  MOV R13, R0 ;  /* 0x00000000000d7202 */ /* 0x000fe20000000f00 */
[----:B------:R-:W-:Y:S02]  /*119d0*/  IMAD.MOV.U32 R12, RZ, RZ, 0x5 ;  /* 0x00000005ff0c7424 */ /* 0x000fe400078e00ff */
[----:B------:R-:W-:-:S07]  /*119e0*/  IMAD.MOV.U32 R3, RZ, RZ, R14 ;  /* 0x000000ffff037224 */ /* 0x000fce00078e000e */
[----:B------:R-:W-:Y:S05]  /*119f0*/  WARPSYNC.COLLECTIVE R15, `(.L_x_2576) ;  /* 0x000000000f087348 */ /* 0x000fea0003c00000 */
[----:B------:R0:W1:Y:S02]  /*11a00*/  SHFL.IDX P6, R14, R13, R12, R11 ;  /* 0x0000000c0d0e7389 */ /* 0x00006400000c000b */
[----:B01----:R-:W-:Y:S01]  /*11a10*/  ENDCOLLECTIVE ;  /* 0x000000000000791b */ /* 0x003fe20003800000 */
.L_x_2576:
        /* <DEDUP_REMOVED lines=10> */
.L_x_2577:
        /* <DEDUP_REMOVED lines=8> */
.L_x_2504:
[----:B------:R-:W-:Y:S01]  /*11b40*/  IMAD.MOV.U32 R13, RZ, RZ, R4 ;  /* 0x000000ffff0d7224 */ /* 0x000fe200078e0004 */
[----:B------:R-:W-:Y:S01]  /*11b50*/  MOV R15, 0xffffffff ;  /* 0xffffffff000f7802 */ /* 0x000fe20000000f00 */
[----:B------:R-:W-:Y:S02]  /*11b60*/  IMAD.MOV.U32 R12, RZ, RZ, RZ ;  /* 0x000000ffff0c7224 */ /* 0x000fe400078e00ff */
[----:B------:R-:W-:Y:S02]  /*11b70*/  IMAD.MOV.U32 R11, RZ, RZ, 0x181f ;  /* 0x0000181fff0b7424 */ /* 0x000fe400078e00ff */
[----:B-----5:R-:W-:Y:S02]  /*11b80*/  IMAD R5, R10, R6, RZ ;  /* 0x000000060a057224 */ /* 0x020fe400078e02ff */
[----:B------:R-:W-:-:S07]  /*11b90*/  IMAD R17, R17, 0x80, R9 ;  /* 0x0000008011117824 */ /* 0x000fce00078e0209 */
[----:B------:R-:W-:Y:S05]  /*11ba0*/  WARPSYNC.COLLECTIVE R15, `(.L_x_2579) ;  /* 0x000000000f087348 */ /* 0x000fea0003c00000 */
[----:B------:R0:W1:Y:S02]  /*11bb0*/  SHFL.IDX P6, R14, R13, R12, R11 ;  /* 0x0000000c0d0e7389 */ /* 0x00006400000c000b */
[----:B01----:R-:W-:Y:S01]  /*11bc0*/  ENDCOLLECTIVE ;  /* 0x000000000000791b */ /* 0x003fe20003800000 */
.L_x_2579:
[C---:B------:R-:W-:Y:S01]  /*11bd0*/  VIADD R6, R17.reuse, 0x10 ;  /* 0x0000001011067836 */ /* 0x040fe20000000000 */
[----:B------:R-:W-:Y:S01]  /*11be0*/  ISETP.GE.AND P2, PT, R17, R5, PT ;  /* 0x000000051100720c */ /* 0x000fe20003f46270 */
[----:B------:R-:W-:Y:S02]  /*11bf0*/  IMAD.MOV.U32 R13, RZ, RZ, R0 ;  /* 0x000000ffff0d7224 */ /* 0x000fe400078e0000 */
[----:B------:R-:W-:-:S10]  /*11c00*/  IMAD.MOV.U32 R2, RZ, RZ, R14 ;  /* 0x000000ffff027224 */ /* 0x000fd400078e000e */
[----:B------:R-:W-:Y:S05]  /*11c10*/  WARPSYNC.COLLECTIVE R15, `(.L_x_2580) ;  /* 0x000000000f087348 */ /* 0x000fea0003c00000 */
[----:B------:R0:W1:Y:S02]  /*11c20*/  SHFL.IDX P6, R14, R13, R12, R11 ;  /* 0x0000000c0d0e7389 */ /* 0x00006400000c000b */
[----:B01----:R-:W-:Y:S01]  /*11c30*/  ENDCOLLECTIVE ;  /* 0x000000000000791b */ /* 0x003fe20003800000 */
.L_x_2580:
[----:B------:R-:W-:Y:S01]  /*11c40*/  IMAD.MOV.U32 R13, RZ, RZ, R4 ;  /* 0x000000ffff0d7224 */ /* 0x000fe200078e0004 */
[----:B------:R-:W-:Y:S02]  /*11c50*/  MOV R12, 0x1 ;  /* 0x00000001000c7802 */ /* 0x000fe40000000f00 */
[----:B------:R-:W-:-:S04]  /*11c60*/  @!P2 LEA R14, P4, R8, R14, 0x1 ;  /* 0x0000000e080ea211 */ /* 0x000fc800078808ff */
[----:B------:R-:W-:Y:S01]  /*11c70*/  @!P2 IADD3.X R3, RZ, R2, RZ, P4, !PT ;  /* 0x00000002ff03a210 */ /* 0x000fe200027fe4ff */
[----:B------:R-:W-:-:S08]  /*11c80*/  @!P2 IMAD.MOV.U32 R2, RZ, RZ, R14 ;  /* 0x000000ffff02a224 */ /* 0x000fd000078e000e */
[----:B------:R-:W-:Y:S05]  /*11c90*/  WARPSYNC.COLLECTIVE R15, `(.L_x_2581) ;  /* 0x000000000f087348 */ /* 0x000fea0003c00000 */
[----:B------:R0:W1:Y:S02]  /*11ca0*/  SHFL.IDX P6, R14, R13, R12, R11 ;  /* 0x0000000c0d0e7389 */ /* 0x00006400000c000b */
[----:B01----:R-:W-:Y:S01]  /*11cb0*/  ENDCOLLECTIVE ;  /* 0x000000000000791b */ /* 0x003fe20003800000 */
.L_x_2581:
[----:B------:R-:W-:Y:S01]  /*11cc0*/  @!PT LDS RZ, [RZ] ;  /* 0x00000000fffff984 */ /* 0x000fe20000000800 */
[----:B------:R-:W-:Y:S01]  /*11cd0*/  @!PT LDS RZ, [RZ] ;  /* 0x00000000fffff984 */ /* 0x000fe20000000800 */
[----:B------:R-:W-:Y:S01]  /*11ce0*/  @!PT LDS RZ, [RZ] ;  /* 0x00000000fffff984 */ /* 0x000fe20000000800 */
[----:B------:R-:W-:Y:S04]  /*11cf0*/  @!P2 LDGSTS.E.BYPASS.LTC128B.128 [R34+0xc400], desc[UR36][R2.64], !P3 ;  /* 0x0c4000000222afae */ /* 0x000fe8000d901d64 */
[----:B------:R-:W-:Y:S04]  /*11d00*/  @!P2 LDGSTS.E.BYPASS.LTC128B.128 [R34+0x10400], desc[UR36][R2.64+0x80], !P0 ;  /* 0x104000800222afae */ /* 0x000fe8000c101d64 */
[----:B------:R0:W-:Y:S01]  /*11d10*/  @!P2 LDGSTS.E.BYPASS.LTC128B.128 [R34+0x14400], desc[UR36][R2.64+0x100], !P1 ;  /* 0x144001000222afae */ /* 0x0001e2000c901d64 */
[----:B------:R-:W-:Y:S01]  /*11d20*/  ISETP.GE.AND P2, PT, R6, R5, PT ;  /* 0x000000050600720c */ /* 0x000fe20003f46270 */
[----:B------:R-:W-:-:S02]  /*11d30*/  IMAD.MOV.U32 R13, RZ, RZ, R0 ;  /* 0x000000ffff0d7224 */ /* 0x000fc400078e0000 */
[----:B------:R-:W-:Y:S02]  /*11d40*/  VIADD R6, R17, 0x20 ;  /* 0x0000002011067836 */ /* 0x000fe40000000000 */
[----:B0-----:R-:W-:-:S08]  /*11d50*/  IMAD.MOV.U32 R2, RZ, RZ, R14 ;  /* 0x000000ffff027224 */ /* 0x001fd000078e000e */
[----:B------:R-:W-:Y:S05]  /*11d60*/  WARPSYNC.COLLECTIVE R15, `(.L_x_2582) ;  /* 0x000000000f087348 */ /* 0x000fea0003c00000 */
[----:B------:R0:W1:Y:S02]  /*11d70*/  SHFL.IDX P6, R14, R13, R12, R11 ;  /* 0x0000000c0d0e7389 */ /* 0x00006400000c000b */
[----:B01----:R-:W-:Y:S01]  /*11d80*/  ENDCOLLECTIVE ;  /* 0x000000000000791b */ /* 0x003fe20003800000 */
.L_x_2582:
[----:B------:R-:W-:Y:S01]  /*11d90*/  IMAD.MOV.U32 R13, RZ, RZ, R4 ;  /* 0x000000ffff0d7224 */ /* 0x000fe200078e0004 */
[----:B------:R-:W-:Y:S02]  /*11da0*/  MOV R12, 0x2 ;  /* 0x00000002000c7802 */ /* 0x000fe40000000f00 */
[----:B------:R-:W-:-:S05]  /*11db0*/  @!P2 LEA R14, P4, R8, R14, 0x1 ;  /* 0x0000000e080ea211 */ /* 0x000fca00078808ff */
[----:B------:R-:W-:Y:S01]  /*11dc0*/  @!P2 IMAD.X R7, RZ, RZ, R2, P4 ;  /* 0x000000ffff07a224 */ /* 0x000fe200020e0602 */
[----:B------:R-:W-:-:S07]  /*11dd0*/  @!P2 MOV R2, R14 ;  /* 0x0000000e0002a202 */ /* 0x000fce0000000f00 */
[----:B------:R-:W-:Y:S05]  /*11de0*/  WARPSYNC.COLLECTIVE R15, `(.L_x_2583) ;  /* 0x000000000f087348 */ /* 0x000fea0003c00000 */
[----:B------:R0:W1:Y:S02]  /*11df0*/  SHFL.IDX P6, R14, R13, R12, R11 ;  /* 0x0000000c0d0e7389 */ /* 0x00006400000c000b */
[----:B01----:R-:W-:Y:S01]  /*11e00*/  ENDCOLLECTIVE ;  /* 0x000000000000791b */ /* 0x003fe20003800000 */
.L_x_2583:
[----:B------:R-:W-:-:S05]  /*11e10*/  @!P2 IMAD.MOV.U32 R3, RZ, RZ, R7 ;  /* 0x000000ffff03a224 */ /* 0x000fca00078e0007 */
[----:B------:R-:W-:Y:S01]  /*11e20*/  @!PT LDS RZ, [RZ] ;  /* 0x00000000fffff984 */ /* 0x000fe20000000800 */
[----:B------:R-:W-:Y:S01]  /*11e30*/  @!PT LDS RZ, [RZ] ;  /* 0x00000000fffff984 */ /* 0x000fe20000000800 */
[----:B------:R-:W-:Y:S01]  /*11e40*/  @!PT LDS RZ, [RZ] ;  /* 0x00000000fffff984 */ /* 0x000fe20000000800 */
[----:B------:R-:W-:Y:S04]  /*11e50*/  @!P2 LDGSTS.E.BYPASS.LTC128B.128 [R34+0xcc00], desc[UR36][R2.64], !P3 ;  /* 0x0cc000000222afae */ /* 0x000fe8000d901d64 */
[----:B------:R-:W-:Y:S01]  /*11e60*/  @!P2 LDGSTS.E.BYPASS.LTC128B.128 [R34+0x10c00], desc[UR36][R2.64+0x80], !P0 ;  /* 0x10c000800222afae */ /* 0x000fe2000c101d64 */
[----:B------:R-:W-:-:S03]  /*11e70*/  IMAD.MOV.U32 R13, RZ, RZ, R0 ;  /* 0x000000ffff0d7224 */ /* 0x000fc600078e0000 */
[----:B------:R0:W-:Y:S01]  /*11e80*/  @!P2 LDGSTS.E.BYPASS.LTC128B.128 [R34+0x14c00], desc[UR36][R2.64+0x100], !P1 ;  /* 0x14c001000222afae */ /* 0x0001e2000c901d64 */
[----:B------:R-:W-:Y:S01]  /*11e90*/  ISETP.GE.AND P2, PT, R6, R5, PT ;  /* 0x000000050600720c */ /* 0x000fe20003f46270 */
[----:B------:R-:W-:Y:S02]  /*11ea0*/  VIADD R6, R17, 0x30 ;  /* 0x0000003011067836 */ /* 0x000fe40000000000 */
[----:B0-----:R-:W-:-:S10]  /*11eb0*/  IMAD.MOV.U32 R2, RZ, RZ, R14 ;  /* 0x000000ffff027224 */ /* 0x001fd400078e000e */
[----:B------:R-:W-:Y:S05]  /*11ec0*/  WARPSYNC.COLLECTIVE R15, `(.L_x_2584) ;  /* 0x000000000f087348 */ /* 0x000fea0003c00000 */
[----:B------:R0:W1:Y:S02]  /*11ed0*/  SHFL.IDX P6, R14, R13, R12, R11 ;  /* 0x0000000c0d0e7389 */ /* 0x00006400000c000b */
[----:B01----:R-:W-:Y:S01]  /*11ee0*/  ENDCOLLECTIVE ;  /* 0x000000000000791b */ /* 0x003fe20003800000 */
.L_x_2584:
        /* <DEDUP_REMOVED lines=8> */
.L_x_2585:
        /* <DEDUP_REMOVED lines=14> */
.L_x_2586:
        /* <DEDUP_REMOVED lines=8> */
.L_x_2587:
        /* <DEDUP_REMOVED lines=14> */
.L_x_2588:
        /* <DEDUP_REMOVED lines=8> */
.L_x_2589:
        /* <DEDUP_REMOVED lines=14> */
.L_x_2590:
        /* <DEDUP_REMOVED lines=8> */
.L_x_2591:
        /* <DEDUP_REMOVED lines=9> */
[----:B0-----:R-:W-:-:S12]  /*12420*/  IMAD.MOV.U32 R2, RZ, RZ, R14 ;  /* 0x000000ffff027224 */ /* 0x001fd800078e000e */
[----:B------:R-:W-:Y:S05]  /*12430*/  WARPSYNC.COLLECTIVE R15, `(.L_x_2592) ;  /* 0x000000000f087348 */ /* 0x000fea0003c00000 */
[----:B------:R0:W1:Y:S02]  /*12440*/  SHFL.IDX P6, R14, R13, R12, R11 ;  /* 0x0000000c0d0e7389 */ /* 0x00006400000c000b */
[----:B01----:R-:W-:Y:S01]  /*12450*/  ENDCOLLECTIVE ;  /* 0x000000000000791b */ /* 0x003fe20003800000 */
.L_x_2592:
[----:B------:R-:W-:Y:S02]  /*12460*/  IMAD.MOV.U32 R13, RZ, RZ, R4 ;  /* 0x000000ffff0d7224 */ /* 0x000fe400078e0004 */
[----:B------:R-:W-:Y:S01]  /*12470*/  IMAD.MOV.U32 R12, RZ, RZ, 0x7 ;  /* 0x00000007ff0c7424 */ /* 0x000fe200078e00ff */
[----:B------:R-:W-:-:S05]  /*12480*/  @!P2 LEA R14, P4, R8, R14, 0x1 ;  /* 0x0000000e080ea211 */ /* 0x000fca00078808ff */
[----:B------:R-:W-:Y:S01]  /*12490*/  @!P2 IMAD.X R7, RZ, RZ, R2, P4 ;  /* 0x000000ffff07a224 */ /* 0x000fe200020e0602 */
[----:B------:R-:W-:-:S07]  /*124a0*/  @!P2 MOV R2, R14 ;  /* 0x0000000e0002a202 */ /* 0x000fce0000000f00 */
[----:B------:R-:W-:Y:S05]  /*124b0*/  WARPSYNC.COLLECTIVE R15, `(.L_x_2593) ;  /* 0x000000000f087348 */ /* 0x000fea0003c00000 */
[----:B------:R0:W1:Y:S02]  /*124c0*/  SHFL.IDX P6, R14, R13, R12, R11 ;  /* 0x0000000c0d0e7389 */ /* 0x00006400000c000b */
[----:B01----:R-:W-:Y:S01]  /*124d0*/  ENDCOLLECTIVE ;  /* 0x000000000000791b */ /* 0x003fe20003800000 */
.L_x_2593:
        /* <DEDUP_REMOVED lines=8> */
[----:B------:R-:W-:-:S07]  /*12560*/  MOV R4, R14 ;  /* 0x0000000e00047202 */ /* 0x000fce0000000f00 */
[----:B0-----:R-:W-:Y:S05]  /*12570*/  WARPSYNC.COLLECTIVE R15, `(.L_x_2594) ;  /* 0x000000000f087348 */ /* 0x001fea0003c00000 */
[----:B------:R1:W2:Y:S02]  /*12580*/  SHFL.IDX P6, R14, R13, R12, R11 ;  /* 0x0000000c0d0e7389 */ /* 0x0002a400000c000b */
[----:B012---:R-:W-:Y:S01]  /*12590*/  ENDCOLLECTIVE ;  /* 0x000000000000791b */ /* 0x007fe20003800000 */
.L_x_2594:
[----:B------:R-:W-:Y:S05]  /*125a0*/  BRA `(.L_x_2595) ;  /* 0xffffffc0000c7947 */ /* 0x000fea000383ffff */
.L_x_2509:
[----:B0-----:R0:W1:Y:S02]  /*125b0*/  SYNCS.PHASECHK.TRANS64.TRYWAIT P0, [R22+URZ+0x2a820], R3 ;  /* 0x02a82003160075a7 */ /* 0x001064000800017f */
[----:B-1----:R-:W-:Y:S05]  /*125c0*/  @!P0 NANOSLEEP.SYNCS 0x989680 ;  /* 0x009896800000895d */ /* 0x002fea0003900000 */
[----:B------:R-:W1:Y:S02]  /*125d0*/  @!P0 SYNCS.PHASECHK.TRANS64 P0, [R22+URZ+0x2a820], R3 ;  /* 0x02a82003160085a7 */ /* 0x000e64000800007f */
[----:B-1----:R-:W-:Y:S05]  /*125e0*/  @!P0 BRA `(.L_x_2509) ;  /* 0xfffffffc00f08947 */ /* 0x002fea000383ffff */
[----:B------:R-:W-:Y:S05]  /*125f0*/  BRA `(.L_x_2596) ;  /* 0xffffffc0007c7947 */ /* 0x000fea000383ffff */
.L_x_2514:
[----:B0-----:R0:W1:Y:S02]  /*12600*/  SYNCS.PHASECHK.TRANS64.TRYWAIT P0, [R6+URZ+0x2a840], R3 ;  /* 0x02a84003060075a7 */ /* 0x001064000800017f */
[----:B-1----:R-:W-:Y:S05]  /*12610*/  @!P0 NANOSLEEP.SYNCS 0x989680 ;  /* 0x009896800000895d */ /* 0x002fea0003900000 */
[----:B------:R-:W1:Y:S02]  /*12620*/  @!P0 SYNCS.PHASECHK.TRANS64 P0, [R6+URZ+0x2a840], R3 ;  /* 0x02a84003060085a7 */ /* 0x000e64000800007f */
[----:B-1----:R-:W-:Y:S05]  /*12630*/  @!P0 BRA `(.L_x_2514) ;  /* 0xfffffffc00f08947 */ /* 0x002fea000383ffff */
[----:B------:R-:W-:Y:S05]  /*12640*/  BRA `(.L_x_2597) ;  /* 0xffffffc4004c7947 */ /* 0x000fea000383ffff */
.L_x_2515:
[----:B------:R-:W-:Y:S01]  /*12650*/  BSSY B1, `(.L_x_2598) ;  /* 0x0000008000017945 */ /* 0x000fe20003800000 */
[----:B------:R-:W-:Y:S01]  /*12660*/  IMAD.MOV.U32 R13, RZ, RZ, R5 ;  /* 0x000000ffff0d7224 */ /* 0x000fe200078e0005 */
[----:B------:R-:W-:Y:S01]  /*12670*/  MOV R11, 0x181f ;  /* 0x0000181f000b7802 */ /* 0x000fe20000000f00 */
[----:B------:R-:W-:Y:S02]  /*12680*/  IMAD.MOV.U32 R12, RZ, RZ, RZ ;  /* 0x000000ffff0c7224 */ /* 0x000fe400078e00ff */
[----:B------:R-:W-:-:S07]  /*12690*/  IMAD.MOV.U32 R15, RZ, RZ, -0x1 ;  /* 0xffffffffff0f7424 */ /* 0x000fce00078e00ff */
[----:B--2---:R-:W-:Y:S05]  /*126a0*/  WARPSYNC.COLLECTIVE R15, `(.L_x_2599) ;  /* 0x000000000f087348 */ /* 0x004fea0003c00000 */
[----:B--2---:R0:W1:Y:S02]  /*126b0*/  SHFL.IDX P6, R14, R13, R12, R11 ;  /* 0x0000000c0d0e7389 */ /* 0x00406400000c000b */
[----:B01----:R-:W-:Y:S01]  /*126c0*/  ENDCOLLECTIVE ;  /* 0x000000000000791b */ /* 0x003fe20003800000 */
.L_x_2599:
[----:B------:R-:W-:Y:S05]  /*126d0*/  BSYNC B1 ;  /* 0x0000000000017941 */ /* 0x000fea0003800000 */
.L_x_2598:
[----:B------:R-:W0:Y:S01]  /*126e0*/  S2R R35, SR_TID.X ;  /* 0x0000000000237919 */ /* 0x000e220000002100 */
[----:B------:R-:W-:Y:S01]  /*126f0*/  IMAD.MOV.U32 R13, RZ, RZ, R9 ;  /* 0x000000ffff0d7224 */ /* 0x000fe200078e0009 */
[----:B------:R-:W-:Y:S01]  /*12700*/  MOV R12, RZ ;  /* 0x000000ff000c7202 */ /* 0x000fe20000000f00 */
[----:B------:R-:W-:Y:S02]  /*12710*/  IMAD.MOV.U32 R11, RZ, RZ, 0x181f ;  /* 0x0000181fff0b7424 */ /* 0x000fe400078e00ff */
[----:B------:R-:W-:Y:S02]  /*12720*/  IMAD.MOV.U32 R15, RZ, RZ, -0x1 ;  /* 0xffffffffff0f7424 */ /* 0x000fe400078e00ff */
[----:B------:R-:W-:Y:S02]  /*12730*/  IMAD.MOV.U32 R3, RZ, RZ, R14 ;  /* 0x000000ffff037224 */ /* 0x000fe400078e000e */
[----:B------:R-:W-:-:S07]  /*12740*/  IMAD R4, R4, 0x2, R22 ;  /* 0x0000000204047824 */ /* 0x000fce00078e0216 */
[----:B0-----:R-:W-:Y:S05]  /*12750*/  WARPSYNC.COLLECTIVE R15, `(.L_x_2600) ;  /* 0x000000000f087348 */ /* 0x001fea0003c00000 */
[----:B------:R1:W2:Y:S02]  /*12760*/  SHFL.IDX P6, R14, R13, R12, R11 ;  /* 0x0000000c0d0e7389 */ /* 0x0002a400000c000b */
[----:B012---:R-:W-:Y:S01]  /*12770*/  ENDCOLLECTIVE ;  /* 0x000000000000791b */ /* 0x007fe20003800000 */
.L_x_2600:
[----:B------:R-:W-:Y:S01]  /*12780*/  MOV R13, R5 ;  /* 0x00000005000d7202 */ /* 0x000fe20000000f00 */
[----:B------:R-:W-:Y:S02]  /*12790*/  IMAD.MOV.U32 R12, RZ, RZ, 0x1 ;  /* 0x00000001ff0c7424 */ /* 0x000fe400078e00ff */
[----:B------:R-:W-:Y:S01]  /*127a0*/  IMAD.SHL.U32 R35, R35, 0x8, RZ ;  /* 0x0000000823237824 */ /* 0x000fe200078e00ff */
[----:B------:R-:W-:-:S07]  /*127b0*/  MOV R2, R14 ;  /* 0x0000000e00027202 */ /* 0x000fce0000000f00 */
[----:B------:R-:W-:Y:S05]  /*127c0*/  WARPSYNC.COLLECTIVE R15, `(.L_x_2601) ;  /* 0x000000000f087348 */ /* 0x000fea0003c00000 */
[----:B------:R0:W1:Y:S02]  /*127d0*/  SHFL.IDX P6, R14, R13, R12, R11 ;  /* 0x0000000c0d0e7389 */ /* 0x00006400000c000b */
[----:B01----:R-:W-:Y:S01]  /*127e0*/  ENDCOLLECTIVE ;  /* 0x000000000000791b */ /* 0x003fe20003800000 */
.L_x_2601:
[----:B------:R-:W-:-:S05]  /*127f0*/  LOP3.LUT R35, R35, 0x38, RZ, 0xc0, !PT ;  /* 0x0000003823237812 */ /* 0x000fca00078ec0ff */
[----:B------:R-:W-:-:S05]  /*12800*/  IMAD.SHL.U32 R0, R35, 0x2, RZ ;  /* 0x0000000223007824 */ /* 0x000fca00078e00ff */
[----:B------:R-:W-:Y:S01]  /*12810*/  IADD3 R2, P0, R2, R0, RZ ;  /* 0x0000000002027210 */ /* 0x000fe20007f1e0ff */
[----:B------:R-:W-:-:S04]  /*12820*/  IMAD.MOV.U32 R13, RZ, RZ, R9 ;  /* 0x000000ffff0d7224 */ /* 0x000fc800078e0009 */
[----:B------:R-:W-:-:S05]  /*12830*/  IMAD.X R3, RZ, RZ, R3, P0 ;  /* 0x000000ffff037224 */ /* 0x000fca00000e0603 */
        /* <DEDUP_REMOVED lines=10> */
.L_x_2602:
[----:B------:R-:W-:Y:S02]  /*128e0*/  IMAD.MOV.U32 R13, RZ, RZ, R5 ;  /* 0x000000ffff0d7224 */ /* 0x000fe400078e0005 */
[----:B------:R-:W-:Y:S01]  /*128f0*/  IMAD.MOV.U32 R12, RZ, RZ, 0x2 ;  /* 0x00000002ff0c7424 */ /* 0x000fe200078e00ff */
[----:B------:R-:W-:-:S07]  /*12900*/  MOV R2, R14 ;  /* 0x0000000e00027202 */ /* 0x000fce0000000f00 */
[----:B------:R-:W-:Y:S05]  /*12910*/  WARPSYNC.COLLECTIVE R15, `(.L_x_2603) ;  /* 0x000000000f087348 */ /* 0x000fea0003c00000 */
[----:B------:R0:W1:Y:S02]  /*12920*/  SHFL.IDX P6, R14, R13, R12, R11 ;  /* 0x0000000c0d0e7389 */ /* 0x00006400000c000b */
[----:B01----:R-:W-:Y:S01]  /*12930*/  ENDCOLLECTIVE ;  /* 0x000000000000791b */ /* 0x003fe20003800000 */
.L_x_2603:
        /* <DEDUP_REMOVED lines=9> */
[----:B------:R-:W-:-:S07]  /*129d0*/  MOV R35, R14 ;  /* 0x0000000e00237202 */ /* 0x000fce0000000f00 */
[----:B0-----:R-:W-:Y:S05]  /*129e0*/  WARPSYNC.COLLECTIVE R15, `(.L_x_2604) ;  /* 0x000000000f087348 */ /* 0x001fea0003c00000 */
[----:B------:R1:W2:Y:S02]  /*129f0*/  SHFL.IDX P6, R14, R13, R12, R11 ;  /* 0x0000000c0d0e7389 */ /* 0x0002a400000c000b */
[----:B012---:R-:W-:Y:S01]  /*12a00*/  ENDCOLLECTIVE ;  /* 0x000000000000791b */ /* 0x007fe20003800000 */
.L_x_2604:
[----:B------:R-:W-:Y:S01]  /*12a10*/  MOV R13, R5 ;  /* 0x00000005000d7202 */ /* 0x000fe20000000f00 */
[----:B------:R-:W-:Y:S02]  /*12a20*/  IMAD.MOV.U32 R12, RZ, RZ, 0x3 ;  /* 0x00000003ff0c7424 */ /* 0x000fe400078e00ff */
[----:B------:R-:W-:-:S07]  /*12a30*/  IMAD.MOV.U32 R2, RZ, RZ, R14 ;  /* 0x000000ffff027224 */ /* 0x000fce00078e000e */
[----:B------:R-:W-:Y:S05]  /*12a40*/  WARPSYNC.COLLECTIVE R15, `(.L_x_2605) ;  /* 0x000000000f087348 */ /* 0x000fea0003c00000 */
[----:B------:R0:W1:Y:S02]  /*12a50*/  SHFL.IDX P6, R14, R13, R12, R11 ;  /* 0x0000000c0d0e7389 */ /* 0x00006400000c000b */
[----:B01----:R-:W-:Y:S01]  /*12a60*/  ENDCOLLECTIVE ;  /* 0x000000000000791b */ /* 0x003fe20003800000 */
.L_x_2605:
        /* <DEDUP_REMOVED lines=13> */
.L_x_2606:
[----:B------:R-:W-:Y:S02]  /*12b40*/  IMAD.MOV.U32 R13, RZ, RZ, R5 ;  /* 0x000000ffff0d7224 */ /* 0x000fe400078e0005 */
[----:B------:R-:W-:Y:S01]  /*12b50*/  IMAD.MOV.U32 R12, RZ, RZ, 0x4 ;  /* 0x00000004ff0c7424 */ /* 0x000fe200078e00ff */
[----:B------:R-:W-:-:S07]  /*12b60*/  MOV R2, R14 ;  /* 0x0000000e00027202 */ /* 0x000fce0000000f00 */
[----:B------:R-:W-:Y:S05]  /*12b70*/  WARPSYNC.COLLECTIVE R15, `(.L_x_2607) ;  /* 0x000000000f087348 */ /* 0x000fea0003c00000 */
[----:B------:R0:W1:Y:S02]  /*12b80*/  SHFL.IDX P6, R14, R13, R12, R11 ;  /* 0x0000000c0d0e7389 */ /* 0x00006400000c000b */
[----:B01----:R-:W-:Y:S01]  /*12b90*/  ENDCOLLECTIVE ;  /* 0x000000000000791b */ /* 0x003fe20003800000 */
.L_x_2607:
        /* <DEDUP_REMOVED lines=13> */
.L_x_2608:
[----:B------:R-:W-:Y:S01]  /*12c70*/  MOV R13, R5 ;  /* 0x00000005000d7202 */ /* 0x000fe20000000f00 */
[----:B------:R-:W-:Y:S02]  /*12c80*/  IMAD.MOV.U32 R12, RZ, RZ, 0x5 ;  /* 0x00000005ff0c7424 */ /* 0x000fe400078e00ff */
[----:B------:R-:W-:-:S07]  /*12c90*/  IMAD.MOV.U32 R2, RZ, RZ, R14 ;  /* 0x000000ffff027224 */ /* 0x000fce00078e000e */
[----:B------:R-:W-:Y:S05]  /*12ca0*/  WARPSYNC.COLLECTIVE R15, `(.L_x_2609) ;  /* 0x000000000f087348 */ /* 0x000fea0003c00000 */
[----:B------:R0:W1:Y:S02]  /*12cb0*/  SHFL.IDX P6, R14, R13, R12, R11 ;  /* 0x0000000c0d0e7389 */ /* 0x00006400000c000b */
[----:B01----:R-:W-:Y:S01]  /*12cc0*/  ENDCOLLECTIVE ;  /* 0x000000000000791b */ /* 0x003fe20003800000 */
.L_x_2609:
        /* <DEDUP_REMOVED lines=13> */
.L_x_2610:
[----:B------:R-:W-:Y:S01]  /*12da0*/  MOV R2, R14 ;  /* 0x0000000e00027202 */ /* 0x000fe20000000f00 */
[----:B------:R-:W-:Y:S06]  /*12db0*/  BRA `(.L_x_2611) ;  /* 0xffffffc000847947 */ /* 0x000fec000383ffff */
.L_x_2520:
[----:B---3--:R3:W4:Y:S02]  /*12dc0*/  SYNCS.PHASECHK.TRANS64.TRYWAIT P0, [R4+URZ+0x2a860], R2 ;  /* 0x02a86002040075a7 */ /* 0x008724000800017f */
[----:B----4-:R-:W-:Y:S05]  /*12dd0*/  @!P0 NANOSLEEP.SYNCS 0x989680 ;  /* 0x009896800000895d */ /* 0x010fea0003900000 */
[----:B------:R-:W4:Y:S02]  /*12de0*/  @!P0 SYNCS.PHASECHK.TRANS64 P0, [R4+URZ+0x2a860], R2 ;  /* 0x02a86002040085a7 */ /* 0x000f24000800007f */
[----:B----4-:R-:W-:Y:S05]  /*12df0*/  @!P0 BRA `(.L_x_2520) ;  /* 0xfffffffc00f08947 */ /* 0x010fea000383ffff */
[----:B------:R-:W-:Y:S05]  /*12e00*/  BRA `(.L_x_2612) ;  /* 0xffffffc000e47947 */ /* 0x000fea000383ffff */
.L_x_2521:
[----:B------:R-:W-:Y:S01]  /*12e10*/  BSSY B1, `(.L_x_2613) ;  /* 0x0000008000017945 */ /* 0x000fe20003800000 */
[----:B------:R-:W-:Y:S01]  /*12e20*/  IMAD.MOV.U32 R13, RZ, RZ, R24 ;  /* 0x000000ffff0d7224 */ /* 0x000fe200078e0018 */
[----:B------:R-:W-:Y:S01]  /*12e30*/  MOV R15, 0xffffffff ;  /* 0xffffffff000f7802 */ /* 0x000fe20000000f00 */
[----:B------:R-:W-:Y:S02]  /*12e40*/  IMAD.MOV.U32 R12, RZ, RZ, RZ ;  /* 0x000000ffff0c7224 */ /* 0x000fe400078e00ff */
[----:B------:R-:W-:-:S07]  /*12e50*/  IMAD.MOV.U32 R11, RZ, RZ, 0x181f ;  /* 0x0000181fff0b7424 */ /* 0x000fce00078e00ff */
[----:B--23--:R-:W-:Y:S05]  /*12e60*/  WARPSYNC.COLLECTIVE R15, `(.L_x_2614) ;  /* 0x000000000f087348 */ /* 0x00cfea0003c00000 */
[----:B--2---:R0:W1:Y:S02]  /*12e70*/  SHFL.IDX P6, R14, R13, R12, R11 ;  /* 0x0000000c0d0e7389 */ /* 0x00406400000c000b */
[----:B01-3--:R-:W-:Y:S01]  /*12e80*/  ENDCOLLECTIVE ;  /* 0x000000000000791b */ /* 0x00bfe20003800000 */
.L_x_2614:
[----:B------:R-:W-:Y:S05]  /*12e90*/  BSYNC B1 ;  /* 0x0000000000017941 */ /* 0x000fea0003800000 */
.L_x_2613:
[----:B------:R-:W-:Y:S01]  /*12ea0*/  IMAD.MOV.U32 R13, RZ, RZ, R23 ;  /* 0x000000ffff0d7224 */ /* 0x000fe200078e0017 */
[----:B------:R-:W-:Y:S01]  /*12eb0*/  MOV R11, 0x181f ;  /* 0x0000181f000b7802 */ /* 0x000fe20000000f00 */
[----:B------:R-:W-:Y:S01]  /*12ec0*/  IMAD.MOV.U32 R12, RZ, RZ, RZ ;  /* 0x000000ffff0c7224 */ /* 0x000fe200078e00ff */
[----:B------:R-:W-:Y:S01]  /*12ed0*/  LEA R5, R5, R22, 0x1 ;  /* 0x0000001605057211 */ /* 0x000fe200078e08ff */
[----:B------:R-:W-:Y:S02]  /*12ee0*/  IMAD.MOV.U32 R15, RZ, RZ, -0x1 ;  /* 0xffffffffff0f7424 */ /* 0x000fe400078e00ff */
[----:B------:R-:W-:-:S07]  /*12ef0*/  IMAD.MOV.U32 R3, RZ, RZ, R14 ;  /* 0x000000ffff037224 */ /* 0x000fce00078e000e */
[----:B------:R-:W-:Y:S05]  /*12f00*/  WARPSYNC.COLLECTIVE R15, `(.L_x_2615) ;  /* 0x000000000f087348 */ /* 0x000fea0003c00000 */
[----:B------:R0:W1:Y:S02]  /*12f10*/  SHFL.IDX P6, R14, R13, R12, R11 ;  /* 0x0000000c0d0e7389 */ /* 0x00006400000c000b */
[----:B01----:R-:W-:Y:S01]  /*12f20*/  ENDCOLLECTIVE ;  /* 0x000000000000791b */ /* 0x003fe20003800000 */
.L_x_2615:
[----:B------:R-:W-:Y:S02]  /*12f30*/  IMAD.MOV.U32 R13, RZ, RZ, R24 ;  /* 0x000000ffff0d7224 */ /* 0x000fe400078e0018 */
[----:B------:R-:W-:Y:S02]  /*12f40*/  IMAD.MOV.U32 R12, RZ, RZ, 0x1 ;  /* 0x00000001ff0c7424 */ /* 0x000fe400078e00ff */
[----:B------:R-:W-:-:S07]  /*12f50*/  IMAD.MOV.U32 R2, RZ, RZ, R14 ;  /* 0x000000ffff027224 */ /* 0x000fce00078e000e */
[----:B------:R-:W-:Y:S05]  /*12f60*/  WARPSYNC.COLLECTIVE R15, `(.L_x_2616) ;  /* 0x000000000f087348 */ /* 0x000fea0003c00000 */
[----:B------:R0:W1:Y:S02]  /*12f70*/  SHFL.IDX P6, R14, R13, R12, R11 ;  /* 0x0000000c0d0e7389 */ /* 0x00006400000c000b */
[----:B01----:R-:W-:Y:S01]  /*12f80*/  ENDCOLLECTIVE ;  /* 0x000000000000791b */ /* 0x003fe20003800000 */
.L_x_2616:
[----:B------:R-:W-:-:S05]  /*12f90*/  IADD3 R2, P1, R2, R0, RZ ;  /* 0x0000000002027210 */ /* 0x000fca0007f3e0ff */
[----:B------:R-:W-:Y:S01]  /*12fa0*/  IMAD.X R3, RZ, RZ, R3, P1 ;  /* 0x000000ffff037224 */ /* 0x000fe200008e0603 */
[----:B------:R-:W-:-:S04]  /*12fb0*/  LOP3.LUT P1, RZ, R29, 0x1, RZ, 0xc0, !PT ;  /* 0x000000011dff7812 */ /* 0x000fc8000782c0ff */
[----:B------:R-:W-:Y:S02]  /*12fc0*/  ISETP.LT.OR P2, PT, R6, 0x1, !P1 ;  /* 0x000000010600780c */ /* 0x000fe40004f41670 */
[----:B------:R-:W-:-:S11]  /*12fd0*/  MOV R13, R23 ;  /* 0x00000017000d7202 */ /* 0x000fd60000000f00 */
        /* <DEDUP_REMOVED lines=10> */
.L_x_2617:
[----:B------:R-:W-:Y:S01]  /*13080*/  IMAD.MOV.U32 R13, RZ, RZ, R24 ;  /* 0x000000ffff0d7224 */ /* 0x000fe200078e0018 */
[----:B------:R-:W-:Y:S01]  /*13090*/  MOV R12, 0x2 ;  /* 0x00000002000c7802 */ /* 0x000fe20000000f00 */
[----:B------:R-:W-:-:S07]  /*130a0*/  IMAD.MOV.U32 R2, RZ, RZ, R14 ;  /* 0x000000ffff027224 */ /* 0x000fce00078e000e */
[----:B------:R-:W-:Y:S05]  /*130b0*/  WARPSYNC.COLLECTIVE R15, `(.L_x_2618) ;  /* 0x000000000f087348 */ /* 0x000fea0003c00000 */
[----:B------:R0:W1:Y:S02]  /*130c0*/  SHFL.IDX P6, R14, R13, R12, R11 ;  /* 0x0000000c0d0e7389 */ /* 0x00006400000c000b */
[----:B01----:R-:W-:Y:S01]  /*130d0*/  ENDCOLLECTIVE ;  /* 0x000000000000791b */ /* 0x003fe20003800000 */
.L_x_2618:
        /* <DEDUP_REMOVED lines=14> */
.L_x_2619:
[----:B------:R-:W-:Y:S02]  /*131c0*/  IMAD.MOV.U32 R13, RZ, RZ, R24 ;  /* 0x000000ffff0d7224 */ /* 0x000fe400078e0018 */
[----:B------:R-:W-:Y:S02]  /*131d0*/  IMAD.MOV.U32 R12, RZ, RZ, 0x3 ;  /* 0x00000003ff0c7424 */ /* 0x000fe400078e00ff */
[----:B------:R-:W-:-:S07]  /*131e0*/  IMAD.MOV.U32 R2, RZ, RZ, R14 ;  /* 0x000000ffff027224 */ /* 0x000fce00078e000e */
[----:B------:R-:W-:Y:S05]  /*131f0*/  WARPSYNC.COLLECTIVE R15, `(.L_x_2620) ;  /* 0x000000000f087348 */ /* 0x000fea0003c00000 */
[----:B------:R0:W1:Y:S02]  /*13200*/  SHFL.IDX P6, R14, R13, R12, R11 ;  /* 0x0000000c0d0e7389 */ /* 0x00006400000c000b */
[----:B01----:R-:W-:Y:S01]  /*13210*/  ENDCOLLECTIVE ;  /* 0x000000000000791b */ /* 0x003fe20003800000 */
.L_x_2620:
[----:B------:R-:W-:-:S04]  /*13220*/  IADD3 R2, P2, R2, R0, RZ ;  /* 0x0000000002027210 */ /* 0x000fc80007f5e0ff */
[----:B------:R-:W-:Y:S02]  /*13230*/  IADD3.X R3, RZ, R3, RZ, P2, !PT ;  /* 0x00000003ff037210 */ /* 0x000fe400017fe4ff */
        /* <DEDUP_REMOVED lines=12> */
.L_x_2621:
[----:B------:R-:W-:Y:S01]  /*13300*/  IMAD.MOV.U32 R13, RZ, RZ, R24 ;  /* 0x000000ffff0d7224 */ /* 0x000fe200078e0018 */
[----:B------:R-:W-:Y:S01]  /*13310*/  MOV R12, 0x4 ;  /* 0x00000004000c7802 */ /* 0x000fe20000000f00 */
[----:B------:R-:W-:-:S07]  /*13320*/  IMAD.MOV.U32 R2, RZ, RZ, R14 ;  /* 0x000000ffff027224 */ /* 0x000fce00078e000e */
[----:B------:R-:W-:Y:S05]  /*13330*/  WARPSYNC.COLLECTIVE R15, `(.L_x_2622) ;  /* 0x000000000f087348 */ /* 0x000fea0003c00000 */
[----:B------:R0:W1:Y:S02]  /*13340*/  SHFL.IDX P6, R14, R13, R12, R11 ;  /* 0x0000000c0d0e7389 */ /* 0x00006400000c000b */
[----:B01----:R-:W-:Y:S01]  /*13350*/  ENDCOLLECTIVE ;  /* 0x000000000000791b */ /* 0x003fe20003800000 */
.L_x_2622:
        /* <DEDUP_REMOVED lines=14> */
.L_x_2623:
[----:B------:R-:W-:Y:S02]  /*13440*/  IMAD.MOV.U32 R13, RZ, RZ, R24 ;  /* 0x000000ffff0d7224 */ /* 0x000fe400078e0018 */
[----:B------:R-:W-:Y:S02]  /*13450*/  IMAD.MOV.U32 R12, RZ, RZ, 0x5 ;  /* 0x00000005ff0c7424 */ /* 0x000fe400078e00ff */
[----:B------:R-:W-:-:S07]  /*13460*/  IMAD.MOV.U32 R2, RZ, RZ, R14 ;  /* 0x000000ffff027224 */ /* 0x000fce00078e000e */
[----:B------:R-:W-:Y:S05]  /*13470*/  WARPSYNC.COLLECTIVE R15, `(.L_x_2624) ;  /* 0x000000000f087348 */ /* 0x000fea0003c00000 */
[----:B------:R0:W1:Y:S02]  /*13480*/  SHFL.IDX P6, R14, R13, R12, R11 ;  /* 0x0000000c0d0e7389 */ /* 0x00006400000c000b */
[----:B01----:R-:W-:Y:S01]  /*13490*/  ENDCOLLECTIVE ;  /* 0x000000000000791b */ /* 0x003fe20003800000 */
.L_x_2624:
[----:B------:R-:W-:-:S04]  /*134a0*/  IADD3 R2, P2, R2, R0, RZ ;  /* 0x0000000002027210 */ /* 0x000fc80007f5e0ff */
[----:B------:R-:W-:Y:S02]  /*134b0*/  IADD3.X R3, RZ, R3, RZ, P2, !PT ;  /* 0x00000003ff037210 */ /* 0x000fe400017fe4ff */
[----:B------:R-:W-:Y:S02]  /*134c0*/  ISETP.LT.OR P2, PT, R6, 0x41, !P1 ;  /* 0x000000410600780c */ /* 0x000fe40004f41670 */
[----:B------:R-:W-:-:S11]  /*134d0*/  MOV R13, R23 ;  /* 0x00000017000d7202 */ /* 0x000fd60000000f00 */
        /* <DEDUP_REMOVED lines=9> */
.L_x_2625:
[----:B------:R-:W-:Y:S01]  /*13570*/  @!PT LDS RZ, [RZ] ;  /* 0x00000000fffff984 */ /* 0x000fe20000000800 */
[----:B------:R-:W-:Y:S01]  /*13580*/  @!PT LDS RZ, [RZ] ;  /* 0x00000000fffff984 */ /* 0x000fe20000000800 */
[----:B------:R-:W-:Y:S01]  /*13590*/  @!PT LDS RZ, [RZ] ;  /* 0x00000000fffff984 */ /* 0x000fe20000000800 */
[----:B------:R1:W-:Y:S01]  /*135a0*/  LDGSTS.E.BYPASS.LTC128B.128 [R5+0x5400], desc[UR36][R2.64+0x80], !P2 ;  /* 0x0540008002057fae */ /* 0x0003e2000d101d64 */
[----:B------:R-:W-:Y:S05]  /*135b0*/  BRA `(.L_x_2626) ;  /* 0xffffffbc00d07947 */ /* 0x000fea000383ffff */
.L_x_2529:
[----:B0-----:R0:W1:Y:S02]  /*135c0*/  SYNCS.PHASECHK.TRANS64.TRYWAIT P0, [R0+URZ+0x2a860], R3 ;  /* 0x02a86003000075a7 */ /* 0x001064000800017f */
[----:B-1----:R-:W-:Y:S05]  /*135d0*/  @!P0 NANOSLEEP.SYNCS 0x989680 ;  /* 0x009896800000895d */ /* 0x002fea0003900000 */
[----:B------:R-:W1:Y:S02]  /*135e0*/  @!P0 SYNCS.PHASECHK.TRANS64 P0, [R0+URZ+0x2a860], R3 ;  /* 0x02a86003000085a7 */ /* 0x000e64000800007f */
[----:B-1----:R-:W-:Y:S05]  /*135f0*/  @!P0 BRA `(.L_x_2529) ;  /* 0xfffffffc00f08947 */ /* 0x002fea000383ffff */
[----:B------:R-:W-:Y:S05]  /*13600*/  BRA `(.L_x_2627) ;  /* 0xffffffc000f07947 */ /* 0x000fea000383ffff */
.L_x_2530:
[----:B------:R-:W-:Y:S01]  /*13610*/  BSSY B0, `(.L_x_2628) ;  /* 0x0000008000007945 */ /* 0x000fe20003800000 */
[----:B------:R-:W-:Y:S01]  /*13620*/  IMAD.MOV.U32 R13, RZ, RZ, R24 ;  /* 0x000000ffff0d7224 */ /* 0x000fe200078e0018 */
[----:B------:R-:W-:Y:S01]  /*13630*/  MOV R15, 0xffffffff ;  /* 0xffffffff000f7802 */ /* 0x000fe20000000f00 */
[----:B------:R-:W-:Y:S02]  /*13640*/  IMAD.MOV.U32 R12, RZ, RZ, RZ ;  /* 0x000000ffff0c7224 */ /* 0x000fe400078e00ff */
[----:B------:R-:W-:-:S07]  /*13650*/  IMAD.MOV.U32 R11, RZ, RZ, 0x181f ;  /* 0x0000181fff0b7424 */ /* 0x000fce00078e00ff */
[----:B0-2---:R-:W-:Y:S05]  /*13660*/  WARPSYNC.COLLECTIVE R15, `(.L_x_2629) ;  /* 0x000000000f087348 */ /* 0x005fea0003c00000 */
[----:B--2---:R1:W2:Y:S02]  /*13670*/  SHFL.IDX P6, R14, R13, R12, R11 ;  /* 0x0000000c0d0e7389 */ /* 0x0042a400000c000b */
[----:B012---:R-:W-:Y:S01]  /*13680*/  ENDCOLLECTIVE ;  /* 0x000000000000791b */ /* 0x007fe20003800000 */
.L_x_2629:
[----:B------:R-:W-:Y:S05]  /*13690*/  BSYNC B0 ;  /* 0x0000000000007941 */ /* 0x000fea0003800000 */
.L_x_2628:
        /* <DEDUP_REMOVED lines=12> */
.L_x_2630:
        /* <DEDUP_REMOVED lines=12> */
.L_x_2631:
        /* <DEDUP_REMOVED lines=13> */
.L_x_2632:
[----:B------:R-:W-:Y:S01]  /*138f0*/  IMAD.MOV.U32 R13, RZ, RZ, R24 ;  /* 0x000000ffff0d7224 */ /* 0x000fe200078e0018 */
[----:B------:R-:W-:Y:S02]  /*13900*/  MOV R12, 0x2 ;  /* 0x00000002000c7802 */ /* 0x000fe40000000f00 */
[----:B------:R-:W-:-:S13]  /*13910*/  IADD3 R2, P2, R14, R5, RZ ;  /* 0x000000050e027210 */ /* 0x000fda0007f5e0ff */
[----:B------:R-:W-:Y:S05]  /*13920*/  WARPSYNC.COLLECTIVE R15, `(.L_x_2633) ;  /* 0x000000000f087348 */ /* 0x000fea0003c00000 */
[----:B------:R0:W1:Y:S02]  /*13930*/  SHFL.IDX P6, R14, R13, R12, R11 ;  /* 0x0000000c0d0e7389 */ /* 0x00006400000c000b */
[----:B01----:R-:W-:Y:S01]  /*13940*/  ENDCOLLECTIVE ;  /* 0x000000000000791b */ /* 0x003fe20003800000 */
.L_x_2633:
        /* <DEDUP_REMOVED lines=13> */
.L_x_2634:
[----:B------:R-:W-:Y:S02]  /*13a20*/  IMAD.MOV.U32 R13, RZ, RZ, R24 ;  /* 0x000000ffff0d7224 */ /* 0x000fe400078e0018 */
[----:B------:R-:W-:Y:S02]  /*13a30*/  IMAD.MOV.U32 R12, RZ, RZ, 0x3 ;  /* 0x00000003ff0c7424 */ /* 0x000fe400078e00ff */
[----:B------:R-:W-:-:S07]  /*13a40*/  IMAD.MOV.U32 R10, RZ, RZ, R14 ;  /* 0x000000ffff0a7224 */ /* 0x000fce00078e000e */
[----:B------:R-:W-:Y:S05]  /*13a50*/  WARPSYNC.COLLECTIVE R15, `(.L_x_2635) ;  /* 0x000000000f087348 */ /* 0x000fea0003c00000 */
[----:B------:R0:W1:Y:S02]  /*13a60*/  SHFL.IDX P6, R14, R13, R12, R11 ;  /* 0x0000000c0d0e7389 */ /* 0x00006400000c000b */
[----:B01----:R-:W-:Y:S01]  /*13a70*/  ENDCOLLECTIVE ;  /* 0x000000000000791b */ /* 0x003fe20003800000 */
.L_x_2635:
        /* <DEDUP_REMOVED lines=14> */
.L_x_2636:
[----:B------:R-:W-:Y:S02]  /*13b60*/  IMAD.MOV.U32 R13, RZ, RZ, R24 ;  /* 0x000000ffff0d7224 */ /* 0x000fe400078e0018 */
[----:B------:R-:W-:Y:S01]  /*13b70*/  IMAD.MOV.U32 R12, RZ, RZ, 0x4 ;  /* 0x00000004ff0c7424 */ /* 0x000fe200078e00ff */
[----:B------:R-:W-:-:S13]  /*13b80*/  IADD3 R2, P2, R14, R5, RZ ;  /* 0x000000050e027210 */ /* 0x000fda0007f5e0ff */
[----:B------:R-:W-:Y:S05]  /*13b90*/  WARPSYNC.COLLECTIVE R15, `(.L_x_2637) ;  /* 0x000000000f087348 */ /* 0x000fea0003c00000 */
[----:B------:R0:W1:Y:S02]  /*13ba0*/  SHFL.IDX P6, R14, R13, R12, R11 ;  /* 0x0000000c0d0e7389 */ /* 0x00006400000c000b */
[----:B01----:R-:W-:Y:S01]  /*13bb0*/  ENDCOLLECTIVE ;  /* 0x000000000000791b */ /* 0x003fe20003800000 */
.L_x_2637:
        /* <DEDUP_REMOVED lines=13> */
.L_x_2638:
[----:B------:R-:W-:Y:S01]  /*13c90*/  MOV R13, R24 ;  /* 0x00000018000d7202 */ /* 0x000fe20000000f00 */
[----:B------:R-:W-:Y:S02]  /*13ca0*/  IMAD.MOV.U32 R12, RZ, RZ, 0x5 ;  /* 0x00000005ff0c7424 */ /* 0x000fe400078e00ff */
[----:B------:R-:W-:-:S07]  /*13cb0*/  IMAD.MOV.U32 R10, RZ, RZ, R14 ;  /* 0x000000ffff0a7224 */ /* 0x000fce00078e000e */
[----:B------:R-:W-:Y:S05]  /*13cc0*/  WARPSYNC.COLLECTIVE R15, `(.L_x_2639) ;  /* 0x000000000f087348 */ /* 0x000fea0003c00000 */
[----:B------:R0:W1:Y:S02]  /*13cd0*/  SHFL.IDX P6, R14, R13, R12, R11 ;  /* 0x0000000c0d0e7389 */ /* 0x00006400000c000b */
[----:B01----:R-:W-:Y:S01]  /*13ce0*/  ENDCOLLECTIVE ;  /* 0x000000000000791b */ /* 0x003fe20003800000 */
.L_x_2639:
        /* <DEDUP_REMOVED lines=12> */
.L_x_2640:
[----:B------:R-:W-:Y:S05]  /*13db0*/  BRA `(.L_x_2641) ;  /* 0xffffffbc00ec7947 */ /* 0x000fea000383ffff */
.L_x_2535:
        /* <DEDUP_REMOVED lines=8> */
.L_x_2643:
[----:B------:R-:W-:Y:S05]  /*13e40*/  BSYNC B0 ;  /* 0x0000000000007941 */ /* 0x000fea0003800000 */
.L_x_2642:
        /* <DEDUP_REMOVED lines=9> */
.L_x_2644:
        /* <DEDUP_REMOVED lines=18> */
.L_x_2645:
[----:B------:R-:W-:Y:S01]  /*14000*/  IMAD.MOV.U32 R12, RZ, RZ, 0x2 ;  /* 0x00000002ff0c7424 */ /* 0x000fe200078e00ff */
[----:B------:R-:W-:-:S05]  /*14010*/  SEL R7, R14, RZ, P1 ;  /* 0x000000ff0e077207 */ /* 0x000fca0000800000 */
[----:B------:R-:W-:-:S05]  /*14020*/  IMAD.IADD R6, R4, 0x1, R7 ;  /* 0x0000000104067824 */ /* 0x000fca00078e0207 */
[----:B------:R-:W-:-:S07]  /*14030*/  MOV R13, R6 ;  /* 0x00000006000d7202 */ /* 0x000fce0000000f00 */
[----:B------:R-:W-:Y:S05]  /*14040*/  WARPSYNC.COLLECTIVE R15, `(.L_x_2646) ;  /* 0x000000000f087348 */ /* 0x000fea0003c00000 */
[----:B------:R0:W1:Y:S02]  /*14050*/  SHFL.UP P6, R14, R13, R12, R11 ;  /* 0x0400000c0d0e7389 */ /* 0x00006400000c000b */
[----:B01----:R-:W-:Y:S01]  /*14060*/  ENDCOLLECTIVE ;  /* 0x000000000000791b */ /* 0x003fe20003800000 */
.L_x_2646:
[----:B------:R-:W-:Y:S02]  /*14070*/  MOV R12, 0x4 ;  /* 0x00000004000c7802 */ /* 0x000fe40000000f00 */
[----:B------:R-:W-:-:S05]  /*14080*/  SEL R7, R14, RZ, P2 ;  /* 0x000000ff0e077207 */ /* 0x000fca0001000000 */
[----:B------:R-:W-:-:S04]  /*14090*/  IMAD.IADD R7, R6, 0x1, R7 ;  /* 0x0000000106077824 */ /* 0x000fc800078e0207 */
[----:B------:R-:W-:-:S07]  /*140a0*/  IMAD.MOV.U32 R13, RZ, RZ, R7 ;  /* 0x000000ffff0d7224 */ /* 0x000fce00078e0007 */
[----:B------:R-:W-:Y:S05]  /*140b0*/  WARPSYNC.COLLECTIVE R15, `(.L_x_2647) ;  /* 0x000000000f087348 */ /* 0x000fea0003c00000 */
[----:B------:R0:W1:Y:S02]  /*140c0*/  SHFL.UP P6, R14, R13, R12, R11 ;  /* 0x0400000c0d0e7389 */ /* 0x00006400000c000b */
[----:B01----:R-:W-:Y:S01]  /*140d0*/  ENDCOLLECTIVE ;  /* 0x000000000000791b */ /* 0x003fe20003800000 */
.L_x_2647:
[----:B------:R-:W-:Y:S01]  /*140e0*/  IMAD.MOV.U32 R12, RZ, RZ, 0x8 ;  /* 0x00000008ff0c7424 */ /* 0x000fe200078e00ff */
[----:B------:R-:W-:-:S05]  /*140f0*/  SEL R2, R14, RZ, P3 ;  /* 0x000000ff0e027207 */ /* 0x000fca0001800000 */
[----:B------:R-:W-:-:S04]  /*14100*/  IMAD.IADD R2, R7, 0x1, R2 ;  /* 0x0000000107027824 */ /* 0x000fc800078e0202 */
[----:B------:R-:W-:-:S07]  /*14110*/  IMAD.MOV.U32 R13, RZ, RZ, R2 ;  /* 0x000000ffff0d7224 */ /* 0x000fce00078e0002 */
[----:B------:R-:W-:Y:S05]  /*14120*/  WARPSYNC.COLLECTIVE R15, `(.L_x_2648) ;  /* 0x000000000f087348 */ /* 0x000fea0003c00000 */
[----:B------:R0:W1:Y:S02]  /*14130*/  SHFL.UP P6, R14, R13, R12, R11 ;  /* 0x0400000c0d0e7389 */ /* 0x00006400000c000b */
[----:B01----:R-:W-:Y:S01]  /*14140*/  ENDCOLLECTIVE ;  /* 0x000000000000791b */ /* 0x003fe20003800000 */
.L_x_2648:
[----:B------:R-:W-:Y:S01]  /*14150*/  IMAD.MOV.U32 R12, RZ, RZ, 0x10 ;  /* 0x00000010ff0c7424 */ /* 0x000fe200078e00ff */
[----:B------:R-:W-:-:S04]  /*14160*/  SEL R3, R14, RZ, P4 ;  /* 0x000000ff0e037207 */ /* 0x000fc80002000000 */
[----:B------:R-:W-:-:S05]  /*14170*/  IADD3 R3, R2, R3, RZ ;  /* 0x0000000302037210 */ /* 0x000fca0007ffe0ff */
[----:B------:R-:W-:-:S07]  /*14180*/  IMAD.MOV.U32 R13, RZ, RZ, R3 ;  /* 0x000000ffff0d7224 */ /* 0x000fce00078e0003 */
[----:B------:R-:W-:Y:S05]  /*14190*/  WARPSYNC.COLLECTIVE R15, `(.L_x_2649) ;  /* 0x000000000f087348 */ /* 0x000fea0003c00000 */
[----:B------:R0:W1:Y:S02]  /*141a0*/  SHFL.UP P6, R14, R13, R12, R11 ;  /* 0x0400000c0d0e7389 */ /* 0x00006400000c000b */
[----:B01----:R-:W-:Y:S01]  /*141b0*/  ENDCOLLECTIVE ;  /* 0x000000000000791b */ /* 0x003fe20003800000 */
.L_x_2649:
        /* <DEDUP_REMOVED lines=8> */
.L_x_2650:
[----:B------:R-:W-:Y:S05]  /*14240*/  BRA `(.L_x_2651) ;  /* 0xffffffbc00f87947 */ /* 0x000fea000383ffff */
.L_x_2540:
        /* <DEDUP_REMOVED lines=8> */
.L_x_2653:
[----:B------:R-:W-:Y:S05]  /*142d0*/  BSYNC B0 ;  /* 0x0000000000007941 */ /* 0x000fea0003800000 */
.L_x_2652:
        /* <DEDUP_REMOVED lines=8> */
.L_x_2654:
[----:B------:R-:W-:Y:S01]  /*14360*/  IMAD.MOV.U32 R12, RZ, RZ, 0x4 ;  /* 0x00000004ff0c7424 */ /* 0x000fe200078e00ff */
[----:B------:R-:W-:-:S05]  /*14370*/  SEL R0, R14, RZ, P2 ;  /* 0x000000ff0e007207 */ /* 0x000fca0001000000 */
[----:B------:R-:W-:-:S05]  /*14380*/  IMAD.IADD R0, R13, 0x1, R0 ;  /* 0x000000010d007824 */ /* 0x000fca00078e0200 */
[----:B------:R-:W-:-:S07]  /*14390*/  MOV R13, R0 ;  /* 0x00000000000d7202 */ /* 0x000fce0000000f00 */
[----:B------:R-:W-:Y:S05]  /*143a0*/  WARPSYNC.COLLECTIVE R15, `(.L_x_2655) ;  /* 0x000000000f087348 */ /* 0x000fea0003c00000 */
[----:B------:R0:W1:Y:S02]  /*143b0*/  SHFL.UP P6, R14, R13, R12, R11 ;  /* 0x0400000c0d0e7389 */ /* 0x00006400000c000b */
[----:B01----:R-:W-:Y:S01]  /*143c0*/  ENDCOLLECTIVE ;  /* 0x000000000000791b */ /* 0x003fe20003800000 */
.L_x_2655:
[----:B------:R-:W-:Y:S02]  /*143d0*/  MOV R12, 0x8 ;  /* 0x00000008000c7802 */ /* 0x000fe40000000f00 */
[----:B------:R-:W-:-:S05]  /*143e0*/  SEL R3, R14, RZ, P3 ;  /* 0x000000ff0e037207 */ /* 0x000fca0001800000 */
[----:B------:R-:W-:-:S04]  /*143f0*/  IMAD.IADD R2, R0, 0x1, R3 ;  /* 0x0000000100027824 */ /* 0x000fc800078e0203 */
[----:B------:R-:W-:-:S07]  /*14400*/  IMAD.MOV.U32 R13, RZ, RZ, R2 ;  /* 0x000000ffff0d7224 */ /* 0x000fce00078e0002 */
[----:B------:R-:W-:Y:S05]  /*14410*/  WARPSYNC.COLLECTIVE R15, `(.L_x_2656) ;  /* 0x000000000f087348 */ /* 0x000fea0003c00000 */
[----:B------:R0:W1:Y:S02]  /*14420*/  SHFL.UP P6, R14, R13, R12, R11 ;  /* 0x0400000c0d0e7389 */ /* 0x00006400000c000b */
[----:B01----:R-:W-:Y:S01]  /*14430*/  ENDCOLLECTIVE ;  /* 0x000000000000791b */ /* 0x003fe20003800000 */
.L_x_2656:
[----:B------:R-:W-:Y:S01]  /*14440*/  IMAD.MOV.U32 R12, RZ, RZ, 0x10 ;  /* 0x00000010ff0c7424 */ /* 0x000fe200078e00ff */
[----:B------:R-:W-:-:S05]  /*14450*/  SEL R3, R14, RZ, P4 ;  /* 0x000000ff0e037207 */ /* 0x000fca0002000000 */
[----:B------:R-:W-:-:S04]  /*14460*/  IMAD.IADD R3, R2, 0x1, R3 ;  /* 0x0000000102037824 */ /* 0x000fc800078e0203 */
[----:B------:R-:W-:-:S07]  /*14470*/  IMAD.MOV.U32 R13, RZ, RZ, R3 ;  /* 0x000000ffff0d7224 */ /* 0x000fce00078e0003 */
[----:B------:R-:W-:Y:S05]  /*14480*/  WARPSYNC.COLLECTIVE R15, `(.L_x_2657) ;  /* 0x000000000f087348 */ /* 0x000fea0003c00000 */
[----:B------:R0:W1:Y:S02]  /*14490*/  SHFL.UP P6, R14, R13, R12, R11 ;  /* 0x0400000c0d0e7389 */ /* 0x00006400000c000b */
[----:B01----:R-:W-:Y:S01]  /*144a0*/  ENDCOLLECTIVE ;  /* 0x000000000000791b */ /* 0x003fe20003800000 */
.L_x_2657:
        /* <DEDUP_REMOVED lines=8> */
.L_x_2658:
[----:B------:R-:W-:Y:S05]  /*14530*/  BRA `(.L_x_2659) ;  /* 0xffffffbc00d87947 */ /* 0x000fea000383ffff */
.L_x_2542:
[----:B------:R-:W-:Y:S01]  /*14540*/  BSSY B0, `(.L_x_2660) ;  /* 0x0000006000007945 */ /* 0x000fe20003800000 */
[----:B------:R-:W-:Y:S02]  /*14550*/  PLOP3.LUT P6, PT, P6, PT, PT, 0x8, 0x0 ;  /* 0x000000000000781c */ /* 0x000fe400037ce170 */
[----:B------:R-:W-:-:S11]  /*14560*/  MOV R15, 0xffffffff ;  /* 0xffffffff000f7802 */ /* 0x000fd60000000f00 */
[----:B0-----:R-:W-:Y:S05]  /*14570*/  WARPSYNC.COLLECTIVE R15, `(.L_x_2661) ;  /* 0x000000000f087348 */ /* 0x001fea0003c00000 */
[----:B------:R-:W-:Y:S01]  /*14580*/  VOTE.ANY R14, PT, P6 ;  /* 0x00000000000e7806 */ /* 0x000fe200030e0100 */
[----:B0-----:R-:W-:Y:S06]  /*14590*/  ENDCOLLECTIVE ;  /* 0x000000000000791b */ /* 0x001fec0003800000 */
.L_x_2661:
[----:B------:R-:W-:Y:S05]  /*145a0*/  BSYNC B0 ;  /* 0x0000000000007941 */ /* 0x000fea0003800000 */
.L_x_2660:
        /* <DEDUP_REMOVED lines=9> */
.L_x_2662:
[----:B------:R-:W-:Y:S01]  /*14640*/  IMAD.MOV.U32 R4, RZ, RZ, R14 ;  /* 0x000000ffff047224 */ /* 0x000fe200078e000e */
[----:B------:R-:W-:Y:S06]  /*14650*/  BRA `(.L_x_2663) ;  /* 0xffffffbc00c87947 */ /* 0x000fec000383ffff */
.L_x_2544:
[----:B------:R-:W-:Y:S01]  /*14660*/  BSSY B0, `(.L_x_2664) ;  /* 0x0000007000007945 */ /* 0x000fe20003800000 */
[----:B------:R-:W-:Y:S01]  /*14670*/  IMAD.MOV.U32 R13, RZ, RZ, R6 ;  /* 0x000000ffff0d7224 */ /* 0x000fe200078e0006 */
[----:B------:R-:W-:Y:S01]  /*14680*/  MOV R11, 0x1f ;  /* 0x0000001f000b7802 */ /* 0x000fe20000000f00 */
[----:B------:R-:W-:-:S07]  /*14690*/  IMAD.MOV.U32 R15, RZ, RZ, -0x1 ;  /* 0xffffffffff0f7424 */ /* 0x000fce00078e00ff */
[----:B012---:R-:W-:Y:S05]  /*146a0*/  WARPSYNC.COLLECTIVE R15, `(.L_x_2665) ;  /* 0x000000000f087348 */ /* 0x007fea0003c00000 */
[----:B------:R3:W4:Y:S02]  /*146b0*/  SHFL.IDX P6, R14, R13, R12, R11 ;  /* 0x0000000c0d0e7389 */ /* 0x00072400000c000b */
[----:B01234-:R-:W-:Y:S01]  /*146c0*/  ENDCOLLECTIVE ;  /* 0x000000000000791b */ /* 0x01ffe20003800000 */
.L_x_2665:
[----:B------:R-:W-:Y:S05]  /*146d0*/  BSYNC B0 ;  /* 0x0000000000007941 */ /* 0x000fea0003800000 */
.L_x_2664:
[----:B------:R-:W-:Y:S05]  /*146e0*/  BRA `(.L_x_2543) ;  /* 0xffffffbc00c07947 */ /* 0x000fea000383ffff */
.L_x_2548:
[----:B-1----:R1:W3:Y:S02]  /*146f0*/  SYNCS.PHASECHK.TRANS64.TRYWAIT P0, [R4+URZ+0x2a820], R0 ;  /* 0x02a82000040075a7 */ /* 0x0022e4000800017f */
[----:B---3--:R-:W-:Y:S05]  /*14700*/  @!P0 NANOSLEEP.SYNCS 0x989680 ;  /* 0x009896800000895d */ /* 0x008fea0003900000 */
[----:B------:R-:W3:Y:S02]  /*14710*/  @!P0 SYNCS.PHASECHK.TRANS64 P0, [R4+URZ+0x2a820], R0 ;  /* 0x02a82000040085a7 */ /* 0x000ee4000800007f */
[----:B---3--:R-:W-:Y:S05]  /*14720*/  @!P0 BRA `(.L_x_2548) ;  /* 0xfffffffc00f08947 */ /* 0x008fea000383ffff */
[----:B------:R-:W-:Y:S05]  /*14730*/  BRA `(.L_x_2666) ;  /* 0xffffffc400387947 */ /* 0x000fea000383ffff */
.L_x_2549:
        /* <DEDUP_REMOVED lines=11> */
.L_x_2668:
[----:B------:R-:W-:Y:S05]  /*147f0*/  BSYNC B0 ;  /* 0x0000000000007941 */ /* 0x000fea0003800000 */
.L_x_2667:
[----:B------:R-:W-:Y:S05]  /*14800*/  BRA `(.L_x_2669) ;  /* 0xffffffc400207947 */ /* 0x000fea000383ffff */
.L_x_2552:
[----:B------:R-:W-:Y:S01]  /*14810*/  BSSY B1, `(.L_x_2670) ;  /* 0x0000006000017945 */ /* 0x000fe20003800000 */
[----:B------:R-:W-:-:S07]  /*14820*/  IMAD.MOV.U32 R15, RZ, RZ, -0x1 ;  /* 0xffffffffff0f7424 */ /* 0x000fce00078e00ff */
[----:B012---:R-:W-:Y:S05]  /*14830*/  WARPSYNC.COLLECTIVE R15, `(.L_x_2671) ;  /* 0x000000000f0c7348 */ /* 0x007fea0003c00000 */
[----:B------:R-:W-:Y:S02]  /*14840*/  ELECT P6, UR62, PT ;  /* 0x00000000003e782f */ /* 0x000fe400038c0000 */
[----:B------:R-:W-:Y:S01]  /*14850*/  MOV R14, UR62 ;  /* 0x0000003e000e7c02 */ /* 0x000fe20008000f00 */
[----:B012---:R-:W-:Y:S10]  /*14860*/  ENDCOLLECTIVE ;  /* 0x000000000000791b */ /* 0x007ff40003800000 */
.L_x_2671:
[----:B------:R-:W-:Y:S05]  /*14870*/  BSYNC B1 ;  /* 0x0000000000017941 */ /* 0x000fea0003800000 */
.L_x_2670:
[----:B------:R-:W-:Y:S05]  /*14880*/  BRA `(.L_x_2672) ;  /* 0xffffffc400187947 */ /* 0x000fea000383ffff */
.L_x_2554:
[----:B-1----:R1:W3:Y:S02]  /*14890*/  SYNCS.PHASECHK.TRANS64.TRYWAIT P1, [R5+URZ+0x2a840], R0 ;  /* 0x02a84000050075a7 */ /* 0x0022e4000802017f */
[----:B---3--:R-:W-:Y:S05]  /*148a0*/  @!P1 NANOSLEEP.SYNCS 0x989680 ;  /* 0x009896800000995d */ /* 0x008fea0003900000 */
[----:B------:R-:W3:Y:S02]  /*148b0*/  @!P1 SYNCS.PHASECHK.TRANS64 P1, [R5+URZ+0x2a840], R0 ;  /* 0x02a84000050095a7 */ /* 0x000ee4000802007f */
[----:B---3--:R-:W-:Y:S05]  /*148c0*/  @!P1 BRA `(.L_x_2554) ;  /* 0xfffffffc00f09947 */ /* 0x008fea000383ffff */
[----:B------:R-:W-:Y:S05]  /*148d0*/  BRA `(.L_x_2673) ;  /* 0xffffffc400387947 */ /* 0x000fea000383ffff */
.L_x_2556:
[----:B---3--:R3:W4:Y:S02]  /*148e0*/  SYNCS.PHASECHK.TRANS64.TRYWAIT P1, [R27+URZ+0x2a840], R2 ;  /* 0x02a840021b0075a7 */ /* 0x008724000802017f */
[----:B----4-:R-:W-:Y:S05]  /*148f0*/  @!P1 NANOSLEEP.SYNCS 0x989680 ;  /* 0x009896800000995d */ /* 0x010fea0003900000 */
[----:B------:R-:W4:Y:S02]  /*14900*/  @!P1 SYNCS.PHASECHK.TRANS64 P1, [R27+URZ+0x2a840], R2 ;  /* 0x02a840021b0095a7 */ /* 0x000f24000802007f */
[----:B----4-:R-:W-:Y:S05]  /*14910*/  @!P1 BRA `(.L_x_2556) ;  /* 0xfffffffc00f09947 */ /* 0x010fea000383ffff */
[----:B------:R-:W-:Y:S05]  /*14920*/  BRA `(.L_x_2674) ;  /* 0xffffffc400447947 */ /* 0x000fea000383ffff */
.L_x_2558:
[----:B----4-:R4:W0:Y:S02]  /*14930*/  SYNCS.PHASECHK.TRANS64.TRYWAIT P1, [R5+URZ+0x2a860], R0 ;  /* 0x02a86000050075a7 */ /* 0x010824000802017f */
[----:B0-----:R-:W-:Y:S05]  /*14940*/  @!P1 NANOSLEEP.SYNCS 0x989680 ;  /* 0x009896800000995d */ /* 0x001fea0003900000 */
[----:B------:R-:W0:Y:S02]  /*14950*/  @!P1 SYNCS.PHASECHK.TRANS64 P1, [R5+URZ+0x2a860], R0 ;  /* 0x02a86000050095a7 */ /* 0x000e24000802007f */
[----:B0-----:R-:W-:Y:S05]  /*14960*/  @!P1 BRA `(.L_x_2558) ;  /* 0xfffffffc00f09947 */ /* 0x001fea000383ffff */
[----:B------:R-:W-:Y:S05]  /*14970*/  BRA `(.L_x_2675) ;  /* 0xffffffc400407947 */ /* 0x000fea000383ffff */
.L_x_2676:
        /* <DEDUP_REMOVED lines=16> */
.L_x_3233:


//--------------------- .text._ZN7cutlass13device_kernelIN5flash11enable_sm90INS1_16FlashAttnFwdSm90INS1_25CollectiveMainloopFwdSm90ILi2EN4cute5tupleIJNS5_1CILi1EEES8_S8_EEENS6_IJNS7_ILi128EEENS7_ILi96EEENS7_ILi192EEEEEELi128ENS_6half_tEfNS_4arch4Sm90ELb1ELb0ELb1ELb1ELb1ELb1ELb0ELb1ELb1ELb1ELb0ELb0EEENS1_21CollectiveEpilogueFwdINS6_IJSA_SA_SB_EEES9_SE_SG_Li256ELb1ELb1ELb0ELb0EEENS1_36VarlenDynamicPersistentTileSchedulerILi128ELi96ELi256ELi128ELb0ELb1ELb1ELb1ELb1ELb1EEEEEEEEEvNT_6ParamsE --------------------------
	.section	.text._ZN7cutlass13device_kernelIN5flash11enable_sm90INS1_16FlashAttnFwdSm90INS1_25CollectiveMainloopFwdSm90ILi2EN4cute5tupleIJNS5_1CILi1EEES8_S8_EEENS6_IJNS7_ILi128EEENS7_ILi96EEENS7_ILi192EEEEEELi128ENS_6half_tEfNS_4arch4Sm90ELb1ELb0ELb1ELb1ELb1ELb1ELb0ELb1ELb1ELb1ELb0ELb0EEENS1_21CollectiveEpilogueFwdINS6_IJSA_SA_SB_EEES9_SE_SG_Li256ELb1ELb1ELb0ELb0EEENS1_36VarlenDynamicPersistentTileSchedulerILi128ELi96ELi256ELi128ELb0ELb1ELb1ELb1ELb1ELb1EEEEEEEEEvNT_6ParamsE,"ax",@progbits
	.align	128
.text._ZN7cutlass13device_kernelIN5flash11enable_sm90INS1_16FlashAttnFwdSm90INS1_25CollectiveMainloopFwdSm90ILi2EN4cute5tupleIJNS5_1CILi1EEES8_S8_EEENS6_IJNS7_ILi128EEENS7_ILi96EEENS7_ILi192EEEEEELi128ENS_6half_tEfNS_4arch4Sm90ELb1ELb0ELb1ELb1ELb1ELb1ELb0ELb1ELb1ELb1ELb0ELb0EEENS1_21CollectiveEpilogueFwdINS6_IJSA_SA_SB_EEES9_SE_SG_Li256ELb1ELb1ELb0ELb0EEENS1_36VarlenDynamicPersistentTileSchedulerILi128ELi96ELi256ELi128ELb0ELb1ELb1ELb1ELb1ELb1EEEEEEEEEvNT_6ParamsE:
        .type           _ZN7cutlass13device_kernelIN5flash11enable_sm90INS1_16FlashAttnFwdSm90INS1_25CollectiveMainloopFwdSm90ILi2EN4cute5tupleIJNS5_1CILi1EEES8_S8_EEENS6_IJNS7_ILi128EEENS7_ILi96EEENS7_ILi192EEEEEELi128ENS_6half_tEfNS_4arch4Sm90ELb1ELb0ELb1ELb1ELb1ELb1ELb0ELb1ELb1ELb1ELb0ELb0EEENS1_21CollectiveEpilogueFwdINS6_IJSA_SA_SB_EEES9_SE_SG_Li256ELb1ELb1ELb0ELb0EEENS1_36VarlenDynamicPersistentTileSchedulerILi128ELi96ELi256ELi128ELb0ELb1ELb1ELb1ELb1ELb1EEEEEEEEEvNT_6ParamsE,@function
        .size           _ZN7cutlass13device_kernelIN5flash11enable_sm90INS1_16FlashAttnFwdSm90INS1_25CollectiveMainloopFwdSm90ILi2EN4cute5tupleIJNS5_1CILi1EEES8_S8_EEENS6_IJNS7_ILi128EEENS7_ILi96EEENS7_ILi192EEEEEELi128ENS_6half_tEfNS_4arch4Sm90ELb1ELb0ELb1ELb1ELb1ELb1ELb0ELb1ELb1ELb1ELb0ELb0EEENS1_21CollectiveEpilogueFwdINS6_IJSA_SA_SB_EEES9_SE_SG_Li256ELb1ELb1ELb0ELb0EEENS1_36VarlenDynamicPersistentTileSchedulerILi128ELi96ELi256ELi128ELb0ELb1ELb1ELb1ELb1ELb1EEEEEEEEEvNT_6ParamsE,(.L_x_3234 - _ZN7cutlass13device_kernelIN5flash11enable_sm90INS1_16FlashAttnFwdSm90INS1_25CollectiveMainloopFwdSm90ILi2EN4cute5tupleIJNS5_1CILi1EEES8_S8_EEENS6_IJNS7_ILi128EEENS7_ILi96EEENS7_ILi192EEEEEELi128ENS_6half_tEfNS_4arch4Sm90ELb1ELb0ELb1ELb1ELb1ELb1ELb0ELb1ELb1ELb1ELb0ELb0EEENS1_21CollectiveEpilogueFwdINS6_IJSA_SA_SB_EEES9_SE_SG_Li256ELb1ELb1ELb0ELb0EEENS1_36VarlenDynamicPersistentTileSchedulerILi128ELi96ELi256ELi128ELb0ELb1ELb1ELb1ELb1ELb1EEEEEEEEEvNT_6ParamsE)
        .other          _ZN7cutlass13device_kernelIN5flash11enable_sm90INS1_16FlashAttnFwdSm90INS1_25CollectiveMainloopFwdSm90ILi2EN4cute5tupleIJNS5_1CILi1EEES8_S8_EEENS6_IJNS7_ILi128EEENS7_ILi96EEENS7_ILi192EEEEEELi128ENS_6half_tEfNS_4arch4Sm90ELb1ELb0ELb1ELb1ELb1ELb1ELb0ELb1ELb1ELb1ELb0ELb0EEENS1_21CollectiveEpilogueFwdINS6_IJSA_SA_SB_EEES9_SE_SG_Li256ELb1ELb1ELb0ELb0EEENS1_36VarlenDynamicPersistentTileSchedulerILi128ELi96ELi256ELi128ELb0ELb1ELb1ELb1ELb1ELb1EEEEEEEEEvNT_6ParamsE,@"STO_CUDA_ENTRY STV_DEFAULT"
_ZN7cutlass13device_kernelIN5flash11enable_sm90INS1_16FlashAttnFwdSm90INS1_25CollectiveMainloopFwdSm90ILi2EN4cute5tupleIJNS5_1CILi1EEES8_S8_EEENS6_IJNS7_ILi128EEENS7_ILi96EEENS7_ILi192EEEEEELi128ENS_6half_tEfNS_4arch4Sm90ELb1ELb0ELb1ELb1ELb1ELb1ELb0ELb1ELb1ELb1ELb0ELb0EEENS1_21CollectiveEpilogueFwdINS6_IJSA_SA_SB_EEES9_SE_SG_Li256ELb1ELb1ELb0ELb0EEENS1_36VarlenDynamicPersistentTileSchedulerILi128ELi96ELi256ELi128ELb0ELb1ELb1ELb1ELb1ELb1EEEEEEEEEvNT_6ParamsE:
        /* <DEDUP_REMOVED lines=18> */
.L_x_2678:
[----:B------:R-:W-:Y:S05]  /*0120*/  BSYNC B0 ;  /* 0x0000000000007941 */ /* 0x000fea0003800000 */
.L_x_2677:
        /* <DEDUP_REMOVED lines=41> */
.L_x_2679:
        /* <DEDUP_REMOVED lines=22> */
.L_x_2680:
        /* <DEDUP_REMOVED lines=18> */
.L_x_2681:
        /* <DEDUP_REMOVED lines=22> */
.L_x_2682:
        /* <DEDUP_REMOVED lines=22> */
.L_x_2683:
        /* <DEDUP_REMOVED lines=10> */
.L_x_2686:
        /* <DEDUP_REMOVED lines=18> */
[----:B------:R-:W-:Y:S01]  /*0ac0*/  IMAD.MOV.U32 R196, RZ, RZ, RZ ;  /* 0x000000ffffc47224 */ /* 0x000fe200078e00ff */
[----:B------:R-:W-:Y:S01]  /*0ad0*/  MOV R18, RZ ;  /* 0x000000ff00127202 */ /* 0x000fe20000000f00 */
[----:B------:R-:W-:Y:S01]  /*0ae0*/  IMAD.MOV.U32 R170, RZ, RZ, RZ ;  /* 0x000000ffffaa7224 */ /* 0x000fe200078e00ff */
[----:B------:R-:W-:Y:S01]  /*0af0*/  MOV R167, RZ ;  /* 0x000000ff00a77202 */ /* 0x000fe20000000f00 */
[----:B------:R-:W-:-:S08]  /*0b00*/  IMAD.MOV.U32 R162, RZ, RZ, RZ ;  /* 0x000000ffffa27224 */ /* 0x000fd000078e00ff */
[----:B------:R-:W-:Y:S01]  /*0b10*/  UIADD3 UR4, UR4, 0xc400, URZ ;  /* 0x0000c40004047890 */ /* 0x000fe2000fffe03f */
[----:B--2---:R-:W-:Y:S02]  /*0b20*/  R2UR UR5, R3 ;  /* 0x00000000030572ca */ /* 0x004fe400000e0000 */
[----:B------:R-:W-:-:S04]  /*0b30*/  SHF.R.S32.HI R3, RZ, 0x1f, R0 ;  /* 0x0000001fff037819 */ /* 0x000fc80000011400 */
[CC--:B------:R-:W-:Y:S02]  /*0b40*/  LEA.HI R5, R3.reuse, R0.reuse, RZ, 0x7 ;  /* 0x0000000003057211 */ /* 0x0c0fe400078f38ff */
[-C--:B------:R-:W-:Y:S02]  /*0b50*/  LEA.HI R4, R3, R0.reuse, RZ, 0x4 ;  /* 0x0000000003047211 */ /* 0x080fe400078f20ff */
[----:B------:R-:W-:Y:S02]  /*0b60*/  LOP3.LUT R7, R5, 0xffffff80, RZ, 0xc0, !PT ;  /* 0xffffff8005077812 */ /* 0x000fe400078ec0ff */
[----:B------:R-:W-:Y:S01]  /*0b70*/  LEA.HI R198, R3, R0, RZ, 0x3 ;  /* 0x0000000003c67211 */ /* 0x000fe200078f18ff */
[----:B------:R-:W-:Y:S01]  /*0b80*/  ULOP3.LUT UR5, UR5, 0x1, URZ, 0xfc, !UPT ;  /* 0x0000000105057892 */ /* 0x000fe2000f8efc3f */
[----:B------:R-:W-:Y:S01]  /*0b90*/  SHF.R.S32.HI R222, RZ, 0x7, R5 ;  /* 0x00000007ffde7819 */ /* 0x000fe20000011405 */
[----:B------:R-:W-:Y:S01]  /*0ba0*/  IMAD.IADD R214, R0, 0x1, -R7 ;  /* 0x0000000100d67824 */ /* 0x000fe200078e0a07 */
[----:B------:R-:W-:-:S02]  /*0bb0*/  SHF.R.S32.HI R7, RZ, 0x4, R4 ;  /* 0x00000004ff077819 */ /* 0x000fc40000011404 */
[----:B------:R-:W-:Y:S02]  /*0bc0*/  LOP3.LUT R191, R198, 0xfffffff8, RZ, 0xc0, !PT ;  /* 0xfffffff8c6bf7812 */ /* 0x000fe400078ec0ff */
[----:B------:R-:W-:Y:S02]  /*0bd0*/  SHF.R.S32.HI R9, RZ, 0x1f, R214 ;  /* 0x0000001fff097819 */ /* 0x000fe400000114d6 */
        /* <DEDUP_REMOVED lines=9> */
[----:B------:R-:W-:Y:S01]  /*0c70*/  IADD3 R191, R0, -R191, RZ ;  /* 0x800000bf00bf7210 */ /* 0x000fe20007ffe0ff */
[----:B------:R-:W-:Y:S01]  /*0c80*/  IMAD.IADD R7, R7, 0x1, -R6 ;  /* 0x0000000107077824 */ /* 0x000fe200078e0a06 */
[----:B------:R-:W-:-:S02]  /*0c90*/  IADD3 R10, R10, -R11, RZ ;  /* 0x8000000b0a0a7210 */ /* 0x000fc40007ffe0ff */
[----:B------:R-:W-:Y:S01]  /*0ca0*/  LEA.HI R6, R3, R0, RZ, 0x5 ;  /* 0x0000000003067211 */ /* 0x000fe200078f28ff */
[----:B------:R-:W-:Y:S01]  /*0cb0*/  IMAD.SHL.U32 R187, R191, 0x8, RZ ;  /* 0x00000008bfbb7824 */ /* 0x000fe200078e00ff */
[----:B------:R-:W-:Y:S01]  /*0cc0*/  LEA.HI R5, R5, R222, RZ, 0x1 ;  /* 0x000000de05057211 */ /* 0x000fe200078f08ff */
[----:B------:R-:W-:Y:S01]  /*0cd0*/  IMAD R10, R9, 0x10, R10 ;  /* 0x00000010090a7824 */ /* 0x000fe200078e020a */
[----:B------:R-:W-:Y:S02]  /*0ce0*/  LEA.HI R9, R3, R0, RZ, 0x2 ;  /* 0x0000000003097211 */ /* 0x000fe400078f10ff */
[----:B------:R-:W-:Y:S02]  /*0cf0*/  LOP3.LUT R3, R4, 0x3fffff0, RZ, 0xc0, !PT ;  /* 0x03fffff004037812 */ /* 0x000fe400078ec0ff */
[----:B------:R-:W-:Y:S02]  /*0d00*/  LOP3.LUT R197, R9, 0xfffffffc, RZ, 0xc0, !PT ;  /* 0xfffffffc09c57812 */ /* 0x000fe400078ec0ff */
[----:B------:R-:W-:-:S02]  /*0d10*/  SHF.R.S32.HI R169, RZ, 0x2, R9 ;  /* 0x00000002ffa97819 */ /* 0x000fc40000011409 */
[----:B------:R-:W-:Y:S01]  /*0d20*/  SHF.R.S32.HI R4, RZ, 0x1f, R9 ;  /* 0x0000001fff047819 */ /* 0x000fe20000011409 */
[C---:B------:R-:W-:Y:S01]  /*0d30*/  IMAD.IADD R197, R0.reuse, 0x1, -R197 ;  /* 0x0000000100c57824 */ /* 0x040fe200078e0ac5 */
[----:B------:R-:W-:Y:S01]  /*0d40*/  IADD3 R3, R0, -R3, RZ ;  /* 0x8000000300037210 */ /* 0x000fe20007ffe0ff */
[----:B------:R-:W-:Y:S01]  /*0d50*/  VIADD R221, R169, 0x40 ;  /* 0x00000040a9dd7836 */ /* 0x000fe20000000000 */
[----:B------:R-:W-:Y:S01]  /*0d60*/  LEA.HI R4, R4, R169, RZ, 0x3 ;  /* 0x000000a904047211 */ /* 0x000fe200078f18ff */
[C---:B------:R-:W-:Y:S01]  /*0d70*/  IMAD.SHL.U32 R16, R197.reuse, 0x8, RZ ;  /* 0x00000008c5107824 */ /* 0x040fe200078e00ff */
[----:B------:R-:W-:Y:S01]  /*0d80*/  SHF.L.U32 R160, R197, 0x2, RZ ;  /* 0x00000002c5a07819 */ /* 0x000fe200000006ff */
[----:B------:R-:W-:Y:S01]  /*0d90*/  IMAD.SHL.U32 R176, R221, 0x40, RZ ;  /* 0x00000040ddb07824 */ /* 0x000fe200078e00ff */
[----:B------:R-:W-:Y:S01]  /*0da0*/  SHF.R.S32.HI R0, RZ, 0x1f, R221 ;  /* 0x0000001fff007819 */ /* 0x000fe200000114dd */
[----:B------:R-:W-:Y:S01]  /*0db0*/  VIADD R19, R16, 0x60 ;  /* 0x0000006010137836 */ /* 0x000fe20000000000 */
[----:B------:R-:W-:Y:S01]  /*0dc0*/  LOP3.LUT R4, R4, 0xfffffff8, RZ, 0xc0, !PT ;  /* 0xfffffff804047812 */ /* 0x000fe200078ec0ff */
[C---:B------:R-:W-:Y:S01]  /*0dd0*/  VIADD R171, R160.reuse, 0x40 ;  /* 0x00000040a0ab7836 */ /* 0x040fe20000000000 */
[----:B------:R-:W-:Y:S01]  /*0de0*/  IADD3 R172, R160, 0x20, RZ ;  /* 0x00000020a0ac7810 */ /* 0x000fe20007ffe0ff */
[----:B------:R-:W-:Y:S01]  /*0df0*/  VIADD R23, R16, 0xa0 ;  /* 0x000000a010177836 */ /* 0x000fe20000000000 */
[----:B------:R-:W-:Y:S01]  /*0e00*/  LOP3.LUT R5, R5, 0x3fffffe, RZ, 0xc0, !PT ;  /* 0x03fffffe05057812 */ /* 0x000fe200078ec0ff */
[----:B------:R-:W-:Y:S01]  /*0e10*/  IMAD.IADD R164, R160, 0x1, R171 ;  /* 0x00000001a0a47824 */ /* 0x000fe200078e02ab */
[----:B------:R-:W-:Y:S01]  /*0e20*/  LEA.HI R0, R0, R221, RZ, 0x3 ;  /* 0x000000dd00007211 */ /* 0x000fe200078f18ff */
[----:B------:R-:W-:Y:S01]  /*0e30*/  IMAD.IADD R205, R169, 0x1, -R4 ;  /* 0x00000001a9cd7824 */ /* 0x000fe200078e0a04 */
[----:B------:R-:W-:Y:S01]  /*0e40*/  SHF.R.S32.HI R6, RZ, 0x5, R6 ;  /* 0x00000005ff067819 */ /* 0x000fe20000011406 */
[----:B------:R-:W-:Y:S01]  /*0e50*/  IMAD.IADD R5, R222, 0x1, -R5 ;  /* 0x00000001de057824 */ /* 0x000fe200078e0a05 */
[----:B------:R-:W-:Y:S01]  /*0e60*/  IADD3 R163, R160, R172, RZ ;  /* 0x000000aca0a37210 */ /* 0x000fe20007ffe0ff */
[----:B------:R-:W-:Y:S01]  /*0e70*/  IMAD.SHL.U32 R183, R0, 0x40, RZ ;  /* 0x0000004000b77824 */ /* 0x000fe200078e00ff */
[----:B------:R-:W-:Y:S01]  /*0e80*/  LOP3.LUT R176, R176, 0x1c0, RZ, 0xc0, !PT ;  /* 0x000001c0b0b07812 */ /* 0x000fe200078ec0ff */
[----:B------:R-:W-:Y:S01]  /*0e90*/  IMAD R12, R6, 0x10, R3 ;  /* 0x00000010060c7824 */ /* 0x000fe200078e0203 */
[----:B------:R-:W-:Y:S01]  /*0ea0*/  SHF.R.S32.HI R0, RZ, 0x1f, R163 ;  /* 0x0000001fff007819 */ /* 0x000fe200000114a3 */
[----:B------:R-:W-:Y:S01]  /*0eb0*/  IMAD.SHL.U32 R180, R205, 0x40, RZ ;  /* 0x00000040cdb47824 */ /* 0x000fe200078e00ff */
[----:B------:R-:W-:Y:S01]  /*0ec0*/  SHF.R.S32.HI R3, RZ, 0x1f, R164 ;  /* 0x0000001fff037819 */ /* 0x000fe200000114a4 */
[----:B------:R-:W-:Y:S01]  /*0ed0*/  IMAD R12, R12, 0x8, R7 ;  /* 0x000000080c0c7824 */ /* 0x000fe200078e0207 */
[----:B------:R-:W-:Y:S01]  /*0ee0*/  LEA R224, R5, R10, 0x6 ;  /* 0x0000000a05e07211 */ /* 0x000fe200078e30ff */
[----:B------:R-:W-:Y:S01]  /*0ef0*/  IMAD.SHL.U32 R182, R6, 0x200, RZ ;  /* 0x0000020006b67824 */ /* 0x000fe200078e00ff */
[-C--:B------:R-:W-:Y:S01]  /*0f00*/  LEA.HI R165, R0, R163.reuse, RZ, 0x3 ;  /* 0x000000a300a57211 */ /* 0x080fe200078f18ff */
[----:B------:R-:W-:Y:S01]  /*0f10*/  VIADD R174, R160, 0x10 ;  /* 0x00000010a0ae7836 */ /* 0x000fe20000000000 */
[----:B------:R-:W-:Y:S01]  /*0f20*/  LEA.HI R0, R0, R163, RZ, 0x6 ;  /* 0x000000a300007211 */ /* 0x000fe200078f30ff */
[C---:B------:R-:W-:Y:S01]  /*0f30*/  VIADD R173, R160.reuse, 0x30 ;  /* 0x00000030a0ad7836 */ /* 0x040fe20000000000 */
[CC--:B------:R-:W-:Y:S01]  /*0f40*/  LEA.HI R5, R3.reuse, R164.reuse, RZ, 0x6 ;  /* 0x000000a403057211 */ /* 0x0c0fe200078f30ff */
[----:B------:R-:W-:Y:S01]  /*0f50*/  VIADD R175, R160, 0x50 ;  /* 0x00000050a0af7836 */ /* 0x000fe20000000000 */
[----:B------:R-:W-:Y:S01]  /*0f60*/  LOP3.LUT R180, R180, 0x1c0, RZ, 0xc0, !PT ;  /* 0x000001c0b4b47812 */ /* 0x000fe200078ec0ff */
[----:B------:R-:W-:Y:S01]  /*0f70*/  IMAD.SHL.U32 R225, R12, 0x8, RZ ;  /* 0x000000080ce17824 */ /* 0x000fe200078e00ff */
[----:B------:R-:W-:Y:S01]  /*0f80*/  LEA.HI R3, R3, R164, RZ, 0x3 ;  /* 0x000000a403037211 */ /* 0x000fe200078f18ff */
[----:B------:R-:W-:Y:S01]  /*0f90*/  IMAD.SHL.U32 R7, R5, 0x80, RZ ;  /* 0x0000008005077824 */ /* 0x000fe200078e00ff */
[----:B------:R-:W-:-:S02]  /*0fa0*/  SHF.L.U32 R4, R0, 0x7, RZ ;  /* 0x0000000700047819 */ /* 0x000fc400000006ff */
[----:B------:R-:W-:Y:S02]  /*0fb0*/  SHF.R.U32.HI R181, RZ, 0x3, R180 ;  /* 0x00000003ffb57819 */ /* 0x000fe400000116b4 */
[----:B------:R-:W-:Y:S02]  /*0fc0*/  LOP3.LUT R0, R180, 0x38, R165, 0xf8, !PT ;  /* 0x00000038b4007812 */ /* 0x000fe400078ef8a5 */
[----:B------:R-:W-:Y:S02]  /*0fd0*/  SHF.R.U32.HI R220, RZ, 0x3, R176 ;  /* 0x00000003ffdc7819 */ /* 0x000fe400000116b0 */
[C---:B------:R-:W-:Y:S02]  /*0fe0*/  LOP3.LUT R11, R176.reuse, 0x38, R3, 0xf8, !PT ;  /* 0x00000038b00b7812 */ /* 0x040fe400078ef803 */
[----:B------:R-:W-:Y:S02]  /*0ff0*/  LOP3.LUT R9, R176, 0x38, R165, 0xf8, !PT ;  /* 0x00000038b0097812 */ /* 0x000fe400078ef8a5 */
[----:B------:R-:W-:-:S02]  /*1000*/  LOP3.LUT R5, R0, R181, RZ, 0x3c, !PT ;  /* 0x000000b500057212 */ /* 0x000fc400078e3cff */
[----:B------:R-:W-:Y:S02]  /*1010*/  LOP3.LUT R183, R183, 0xfffffe00, RZ, 0xc0, !PT ;  /* 0xfffffe00b7b77812 */ /* 0x000fe400078ec0ff */
[----:B------:R-:W-:Y:S02]  /*1020*/  LOP3.LUT R7, R7, 0xffffe000, RZ, 0xc0, !PT ;  /* 0xffffe00007077812 */ /* 0x000fe400078ec0ff */
[-C--:B------:R-:W-:Y:S02]  /*1030*/  LOP3.LUT R0, R11, R220.reuse, RZ, 0x3c, !PT ;  /* 0x000000dc0b007212 */ /* 0x080fe400078e3cff */
[----:B------:R-:W-:Y:S02]  /*1040*/  LOP3.LUT R4, R4, 0xffffe000, RZ, 0xc0, !PT ;  /* 0xffffe00004047812 */ /* 0x000fe400078ec0ff */
[----:B------:R-:W-:Y:S02]  /*1050*/  LOP3.LUT R9, R9, R220, RZ, 0x3c, !PT ;  /* 0x000000dc09097212 */ /* 0x000fe400078e3cff */
[----:B------:R-:W-:Y:S01]  /*1060*/  IADD3 R215, R0, R7, R183 ;  /* 0x0000000700d77210 */ /* 0x000fe20007ffe0b7 */
[----:B------:R-:W-:Y:S01]  /*1070*/  IMAD.U32 R0, RZ, RZ, UR5 ;  /* 0x00000005ff007e24 */ /* 0x000fe2000f8e00ff */
[----:B------:R-:W-:-:S02]  /*1080*/  IADD3 R219, R5, R4, R182 ;  /* 0x0000000405db7210 */ /* 0x000fc40007ffe0b6 */
[----:B------:R-:W-:Y:S02]  /*1090*/  IADD3 R9, R9, R4, R183 ;  /* 0x0000000409097210 */ /* 0x000fe40007ffe0b7 */
[----:B------:R-:W-:Y:S01]  /*10a0*/  MOV R4, UR4 ;  /* 0x0000000400047c02 */ /* 0x000fe20008000f00 */
[----:B------:R0:W-:Y:S01]  /*10b0*/  STL [R1+0x30], R0 ;  /* 0x0000300001007387 */ /* 0x0001e20000100800 */
[----:B------:R-:W-:Y:S02]  /*10c0*/  LOP3.LUT R6, R180, 0x38, R3, 0xf8, !PT ;  /* 0x00000038b4067812 */ /* 0x000fe400078ef803 */
[----:B------:R-:W-:Y:S01]  /*10d0*/  LOP3.LUT R5, R8, 0x7ffffffc, RZ, 0xc0, !PT ;  /* 0x7ffffffc08057812 */ /* 0x000fe200078ec0ff */
[----:B------:R1:W-:Y:S01]  /*10e0*/  STL [R1+0x34], R4 ;  /* 0x0000340401007387 */ /* 0x0003e20000100800 */
[----:B------:R-:W-:Y:S02]  /*10f0*/  LOP3.LUT R6, R6, R181, RZ, 0x3c, !PT ;  /* 0x000000b506067212 */ /* 0x000fe400078e3cff */
[----:B------:R-:W-:Y:S01]  /*1100*/  IADD3 R22, R16, 0x80, RZ ;  /* 0x0000008010167810 */ /* 0x000fe20007ffe0ff */
[----:B------:R-:W-:Y:S01]  /*1110*/  IMAD.IADD R188, R214, 0x1, -R5 ;  /* 0x00000001d6bc7824 */ /* 0x000fe200078e0a05 */
[----:B------:R-:W-:-:S02]  /*1120*/  IADD3 R6, R6, R7, R182 ;  /* 0x0000000706067210 */ /* 0x000fc40007ffe0b6 */
[----:B0-----:R-:W-:Y:S02]  /*1130*/  LEA.HI R0, R197, R197, RZ, 0x1 ;  /* 0x000000c5c5007211 */ /* 0x001fe400078f08ff */
[----:B------:R-:W-:Y:S02]  /*1140*/  IADD3 R190, R187, 0x40, RZ ;  /* 0x00000040bbbe7810 */ /* 0x000fe40007ffe0ff */
[----:B------:R-:W-:Y:S02]  /*1150*/  LOP3.LUT R0, R0, 0x1ffffffe, RZ, 0xc0, !PT ;  /* 0x1ffffffe00007812 */ /* 0x000fe400078ec0ff */
[----:B------:R-:W-:Y:S02]  /*1160*/  SHF.R.S32.HI R198, RZ, 0x3, R198 ;  /* 0x00000003ffc67819 */ /* 0x000fe400000114c6 */
[----:B------:R-:W-:Y:S02]  /*1170*/  IADD3 R189, R197, -R0, RZ ;  /* 0x80000000c5bd7210 */ /* 0x000fe40007ffe0ff */
[----:B------:R-:W-:-:S02]  /*1180*/  LOP3.LUT R0, R176, 0x38, R16, 0xf8, !PT ;  /* 0x00000038b0007812 */ /* 0x000fc400078ef810 */
[----:B------:R-:W-:Y:S02]  /*1190*/  SHF.R.S32.HI R17, RZ, 0x1f, R16 ;  /* 0x0000001fff117819 */ /* 0x000fe40000011410 */
[----:B------:R-:W-:Y:S02]  /*11a0*/  LOP3.LUT R0, R183, R0, R220, 0xf6, !PT ;  /* 0x00000000b7007212 */ /* 0x000fe400078ef6dc */
[----:B------:R-:W-:Y:S02]  /*11b0*/  SHF.R.S32.HI R227, RZ, 0x1f, R187 ;  /* 0x0000001fffe37819 */ /* 0x000fe400000114bb */
[----:B------:R-:W-:Y:S02]  /*11c0*/  SHF.R.S32.HI R168, RZ, 0x1f, R19 ;  /* 0x0000001fffa87819 */ /* 0x000fe40000011413 */
[----:B------:R-:W-:Y:S02]  /*11d0*/  SHF.R.S32.HI R179, RZ, 0x1f, R22 ;  /* 0x0000001fffb37819 */ /* 0x000fe40000011416 */
        /* <DEDUP_REMOVED lines=9> */
[----:B------:R-:W-:Y:S02]  /*1270*/  LEA R218, R0, UR4, 0x1 ;  /* 0x0000000400da7c11 */ /* 0x000fe4000f8e08ff */
[----:B------:R-:W-:Y:S02]  /*1280*/  LEA R219, R219, UR4, 0x1 ;  /* 0x00000004dbdb7c11 */ /* 0x000fe4000f8e08ff */
[----:B------:R-:W-:Y:S02]  /*1290*/  LEA R216, R9, UR4, 0x1 ;  /* 0x0000000409d87c11 */ /* 0x000fe4000f8e08ff */
[----:B------:R-:W-:-:S02]  /*12a0*/  LEA R217, R6, UR4, 0x1 ;  /* 0x0000000406d97c11 */ /* 0x000fc4000f8e08ff */
[----:B------:R-:W-:Y:S02]  /*12b0*/  LEA R215, R215, UR4, 0x1 ;  /* 0x00000004d7d77c11 */ /* 0x000fe4000f8e08ff */
[----:B-1----:R-:W-:-:S07]  /*12c0*/  LEA R189, R189, R224, 0x3 ;  /* 0x000000e0bdbd7211 */ /* 0x002fce00078e18ff */
.L_x_2923:
[----:B0--34-:R-:W0:Y:S01]  /*12d0*/  LDC.64 R4, c[0x0][0xc88] ;  /* 0x00032200ff047b82 */ /* 0x019e220000000a00 */
        /* <DEDUP_REMOVED lines=40> */
[----:B0-----:R-:W-:Y:S06]  /*1560*/  @P1 BRA `(.L_x_2688) ;  /* 0x0000000000241947 */ /* 0x001fec0003800000 */
        /* <DEDUP_REMOVED lines=9> */
.L_x_2688:
[----:B------:R-:W-:Y:S01]  /*1600*/  IMAD.U32 R24, RZ, RZ, UR5 ;  /* 0x00000005ff187e24 */ /* 0x000fe2000f8e00ff */
[----:B------:R-:W-:Y:S01]  /*1610*/  MOV R27, UR4 ;  /* 0x00000004001b7c02 */ /* 0x000fe20008000f00 */
[----:B------:R-:W-:Y:S06]  /*1620*/  @!P2 BRA `(.L_x_2689) ;  /* 0x000000000010a947 */ /* 0x000fec0003800000 */
[----:B------:R-:W-:-:S04]  /*1630*/  IADD3 R4, P0, R193, UR8, RZ ;  /* 0x00000008c1047c10 */ /* 0x000fc8000ff1e0ff */
[----:B------:R-:W-:-:S05]  /*1640*/  IADD3.X R5, R194, UR9, RZ, P0, !PT ;  /* 0x00000009c2057c10 */ /* 0x000fca00087fe4ff */
[----:B------:R0:W5:Y:S01]  /*1650*/  LDG.E R27, desc[UR60][R4.64] ;  /* 0x0000003c041b7981 */ /* 0x000162000c1e1900 */
[----:B------:R-:W-:Y:S05]  /*1660*/  BRA `(.L_x_2690) ;  /* 0x0000000000107947 */ /* 0x000fea0003800000 */
.L_x_2689:
[----:B------:R-:W-:Y:S05]  /*1670*/  @!P0 BRA `(.L_x_2690) ;  /* 0x00000000000c8947 */ /* 0x000fea0003800000 */
[----:B------:R-:W2:Y:S04]  /*1680*/  LDG.E R4, desc[UR60][R8.64] ;  /* 0x0000003c08047981 */ /* 0x000ea8000c1e1900 */
[----:B------:R-:W2:Y:S02]  /*1690*/  LDG.E R27, desc[UR60][R8.64+0x4] ;  /* 0x0000043c081b7981 */ /* 0x000ea4000c1e1900 */
[----:B--2---:R-:W-:-:S07]  /*16a0*/  IMAD.IADD R27, R27, 0x1, -R4 ;  /* 0x000000011b1b7824 */ /* 0x004fce00078e0a04 */
.L_x_2690:
[----:B------:R-:W-:Y:S01]  /*16b0*/  ULDC.64 UR4, c[0x0][0xa10] ;  /* 0x0002840000047ab9 */ /* 0x000fe20000000a00 */
[----:B------:R-:W1:Y:S01]  /*16c0*/  LDC R9, c[0x0][0x448] ;  /* 0x00011200ff097b82 */ /* 0x000e620000000800 */
[----:B------:R-:W-:-:S04]  /*16d0*/  ISETP.NE.U32.AND P0, PT, RZ, UR4, PT ;  /* 0x00000004ff007c0c */ /* 0x000fc8000bf05070 */
[----:B------:R-:W-:Y:S01]  /*16e0*/  ISETP.NE.AND.EX P0, PT, RZ, UR5, PT, P0 ;  /* 0x00000005ff007c0c */ /* 0x000fe2000bf05300 */
[----:B------:R-:W-:-:S12]  /*16f0*/  ULDC.64 UR4, c[0x0][0xa30] ;  /* 0x00028c0000047ab9 */ /* 0x000fd80000000a00 */
[----:B0-----:R-:W0:Y:S02]  /*1700*/  @P0 LDC.64 R4, c[0x0][0xa10] ;  /* 0x00028400ff040b82 */ /* 0x001e240000000a00 */
[----:B0-----:R-:W-:-:S05]  /*1710*/  @P0 IMAD.WIDE R4, R25, 0x4, R4 ;  /* 0x0000000419040825 */ /* 0x001fca00078e0204 */
[----:B------:R-:W2:Y:S04]  /*1720*/  @P0 LDG.E R3, desc[UR60][R4.64] ;  /* 0x0000003c04030981 */ /* 0x000ea8000c1e1900 */
[----:B------:R0:W2:Y:S01]  /*1730*/  @P0 LDG.E R8, desc[UR60][R4.64+0x4] ;  /* 0x0000043c04080981 */ /* 0x0000a2000c1e1900 */
[----:B------:R-:W-:Y:S01]  /*1740*/  ISETP.NE.U32.AND P1, PT, RZ, UR4, PT ;  /* 0x00000004ff007c0c */ /* 0x000fe2000bf25070 */
[----:B-----5:R-:W-:-:S03]  /*1750*/  IMAD.MOV.U32 R142, RZ, RZ, R27 ;  /* 0x000000ffff8e7224 */ /* 0x020fc600078e001b */
[----:B------:R-:W-:-:S13]  /*1760*/  ISETP.NE.AND.EX P1, PT, RZ, UR5, PT, P1 ;  /* 0x00000005ff007c0c */ /* 0x000fda000bf25310 */
[----:B------:R-:W-:-:S04]  /*1770*/  @P1 IADD3 R6, P2, R193, UR4, RZ ;  /* 0x00000004c1061c10 */ /* 0x000fc8000ff5e0ff */
[----:B------:R-:W-:-:S05]  /*1780*/  @P1 IADD3.X R7, R194, UR5, RZ, P2, !PT ;  /* 0x00000005c2071c10 */ /* 0x000fca00097fe4ff */
[----:B------:R3:W5:Y:S01]  /*1790*/  @P1 LDG.E R142, desc[UR60][R6.64] ;  /* 0x0000003c068e1981 */ /* 0x000762000c1e1900 */
[----:B-1----:R-:W-:Y:S02]  /*17a0*/  ISETP.NE.AND P1, PT, R9, 0x1, PT ;  /* 0x000000010900780c */ /* 0x002fe40003f25270 */
[----:B------:R-:W-:-:S05]  /*17b0*/  SHF.L.U32 R184, R29, 0x7, RZ ;  /* 0x000000071db87819 */ /* 0x000fca00000006ff */
[----:B0-----:R-:W-:-:S06]  /*17c0*/  VIADD R4, R184, 0x7f ;  /* 0x0000007fb8047836 */ /* 0x001fcc0000000000 */
[----:B------:R-:W0:Y:S08]  /*17d0*/  @P1 LDC R9, c[0x0][0x44c] ;  /* 0x00011300ff091b82 */ /* 0x000e300000000800 */
[----:B------:R-:W1:Y:S01]  /*17e0*/  @P1 LDC R5, c[0x0][0x450] ;  /* 0x00011400ff051b82 */ /* 0x000e620000000800 */
[----:B--2---:R-:W-:Y:S01]  /*17f0*/  @P0 IMAD.IADD R24, R8, 0x1, -R3 ;  /* 0x0000000108180824 */ /* 0x004fe200078e0a03 */
[----:B------:R-:W-:Y:S01]  /*1800*/  IADD3 R8, R27, -R0, RZ ;  /* 0x800000001b087210 */ /* 0x000fe20007ffe0ff */
[----:B0-----:R-:W-:-:S04]  /*1810*/  @P1 IMAD.HI.U32 R0, R4, R9, RZ ;  /* 0x0000000904001227 */ /* 0x001fc800078e00ff */
[----:B------:R-:W-:Y:S01]  /*1820*/  IMAD.IADD R186, R8, 0x1, R24 ;  /* 0x0000000108ba7824 */ /* 0x000fe200078e0218 */
[----:B-1----:R-:W-:-:S03]  /*1830*/  @P1 SHF.R.U32.HI R4, RZ, R5, R0 ;  /* 0x00000005ff041219 */ /* 0x002fc60000011600 */
[C---:B------:R-:W-:Y:S01]  /*1840*/  VIADD R0, R186.reuse, 0x5f ;  /* 0x0000005fba007836 */ /* 0x040fe20000000000 */
[----:B------:R-:W-:-:S03]  /*1850*/  IADD3 R143, R186, 0x60, -R185 ;  /* 0x00000060ba8f7810 */ /* 0x000fc60007ffe8b9 */
[----:B------:R-:W-:Y:S01]  /*1860*/  IMAD.HI R0, R0, 0x2aaaaaab, RZ ;  /* 0x2aaaaaab00007827 */ /* 0x000fe200078e02ff */
[----:B------:R-:W-:-:S04]  /*1870*/  IADD3 R4, R143, R4, RZ ;  /* 0x000000048f047210 */ /* 0x000fc80007ffe0ff */
[----:B------:R-:W-:Y:S01]  /*1880*/  SHF.R.U32.HI R3, RZ, 0x1f, R0 ;  /* 0x0000001fff037819 */ /* 0x000fe20000011600 */
[----:B------:R-:W-:-:S03]  /*1890*/  IMAD.HI R4, R4, 0x2aaaaaab, RZ ;  /* 0x2aaaaaab04047827 */ /* 0x000fc600078e02ff */
[----:B------:R-:W-:Y:S02]  /*18a0*/  LEA.HI.SX32 R144, R0, R3, 0x1c ;  /* 0x0000000300907211 */ /* 0x000fe400078fe2ff */
[----:B------:R-:W-:-:S04]  /*18b0*/  SHF.R.U32.HI R5, RZ, 0x1f, R4 ;  /* 0x0000001fff057819 */ /* 0x000fc80000011604 */
[----:B------:R-:W-:Y:S01]  /*18c0*/  LEA.HI.SX32 R5, R4, R5, 0x1c ;  /* 0x0000000504057211 */ /* 0x000fe200078fe2ff */
[----:B------:R-:W-:-:S03]  /*18d0*/  IMAD.MOV R4, RZ, RZ, -R8 ;  /* 0x000000ffff047224 */ /* 0x000fc600078e0a08 */
[----:B------:R-:W-:Y:S02]  /*18e0*/  VIMNMX R5, R144, R5, PT ;  /* 0x0000000590057248 */ /* 0x000fe40003fe0100 */
[----:B------:R-:W-:-:S03]  /*18f0*/  VIMNMX R4, RZ, R4, !PT ;  /* 0x00000004ff047248 */ /* 0x000fc60007fe0100 */
[----:B------:R-:W-:-:S05]  /*1900*/  IMAD R5, R5, 0x60, -R8 ;  /* 0x0000006005057824 */ /* 0x000fca00078e0a08 */
[----:B------:R-:W-:-:S04]  /*1910*/  VIMNMX R3, R5, R24, PT ;  /* 0x0000001805037248 */ /* 0x000fc80003fe0100 */
[----:B------:R-:W-:Y:S01]  /*1920*/  ISETP.GT.AND P0, PT, R3, R4, PT ;  /* 0x000000040300720c */ /* 0x000fe20003f04270 */
[----:B------:R-:W-:-:S05]  /*1930*/  IMAD.WIDE.U32 R4, R4, -0x55555555, RZ ;  /* 0xaaaaaaab04047825 */ /* 0x000fca00078e00ff */
[----:B------:R-:W-:-:S04]  /*1940*/  SHF.R.U32.HI R127, RZ, 0x6, R5 ;  /* 0x00000006ff7f7819 */ /* 0x000fc80000011605 */
[----:B------:R-:W-:-:S03]  /*1950*/  MOV R26, R127 ;  /* 0x0000007f001a7202 */ /* 0x000fc60000000f00 */
[----:B------:R-:W-:-:S04]  /*1960*/  @P0 VIADD R0, R3, 0x5f ;  /* 0x0000005f03000836 */ /* 0x000fc80000000000 */
[----:B------:R-:W-:-:S05]  /*1970*/  @P0 IMAD.HI R0, R0, 0x2aaaaaab, RZ ;  /* 0x2aaaaaab00000827 */ /* 0x000fca00078e02ff */
[----:B------:R-:W-:-:S04]  /*1980*/  @P0 SHF.R.U32.HI R3, RZ, 0x1f, R0 ;  /* 0x0000001fff030819 */ /* 0x000fc80000011600 */
[----:B------:R-:W-:Y:S02]  /*1990*/  @P0 LEA.HI.SX32 R26, R0, R3, 0x1c ;  /* 0x00000003001a0211 */ /* 0x000fe400078fe2ff */
[----:B------:R-:W-:Y:S02]  /*19a0*/  PLOP3.LUT P0, PT, PT, PT, PT, 0x80, 0x0 ;  /* 0x000000000000781c */ /* 0x000fe40003f0f070 */
[----:B------:R-:W-:-:S13]  /*19b0*/  ISETP.GT.AND P1, PT, R26, R127, PT ;  /* 0x0000007f1a00720c */ /* 0x000fda0003f24270 */
[----:B---3--:R-:W-:Y:S05]  /*19c0*/  @!P1 BRA `(.L_x_2691) ;  /* 0x0000008c00d49947 */ /* 0x008fea0003800000 */
        /* <DEDUP_REMOVED lines=11> */
[----:B------:R-:W-:Y:S01]  /*1a80*/  MOV R10, UR6 ;  /* 0x00000006000a7c02 */ /* 0x000fe20008000f00 */
[----:B------:R-:W-:Y:S01]  /*1a90*/  IMAD.U32 R6, RZ, RZ, UR4 ;  /* 0x00000004ff067e24 */ /* 0x000fe2000f8e00ff */
[----:B------:R-:W-:Y:S01]  /*1aa0*/  MOV R12, 0x1 ;  /* 0x00000001000c7802 */ /* 0x000fe20000000f00 */
[----:B------:R-:W-:-:S02]  /*1ab0*/  IMAD.U32 R7, RZ, RZ, UR5 ;  /* 0x00000005ff077e24 */ /* 0x000fc4000f8e00ff */
[----:B------:R-:W-:Y:S02]  /*1ac0*/  IMAD.U32 R11, RZ, RZ, UR7 ;  /* 0x00000007ff0b7e24 */ /* 0x000fe4000f8e00ff */
[----:B------:R-:W-:Y:S02]  /*1ad0*/  IMAD.MOV.U32 R8, RZ, RZ, 0x70 ;  /* 0x00000070ff087424 */ /* 0x000fe400078e00ff */
[----:B0-----:R-:W-:-:S07]  /*1ae0*/  IMAD.MOV.U32 R13, RZ, RZ, RZ ;  /* 0x000000ffff0d7224 */ /* 0x001fce00078e00ff */
[----:B------:R-:W-:-:S07]  /*1af0*/  LEPC R20, `(.L_x_2693) ;  /* 0x000000001014794e */ /* 0x000fce0000000000 */
[----:B-1---5:R-:W-:Y:S05]  /*1b00*/  CALL.ABS.NOINC R14 ;  /* 0x000000000e007343 */ /* 0x022fea0003c00000 */
.L_x_2693:
[----:B------:R-:W-:Y:S05]  /*1b10*/  BSYNC B6 ;  /* 0x0000000000067941 */ /* 0x000fea0003800000 */
.L_x_2692:
        /* <DEDUP_REMOVED lines=20> */
.L_x_2695:
[----:B------:R-:W-:Y:S05]  /*1c60*/  BSYNC B6 ;  /* 0x0000000000067941 */ /* 0x000fea0003800000 */
.L_x_2694:
[----:B------:R-:W-:Y:S01]  /*1c70*/  ULDC.64 UR4, c[0x0][0x9f8] ;  /* 0x00027e0000047ab9 */ /* 0x000fe20000000a00 */
[----:B------:R-:W0:Y:S01]  /*1c80*/  LDC.64 R94, c[0x0][0x3f8] ;  /* 0x0000fe00ff5e7b82 */ /* 0x000e220000000a00 */
[----:B------:R-:W-:-:S04]  /*1c90*/  ISETP.NE.U32.AND P0, PT, RZ, UR4, PT ;  /* 0x00000004ff007c0c */ /* 0x000fc8000bf05070 */
[----:B------:R-:W-:-:S03]  /*1ca0*/  ISETP.NE.AND.EX P0, PT, RZ, UR5, PT, P0 ;  /* 0x00000005ff007c0c */ /* 0x000fc6000bf05300 */
[----:B------:R-:W1:Y:S08]  /*1cb0*/  LDC R29, c[0x0][0x3f4] ;  /* 0x0000fd00ff1d7b82 */ /* 0x000e700000000800 */
[----:B------:R-:W2:Y:S02]  /*1cc0*/  LDC.64 R88, c[0x0][0x408] ;  /* 0x00010200ff587b82 */ /* 0x000ea40000000a00 */
[----:B------:R-:W-:Y:S01]  /*1cd0*/  @P0 IADD3 R4, P1, R193, UR4, RZ ;  /* 0x00000004c1040c10 */ /* 0x000fe2000ff3e0ff */
[----:B------:R-:W-:-:S03]  /*1ce0*/  ULDC UR4, c[0x0][0x2f4] ;  /* 0x0000bd0000047ab9 */ /* 0x000fc60000000800 */
        /* <DEDUP_REMOVED lines=8> */
[----:B------:R-:W-:Y:S01]  /*1d70*/  IMAD R131, R95, 0x60, RZ ;  /* 0x000000605f837824 */ /* 0x000fe200078e02ff */
[----:B------:R-:W-:Y:S01]  /*1d80*/  SEL R0, RZ, 0x1, P0 ;  /* 0x00000001ff007807 */ /* 0x000fe20000000000 */
[----:B------:R-:W-:Y:S01]  /*1d90*/  IMAD.SHL.U32 R108, R94, 0x40, RZ ;  /* 0x000000405e6c7824 */ /* 0x000fe200078e00ff */
[----:B------:R-:W-:Y:S01]  /*1da0*/  SHF.L.U32 R3, R3, 0x1, RZ ;  /* 0x0000000103037819 */ /* 0x000fe200000006ff */
[----:B------:R-:W-:Y:S01]  /*1db0*/  IMAD R114, R197, 0x40, R169 ;  /* 0x00000040c5727824 */ /* 0x000fe200078e02a9 */
[----:B------:R-:W-:Y:S01]  /*1dc0*/  ISETP.GE.AND P0, PT, R163, UR5, PT ;  /* 0x00000005a3007c0c */ /* 0x000fe2000bf06270 */
[----:B-1----:R-:W-:Y:S01]  /*1dd0*/  IMAD.SHL.U32 R126, R29, 0x2, RZ ;  /* 0x000000021d7e7824 */ /* 0x002fe200078e00ff */
[----:B------:R-:W-:Y:S01]  /*1de0*/  LOP3.LUT R0, R3, 0x2, R0, 0xe2, !PT ;  /* 0x0000000203007812 */ /* 0x000fe200078ee200 */
[----:B--2---:R-:W-:Y:S01]  /*1df0*/  IMAD.WIDE.U32 R90, R169, R88, R16 ;  /* 0x00000058a95a7225 */ /* 0x004fe200078e0010 */
[----:B------:R-:W-:-:S02]  /*1e00*/  SEL R3, RZ, 0xffffffff, P0 ;  /* 0xffffffffff037807 */ /* 0x000fc40000000000 */
[----:B------:R-:W-:Y:S01]  /*1e10*/  ISETP.GE.AND P0, PT, R164, UR4, PT ;  /* 0x00000004a4007c0c */ /* 0x000fe2000bf06270 */
[----:B------:R-:W-:Y:S01]  /*1e20*/  IMAD R133, R89, 0x60, RZ ;  /* 0x0000006059857824 */ /* 0x000fe200078e02ff */
[----:B------:R-:W-:Y:S01]  /*1e30*/  ISETP.GE.AND P1, PT, R19, UR4, PT ;  /* 0x0000000413007c0c */ /* 0x000fe2000bf26270 */
[----:B------:R-:W-:Y:S01]  /*1e40*/  IMAD.SHL.U32 R6, R3, 0x2, RZ ;  /* 0x0000000203067824 */ /* 0x000fe200078e00ff */
[----:B------:R-:W-:Y:S01]  /*1e50*/  SHF.R.S32.HI R7, RZ, 0x1f, R169 ;  /* 0x0000001fff077819 */ /* 0x000fe200000114a9 */
[----:B------:R-:W-:Y:S01]  /*1e60*/  IMAD.SHL.U32 R110, R88, 0x40, RZ ;  /* 0x00000040586e7824 */ /* 0x000fe200078e00ff */
[----:B------:R-:W-:Y:S02]  /*1e70*/  SEL R3, RZ, 0x4, P0 ;  /* 0x00000004ff037807 */ /* 0x000fe40000000000 */
[----:B---3--:R-:W-:Y:S02]  /*1e80*/  SEL R4, RZ, 0x8, P1 ;  /* 0x00000008ff047807 */ /* 0x008fe40000800000 */
[----:B------:R-:W-:-:S02]  /*1e90*/  SHF.R.S32.HI R161, RZ, 0x1f, R160 ;  /* 0x0000001fffa17819 */ /* 0x000fc400000114a0 */
[----:B------:R-:W-:Y:S01]  /*1ea0*/  LOP3.LUT R0, R4, R0, R3, 0xfe, !PT ;  /* 0x0000000004007212 */ /* 0x000fe200078efe03 */
[-C--:B------:R-:W-:Y:S01]  /*1eb0*/  IMAD R4, R7, R94.reuse, RZ ;  /* 0x0000005e07047224 */ /* 0x080fe200078e02ff */
[----:B------:R-:W-:Y:S01]  /*1ec0*/  ISETP.GE.AND P0, PT, R22, UR4, PT ;  /* 0x0000000416007c0c */ /* 0x000fe2000bf06270 */
[C---:B------:R-:W-:Y:S01]  /*1ed0*/  IMAD.WIDE.U32 R98, R169.reuse, R94, R160 ;  /* 0x0000005ea9627225 */ /* 0x040fe200078e00a0 */
[C---:B------:R-:W-:Y:S02]  /*1ee0*/  ISETP.GE.AND P2, PT, R16.reuse, UR5, PT ;  /* 0x0000000510007c0c */ /* 0x040fe4000bf46270 */
[----:B------:R-:W-:Y:S01]  /*1ef0*/  SEL R3, RZ, 0x10, P0 ;  /* 0x00000010ff037807 */ /* 0x000fe20000000000 */
[C---:B------:R-:W-:Y:S01]  /*1f00*/  IMAD R9, R169.reuse, R95, R4 ;  /* 0x0000005fa9097224 */ /* 0x040fe200078e0204 */
[----:B------:R-:W-:Y:S01]  /*1f10*/  SEL R5, RZ, 0x1, P2 ;  /* 0x00000001ff057807 */ /* 0x000fe20001000000 */
[----:B------:R-:W-:Y:S01]  /*1f20*/  IMAD.WIDE.U32 R92, R169, R88, R160 ;  /* 0x00000058a95c7225 */ /* 0x000fe200078e00a0 */
[----:B------:R-:W-:-:S02]  /*1f30*/  ISETP.GE.AND P3, PT, R16, R29, PT ;  /* 0x0000001d1000720c */ /* 0x000fc40003f66270 */
        /* <DEDUP_REMOVED lines=8> */
[----:B------:R-:W-:Y:S02]  /*1fc0*/  LOP3.LUT R5, R6, 0x2, R5, 0xe2, !PT ;  /* 0x0000000206057812 */ /* 0x000fe400078ee205 */
[----:B------:R-:W-:Y:S01]  /*1fd0*/  SEL R4, RZ, 0x4, P1 ;  /* 0x00000004ff047807 */ /* 0x000fe20000800000 */
[----:B------:R-:W-:Y:S01]  /*1fe0*/  IMAD R11, R169, R89, R0 ;  /* 0x00000059a90b7224 */ /* 0x000fe200078e0200 */
[----:B------:R-:W-:Y:S01]  /*1ff0*/  SEL R0, R29, RZ, P2 ;  /* 0x000000ff1d007207 */ /* 0x000fe20001000000 */
[----:B------:R-:W-:Y:S01]  /*2000*/  IMAD.IADD R3, R16, 0x1, R3 ;  /* 0x0000000110037824 */ /* 0x000fe200078e0203 */
[----:B------:R-:W-:Y:S01]  /*2010*/  LOP3.LUT R5, R5, R4, RZ, 0xfc, !PT ;  /* 0x0000000405057212 */ /* 0x000fe200078efcff */
[----:B------:R-:W-:Y:S01]  /*2020*/  IMAD.IADD R93, R93, 0x1, R11 ;  /* 0x000000015d5d7824 */ /* 0x000fe200078e020b */
[----:B------:R-:W-:Y:S01]  /*2030*/  ISETP.GE.AND P1, PT, R164, R29, PT ;  /* 0x0000001da400720c */ /* 0x000fe20003f26270 */
[----:B------:R-:W-:Y:S01]  /*2040*/  IMAD.IADD R4, R163, 0x1, R0 ;  /* 0x00000001a3047824 */ /* 0x000fe200078e0200 */
[----:B------:R-:W-:Y:S01]  /*2050*/  IADD3 R91, R11, R91, RZ ;  /* 0x0000005b0b5b7210 */ /* 0x000fe20007ffe0ff */
[----:B------:R-:W-:Y:S01]  /*2060*/  IMAD.WIDE.U32 R96, R142, R94, R96 ;  /* 0x0000005e8e607225 */ /* 0x000fe200078e0060 */
[----:B------:R-:W-:-:S02]  /*2070*/  SEL R7, R29, RZ, P1 ;  /* 0x000000ff1d077207 */ /* 0x000fc40000800000 */
[----:B------:R-:W-:Y:S01]  /*2080*/  SHF.R.S32.HI R0, RZ, 0x1f, R3 ;  /* 0x0000001fff007819 */ /* 0x000fe20000011403 */
[-C--:B------:R-:W-:Y:S01]  /*2090*/  IMAD.WIDE.U32 R92, R142, R88.reuse, R92 ;  /* 0x000000588e5c7225 */ /* 0x080fe200078e005c */
[----:B------:R-:W-:Y:S02]  /*20a0*/  SHF.R.S32.HI R11, RZ, 0x1f, R4 ;  /* 0x0000001fff0b7819 */ /* 0x000fe40000011404 */
[----:B------:R-:W-:Y:S01]  /*20b0*/  IADD3 R10, R164, R7, RZ ;  /* 0x00000007a40a7210 */ /* 0x000fe20007ffe0ff */
[----:B------:R-:W-:Y:S01]  /*20c0*/  IMAD.WIDE.U32 R90, R142, R88, R90 ;  /* 0x000000588e5a7225 */ /* 0x000fe200078e005a */
[CC--:B------:R-:W-:Y:S02]  /*20d0*/  LEA.HI R7, R0.reuse, R3.reuse, RZ, 0x3 ;  /* 0x0000000300077211 */ /* 0x0c0fe400078f18ff */
[----:B------:R-:W-:Y:S02]  /*20e0*/  LEA.HI R0, R0, R3, RZ, 0x6 ;  /* 0x0000000300007211 */ /* 0x000fe400078f30ff */
[----:B------:R-:W-:-:S02]  /*20f0*/  LEA.HI R6, R11, R4, RZ, 0x6 ;  /* 0x000000040b067211 */ /* 0x000fc400078f30ff */
[----:B------:R-:W-:Y:S02]  /*2100*/  LEA.HI R11, R11, R4, RZ, 0x3 ;  /* 0x000000040b0b7211 */ /* 0x000fe400078f18ff */
[----:B------:R-:W-:Y:S02]  /*2110*/  SHF.R.S32.HI R3, RZ, 0x6, R0 ;  /* 0x00000006ff037819 */ /* 0x000fe40000011400 */
[----:B------:R-:W-:Y:S02]  /*2120*/  SHF.R.S32.HI R6, RZ, 0x6, R6 ;  /* 0x00000006ff067819 */ /* 0x000fe40000011406 */
[C---:B------:R-:W-:Y:S01]  /*2130*/  LOP3.LUT R4, R180.reuse, 0x38, R11, 0xf8, !PT ;  /* 0x00000038b4047812 */ /* 0x040fe200078ef80b */
[C-C-:B------:R-:W-:Y:S01]  /*2140*/  IMAD R141, R3.reuse, 0x1800, R182.reuse ;  /* 0x00001800038d7824 */ /* 0x140fe200078e02b6 */
[----:B------:R-:W-:Y:S01]  /*2150*/  LOP3.LUT R0, R180, 0x38, R7, 0xf8, !PT ;  /* 0x00000038b4007812 */ /* 0x000fe200078ef807 */
[--C-:B------:R-:W-:Y:S01]  /*2160*/  IMAD R139, R3, 0x1800, R183.reuse ;  /* 0x00001800038b7824 */ /* 0x100fe200078e02b7 */
[-C--:B------:R-:W-:Y:S01]  /*2170*/  LOP3.LUT R3, R4, R181.reuse, RZ, 0x3c, !PT ;  /* 0x000000b504037212 */ /* 0x080fe200078e3cff */
[C---:B------:R-:W-:Y:S01]  /*2180*/  IMAD R140, R6.reuse, 0x1800, R182 ;  /* 0x00001800068c7824 */ /* 0x040fe200078e02b6 */
[----:B------:R-:W-:Y:S01]  /*2190*/  SHF.R.S32.HI R15, RZ, 0x1f, R10 ;  /* 0x0000001fff0f7819 */ /* 0x000fe2000001140a */
[----:B------:R-:W-:Y:S01]  /*21a0*/  IMAD R137, R6, 0x1800, R183 ;  /* 0x0000180006897824 */ /* 0x000fe200078e02b7 */
[----:B------:R-:W-:-:S02]  /*21b0*/  LOP3.LUT R0, R0, R181, RZ, 0x3c, !PT ;  /* 0x000000b500007212 */ /* 0x000fc400078e3cff */
[----:B------:R-:W-:Y:S02]  /*21c0*/  IADD3 R140, R140, R3, RZ ;  /* 0x000000038c8c7210 */ /* 0x000fe40007ffe0ff */
[C---:B------:R-:W-:Y:S01]  /*21d0*/  LOP3.LUT R3, R176.reuse, 0x38, R11, 0xf8, !PT ;  /* 0x00000038b0037812 */ /* 0x040fe200078ef80b */
[----:B------:R-:W-:Y:S01]  /*21e0*/  IMAD.IADD R141, R141, 0x1, R0 ;  /* 0x000000018d8d7824 */ /* 0x000fe200078e0200 */
[CC--:B------:R-:W-:Y:S02]  /*21f0*/  LEA.HI R21, R15.reuse, R10.reuse, RZ, 0x3 ;  /* 0x0000000a0f157211 */ /* 0x0c0fe400078f18ff */
[----:B------:R-:W-:Y:S02]  /*2200*/  LOP3.LUT R13, R176, 0x38, R7, 0xf8, !PT ;  /* 0x00000038b00d7812 */ /* 0x000fe400078ef807 */
[----:B------:R-:W-:Y:S02]  /*2210*/  LEA.HI R10, R15, R10, RZ, 0x6 ;  /* 0x0000000a0f0a7211 */ /* 0x000fe400078f30ff */
[----:B------:R-:W-:-:S02]  /*2220*/  LOP3.LUT R4, R3, R220, RZ, 0x3c, !PT ;  /* 0x000000dc03047212 */ /* 0x000fc400078e3cff */
[----:B------:R-:W-:Y:S02]  /*2230*/  SHF.R.S32.HI R15, RZ, 0x1f, R142 ;  /* 0x0000001fff0f7819 */ /* 0x000fe4000001148e */
[----:B------:R-:W-:Y:S01]  /*2240*/  LOP3.LUT R8, R13, R220, RZ, 0x3c, !PT ;  /* 0x000000dc0d087212 */ /* 0x000fe200078e3cff */
[----:B------:R-:W-:Y:S01]  /*2250*/  IMAD.IADD R137, R137, 0x1, R4 ;  /* 0x0000000189897824 */ /* 0x000fe200078e0204 */
[--C-:B------:R-:W-:Y:S01]  /*2260*/  LOP3.LUT R0, R180, 0x38, R21.reuse, 0xf8, !PT ;  /* 0x00000038b4007812 */ /* 0x100fe200078ef815 */
[----:B------:R-:W-:Y:S01]  /*2270*/  IMAD R4, R15, R94, RZ ;  /* 0x0000005e0f047224 */ /* 0x000fe200078e02ff */
[----:B------:R-:W-:Y:S01]  /*2280*/  SHF.R.S32.HI R10, RZ, 0x6, R10 ;  /* 0x00000006ff0a7819 */ /* 0x000fe2000001140a */
[----:B------:R-:W-:Y:S01]  /*2290*/  IMAD.IADD R139, R139, 0x1, R8 ;  /* 0x000000018b8b7824 */ /* 0x000fe200078e0208 */
[----:B------:R-:W-:Y:S01]  /*22a0*/  LOP3.LUT R13, R176, 0x38, R21, 0xf8, !PT ;  /* 0x00000038b00d7812 */ /* 0x000fe200078ef815 */
[----:B------:R-:W-:Y:S01]  /*22b0*/  IMAD R15, R15, R88, RZ ;  /* 0x000000580f0f7224 */ /* 0x000fe200078e02ff */
[----:B------:R-:W-:Y:S01]  /*22c0*/  LOP3.LUT R3, R0, R181, RZ, 0x3c, !PT ;  /* 0x000000b500037212 */ /* 0x000fe200078e3cff */
[----:B------:R-:W-:Y:S01]  /*22d0*/  IMAD R138, R10, 0x1800, R182 ;  /* 0x000018000a8a7824 */ /* 0x000fe200078e02b6 */
[----:B------:R-:W-:Y:S01]  /*22e0*/  LOP3.LUT R0, R13, R220, RZ, 0x3c, !PT ;  /* 0x000000dc0d007212 */ /* 0x000fe200078e3cff */
[----:B------:R-:W-:Y:S01]  /*22f0*/  IMAD R13, R142, R95, R4 ;  /* 0x0000005f8e0d7224 */ /* 0x000fe200078e0204 */
[----:B------:R-:W-:Y:S01]  /*2300*/  LOP3.LUT R4, R180, 0x18, R16, 0xf8, !PT ;  /* 0x00000018b4047812 */ /* 0x000fe200078ef810 */
[----:B------:R-:W-:Y:S01]  /*2310*/  IMAD.IADD R138, R138, 0x1, R3 ;  /* 0x000000018a8a7824 */ /* 0x000fe200078e0203 */
[----:B------:R-:W-:Y:S01]  /*2320*/  ISETP.GE.AND P4, PT, R19, UR5, PT ;  /* 0x0000000513007c0c */ /* 0x000fe2000bf86270 */
[----:B------:R-:W-:Y:S01]  /*2330*/  IMAD R135, R10, 0x1800, R183 ;  /* 0x000018000a877824 */ /* 0x000fe200078e02b7 */
[----:B------:R-:W-:Y:S01]  /*2340*/  ISETP.GE.AND P0, PT, R23, UR4, PT ;  /* 0x0000000417007c0c */ /* 0x000fe2000bf06270 */
[----:B------:R-:W-:Y:S01]  /*2350*/  IMAD R15, R142, R89, R15 ;  /* 0x000000598e0f7224 */ /* 0x000fe200078e020f */
[----:B------:R-:W-:Y:S01]  /*2360*/  LOP3.LUT R3, R4, R181, RZ, 0x3c, !PT ;  /* 0x000000b504037212 */ /* 0x000fe200078e3cff */
[----:B------:R-:W-:Y:S01]  /*2370*/  IMAD.IADD R106, R99, 0x1, R13 ;  /* 0x00000001636a7824 */ /* 0x000fe200078e020d */
[----:B------:R-:W-:Y:S01]  /*2380*/  SEL R4, RZ, 0x8, P4 ;  /* 0x00000008ff047807 */ /* 0x000fe20002000000 */
[----:B------:R-:W-:Y:S01]  /*2390*/  IMAD.IADD R104, R13, 0x1, R97 ;  /* 0x000000010d687824 */ /* 0x000fe200078e0261 */
[----:B------:R-:W-:Y:S01]  /*23a0*/  SEL R8, RZ, 0x20, P0 ;  /* 0x00000020ff087807 */ /* 0x000fe20000000000 */
[----:B------:R-:W-:Y:S01]  /*23b0*/  IMAD.IADD R103, R15, 0x1, R91 ;  /* 0x000000010f677824 */ /* 0x000fe200078e025b */
[----:B------:R-:W-:-:S02]  /*23c0*/  LOP3.LUT P5, RZ, R205, 0x4, RZ, 0xc0, !PT ;  /* 0x00000004cdff7812 */ /* 0x000fc400078ac0ff */
[----:B------:R-:W-:Y:S02]  /*23d0*/  MOV R128, 0x20 ;  /* 0x0000002000807802 */ /* 0x000fe40000000f00 */
[C---:B------:R-:W-:Y:S02]  /*23e0*/  LOP3.LUT R20, R5.reuse, R4, RZ, 0xfc, !PT ;  /* 0x0000000405147212 */ /* 0x040fe400078efcff */
[----:B------:R-:W-:Y:S02]  /*23f0*/  LOP3.LUT R4, R5, 0x1, RZ, 0xc0, !PT ;  /* 0x0000000105047812 */ /* 0x000fe400078ec0ff */
[C---:B------:R-:W-:Y:S01]  /*2400*/  SHF.L.U64.HI R107, R94.reuse, 0x6, R95 ;  /* 0x000000065e6b7819 */ /* 0x040fe2000001025f */
[----:B------:R-:W-:Y:S01]  /*2410*/  IMAD.WIDE.U32 R94, R94, 0x60, RZ ;  /* 0x000000605e5e7825 */ /* 0x000fe200078e00ff */
[C---:B------:R-:W-:Y:S02]  /*2420*/  SHF.L.U64.HI R109, R88.reuse, 0x6, R89 ;  /* 0x00000006586d7819 */ /* 0x040fe40000010259 */
[----:B------:R-:W-:Y:S01]  /*2430*/  SHF.R.S32.HI R119, RZ, 0x3, R7 ;  /* 0x00000003ff777819 */ /* 0x000fe20000011407 */
[----:B------:R-:W-:Y:S01]  /*2440*/  IMAD.WIDE.U32 R88, R88, 0x60, RZ ;  /* 0x0000006058587825 */ /* 0x000fe200078e00ff */
[----:B------:R-:W-:-:S02]  /*2450*/  LOP3.LUT R5, R7, 0xfffffff8, RZ, 0xc0, !PT ;  /* 0xfffffff807057812 */ /* 0x000fc400078ec0ff */
[----:B------:R-:W-:Y:S01]  /*2460*/  LOP3.LUT R100, R9, R8, RZ, 0xfc, !PT ;  /* 0x0000000809647212 */ /* 0x000fe200078efcff */
[----:B------:R-:W-:Y:S01]  /*2470*/  IMAD.IADD R131, R95, 0x1, R131 ;  /* 0x000000015f837824 */ /* 0x000fe200078e0283 */
[----:B------:R-:W-:Y:S01]  /*2480*/  SEL R128, R128, 0xffffffe0, !P5 ;  /* 0xffffffe080807807 */ /* 0x000fe20006800000 */
[----:B------:R-:W-:Y:S01]  /*2490*/  IMAD.IADD R133, R89, 0x1, R133 ;  /* 0x0000000159857824 */ /* 0x000fe200078e0285 */
[----:B------:R-:W-:Y:S02]  /*24a0*/  IADD3 R3, R182, R3, RZ ;  /* 0x00000003b6037210 */ /* 0x000fe40007ffe0ff */
[----:B------:R-:W-:Y:S02]  /*24b0*/  LOP3.LUT R6, R11, 0xfffffff8, RZ, 0xc0, !PT ;  /* 0xfffffff80b067812 */ /* 0x000fe400078ec0ff */
[----:B------:R-:W-:Y:S02]  /*24c0*/  LOP3.LUT R7, R21, 0xfffffff8, RZ, 0xc0, !PT ;  /* 0xfffffff815077812 */ /* 0x000fe400078ec0ff */
[----:B------:R-:W-:-:S02]  /*24d0*/  IADD3 R130, R130, R27, RZ ;  /* 0x0000001b82827210 */ /* 0x000fc40007ffe0ff */
[----:B------:R-:W-:Y:S02]  /*24e0*/  SHF.R.S32.HI R115, RZ, 0x3, R21 ;  /* 0x00000003ff737819 */ /* 0x000fe40000011415 */
[----:B------:R-:W-:Y:S02]  /*24f0*/  LOP3.LUT R8, R9, 0x1, RZ, 0xc0, !PT ;  /* 0x0000000109087812 */ /* 0x000fe400078ec0ff */
[----:B------:R-:W-:Y:S02]  /*2500*/  IADD3 R135, R135, R0, RZ ;  /* 0x0000000087877210 */ /* 0x000fe40007ffe0ff */
        /* <DEDUP_REMOVED lines=9> */
[----:B------:R-:W-:Y:S02]  /*25a0*/  IADD3 R105, R93, R15, RZ ;  /* 0x0000000f5d697210 */ /* 0x000fe40007ffe0ff */
[----:B------:R-:W-:Y:S02]  /*25b0*/  SHF.R.S32.HI R116, RZ, 0x3, R11 ;  /* 0x00000003ff747819 */ /* 0x000fe4000001140b */
[----:B------:R-:W-:Y:S02]  /*25c0*/  LOP3.LUT R20, R20, 0x8, RZ, 0xc0, !PT ;  /* 0x0000000814147812 */ /* 0x000fe400078ec0ff */
[----:B------:R-:W-:Y:S02]  /*25d0*/  SHF.R.S32.HI R113, RZ, 0x1f, R5 ;  /* 0x0000001fff717819 */ /* 0x000fe40000011405 */
[----:B------:R-:W-:Y:S02]  /*25e0*/  SHF.R.S32.HI R112, RZ, 0x1f, R6 ;  /* 0x0000001fff707819 */ /* 0x000fe40000011406 */
[----:B------:R-:W-:-:S02]  /*25f0*/  SHF.R.S32.HI R111, RZ, 0x1f, R7 ;  /* 0x0000001fff6f7819 */ /* 0x000fc40000011407 */
[----:B------:R-:W-:Y:S02]  /*2600*/  LOP3.LUT R100, R100, 0x20, RZ, 0xc0, !PT ;  /* 0x0000002064647812 */ /* 0x000fe400078ec0ff */
[----:B----4-:R-:W-:-:S07]  /*2610*/  SHF.R.S32.HI R129, RZ, 0x1f, R25 ;  /* 0x0000001fff817819 */ /* 0x010fce0000011419 */
.L_x_2801:
        /* <DEDUP_REMOVED lines=9> */
[----:B--2---:R-:W0:Y:S08]  /*26b0*/  @!P0 LDC.64 R14, c[0x0][0x428] ;  /* 0x00010a00ff0e8b82 */ /* 0x004e300000000a00 */
        /* <DEDUP_REMOVED lines=9> */
[----:B------:R-:W-:-:S04]  /*2750*/  @!P0 IMAD.WIDE.U32 R14, R25, R14, R28 ;  /* 0x0000000e190e8225 */ /* 0x000fc800078e001c */
[----:B------:R-:W-:Y:S01]  /*2760*/  IMAD.MOV.U32 R28, RZ, RZ, RZ ;  /* 0x000000ffff1c7224 */ /* 0x000fe200078e00ff */
[----:B------:R-:W-:Y:S02]  /*2770*/  @!P0 IADD3 R15, R15, R31, RZ ;  /* 0x0000001f0f0f8210 */ /* 0x000fe40007ffe0ff */
        /* <DEDUP_REMOVED lines=11> */
[----:B------:R-:W-:-:S02]  /*2830*/  P2R R124, PR, RZ, 0x10 ;  /* 0x00000010ff7c7803 */ /* 0x000fc40000000000 */
[----:B------:R-:W-:Y:S01]  /*2840*/  LEA R33, R14, R121, 0x1 ;  /* 0x000000790e217211 */ /* 0x000fe200078e08ff */
        /* <DEDUP_REMOVED lines=13> */
[----:B------:R-:W-:Y:S02]  /*2920*/  IMAD R15, R84, UR4, RZ ;  /* 0x00000004540f7c24 */ /* 0x000fe4000f8e02ff */
[----:B------:R-:W-:Y:S01]  /*2930*/  IMAD.IADD R13, R13, 0x1, R11 ;  /* 0x000000010d0d7824 */ /* 0x000fe200078e020b */
[----:B------:R-:W-:Y:S01]  /*2940*/  SHF.R.S32.HI R11, RZ, 0x1f, R26 ;  /* 0x0000001fff0b7819 */ /* 0x000fe2000001141a */
[C---:B------:R-:W-:Y:S02]  /*2950*/  IMAD R15, R28.reuse, UR5, R15 ;  /* 0x000000051c0f7c24 */ /* 0x040fe4000f8e020f */
[----:B------:R-:W-:Y:S01]  /*2960*/  IMAD.WIDE.U32 R12, R28, UR4, R12 ;  /* 0x000000041c0c7c25 */ /* 0x000fe2000f8e000c */
[----:B------:R-:W-:-:S03]  /*2970*/  ULDC.64 UR4, c[0x0][0x308] ;  /* 0x0000c20000047ab9 */ /* 0x000fc60000000a00 */
[----:B------:R-:W-:Y:S01]  /*2980*/  IMAD R39, R11, R88, R34 ;  /* 0x000000580b277224 */ /* 0x000fe200078e0222 */
[----:B------:R-:W-:Y:S01]  /*2990*/  IADD3 R13, R13, R15, RZ ;  /* 0x0000000f0d0d7210 */ /* 0x000fe20007ffe0ff */
[----:B------:R-:W-:Y:S02]  /*29a0*/  IMAD R15, R0, UR4, RZ ;  /* 0x00000004000f7c24 */ /* 0x000fe4000f8e02ff */
[----:B------:R-:W-:Y:S02]  /*29b0*/  IMAD R37, R11, R94, R14 ;  /* 0x0000005e0b257224 */ /* 0x000fe400078e020e */
[C---:B------:R-:W-:Y:S02]  /*29c0*/  IMAD R117, R30.reuse, UR5, R15 ;  /* 0x000000051e757c24 */ /* 0x040fe4000f8e020f */
[----:B------:R-:W-:Y:S01]  /*29d0*/  IMAD.WIDE.U32 R34, R30, UR4, R12 ;  /* 0x000000041e227c25 */ /* 0x000fe2000f8e000c */
[----:B------:R-:W-:-:S03]  /*29e0*/  ULDC.64 UR4, c[0x0][0x2e8] ;  /* 0x0000ba0000047ab9 */ /* 0x000fc60000000a00 */
[----:B------:R-:W-:Y:S01]  /*29f0*/  IMAD.IADD R117, R35, 0x1, R117 ;  /* 0x0000000123757824 */ /* 0x000fe200078e0275 */
[----:B------:R-:W-:Y:S01]  /*2a00*/  LEA R118, P4, R34, UR4, 0x1 ;  /* 0x0000000422767c11 */ /* 0x000fe2000f8808ff */
[----:B------:R-:W-:Y:S02]  /*2a10*/  IMAD R85, R26, -0x60, R24 ;  /* 0xffffffa01a557824 */ /* 0x000fe400078e0218 */
[-C--:B------:R-:W-:Y:S01]  /*2a20*/  IMAD.WIDE.U32 R12, R88, R26.reuse, RZ ;  /* 0x0000001a580c7225 */ /* 0x080fe200078e00ff */
[----:B------:R-:W-:Y:S02]  /*2a30*/  LEA.HI.X R117, R34, UR5, R117, 0x1, P4 ;  /* 0x0000000522757c11 */ /* 0x000fe4000a0f0c75 */
[----:B------:R-:W-:Y:S01]  /*2a40*/  VIMNMX R85, R85, 0x60, PT ;  /* 0x0000006055557848 */ /* 0x000fe20003fe0100 */
        /* <DEDUP_REMOVED lines=60> */
.L_x_2700:
[----:B------:R-:W-:Y:S05]  /*2e10*/  BSYNC B1 ;  /* 0x0000000000017941 */ /* 0x000fea0003800000 */
.L_x_2699:
        /* <DEDUP_REMOVED lines=56> */
.L_x_2702:
[----:B------:R-:W-:Y:S05]  /*31a0*/  BSYNC B1 ;  /* 0x0000000000017941 */ /* 0x000fea0003800000 */
.L_x_2701:
[----:B------:R-:W2:Y:S01]  /*31b0*/  LDL R11, [R1+0x30] ;  /* 0x00003000010b7983 */ /* 0x000ea20000100800 */
[----:B0-----:R-:W-:Y:S01]  /*31c0*/  MOV R12, R63 ;  /* 0x0000003f000c7202 */ /* 0x001fe20000000f00 */
[----:B------:R-:W-:Y:S01]  /*31d0*/  IMAD.MOV.U32 R14, RZ, RZ, R71 ;  /* 0x000000ffff0e7224 */ /* 0x000fe200078e0047 */
[----:B------:R-:W-:Y:S02]  /*31e0*/  MOV R13, R70 ;  /* 0x00000046000d7202 */ /* 0x000fe40000000f00 */
[----:B------:R-:W-:Y:S02]  /*31f0*/  PRMT R156, R83, 0x5410, R86 ;  /* 0x00005410539c7816 */ /* 0x000fe40000000056 */
[----:B------:R-:W-:Y:S01]  /*3200*/  PRMT R208, R13, 0x5410, R14 ;  /* 0x000054100dd07816 */ /* 0x000fe2000000000e */
[----:B------:R-:W-:Y:S02]  /*3210*/  IMAD.MOV.U32 R13, RZ, RZ, R78 ;  /* 0x000000ffff0d7224 */ /* 0x000fe400078e004e */
[----:B------:R-:W-:-:S03]  /*3220*/  IMAD.MOV.U32 R14, RZ, RZ, R79 ;  /* 0x000000ffff0e7224 */ /* 0x000fc600078e004f */
[----:B------:R-:W-:Y:S01]  /*3230*/  PRMT R153, R13, 0x7610, R153 ;  /* 0x000076100d997816 */ /* 0x000fe20000000099 */
[----:B------:R-:W-:Y:S01]  /*3240*/  IMAD.MOV.U32 R13, RZ, RZ, R64 ;  /* 0x000000ffff0d7224 */ /* 0x000fe200078e0040 */
[----:B------:R-:W-:Y:S02]  /*3250*/  PRMT R210, R14, 0x7610, R210 ;  /* 0x000076100ed27816 */ /* 0x000fe400000000d2 */
[----:B------:R-:W-:-:S04]  /*3260*/  MOV R14, R65 ;  /* 0x00000041000e7202 */ /* 0x000fc80000000f00 */
[----:B------:R-:W-:Y:S01]  /*3270*/  PRMT R159, R14, 0x5410, R13 ;  /* 0x000054100e9f7816 */ /* 0x000fe2000000000d */
[----:B------:R-:W-:Y:S01]  /*3280*/  IMAD.MOV.U32 R13, RZ, RZ, R69 ;  /* 0x000000ffff0d7224 */ /* 0x000fe200078e0045 */
[----:B------:R-:W-:-:S04]  /*3290*/  MOV R14, R72 ;  /* 0x00000048000e7202 */ /* 0x000fc80000000f00 */
[----:B------:R-:W-:Y:S01]  /*32a0*/  PRMT R210, R210, 0x5410, R14 ;  /* 0x00005410d2d27816 */ /* 0x000fe2000000000e */
[----:B------:R-:W-:Y:S01]  /*32b0*/  IMAD.MOV.U32 R14, RZ, RZ, R81 ;  /* 0x000000ffff0e7224 */ /* 0x000fe200078e0051 */
        /* <DEDUP_REMOVED lines=8> */
[----:B------:R-:W-:Y:S01]  /*3340*/  UISETP.NE.AND UP0, UPT, UR4, 0x3, UPT ;  /* 0x000000030400788c */ /* 0x000fe2000bf05270 */
[----:B------:R-:W-:Y:S02]  /*3350*/  MOV R12, R75 ;  /* 0x0000004b000c7202 */ /* 0x000fe40000000f00 */
[----:B------:R-:W-:Y:S01]  /*3360*/  PRMT R206, R206, 0x5410, R13 ;  /* 0x00005410cece7816 */ /* 0x000fe2000000000d */
[----:B------:R-:W-:Y:S01]  /*3370*/  IMAD.MOV.U32 R13, RZ, RZ, R80 ;  /* 0x000000ffff0d7224 */ /* 0x000fe200078e0050 */
[----:B------:R-:W-:Y:S01]  /*3380*/  PRMT R209, R11, 0x5410, R12 ;  /* 0x000054100bd17816 */ /* 0x000fe2000000000c */
[----:B------:R-:W-:Y:S01]  /*3390*/  IMAD.MOV.U32 R12, RZ, RZ, R61 ;  /* 0x000000ffff0c7224 */ /* 0x000fe200078e003d */
[----:B------:R-:W-:-:S02]  /*33a0*/  MOV R11, R60 ;  /* 0x0000003c000b7202 */ /* 0x000fc40000000f00 */
[----:B------:R-:W-:Y:S01]  /*33b0*/  PRMT R153, R153, 0x5410, R13 ;  /* 0x0000541099997816 */ /* 0x000fe2000000000d */
[----:B-----5:R-:W-:Y:S01]  /*33c0*/  IMAD.MOV.U32 R13, RZ, RZ, R35 ;  /* 0x000000ffff0d7224 */ /* 0x020fe200078e0023 */
[----:B------:R-:W-:Y:S01]  /*33d0*/  PRMT R157, R11, 0x5410, R12 ;  /* 0x000054100b9d7816 */ /* 0x000fe2000000000c */
[----:B------:R-:W-:Y:S01]  /*33e0*/  IMAD.MOV.U32 R12, RZ, RZ, R68 ;  /* 0x000000ffff0c7224 */ /* 0x000fe200078e0044 */
[----:B------:R-:W-:Y:S01]  /*33f0*/  PLOP3.LUT P0, PT, PT, PT, UP0, 0x80, 0x0 ;  /* 0x000000000000781c */ /* 0x000fe20003f0f008 */
[----:B------:R-:W-:-:S03]  /*3400*/  IMAD.MOV.U32 R11, RZ, RZ, R73 ;  /* 0x000000ffff0b7224 */ /* 0x000fc600078e0049 */
[----:B------:R-:W-:Y:S02]  /*3410*/  PRMT R207, R12, 0x7610, R207 ;  /* 0x000076100ccf7816 */ /* 0x000fe400000000cf */
[----:B------:R-:W-:Y:S01]  /*3420*/  PRMT R211, R11, 0x7610, R211 ;  /* 0x000076100bd37816 */ /* 0x000fe200000000d3 */
[----:B------:R-:W-:Y:S01]  /*3430*/  IMAD.MOV.U32 R11, RZ, RZ, R76 ;  /* 0x000000ffff0b7224 */ /* 0x000fe200078e004c */
[----:B------:R-:W-:-:S04]  /*3440*/  MOV R12, R77 ;  /* 0x0000004d000c7202 */ /* 0x000fc80000000f00 */
[----:B------:R-:W-:Y:S01]  /*3450*/  PRMT R212, R12, 0x5410, R14 ;  /* 0x000054100cd47816 */ /* 0x000fe2000000000e */
[----:B------:R-:W-:Y:S01]  /*3460*/  IMAD.MOV.U32 R12, RZ, RZ, R38 ;  /* 0x000000ffff0c7224 */ /* 0x000fe200078e0026 */
[----:B------:R-:W-:Y:S02]  /*3470*/  PRMT R211, R211, 0x5410, R11 ;  /* 0x00005410d3d37816 */ /* 0x000fe4000000000b */
[----:B------:R-:W-:Y:S02]  /*3480*/  MOV R11, R39 ;  /* 0x00000027000b7202 */ /* 0x000fe40000000f00 */
[----:B------:R-:W-:Y:S02]  /*3490*/  MOV R14, R34 ;  /* 0x00000022000e7202 */ /* 0x000fe40000000f00 */
[----:B------:R-:W-:Y:S01]  /*34a0*/  PRMT R123, R12, 0x5410, R11 ;  /* 0x000054100c7b7816 */ /* 0x000fe2000000000b */
[----:B------:R-:W-:Y:S01]  /*34b0*/  IMAD.MOV.U32 R11, RZ, RZ, R47 ;  /* 0x000000ffff0b7224 */ /* 0x000fe200078e002f */
[----:B------:R-:W-:-:S02]  /*34c0*/  MOV R12, R46 ;  /* 0x0000002e000c7202 */ /* 0x000fc40000000f00 */
[----:B------:R-:W-:Y:S01]  /*34d0*/  PRMT R83, R14, 0x5410, R13 ;  /* 0x000054100e537816 */ /* 0x000fe2000000000d */
[----:B------:R-:W-:Y:S01]  /*34e0*/  IMAD.MOV.U32 R14, RZ, RZ, R42 ;  /* 0x000000ffff0e7224 */ /* 0x000fe200078e002a */
[----:B------:R-:W-:Y:S01]  /*34f0*/  PRMT R147, R12, 0x5410, R11 ;  /* 0x000054100c937816 */ /* 0x000fe2000000000b */
[----:B------:R-:W-:Y:S02]  /*3500*/  IMAD.MOV.U32 R12, RZ, RZ, R54 ;  /* 0x000000ffff0c7224 */ /* 0x000fe400078e0036 */
[----:B------:R-:W-:Y:S02]  /*3510*/  IMAD.MOV.U32 R11, RZ, RZ, R55 ;  /* 0x000000ffff0b7224 */ /* 0x000fe400078e0037 */
[----:B------:R-:W-:-:S03]  /*3520*/  IMAD.MOV.U32 R13, RZ, RZ, R43 ;  /* 0x000000ffff0d7224 */ /* 0x000fc600078e002b */
        /* <DEDUP_REMOVED lines=13> */
[----:B------:R-:W-:Y:S02]  /*3600*/  MOV R12, R48 ;  /* 0x00000030000c7202 */ /* 0x000fe40000000f00 */
[----:B------:R-:W-:Y:S02]  /*3610*/  MOV R14, R36 ;  /* 0x00000024000e7202 */ /* 0x000fe40000000f00 */
[----:B------:R-:W-:Y:S01]  /*3620*/  PRMT R148, R12, 0x5410, R11 ;  /* 0x000054100c947816 */ /* 0x000fe2000000000b */
[----:B------:R-:W-:Y:S01]  /*3630*/  IMAD.MOV.U32 R12, RZ, RZ, R52 ;  /* 0x000000ffff0c7224 */ /* 0x000fe200078e0034 */
[----:B------:R-:W-:-:S02]  /*3640*/  MOV R11, R53 ;  /* 0x00000035000b7202 */ /* 0x000fc40000000f00 */
[----:B------:R-:W-:Y:S02]  /*3650*/  PRMT R122, R14, 0x5410, R13 ;  /* 0x000054100e7a7816 */ /* 0x000fe4000000000d */
[----:B------:R-:W-:Y:S01]  /*3660*/  PRMT R152, R12, 0x5410, R11 ;  /* 0x000054100c987816 */ /* 0x000fe2000000000b */
[----:B------:R-:W-:Y:S02]  /*3670*/  IMAD.MOV.U32 R12, RZ, RZ, R56 ;  /* 0x000000ffff0c7224 */ /* 0x000fe400078e0038 */
[----:B------:R-:W-:-:S05]  /*3680*/  IMAD.MOV.U32 R11, RZ, RZ, R57 ;  /* 0x000000ffff0b7224 */ /* 0x000fca00078e0039 */
[----:B------:R-:W-:Y:S01]  /*3690*/  PRMT R155, R12, 0x5410, R11 ;  /* 0x000054100c9b7816 */ /* 0x000fe2000000000b */
[----:B------:R-:W-:Y:S06]  /*36a0*/  @!P0 BRA `(.L_x_2703) ;  /* 0x0000000000048947 */ /* 0x000fec0003800000 */
[----:B------:R-:W-:Y:S01]  /*36b0*/  BPT.TRAP 0x1 ;  /* 0x000000040000795c */ /* 0x000fe20000300000 */
.L_x_2703:
[----:B------:R-:W-:Y:S01]  /*36c0*/  LEA R86, R18, R2, 0x3 ;  /* 0x0000000212567211 */ /* 0x000fe200078e18ff */
[----:B------:R-:W-:Y:S01]  /*36d0*/  BSSY B1, `(.L_x_2704) ;  /* 0x0000004000017945 */ /* 0x000fe20003800000 */
[----:B------:R-:W-:-:S04]  /*36e0*/  SHF.L.U32 R87, R170, 0x1f, RZ ;  /* 0x0000001faa577819 */ /* 0x000fc800000006ff */
[----:B------:R-:W0:Y:S02]  /*36f0*/  SYNCS.PHASECHK.TRANS64.TRYWAIT P6, [R86+URZ+0x2a890], R87 ;  /* 0x02a89057560075a7 */ /* 0x000e2400080c017f */
[----:B0-----:R-:W-:Y:S05]  /*3700*/  @!P6 BRA `(.L_x_2705) ;  /* 0x000001fc002ce947 */ /* 0x001fea0003800000 */
.L_x_3046:
[----:B------:R-:W-:Y:S05]  /*3710*/  BSYNC B1 ;  /* 0x0000000000017941 */ /* 0x000fea0003800000 */
.L_x_2704:
[----:B------:R-:W-:-:S03]  /*3720*/  UMOV UR4, 0xffffffff ;  /* 0xffffffff00047882 */ /* 0x000fc60000000000 */
[----:B------:R-:W-:Y:S05]  /*3730*/  BRA.DIV UR4, `(.L_x_2706) ;  /* 0x000001fe04347947 */ /* 0x000fea000b800000 */
[----:B------:R1:W2:Y:S04]  /*3740*/  SHFL.IDX PT, R82, R117, RZ, 0x1c1f ;  /* 0x001c1fff75527589 */ /* 0x0002a800000e0000 */
[----:B------:R1:W3:Y:S02]  /*3750*/  SHFL.IDX PT, R11, R118, RZ, 0x1c1f ;  /* 0x001c1fff760b7589 */ /* 0x0002e400000e0000 */
.L_x_3050:
        /* <DEDUP_REMOVED lines=9> */
[----:B------:R-:W-:Y:S01]  /*37f0*/  SHF.R.U64 R150, R80, 0x10, R81 ;  /* 0x0000001050967819 */ /* 0x000fe20000001251 */
[----:B0-----:R-:W-:Y:S01]  /*3800*/  IMAD.MOV.U32 R80, RZ, RZ, R13 ;  /* 0x000000ffff507224 */ /* 0x001fe200078e000d */
        /* <DEDUP_REMOVED lines=12> */
[----:B------:R-:W-:Y:S01]  /*38d0*/  IMAD.MOV.U32 R78, RZ, RZ, R12 ;  /* 0x000000ffff4e7224 */ /* 0x000fe200078e000c */
[----:B------:R-:W-:Y:S01]  /*38e0*/  MOV R12, R15 ;  /* 0x0000000f000c7202 */ /* 0x000fe20000000f00 */
[----:B------:R-:W-:-:S02]  /*38f0*/  HADD2.F32 R15, -RZ, R80.H0_H0 ;  /* 0x20000050ff0f7230 */ /* 0x000fc40000004100 */
[----:B------:R-:W-:Y:S02]  /*3900*/  F2FP.F16.F32.PACK_AB R150, R150, R151 ;  /* 0x000000979696723e */ /* 0x000fe400000000ff */
        /* <DEDUP_REMOVED lines=16> */
[--C-:B------:R-:W-:Y:S02]  /*3a10*/  HADD2.F32 R78, -RZ, R79.reuse.H1_H1 ;  /* 0x3000004fff4e7230 */ /* 0x100fe40000004100 */
[----:B------:R-:W-:Y:S02]  /*3a20*/  HADD2.F32 R80, -RZ, R79.H0_H0 ;  /* 0x2000004fff507230 */ /* 0x000fe40000004100 */
[----:B------:R-:W-:Y:S02]  /*3a30*/  HADD2.F32 R79, -RZ, R210.H0_H0 ;  /* 0x200000d2ff4f7230 */ /* 0x000fe40000004100 */
[----:B------:R-:W-:Y:S01]  /*3a40*/  FMUL.FTZ R81, R78, R153 ;  /* 0x000000994e517220 */ /* 0x000fe20000410000 */
[----:B------:R-:W-:Y:S01]  /*3a50*/  F2FP.F16.F32.PACK_AB R14, R14, R15 ;  /* 0x0000000f0e0e723e */ /* 0x000fe200000000ff */
[C---:B------:R-:W-:Y:S02]  /*3a60*/  FMUL.FTZ R153, R80.reuse, R153 ;  /* 0x0000009950997220 */ /* 0x040fe40000410000 */
[----:B------:R-:W-:-:S02]  /*3a70*/  FFMA.FTZ R81, R80, R79, -R81 ;  /* 0x0000004f50517223 */ /* 0x000fc40000010851 */
[----:B------:R-:W-:Y:S01]  /*3a80*/  FFMA.FTZ R153, R78, R79, R153 ;  /* 0x0000004f4e997223 */ /* 0x000fe20000010099 */
[----:B------:R-:W-:Y:S01]  /*3a90*/  F2FP.F16.F32.PACK_AB R78, R13, R12 ;  /* 0x0000000c0d4e723e */ /* 0x000fe200000000ff */
[----:B------:R-:W-:Y:S01]  /*3aa0*/  IMAD.MOV.U32 R12, RZ, RZ, R14 ;  /* 0x000000ffff0c7224 */ /* 0x000fe200078e000e */
[----:B------:R-:W-:Y:S02]  /*3ab0*/  MOV R13, R150 ;  /* 0x00000096000d7202 */ /* 0x000fe40000000f00 */
[----:B------:R-:W-:Y:S01]  /*3ac0*/  F2FP.F16.F32.PACK_AB R81, R153, R81 ;  /* 0x000000519951723e */ /* 0x000fe200000000ff */
[----:B------:R-:W-:-:S04]  /*3ad0*/  IMAD.MOV.U32 R15, RZ, RZ, R78 ;  /* 0x000000ffff0f7224 */ /* 0x000fc800078e004e */
[----:B------:R-:W-:-:S07]  /*3ae0*/  IMAD.MOV.U32 R14, RZ, RZ, R81 ;  /* 0x000000ffff0e7224 */ /* 0x000fce00078e0051 */
.L_x_2712:
[----:B------:R-:W-:Y:S05]  /*3af0*/  BSYNC B3 ;  /* 0x0000000000037941 */ /* 0x000fea0003800000 */
.L_x_2711:
[----:B---3--:R-:W-:-:S04]  /*3b00*/  LEA R78, P4, R16, R11, 0x1 ;  /* 0x0000000b104e7211 */ /* 0x008fc800078808ff */
[----:B--2---:R-:W-:-:S05]  /*3b10*/  LEA.HI.X R79, R16, R82, R17, 0x1, P4 ;  /* 0x00000052104f7211 */ /* 0x004fca00020f0c11 */
[----:B0-----:R4:W-:Y:S04]  /*3b20*/  ST.E.128 desc[UR60][R78.64], R12 ;  /* 0x0000000c4e007985 */ /* 0x0019e8000c101d3c */
.L_x_2710:
[----:B------:R-:W-:Y:S05]  /*3b30*/  BSYNC B2 ;  /* 0x0000000000027941 */ /* 0x000fea0003800000 */
.L_x_2709:
        /* <DEDUP_REMOVED lines=50> */
[----:B------:R-:W-:Y:S02]  /*3e60*/  IMAD.MOV.U32 R12, RZ, RZ, R14 ;  /* 0x000000ffff0c7224 */ /* 0x000fe400078e000e */
[----:B------:R-:W-:Y:S01]  /*3e70*/  IMAD.MOV.U32 R13, RZ, RZ, R78 ;  /* 0x000000ffff0d7224 */ /* 0x000fe200078e004e */
[----:B------:R-:W-:Y:S01]  /*3e80*/  F2FP.F16.F32.PACK_AB R77, R80, R77 ;  /* 0x0000004d504d723e */ /* 0x000fe200000000ff */
[----:B------:R-:W-:-:S03]  /*3e90*/  IMAD.MOV.U32 R15, RZ, RZ, R74 ;  /* 0x000000ffff0f7224 */ /* 0x000fc600078e004a */
[----:B------:R-:W-:-:S07]  /*3ea0*/  MOV R14, R77 ;  /* 0x0000004d000e7202 */ /* 0x000fce0000000f00 */
.L_x_2716:
[----:B------:R-:W-:Y:S05]  /*3eb0*/  BSYNC B3 ;  /* 0x0000000000037941 */ /* 0x000fea0003800000 */
.L_x_2715:
[----:B---3--:R-:W-:Y:S01]  /*3ec0*/  MOV R74, R11 ;  /* 0x0000000b004a7202 */ /* 0x008fe20000000f00 */
[----:B------:R-:W-:Y:S02]  /*3ed0*/  IMAD.SHL.U32 R76, R165, 0x8, RZ ;  /* 0x00000008a54c7824 */ /* 0x000fe400078e00ff */
[----:B--2---:R-:W-:Y:S02]  /*3ee0*/  IMAD.MOV.U32 R75, RZ, RZ, R82 ;  /* 0x000000ffff4b7224 */ /* 0x004fe400078e0052 */
[----:B------:R-:W-:-:S05]  /*3ef0*/  IMAD.WIDE R74, R76, 0x2, R74 ;  /* 0x000000024c4a7825 */ /* 0x000fca00078e024a */
[----:B0-----:R0:W-:Y:S02]  /*3f00*/  ST.E.128 desc[UR60][R74.64], R12 ;  /* 0x0000000c4a007985 */ /* 0x0011e4000c101d3c */
.L_x_2714:
[----:B------:R-:W-:Y:S05]  /*3f10*/  BSYNC B2 ;  /* 0x0000000000027941 */ /* 0x000fea0003800000 */
.L_x_2713:
        /* <DEDUP_REMOVED lines=28> */
[----:B------:R-:W-:Y:S01]  /*40e0*/  F2FP.F16.F32.PACK_AB R76, R77, R76 ;  /* 0x0000004c4d4c723e */ /* 0x000fe200000000ff */
[--C-:B------:R-:W-:Y:S02]  /*40f0*/  HADD2.F32 R12, -RZ, R13.reuse.H1_H1 ;  /* 0x3000000dff0c7230 */ /* 0x100fe40000004100 */
[----:B------:R-:W-:-:S03]  /*4100*/  HADD2.F32 R13, -RZ, R13.H0_H0 ;  /* 0x2000000dff0d7230 */ /* 0x000fc60000004100 */
[CC--:B------:R-:W-:Y:S02]  /*4110*/  FMUL.FTZ R72, R12.reuse, R15.reuse ;  /* 0x0000000f0c487220 */ /* 0x0c0fe40000410000 */
[C---:B------:R-:W-:Y:S02]  /*4120*/  FMUL.FTZ R15, R13.reuse, R15 ;  /* 0x0000000f0d0f7220 */ /* 0x040fe40000410000 */
[-C--:B------:R-:W-:Y:S01]  /*4130*/  FFMA.FTZ R13, R13, R71.reuse, -R72 ;  /* 0x000000470d0d7223 */ /* 0x080fe20000010848 */
[----:B------:R-:W-:Y:S02]  /*4140*/  HADD2.F32 R72, -RZ, R70.H0_H0 ;  /* 0x20000046ff487230 */ /* 0x000fe40000004100 */
        /* <DEDUP_REMOVED lines=8> */
[----:B------:R-:W-:Y:S02]  /*41d0*/  HADD2.F32 R72, -RZ, R211.H0_H0 ;  /* 0x200000d3ff487230 */ /* 0x000fe40000004100 */
[--C-:B------:R-:W-:Y:S02]  /*41e0*/  HADD2.F32 R71, -RZ, R14.reuse.H1_H1 ;  /* 0x3000000eff477230 */ /* 0x100fe40000004100 */
[----:B------:R-:W-:Y:S01]  /*41f0*/  HADD2.F32 R73, -RZ, R14.H0_H0 ;  /* 0x2000000eff497230 */ /* 0x000fe20000004100 */
[----:B------:R-:W-:Y:S01]  /*4200*/  F2FP.F16.F32.PACK_AB R15, R70, R15 ;  /* 0x0000000f460f723e */ /* 0x000fe200000000ff */
[----:B------:R-:W-:Y:S02]  /*4210*/  HADD2.F32 R14, -RZ, R208.H1_H1 ;  /* 0x300000d0ff0e7230 */ /* 0x000fe40000004100 */
        /* <DEDUP_REMOVED lines=10> */
.L_x_2720:
[----:B------:R-:W-:Y:S05]  /*42c0*/  BSYNC B3 ;  /* 0x0000000000037941 */ /* 0x000fea0003800000 */
.L_x_2719:
[----:B----4-:R0:W-:Y:S02]  /*42d0*/  ST.E.128 desc[UR60][R74.64], R12 ;  /* 0x0000000c4a007985 */ /* 0x0101e4000c101d3c */
.L_x_2718:
[----:B------:R-:W-:Y:S05]  /*42e0*/  BSYNC B2 ;  /* 0x0000000000027941 */ /* 0x000fea0003800000 */
.L_x_2717:
        /* <DEDUP_REMOVED lines=29> */
[-C--:B------:R-:W-:Y:S01]  /*44c0*/  FFMA.FTZ R68, R68, R67.reuse, R75 ;  /* 0x0000004344447223 */ /* 0x080fe2000001004b */
[----:B------:R-:W-:Y:S01]  /*44d0*/  FFMA.FTZ R66, R73, R67, -R66 ;  /* 0x0000004349427223 */ /* 0x000fe20000010842 */
[----:B------:R-:W-:-:S02]  /*44e0*/  HADD2.F32 R69, -RZ, R207.H0_H0 ;  /* 0x200000cfff457230 */ /* 0x000fc40000004100 */
[--C-:B------:R-:W-:Y:S01]  /*44f0*/  HADD2.F32 R73, -RZ, R12.reuse.H1_H1 ;  /* 0x3000000cff497230 */ /* 0x100fe20000004100 */
[----:B------:R-:W-:Y:S01]  /*4500*/  F2FP.F16.F32.PACK_AB R14, R15, R14 ;  /* 0x0000000e0f0e723e */ /* 0x000fe200000000ff */
[----:B------:R-:W-:Y:S01]  /*4510*/  HADD2.F32 R74, -RZ, R12.H0_H0 ;  /* 0x2000000cff4a7230 */ /* 0x000fe20000004100 */
[----:B------:R-:W-:Y:S01]  /*4520*/  F2FP.F16.F32.PACK_AB R66, R68, R66 ;  /* 0x000000424442723e */ /* 0x000fe200000000ff */
[----:B------:R-:W-:Y:S02]  /*4530*/  HADD2.F32 R67, -RZ, R206.H1_H1 ;  /* 0x300000ceff437230 */ /* 0x000fe40000004100 */
[--C-:B------:R-:W-:Y:S02]  /*4540*/  HADD2.F32 R12, -RZ, R13.reuse.H1_H1 ;  /* 0x3000000dff0c7230 */ /* 0x100fe40000004100 */
[-C--:B------:R-:W-:Y:S01]  /*4550*/  FMUL.FTZ R77, R74, R69.reuse ;  /* 0x000000454a4d7220 */ /* 0x080fe20000410000 */
[----:B------:R-:W-:Y:S02]  /*4560*/  HADD2.F32 R76, -RZ, R13.H0_H0 ;  /* 0x2000000dff4c7230 */ /* 0x000fe40000004100 */
[----:B------:R-:W-:Y:S01]  /*4570*/  FMUL.FTZ R13, R73, R69 ;  /* 0x00000045490d7220 */ /* 0x000fe20000410000 */
[----:B------:R-:W-:-:S02]  /*4580*/  HADD2.F32 R72, -RZ, R207.H1_H1 ;  /* 0x300000cfff487230 */ /* 0x000fc40000004100 */
[-C--:B------:R-:W-:Y:S01]  /*4590*/  FMUL.FTZ R69, R12, R67.reuse ;  /* 0x000000430c457220 */ /* 0x080fe20000410000 */
[----:B------:R-:W-:Y:S02]  /*45a0*/  HADD2.F32 R75, -RZ, R206.H0_H0 ;  /* 0x200000ceff4b7230 */ /* 0x000fe40000004100 */
[----:B------:R-:W-:Y:S01]  /*45b0*/  FMUL.FTZ R67, R76, R67 ;  /* 0x000000434c437220 */ /* 0x000fe20000410000 */
[----:B------:R-:W-:Y:S02]  /*45c0*/  IMAD.MOV.U32 R15, RZ, RZ, R66 ;  /* 0x000000ffff0f7224 */ /* 0x000fe400078e0042 */
[-C--:B------:R-:W-:Y:S01]  /*45d0*/  FFMA.FTZ R13, R74, R72.reuse, -R13 ;  /* 0x000000484a0d7223 */ /* 0x080fe2000001080d */
[----:B------:R-:W-:Y:S01]  /*45e0*/  FFMA.FTZ R77, R73, R72, R77 ;  /* 0x00000048494d7223 */ /* 0x000fe2000001004d */
[-C--:B------:R-:W-:Y:S01]  /*45f0*/  FFMA.FTZ R69, R76, R75.reuse, -R69 ;  /* 0x0000004b4c457223 */ /* 0x080fe20000010845 */
[----:B------:R-:W-:-:S03]  /*4600*/  FFMA.FTZ R67, R12, R75, R67 ;  /* 0x0000004b0c437223 */ /* 0x000fc60000010043 */
[----:B------:R-:W-:Y:S02]  /*4610*/  F2FP.F16.F32.PACK_AB R13, R77, R13 ;  /* 0x0000000d4d0d723e */ /* 0x000fe400000000ff */
[----:B------:R-:W-:-:S03]  /*4620*/  F2FP.F16.F32.PACK_AB R67, R67, R69 ;  /* 0x000000454343723e */ /* 0x000fc600000000ff */
[----:B------:R-:W-:Y:S01]  /*4630*/  IMAD.MOV.U32 R12, RZ, RZ, R13 ;  /* 0x000000ffff0c7224 */ /* 0x000fe200078e000d */
[----:B------:R-:W-:Y:S01]  /*4640*/  MOV R13, R14 ;  /* 0x0000000e000d7202 */ /* 0x000fe20000000f00 */
[----:B------:R-:W-:-:S07]  /*4650*/  IMAD.MOV.U32 R14, RZ, RZ, R67 ;  /* 0x000000ffff0e7224 */ /* 0x000fce00078e0043 */
.L_x_2724:
[----:B------:R-:W-:Y:S05]  /*4660*/  BSYNC B3 ;  /* 0x0000000000037941 */ /* 0x000fea0003800000 */
.L_x_2723:
[----:B----4-:R0:W-:Y:S02]  /*4670*/  ST.E.128 desc[UR60][R70.64], R12 ;  /* 0x0000000c46007985 */ /* 0x0101e4000c101d3c */
.L_x_2722:
[----:B------:R-:W-:Y:S05]  /*4680*/  BSYNC B2 ;  /* 0x0000000000027941 */ /* 0x000fea0003800000 */
.L_x_2721:
        /* <DEDUP_REMOVED lines=49> */
[----:B------:R-:W-:-:S07]  /*49a0*/  MOV R15, R64 ;  /* 0x00000040000f7202 */ /* 0x000fce0000000f00 */
.L_x_2728:
[----:B------:R-:W-:Y:S05]  /*49b0*/  BSYNC B3 ;  /* 0x0000000000037941 */ /* 0x000fea0003800000 */
.L_x_2727:
[----:B----4-:R0:W-:Y:S02]  /*49c0*/  ST.E.128 desc[UR60][R66.64], R12 ;  /* 0x0000000c42007985 */ /* 0x0101e4000c101d3c */
.L_x_2726:
[----:B------:R-:W-:Y:S05]  /*49d0*/  BSYNC B2 ;  /* 0x0000000000027941 */ /* 0x000fea0003800000 */
.L_x_2725:
        /* <DEDUP_REMOVED lines=8> */
[----:B------:R-:W-:Y:S02]  /*4a60*/  SHF.R.U64 R11, R58, 0x10, R59 ;  /* 0x000000103a0b7819 */ /* 0x000fe4000000123b */
[----:B------:R-:W-:Y:S02]  /*4a70*/  SHF.R.U64 R64, R60, 0x10, R61 ;  /* 0x000000103c407819 */ /* 0x000fe4000000123d */
[----:B------:R-:W-:Y:S01]  /*4a80*/  SHF.R.U32.HI R58, RZ, 0x10, R59 ;  /* 0x00000010ff3a7819 */ /* 0x000fe2000001163b */
[----:B----4-:R-:W-:Y:S01]  /*4a90*/  IMAD.MOV.U32 R59, RZ, RZ, R13 ;  /* 0x000000ffff3b7224 */ /* 0x010fe200078e000d */
[----:B------:R-:W-:Y:S01]  /*4aa0*/  SHF.R.U32.HI R61, RZ, 0x10, R61 ;  /* 0x00000010ff3d7819 */ /* 0x000fe2000001163d */
[----:B------:R-:W-:Y:S02]  /*4ab0*/  HADD2.F32 R66, -RZ, R64.H0_H0 ;  /* 0x20000040ff427230 */ /* 0x000fe40000004100 */
[----:B------:R-:W-:Y:S02]  /*4ac0*/  HADD2.F32 R60, -RZ, R11.H0_H0 ;  /* 0x2000000bff3c7230 */ /* 0x000fe40000004100 */
[----:B------:R-:W-:-:S02]  /*4ad0*/  HADD2.F32 R64, -RZ, R61.H0_H0 ;  /* 0x2000003dff407230 */ /* 0x000fc40000004100 */
[--C-:B------:R-:W-:Y:S02]  /*4ae0*/  HADD2.F32 R13, -RZ, R59.reuse.H1_H1 ;  /* 0x3000003bff0d7230 */ /* 0x100fe40000004100 */
[----:B------:R-:W-:Y:S02]  /*4af0*/  HADD2.F32 R61, -RZ, R59.H0_H0 ;  /* 0x2000003bff3d7230 */ /* 0x000fe40000004100 */
[--C-:B------:R-:W-:Y:S02]  /*4b00*/  HADD2.F32 R11, -RZ, R15.reuse.H1_H1 ;  /* 0x3000000fff0b7230 */ /* 0x100fe40000004100 */
[-C--:B------:R-:W-:Y:S01]  /*4b10*/  FMUL.FTZ R68, R13, R66.reuse ;  /* 0x000000420d447220 */ /* 0x080fe20000410000 */
[----:B------:R-:W-:Y:S02]  /*4b20*/  HADD2.F32 R59, -RZ, R15.H0_H0 ;  /* 0x2000000fff3b7230 */ /* 0x000fe40000004100 */
[----:B------:R-:W-:Y:S01]  /*4b30*/  FMUL.FTZ R70, R61, R66 ;  /* 0x000000423d467220 */ /* 0x000fe20000410000 */
[----:B------:R-:W-:-:S02]  /*4b40*/  HADD2.F32 R58, -RZ, R58.H0_H0 ;  /* 0x2000003aff3a7230 */ /* 0x000fc40000004100 */
[----:B------:R-:W-:Y:S01]  /*4b50*/  FMUL.FTZ R66, R11, R64 ;  /* 0x000000400b427220 */ /* 0x000fe20000410000 */
[----:B------:R-:W-:Y:S01]  /*4b60*/  FFMA.FTZ R15, R61, R60, -R68 ;  /* 0x0000003c3d0f7223 */ /* 0x000fe20000010844 */
[C---:B------:R-:W-:Y:S01]  /*4b70*/  FMUL.FTZ R64, R59.reuse, R64 ;  /* 0x000000403b407220 */ /* 0x040fe20000410000 */
[--C-:B------:R-:W-:Y:S02]  /*4b80*/  HADD2.F32 R61, -RZ, R157.reuse.H0_H0 ;  /* 0x2000009dff3d7230 */ /* 0x100fe40000004100 */
[-C--:B------:R-:W-:Y:S01]  /*4b90*/  FFMA.FTZ R59, R59, R58.reuse, -R66 ;  /* 0x0000003a3b3b7223 */ /* 0x080fe20000010842 */
[--C-:B------:R-:W-:Y:S02]  /*4ba0*/  HADD2.F32 R66, -RZ, R12.reuse.H0_H0 ;  /* 0x2000000cff427230 */ /* 0x100fe40000004100 */
[----:B------:R-:W-:Y:S01]  /*4bb0*/  FFMA.FTZ R58, R11, R58, R64 ;  /* 0x0000003a0b3a7223 */ /* 0x000fe20000010040 */
[----:B------:R-:W-:Y:S02]  /*4bc0*/  HADD2.F32 R64, -RZ, R12.H1_H1 ;  /* 0x3000000cff407230 */ /* 0x000fe40000004100 */
[----:B------:R-:W-:Y:S01]  /*4bd0*/  FFMA.FTZ R60, R13, R60, R70 ;  /* 0x0000003c0d3c7223 */ /* 0x000fe20000010046 */
[----:B------:R-:W-:-:S02]  /*4be0*/  HADD2.F32 R157, -RZ, R157.H1_H1 ;  /* 0x3000009dff9d7230 */ /* 0x000fc40000004100 */
[----:B------:R-:W-:Y:S02]  /*4bf0*/  HADD2.F32 R12, -RZ, R14.H1_H1 ;  /* 0x3000000eff0c7230 */ /* 0x000fe40000004100 */
[-C--:B------:R-:W-:Y:S01]  /*4c00*/  FMUL.FTZ R65, R64, R61.reuse ;  /* 0x0000003d40417220 */ /* 0x080fe20000410000 */
[----:B------:R-:W-:Y:S02]  /*4c10*/  HADD2.F32 R11, -RZ, R156.H0_H0 ;  /* 0x2000009cff0b7230 */ /* 0x000fe40000004100 */
[----:B------:R-:W-:Y:S01]  /*4c20*/  FMUL.FTZ R61, R66, R61 ;  /* 0x0000003d423d7220 */ /* 0x000fe20000410000 */
[----:B------:R-:W-:Y:S02]  /*4c30*/  HADD2.F32 R14, -RZ, R14.H0_H0 ;  /* 0x2000000eff0e7230 */ /* 0x000fe40000004100 */
[----:B------:R-:W-:Y:S01]  /*4c40*/  FMUL.FTZ R67, R12, R157 ;  /* 0x0000009d0c437220 */ /* 0x000fe20000410000 */
[----:B------:R-:W-:Y:S02]  /*4c50*/  HADD2.F32 R13, -RZ, R156.H1_H1 ;  /* 0x3000009cff0d7230 */ /* 0x000fe40000004100 */
[-C--:B------:R-:W-:Y:S01]  /*4c60*/  FFMA.FTZ R65, R66, R11.reuse, -R65 ;  /* 0x0000000b42417223 */ /* 0x080fe20000010841 */
[----:B------:R-:W-:Y:S01]  /*4c70*/  FFMA.FTZ R64, R64, R11, R61 ;  /* 0x0000000b40407223 */ /* 0x000fe2000001003d */
[C---:B------:R-:W-:Y:S01]  /*4c80*/  FMUL.FTZ R157, R14.reuse, R157 ;  /* 0x0000009d0e9d7220 */ /* 0x040fe20000410000 */
[----:B------:R-:W-:-:S03]  /*4c90*/  FFMA.FTZ R67, R14, R13, -R67 ;  /* 0x0000000d0e437223 */ /* 0x000fc60000010843 */
[----:B------:R-:W-:Y:S01]  /*4ca0*/  FFMA.FTZ R12, R12, R13, R157 ;  /* 0x0000000d0c0c7223 */ /* 0x000fe2000001009d */
[----:B------:R-:W-:Y:S02]  /*4cb0*/  F2FP.F16.F32.PACK_AB R64, R64, R65 ;  /* 0x000000414040723e */ /* 0x000fe400000000ff */
[----:B------:R-:W-:Y:S02]  /*4cc0*/  F2FP.F16.F32.PACK_AB R13, R60, R15 ;  /* 0x0000000f3c0d723e */ /* 0x000fe400000000ff */
[----:B------:R-:W-:Y:S01]  /*4cd0*/  F2FP.F16.F32.PACK_AB R14, R12, R67 ;  /* 0x000000430c0e723e */ /* 0x000fe200000000ff */
[----:B------:R-:W-:Y:S01]  /*4ce0*/  IMAD.MOV.U32 R12, RZ, RZ, R64 ;  /* 0x000000ffff0c7224 */ /* 0x000fe200078e0040 */
[----:B------:R-:W-:-:S07]  /*4cf0*/  F2FP.F16.F32.PACK_AB R15, R58, R59 ;  /* 0x0000003b3a0f723e */ /* 0x000fce00000000ff */
.L_x_2730:
[----:B------:R-:W-:Y:S05]  /*4d00*/  BSYNC B2 ;  /* 0x0000000000027941 */ /* 0x000fea0003800000 */
.L_x_2729:
[----:B----4-:R0:W-:Y:S02]  /*4d10*/  ST.E.128 desc[UR60][R62.64], R12 ;  /* 0x0000000c3e007985 */ /* 0x0101e4000c101d3c */
.L_x_2708:
[----:B------:R-:W-:Y:S05]  /*4d20*/  BSYNC B1 ;  /* 0x0000000000017941 */ /* 0x000fea0003800000 */
.L_x_2707:
[----:B------:R-:W-:-:S03]  /*4d30*/  UMOV UR4, 0xffffffff ;  /* 0xffffffff00047882 */ /* 0x000fc60000000000 */
[----:B------:R-:W-:Y:S05]  /*4d40*/  BRA.DIV UR4, `(.L_x_2731) ;  /* 0x000001e604fc7947 */ /* 0x000fea000b800000 */
[----:B-1----:R-:W1:Y:S04]  /*4d50*/  SHFL.IDX PT, R117, R117, 0x1, 0x1c1f ;  /* 0x003c1f0075757f89 */ /* 0x002e6800000e0000 */
[----:B------:R-:W0:Y:S02]  /*4d60*/  SHFL.IDX PT, R118, R118, 0x1, 0x1c1f ;  /* 0x003c1f0076767f89 */ /* 0x000e2400000e0000 */
.L_x_3054:
        /* <DEDUP_REMOVED lines=10> */
[----:B------:R-:W-:Y:S02]  /*4e10*/  SHF.R.U64 R54, R54, 0x10, R55 ;  /* 0x0000001036367819 */ /* 0x000fe40000001237 */
[--C-:B---3--:R-:W-:Y:S01]  /*4e20*/  SHF.R.U64 R11, R56, 0x10, R57.reuse ;  /* 0x00000010380b7819 */ /* 0x108fe20000001239 */
[----:B----4-:R-:W-:Y:S01]  /*4e30*/  HADD2.F32 R56, -RZ, R15.H1_H1 ;  /* 0x3000000fff387230 */ /* 0x010fe20000004100 */
[----:B------:R-:W-:Y:S02]  /*4e40*/  SHF.R.U32.HI R60, RZ, 0x10, R57 ;  /* 0x00000010ff3c7819 */ /* 0x000fe40000011639 */
[----:B------:R-:W-:Y:S01]  /*4e50*/  SHF.R.U32.HI R61, RZ, 0x10, R55 ;  /* 0x00000010ff3d7819 */ /* 0x000fe20000011637 */
[----:B------:R-:W-:Y:S02]  /*4e60*/  HADD2.F32 R55, -RZ, R54.H0_H0 ;  /* 0x20000036ff377230 */ /* 0x000fe40000004100 */
[----:B------:R-:W-:Y:S02]  /*4e70*/  HADD2.F32 R57, -RZ, R11.H0_H0 ;  /* 0x2000000bff397230 */ /* 0x000fe40000004100 */
[----:B------:R-:W-:-:S02]  /*4e80*/  HADD2.F32 R54, -RZ, R13.H1_H1 ;  /* 0x3000000dff367230 */ /* 0x000fc40000004100 */
[----:B------:R-:W-:Y:S02]  /*4e90*/  HADD2.F32 R11, -RZ, R13.H0_H0 ;  /* 0x2000000dff0b7230 */ /* 0x000fe40000004100 */
[----:B------:R-:W-:Y:S02]  /*4ea0*/  HADD2.F32 R60, -RZ, R60.H0_H0 ;  /* 0x2000003cff3c7230 */ /* 0x000fe40000004100 */
[-C--:B------:R-:W-:Y:S01]  /*4eb0*/  FMUL.FTZ R62, R54, R57.reuse ;  /* 0x00000039363e7220 */ /* 0x080fe20000410000 */
[----:B------:R-:W-:Y:S02]  /*4ec0*/  HADD2.F32 R13, -RZ, R15.H0_H0 ;  /* 0x2000000fff0d7230 */ /* 0x000fe40000004100 */
[C---:B------:R-:W-:Y:S01]  /*4ed0*/  FMUL.FTZ R57, R11.reuse, R57 ;  /* 0x000000390b397220 */ /* 0x040fe20000410000 */
[----:B------:R-:W-:Y:S02]  /*4ee0*/  HADD2.F32 R15, -RZ, R61.H0_H0 ;  /* 0x2000003dff0f7230 */ /* 0x000fe40000004100 */
[-C--:B------:R-:W-:Y:S01]  /*4ef0*/  FMUL.FTZ R64, R56, R60.reuse ;  /* 0x0000003c38407220 */ /* 0x080fe20000410000 */
[-C--:B------:R-:W-:Y:S01]  /*4f00*/  FFMA.FTZ R11, R11, R55.reuse, -R62 ;  /* 0x000000370b0b7223 */ /* 0x080fe2000001083e */
[C---:B------:R-:W-:Y:S01]  /*4f10*/  FMUL.FTZ R61, R13.reuse, R60 ;  /* 0x0000003c0d3d7220 */ /* 0x040fe20000410000 */
[----:B------:R-:W-:Y:S01]  /*4f20*/  FFMA.FTZ R54, R54, R55, R57 ;  /* 0x0000003736367223 */ /* 0x000fe20000010039 */
[----:B------:R-:W-:Y:S01]  /*4f30*/  FFMA.FTZ R13, R13, R15, -R64 ;  /* 0x0000000f0d0d7223 */ /* 0x000fe20000010840 */
[----:B------:R-:W-:-:S02]  /*4f40*/  HADD2.F32 R60, -RZ, R155.H0_H0 ;  /* 0x2000009bff3c7230 */ /* 0x000fc40000004100 */
[----:B------:R-:W-:Y:S01]  /*4f50*/  FFMA.FTZ R56, R56, R15, R61 ;  /* 0x0000000f38387223 */ /* 0x000fe2000001003d */
[----:B------:R-:W-:Y:S01]  /*4f60*/  HADD2.F32 R15, -RZ, R12.H1_H1 ;  /* 0x3000000cff0f7230 */ /* 0x000fe20000004100 */
[----:B------:R-:W-:Y:S01]  /*4f70*/  F2FP.F16.F32.PACK_AB R11, R54, R11 ;  /* 0x0000000b360b723e */ /* 0x000fe200000000ff */
        /* <DEDUP_REMOVED lines=18> */
.L_x_2736:
[----:B------:R-:W-:Y:S05]  /*50a0*/  BSYNC B2 ;  /* 0x0000000000027941 */ /* 0x000fea0003800000 */
.L_x_2735:
[----:B----4-:R0:W-:Y:S02]  /*50b0*/  ST.E.128 desc[UR60][R58.64], R12 ;  /* 0x0000000c3a007985 */ /* 0x0101e4000c101d3c */
.L_x_2734:
[----:B------:R-:W-:Y:S05]  /*50c0*/  BSYNC B1 ;  /* 0x0000000000017941 */ /* 0x000fea0003800000 */
.L_x_2733:
        /* <DEDUP_REMOVED lines=19> */
[----:B------:R-:W-:Y:S02]  /*5200*/  HADD2.F32 R53, -RZ, R53.H0_H0 ;  /* 0x20000035ff357230 */ /* 0x000fe40000004100 */
[----:B------:R-:W-:-:S02]  /*5210*/  HADD2.F32 R11, -RZ, R13.H1_H1 ;  /* 0x3000000dff0b7230 */ /* 0x000fc40000004100 */
[----:B------:R-:W-:Y:S02]  /*5220*/  HADD2.F32 R13, -RZ, R13.H0_H0 ;  /* 0x2000000dff0d7230 */ /* 0x000fe40000004100 */
[-C--:B------:R-:W-:Y:S01]  /*5230*/  FMUL.FTZ R57, R15, R53.reuse ;  /* 0x000000350f397220 */ /* 0x080fe20000410000 */
[----:B------:R-:W-:Y:S02]  /*5240*/  HADD2.F32 R51, -RZ, R51.H0_H0 ;  /* 0x20000033ff337230 */ /* 0x000fe40000004100 */
[-C--:B------:R-:W-:Y:S01]  /*5250*/  FMUL.FTZ R58, R11, R56.reuse ;  /* 0x000000380b3a7220 */ /* 0x080fe20000410000 */
[C---:B------:R-:W-:Y:S01]  /*5260*/  FMUL.FTZ R60, R50.reuse, R53 ;  /* 0x00000035323c7220 */ /* 0x040fe20000410000 */
[C---:B------:R-:W-:Y:S01]  /*5270*/  FMUL.FTZ R56, R13.reuse, R56 ;  /* 0x000000380d387220 */ /* 0x040fe20000410000 */
[----:B------:R-:W-:Y:S01]  /*5280*/  FFMA.FTZ R59, R50, R51, R57 ;  /* 0x00000033323b7223 */ /* 0x000fe20000010039 */
[-C--:B------:R-:W-:Y:S02]  /*5290*/  FFMA.FTZ R58, R13, R52.reuse, -R58 ;  /* 0x000000340d3a7223 */ /* 0x080fe4000001083a */
        /* <DEDUP_REMOVED lines=22> */
.L_x_2740:
[----:B------:R-:W-:Y:S05]  /*5400*/  BSYNC B2 ;  /* 0x0000000000027941 */ /* 0x000fea0003800000 */
.L_x_2739:
[----:B----4-:R0:W-:Y:S02]  /*5410*/  ST.E.128 desc[UR60][R54.64], R12 ;  /* 0x0000000c36007985 */ /* 0x0101e4000c101d3c */
.L_x_2738:
[----:B------:R-:W-:Y:S05]  /*5420*/  BSYNC B1 ;  /* 0x0000000000017941 */ /* 0x000fea0003800000 */
.L_x_2737:
        /* <DEDUP_REMOVED lines=51> */
.L_x_2744:
[----:B------:R-:W-:Y:S05]  /*5760*/  BSYNC B2 ;  /* 0x0000000000027941 */ /* 0x000fea0003800000 */
.L_x_2743:
[----:B----4-:R0:W-:Y:S02]  /*5770*/  ST.E.128 desc[UR60][R50.64], R12 ;  /* 0x0000000c32007985 */ /* 0x0101e4000c101d3c */
.L_x_2742:
[----:B------:R-:W-:Y:S05]  /*5780*/  BSYNC B1 ;  /* 0x0000000000017941 */ /* 0x000fea0003800000 */
.L_x_2741:
        /* <DEDUP_REMOVED lines=49> */
.L_x_2748:
[----:B------:R-:W-:Y:S05]  /*5aa0*/  BSYNC B2 ;  /* 0x0000000000027941 */ /* 0x000fea0003800000 */
.L_x_2747:
[----:B----4-:R0:W-:Y:S02]  /*5ab0*/  ST.E.128 desc[UR60][R46.64], R12 ;  /* 0x0000000c2e007985 */ /* 0x0101e4000c101d3c */
.L_x_2746:
[----:B------:R-:W-:Y:S05]  /*5ac0*/  BSYNC B1 ;  /* 0x0000000000017941 */ /* 0x000fea0003800000 */
.L_x_2745:
        /* <DEDUP_REMOVED lines=49> */
.L_x_2752:
[----:B------:R-:W-:Y:S05]  /*5de0*/  BSYNC B2 ;  /* 0x0000000000027941 */ /* 0x000fea0003800000 */
.L_x_2751:
[----:B----4-:R0:W-:Y:S02]  /*5df0*/  ST.E.128 desc[UR60][R42.64], R12 ;  /* 0x0000000c2a007985 */ /* 0x0101e4000c101d3c */
.L_x_2750:
[----:B------:R-:W-:Y:S05]  /*5e00*/  BSYNC B1 ;  /* 0x0000000000017941 */ /* 0x000fea0003800000 */
.L_x_2749:
        /* <DEDUP_REMOVED lines=48> */
.L_x_2754:
[----:B------:R-:W-:Y:S05]  /*6110*/  BSYNC B1 ;  /* 0x0000000000017941 */ /* 0x000fea0003800000 */
.L_x_2753:
[----:B----4-:R0:W-:Y:S01]  /*6120*/  ST.E.128 desc[UR60][R38.64], R12 ;  /* 0x0000000c26007985 */ /* 0x0101e2000c101d3c */
[----:B------:R-:W-:Y:S05]  /*6130*/  BRA `(.L_x_2732) ;  /* 0x0000004000287947 */ /* 0x000fea0003800000 */
.L_x_2698:
        /* <DEDUP_REMOVED lines=47> */
.L_x_2756:
[----:B------:R-:W-:Y:S05]  /*6430*/  BSYNC B1 ;  /* 0x0000000000017941 */ /* 0x000fea0003800000 */
.L_x_2755:
        /* <DEDUP_REMOVED lines=47> */
.L_x_2758:
[----:B------:R-:W-:Y:S05]  /*6730*/  BSYNC B1 ;  /* 0x0000000000017941 */ /* 0x000fea0003800000 */
.L_x_2757:
[----:B------:R-:W2:Y:S01]  /*6740*/  LDL R11, [R1+0x30] ;  /* 0x00003000010b7983 */ /* 0x000ea20000100800 */
[----:B0-----:R-:W-:Y:S01]  /*6750*/  MOV R12, R33 ;  /* 0x00000021000c7202 */ /* 0x001fe20000000f00 */
[----:B------:R-:W-:Y:S01]  /*6760*/  IMAD.MOV.U32 R14, RZ, RZ, R37 ;  /* 0x000000ffff0e7224 */ /* 0x000fe200078e0025 */
[----:B------:R-:W-:Y:S02]  /*6770*/  MOV R13, R36 ;  /* 0x00000024000d7202 */ /* 0x000fe40000000f00 */
[----:B------:R-:W-:Y:S02]  /*6780*/  PRMT R210, R80, 0x5410, R81 ;  /* 0x0000541050d27816 */ /* 0x000fe40000000051 */
        /* <DEDUP_REMOVED lines=11> */
[----:B------:R-:W-:Y:S01]  /*6840*/  MOV R12, R43 ;  /* 0x0000002b000c7202 */ /* 0x000fe20000000f00 */
[----:B------:R-:W-:Y:S01]  /*6850*/  UISETP.NE.AND UP0, UPT, UR4, 0x3, UPT ;  /* 0x000000030400788c */ /* 0x000fe2000bf05270 */
[----:B------:R0:W-:Y:S02]  /*6860*/  STL.S16 [R1+0x38], R11 ;  /* 0x0000380b01007387 */ /* 0x0001e40000100600 */
[----:B------:R-:W-:Y:S02]  /*6870*/  PRMT R157, R14, 0x7610, R157 ;  /* 0x000076100e9d7816 */ /* 0x000fe4000000009d */
[----:B------:R1:W-:Y:S01]  /*6880*/  STL.S16 [R1+0x3a], R12 ;  /* 0x00003a0c01007387 */ /* 0x0003e20000100600 */
[----:B------:R-:W-:-:S02]  /*6890*/  MOV R14, R45 ;  /* 0x0000002d000e7202 */ /* 0x000fc40000000f00 */
[----:B------:R-:W-:Y:S01]  /*68a0*/  PLOP3.LUT P0, PT, PT, PT, UP0, 0x80, 0x0 ;  /* 0x000000000000781c */ /* 0x000fe20003f0f008 */
[----:B------:R2:W-:Y:S01]  /*68b0*/  STL.S16 [R1+0x3c], R13 ;  /* 0x00003c0d01007387 */ /* 0x0005e20000100600 */
[----:B0-----:R-:W-:Y:S01]  /*68c0*/  MOV R11, R46 ;  /* 0x0000002e000b7202 */ /* 0x001fe20000000f00 */
[----:B-1----:R-:W-:Y:S02]  /*68d0*/  IMAD.MOV.U32 R12, RZ, RZ, R47 ;  /* 0x000000ffff0c7224 */ /* 0x002fe400078e002f */
[----:B--2---:R-:W-:-:S03]  /*68e0*/  IMAD.MOV.U32 R13, RZ, RZ, R44 ;  /* 0x000000ffff0d7224 */ /* 0x004fc600078e002c */
[----:B------:R-:W-:Y:S01]  /*68f0*/  PRMT R212, R11, 0x5410, R12 ;  /* 0x000054100bd47816 */ /* 0x000fe2000000000c */
[----:B------:R-:W-:Y:S02]  /*6900*/  IMAD.MOV.U32 R12, RZ, RZ, R51 ;  /* 0x000000ffff0c7224 */ /* 0x000fe400078e0033 */
[----:B------:R-:W-:Y:S01]  /*6910*/  IMAD.MOV.U32 R11, RZ, RZ, R50 ;  /* 0x000000ffff0b7224 */ /* 0x000fe200078e0032 */
[----:B------:R-:W-:Y:S01]  /*6920*/  PRMT R213, R13, 0x5410, R14 ;  /* 0x000054100dd57816 */ /* 0x000fe2000000000e */
[----:B------:R-:W-:Y:S01]  /*6930*/  IMAD.MOV.U32 R14, RZ, RZ, R49 ;  /* 0x000000ffff0e7224 */ /* 0x000fe200078e0031 */
[----:B------:R-:W-:Y:S01]  /*6940*/  MOV R13, R48 ;  /* 0x00000030000d7202 */ /* 0x000fe20000000f00 */
[----:B------:R0:W-:Y:S01]  /*6950*/  STL.S16 [R1+0x3e], R12 ;  /* 0x00003e0c01007387 */ /* 0x0001e20000100600 */
[----:B------:R-:W-:Y:S01]  /*6960*/  PRMT R223, R223, 0x5410, R11 ;  /* 0x00005410dfdf7816 */ /* 0x000fe2000000000b */
[----:B------:R-:W-:Y:S01]  /*6970*/  IMAD.MOV.U32 R11, RZ, RZ, R53 ;  /* 0x000000ffff0b7224 */ /* 0x000fe200078e0035 */
[----:B------:R-:W-:Y:S01]  /*6980*/  PRMT R228, R228, 0x5410, R13 ;  /* 0x00005410e4e47816 */ /* 0x000fe2000000000d */
[----:B------:R1:W-:Y:S01]  /*6990*/  STL.S16 [R1+0x44], R14 ;  /* 0x0000440e01007387 */ /* 0x0003e20000100600 */
[----:B------:R-:W-:-:S02]  /*69a0*/  MOV R13, R55 ;  /* 0x00000037000d7202 */ /* 0x000fc40000000f00 */
[----:B------:R-:W-:Y:S02]  /*69b0*/  PRMT R156, R11, 0x7610, R156 ;  /* 0x000076100b9c7816 */ /* 0x000fe4000000009c */
[----:B-----5:R-:W-:Y:S01]  /*69c0*/  MOV R11, R57 ;  /* 0x00000039000b7202 */ /* 0x020fe20000000f00 */
[----:B0-----:R-:W-:Y:S02]  /*69d0*/  IMAD.MOV.U32 R12, RZ, RZ, R52 ;  /* 0x000000ffff0c7224 */ /* 0x001fe400078e0034 */
[----:B-1----:R-:W-:-:S05]  /*69e0*/  IMAD.MOV.U32 R14, RZ, RZ, R54 ;  /* 0x000000ffff0e7224 */ /* 0x002fca00078e0036 */
[----:B------:R0:W-:Y:S04]  /*69f0*/  STL.S16 [R1+0x46], R14 ;  /* 0x0000460e01007387 */ /* 0x0001e80000100600 */
[----:B------:R1:W-:Y:S04]  /*6a00*/  STL.S16 [R1+0x48], R13 ;  /* 0x0000480d01007387 */ /* 0x0003e80000100600 */
[----:B------:R2:W-:Y:S01]  /*6a10*/  STL.S16 [R1+0x4a], R12 ;  /* 0x00004a0c01007387 */ /* 0x0005e20000100600 */
[----:B0-----:R-:W-:Y:S01]  /*6a20*/  MOV R14, R58 ;  /* 0x0000003a000e7202 */ /* 0x001fe20000000f00 */
[----:B-1----:R-:W-:-:S02]  /*6a30*/  IMAD.MOV.U32 R13, RZ, RZ, R59 ;  /* 0x000000ffff0d7224 */ /* 0x002fc400078e003b */
        /* <DEDUP_REMOVED lines=33> */
[----:B------:R-:W-:Y:S06]  /*6c50*/  @!P0 BRA `(.L_x_2759) ;  /* 0x0000000000048947 */ /* 0x000fec0003800000 */
[----:B------:R-:W-:Y:S01]  /*6c60*/  BPT.TRAP 0x1 ;  /* 0x000000040000795c */ /* 0x000fe20000300000 */
.L_x_2759:
[----:B------:R-:W-:Y:S01]  /*6c70*/  LEA R86, R18, R2, 0x3 ;  /* 0x0000000212567211 */ /* 0x000fe200078e18ff */
[----:B------:R-:W0:Y:S01]  /*6c80*/  LDC R132, c[0x0][0x2f4] ;  /* 0x0000bd00ff847b82 */ /* 0x000e220000000800 */
[----:B------:R-:W-:Y:S01]  /*6c90*/  SHF.L.U32 R87, R170, 0x1f, RZ ;  /* 0x0000001faa577819 */ /* 0x000fe200000006ff */
[----:B------:R-:W-:Y:S03]  /*6ca0*/  BSSY B1, `(.L_x_2760) ;  /* 0x0000003000017945 */ /* 0x000fe60003800000 */
[----:B------:R-:W1:Y:S02]  /*6cb0*/  SYNCS.PHASECHK.TRANS64.TRYWAIT P6, [R86+URZ+0x2a890], R87 ;  /* 0x02a89057560075a7 */ /* 0x000e6400080c017f */
[----:B-1----:R-:W-:Y:S05]  /*6cc0*/  @!P6 BRA `(.L_x_2761) ;  /* 0x000001c80068e947 */ /* 0x002fea0003800000 */
.L_x_3055:
[----:B------:R-:W-:Y:S05]  /*6cd0*/  BSYNC B1 ;  /* 0x0000000000017941 */ /* 0x000fea0003800000 */
.L_x_2760:
[----:B------:R-:W-:Y:S01]  /*6ce0*/  UMOV UR4, 0xffffffff ;  /* 0xffffffff00047882 */ /* 0x000fe20000000000 */
[----:B0-----:R-:W-:Y:S02]  /*6cf0*/  IMAD.IADD R136, R132, 0x1, -R126 ;  /* 0x0000000184887824 */ /* 0x001fe400078e0a7e */
[----:B------:R-:W-:Y:S05]  /*6d00*/  BRA.DIV UR4, `(.L_x_2762) ;  /* 0x000001ca046c7947 */ /* 0x000fea000b800000 */
[----:B------:R0:W2:Y:S04]  /*6d10*/  SHFL.IDX PT, R123, R117, RZ, 0x1c1f ;  /* 0x001c1fff757b7589 */ /* 0x0000a800000e0000 */
[----:B------:R0:W3:Y:S02]  /*6d20*/  SHFL.IDX PT, R11, R118, RZ, 0x1c1f ;  /* 0x001c1fff760b7589 */ /* 0x0000e400000e0000 */
.L_x_3059:
        /* <DEDUP_REMOVED lines=56> */
[C---:B------:R-:W-:Y:S01]  /*70b0*/  FFMA.FTZ R158, R156.reuse, R155, -R158 ;  /* 0x0000009b9c9e7223 */ /* 0x040fe2000001089e */
[----:B------:R-:W-:Y:S02]  /*70c0*/  FMUL.FTZ R156, R156, R157 ;  /* 0x0000009d9c9c7220 */ /* 0x000fe40000410000 */
[----:B------:R-:W3:Y:S02]  /*70d0*/  LDL.LU.S16 R157, [R1+0x4a] ;  /* 0x00004a00019d7983 */ /* 0x000ee40000300600 */
[----:B------:R-:W-:Y:S02]  /*70e0*/  FFMA.FTZ R156, R154, R155, R156 ;  /* 0x0000009b9a9c7223 */ /* 0x000fe4000001009c */
[----:B------:R-:W4:Y:S01]  /*70f0*/  LDL.S16 R155, [R1+0x3c] ;  /* 0x00003c00019b7983 */ /* 0x000f220000100600 */
        /* <DEDUP_REMOVED lines=28> */
[----:B------:R-:W4:Y:S01]  /*72c0*/  LDL.LU.S16 R54, [R1+0x38] ;  /* 0x0000380001367983 */ /* 0x000f220000300600 */
        /* <DEDUP_REMOVED lines=32> */
.L_x_2768:
[----:B------:R-:W-:Y:S05]  /*74d0*/  BSYNC B3 ;  /* 0x0000000000037941 */ /* 0x000fea0003800000 */
.L_x_2767:
[----:B------:R-:W-:-:S04]  /*74e0*/  LEA R40, P4, R5, R11, 0x1 ;  /* 0x0000000b05287211 */ /* 0x000fc800078808ff */
[----:B--2---:R-:W-:Y:S02]  /*74f0*/  LEA.HI.X R41, R5, R123, R113, 0x1, P4 ;  /* 0x0000007b05297211 */ /* 0x004fe400020f0c71 */
[----:B------:R-:W-:-:S03]  /*7500*/  ISETP.GE.AND P4, PT, R153, R132, PT ;  /* 0x000000849900720c */ /* 0x000fc60003f86270 */
[----:B----4-:R2:W-:Y:S10]  /*7510*/  ST.E.128 desc[UR60][R40.64], R12 ;  /* 0x0000000c28007985 */ /* 0x0105f4000c101d3c */
[----:B--2---:R-:W-:-:S05]  /*7520*/  @!P4 IMAD.WIDE R12, R153, 0x2, R122 ;  /* 0x00000002990cc825 */ /* 0x004fca00078e027a */
[----:B---3--:R3:W-:Y:S02]  /*7530*/  @!P4 ST.E.128 desc[UR60][R12.64], R80 ;  /* 0x000000500c00c985 */ /* 0x0087e4000c101d3c */
.L_x_2766:
[----:B------:R-:W-:Y:S05]  /*7540*/  BSYNC B2 ;  /* 0x0000000000027941 */ /* 0x000fea0003800000 */
.L_x_2765:
        /* <DEDUP_REMOVED lines=16> */
[----:B------:R-:W-:Y:S02]  /*7650*/  IMAD.IADD R13, R13, 0x1, R12 ;  /* 0x000000010d0d7824 */ /* 0x000fe400078e020c */
[C---:B------:R-:W-:Y:S02]  /*7660*/  IMAD R12, R18.reuse, 0x4800, R140 ;  /* 0x00004800120c7824 */ /* 0x040fe400078e028c */
[----:B------:R-:W-:-:S03]  /*7670*/  IMAD R40, R18, 0x4800, R13 ;  /* 0x0000480012287824 */ /* 0x000fc600078e020d */
[----:B------:R-:W-:Y:S01]  /*7680*/  LEA R12, R12, R2, 0x1 ;  /* 0x000000020c0c7211 */ /* 0x000fe200078e08ff */
[----:B------:R-:W-:-:S05]  /*7690*/  IMAD R40, R40, 0x2, R2 ;  /* 0x0000000228287824 */ /* 0x000fca00078e0202 */
[----:B------:R-:W3:Y:S04]  /*76a0*/  LDS.128 R12, [R12+0x18400] ;  /* 0x018400000c0c7984 */ /* 0x000ee80000000c00 */
[----:B------:R-:W4:Y:S01]  /*76b0*/  LDS.128 R40, [R40+0x18400] ;  /* 0x0184000028287984 */ /* 0x000f220000000c00 */
[----:B------:R-:W-:Y:S05]  /*76c0*/  @P4 BRA `(.L_x_2772) ;  /* 0x0000000400704947 */ /* 0x000fea0003800000 */
[----:B------:R-:W5:Y:S04]  /*76d0*/  LDL.LU.S16 R53, [R1+0x44] ;  /* 0x0000440001357983 */ /* 0x000f680000300600 */
[----:B------:R-:W2:Y:S01]  /*76e0*/  LDL.LU.S16 R82, [R1+0x3e] ;  /* 0x00003e0001527983 */ /* 0x000ea20000300600 */
[----:B----4-:R-:W-:Y:S01]  /*76f0*/  IMAD.MOV.U32 R55, RZ, RZ, R41 ;  /* 0x000000ffff377224 */ /* 0x010fe200078e0029 */
[----:B---3--:R-:W-:Y:S01]  /*7700*/  MOV R41, R13 ;  /* 0x0000000d00297202 */ /* 0x008fe20000000f00 */
[----:B------:R-:W-:Y:S01]  /*7710*/  HADD2.F32 R13, -RZ, R229.H1_H1 ;  /* 0x300000e5ff0d7230 */ /* 0x000fe20000004100 */
[----:B------:R-:W-:Y:S01]  /*7720*/  SHF.R.U64 R48, R48, 0x10, R49 ;  /* 0x0000001030307819 */ /* 0x000fe20000001231 */
[----:B------:R-:W-:Y:S01]  /*7730*/  HADD2.F32 R153, -RZ, R228.H1_H1 ;  /* 0x300000e4ff997230 */ /* 0x000fe20000004100 */
[----:B------:R-:W-:Y:S01]  /*7740*/  SHF.R.U64 R36, R36, 0x10, R37 ;  /* 0x0000001024247819 */ /* 0x000fe20000001225 */
[--C-:B------:R-:W-:Y:S01]  /*7750*/  HADD2.F32 R54, -RZ, R41.reuse.H0_H0 ;  /* 0x20000029ff367230 */ /* 0x100fe20000004100 */
[----:B------:R-:W-:Y:S01]  /*7760*/  SHF.R.U64 R50, R50, 0x10, R51 ;  /* 0x0000001032327819 */ /* 0x000fe20000001233 */
[----:B------:R-:W-:Y:S01]  /*7770*/  HADD2.F32 R41, -RZ, R41.H1_H1 ;  /* 0x30000029ff297230 */ /* 0x000fe20000004100 */
[----:B------:R-:W-:Y:S01]  /*7780*/  SHF.R.U64 R38, R38, 0x10, R39 ;  /* 0x0000001026267819 */ /* 0x000fe20000001227 */
[----:B------:R-:W-:-:S02]  /*7790*/  HADD2.F32 R48, -RZ, R48.H0_H0 ;  /* 0x20000030ff307230 */ /* 0x000fc40000004100 */
[----:B------:R-:W-:Y:S02]  /*77a0*/  HADD2.F32 R36, -RZ, R36.H0_H0 ;  /* 0x20000024ff247230 */ /* 0x000fe40000004100 */
[----:B------:R-:W-:Y:S02]  /*77b0*/  HADD2.F32 R50, -RZ, R50.H0_H0 ;  /* 0x20000032ff327230 */ /* 0x000fe40000004100 */
[----:B------:R-:W-:Y:S02]  /*77c0*/  HADD2.F32 R38, -RZ, R38.H0_H0 ;  /* 0x20000026ff267230 */ /* 0x000fe40000004100 */
[----:B-----5:R-:W-:Y:S02]  /*77d0*/  HADD2.F32 R80, -RZ, R53.H0_H0 ;  /* 0x20000035ff507230 */ /* 0x020fe40000004100 */
[----:B------:R-:W-:Y:S02]  /*77e0*/  HADD2.F32 R53, -RZ, R55.H0_H0 ;  /* 0x20000037ff357230 */ /* 0x000fe40000004100 */
[----:B--2---:R-:W-:-:S03]  /*77f0*/  HADD2.F32 R82, -RZ, R82.H0_H0 ;  /* 0x20000052ff527230 */ /* 0x004fc60000004100 */
        /* <DEDUP_REMOVED lines=69> */
[----:B------:R-:W-:Y:S01]  /*7c50*/  IMAD.MOV.U32 R40, RZ, RZ, R48 ;  /* 0x000000ffff287224 */ /* 0x000fe200078e0030 */
[----:B------:R-:W-:Y:S01]  /*7c60*/  MOV R15, R43 ;  /* 0x0000002b000f7202 */ /* 0x000fe20000000f00 */
[----:B------:R-:W-:Y:S02]  /*7c70*/  IMAD.MOV.U32 R43, RZ, RZ, R80 ;  /* 0x000000ffff2b7224 */ /* 0x000fe400078e0050 */
[----:B------:R-:W-:-:S07]  /*7c80*/  IMAD.MOV.U32 R42, RZ, RZ, R49 ;  /* 0x000000ffff2a7224 */ /* 0x000fce00078e0031 */
.L_x_2772:
[----:B------:R-:W-:Y:S05]  /*7c90*/  BSYNC B3 ;  /* 0x0000000000037941 */ /* 0x000fea0003800000 */
.L_x_2771:
[----:B------:R-:W-:-:S04]  /*7ca0*/  LEA R36, P4, R6, R11, 0x1 ;  /* 0x0000000b06247211 */ /* 0x000fc800078808ff */
[----:B--2---:R-:W-:Y:S02]  /*7cb0*/  LEA.HI.X R37, R6, R123, R112, 0x1, P4 ;  /* 0x0000007b06257211 */ /* 0x004fe400020f0c70 */
[----:B------:R-:W-:-:S03]  /*7cc0*/  ISETP.GE.AND P4, PT, R52, R132, PT ;  /* 0x000000843400720c */ /* 0x000fc60003f86270 */
[----:B---3--:R2:W-:Y:S10]  /*7cd0*/  ST.E.128 desc[UR60][R36.64], R12 ;  /* 0x0000000c24007985 */ /* 0x0085f4000c101d3c */
[----:B------:R-:W-:-:S05]  /*7ce0*/  @!P4 IMAD.WIDE R38, R52, 0x2, R122 ;  /* 0x000000023426c825 */ /* 0x000fca00078e027a */
[----:B----4-:R2:W-:Y:S02]  /*7cf0*/  @!P4 ST.E.128 desc[UR60][R38.64], R40 ;  /* 0x000000282600c985 */ /* 0x0105e4000c101d3c */
.L_x_2770:
[----:B------:R-:W-:Y:S05]  /*7d00*/  BSYNC B2 ;  /* 0x0000000000027941 */ /* 0x000fea0003800000 */
.L_x_2769:
[----:B------:R-:W-:-:S13]  /*7d10*/  ISETP.NE.AND P4, PT, R27, RZ, PT ;  /* 0x000000ff1b00720c */ /* 0x000fda0003f85270 */
[----:B------:R-:W-:Y:S05]  /*7d20*/  @!P4 BRA `(.L_x_2764) ;  /* 0x0000000400c0c947 */ /* 0x000fea0003800000 */
[----:B--23--:R-:W-:Y:S01]  /*7d30*/  SEL R12, R126, R136, !P1 ;  /* 0x000000887e0c7207 */ /* 0x00cfe20004800000 */
[----:B------:R-:W-:Y:S01]  /*7d40*/  BSSY B2, `(.L_x_2773) ;  /* 0x000006c000027945 */ /* 0x000fe20003800000 */
[C---:B------:R-:W-:Y:S02]  /*7d50*/  LEA R40, P4, R7.reuse, R11, 0x1 ;  /* 0x0000000b07287211 */ /* 0x040fe400078808ff */
[----:B------:R-:W-:Y:S02]  /*7d60*/  SHF.R.S32.HI R13, RZ, 0x1f, R12 ;  /* 0x0000001fff0d7819 */ /* 0x000fe4000001140c */
[----:B------:R-:W-:Y:S02]  /*7d70*/  LEA.HI.X R41, R7, R123, R111, 0x1, P4 ;  /* 0x0000007b07297211 */ /* 0x000fe400020f0c6f */
[----:B------:R-:W-:Y:S02]  /*7d80*/  LEA.HI R12, R13, R12, RZ, 0x4 ;  /* 0x0000000c0d0c7211 */ /* 0x000fe400078f20ff */
[----:B------:R-:W-:-:S02]  /*7d90*/  ISETP.GE.AND P6, PT, R164, R125, PT ;  /* 0x0000007da400720c */ /* 0x000fc40003fc6270 */
        /* <DEDUP_REMOVED lines=12> */
[----:B------:R-:W-:Y:S02]  /*7e60*/  IMAD R13, R13, 0x2, R2 ;  /* 0x000000020d0d7824 */ /* 0x000fe400078e0202 */
[----:B------:R-:W-:Y:S01]  /*7e70*/  @!P4 IMAD.WIDE R122, R12, 0x2, R122 ;  /* 0x000000020c7ac825 */ /* 0x000fe200078e027a */
[----:B------:R-:W-:-:S03]  /*7e80*/  LEA R36, R36, R2, 0x1 ;  /* 0x0000000224247211 */ /* 0x000fc600078e08ff */
[----:B------:R-:W2:Y:S04]  /*7e90*/  LDS.128 R12, [R13+0x18400] ;  /* 0x018400000d0c7984 */ /* 0x000ea80000000c00 */
[----:B------:R-:W3:Y:S01]  /*7ea0*/  LDS.128 R36, [R36+0x18400] ;  /* 0x0184000024247984 */ /* 0x000ee20000000c00 */
[----:B------:R-:W-:Y:S05]  /*7eb0*/  @P6 BRA `(.L_x_2774) ;  /* 0x0000000400506947 */ /* 0x000fea0003800000 */
[----:B------:R-:W-:Y:S01]  /*7ec0*/  SHF.R.U64 R11, R32, 0x10, R33 ;  /* 0x00000010200b7819 */ /* 0x000fe20000001221 */
[----:B---3--:R-:W-:Y:S01]  /*7ed0*/  HADD2.F32 R48, -RZ, R37.H1_H1 ;  /* 0x30000025ff307230 */ /* 0x008fe20000004100 */
        /* <DEDUP_REMOVED lines=27> */
[----:B------:R-:W-:Y:S01]  /*8090*/  HADD2.F32 R39, -RZ, R15.H0_H0 ;  /* 0x2000000fff277230 */ /* 0x000fe20000004100 */
[----:B------:R-:W-:Y:S01]  /*80a0*/  F2FP.F16.F32.PACK_AB R33, R45, R33 ;  /* 0x000000212d21723e */ /* 0x000fe200000000ff */
        /* <DEDUP_REMOVED lines=19> */
[-C--:B------:R-:W-:Y:S01]  /*81e0*/  FMUL.FTZ R11, R15, R213.reuse ;  /* 0x000000d50f0b7220 */ /* 0x080fe20000410000 */
[----:B------:R-:W-:Y:S02]  /*81f0*/  HADD2.F32 R12, -RZ, R12.H1_H1 ;  /* 0x3000000cff0c7230 */ /* 0x000fe40000004100 */
[----:B------:R-:W-:Y:S01]  /*8200*/  FMUL.FTZ R43, R36, R32 ;  /* 0x00000020242b7220 */ /* 0x000fe20000410000 */
[C---:B------:R-:W-:Y:S01]  /*8210*/  FMUL.FTZ R213, R13.reuse, R213 ;  /* 0x000000d50dd57220 */ /* 0x040fe20000410000 */
[----:B------:R-:W-:Y:S01]  /*8220*/  FFMA.FTZ R11, R13, R211, -R11 ;  /* 0x000000d30d0b7223 */ /* 0x000fe2000001080b */
[----:B------:R-:W-:-:S02]  /*8230*/  HADD2.F32 R13, -RZ, R38.H0_H0 ;  /* 0x20000026ff0d7230 */ /* 0x000fc40000004100 */
[C---:B------:R-:W-:Y:S01]  /*8240*/  FMUL.FTZ R32, R12.reuse, R32 ;  /* 0x000000200c207220 */ /* 0x040fe20000410000 */
[----:B------:R-:W-:Y:S01]  /*8250*/  FFMA.FTZ R43, R12, R39, -R43 ;  /* 0x000000270c2b7223 */ /* 0x000fe2000001082b */
        /* <DEDUP_REMOVED lines=23> */
[----:B------:R-:W-:Y:S01]  /*83d0*/  F2FP.F16.F32.PACK_AB R38, R42, R212 ;  /* 0x000000d42a26723e */ /* 0x000fe200000000ff */
[----:B------:R-:W-:Y:S01]  /*83e0*/  IMAD.MOV.U32 R39, RZ, RZ, R46 ;  /* 0x000000ffff277224 */ /* 0x000fe200078e002e */
[----:B------:R-:W-:-:S07]  /*83f0*/  MOV R15, R35 ;  /* 0x00000023000f7202 */ /* 0x000fce0000000f00 */
.L_x_2774:
[----:B------:R-:W-:Y:S05]  /*8400*/  BSYNC B2 ;  /* 0x0000000000027941 */ /* 0x000fea0003800000 */
.L_x_2773:
[----:B--2---:R4:W-:Y:S04]  /*8410*/  ST.E.128 desc[UR60][R40.64], R12 ;  /* 0x0000000c28007985 */ /* 0x0049e8000c101d3c */
[----:B---3--:R4:W-:Y:S02]  /*8420*/  @!P4 ST.E.128 desc[UR60][R122.64], R36 ;  /* 0x000000247a00c985 */ /* 0x0089e4000c101d3c */
.L_x_2764:
[----:B------:R-:W-:Y:S05]  /*8430*/  BSYNC B1 ;  /* 0x0000000000017941 */ /* 0x000fea0003800000 */
.L_x_2763:
[----:B------:R-:W-:-:S03]  /*8440*/  UMOV UR4, 0xffffffff ;  /* 0xffffffff00047882 */ /* 0x000fc60000000000 */
[----:B------:R-:W-:Y:S05]  /*8450*/  BRA.DIV UR4, `(.L_x_2775) ;  /* 0x000001b204e47947 */ /* 0x000fea000b800000 */
[----:B0-----:R-:W0:Y:S04]  /*8460*/  SHFL.IDX PT, R117, R117, 0x1, 0x1c1f ;  /* 0x003c1f0075757f89 */ /* 0x001e2800000e0000 */
[----:B------:R-:W0:Y:S02]  /*8470*/  SHFL.IDX PT, R118, R118, 0x1, 0x1c1f ;  /* 0x003c1f0076767f89 */ /* 0x000e2400000e0000 */
.L_x_3063:
[----:B------:R-:W-:Y:S05]  /*8480*/  @P5 BRA `(.L_x_2732) ;  /* 0x0000001c00545947 */ /* 0x000fea0003800000 */
[----:B------:R-:W-:Y:S01]  /*8490*/  ISETP.NE.AND P4, PT, R8, RZ, PT ;  /* 0x000000ff0800720c */ /* 0x000fe20003f85270 */
[----:B------:R-:W-:Y:S01]  /*84a0*/  BSSY B1, `(.L_x_2776) ;  /* 0x0000070000017945 */ /* 0x000fe20003800000 */
[----:B0-2-4-:R-:W-:Y:S01]  /*84b0*/  IMAD.MOV.U32 R36, RZ, RZ, R118 ;  /* 0x000000ffff247224 */ /* 0x015fe200078e0076 */
[----:B------:R-:W-:-:S10]  /*84c0*/  MOV R37, R117 ;  /* 0x0000007500257202 */ /* 0x000fd40000000f00 */
        /* <DEDUP_REMOVED lines=20> */
[----:B------:R-:W-:Y:S01]  /*8610*/  @!P4 IMAD.WIDE R40, R41, 0x2, R36 ;  /* 0x000000022928c825 */ /* 0x000fe200078e0224 */
[----:B------:R-:W-:-:S03]  /*8620*/  LEA R11, R11, R2, 0x1 ;  /* 0x000000020b0b7211 */ /* 0x000fc600078e08ff */
[----:B------:R-:W-:Y:S02]  /*8630*/  IMAD R32, R13, 0x2, R2 ;  /* 0x000000020d207824 */ /* 0x000fe400078e0202 */
[----:B------:R0:W2:Y:S04]  /*8640*/  LDS.128 R12, [R11+0x18400] ;  /* 0x018400000b0c7984 */ /* 0x0000a80000000c00 */
[----:B------:R-:W3:Y:S01]  /*8650*/  LDS.128 R32, [R32+0x18400] ;  /* 0x0184000020207984 */ /* 0x000ee20000000c00 */
[----:B------:R-:W-:Y:S05]  /*8660*/  @P5 BRA `(.L_x_2779) ;  /* 0x0000000400405947 */ /* 0x000fea0003800000 */
[--C-:B------:R-:W-:Y:S01]  /*8670*/  SHF.R.U64 R42, R76, 0x10, R77.reuse ;  /* 0x000000104c2a7819 */ /* 0x100fe2000000124d */
[----:B------:R-:W-:Y:S01]  /*8680*/  HADD2.F32 R51, -RZ, R209.H1_H1 ;  /* 0x300000d1ff337230 */ /* 0x000fe20000004100 */
[----:B------:R-:W-:Y:S01]  /*8690*/  SHF.R.U32.HI R76, RZ, 0x10, R77 ;  /* 0x00000010ff4c7819 */ /* 0x000fe2000001164d */
[----:B--2---:R-:W-:Y:S01]  /*86a0*/  HADD2.F32 R48, -RZ, R13.H0_H0 ;  /* 0x2000000dff307230 */ /* 0x004fe20000004100 */
[--C-:B0-----:R-:W-:Y:S01]  /*86b0*/  SHF.R.U64 R11, R64, 0x10, R65.reuse ;  /* 0x00000010400b7819 */ /* 0x101fe20000001241 */
[--C-:B---3--:R-:W-:Y:S01]  /*86c0*/  HADD2.F32 R46, -RZ, R33.reuse.H0_H0 ;  /* 0x20000021ff2e7230 */ /* 0x108fe20000004100 */
[----:B------:R-:W-:Y:S01]  /*86d0*/  SHF.R.U32.HI R64, RZ, 0x10, R65 ;  /* 0x00000010ff407819 */ /* 0x000fe20000011641 */
[----:B------:R-:W-:Y:S02]  /*86e0*/  HADD2.F32 R47, -RZ, R33.H1_H1 ;  /* 0x30000021ff2f7230 */ /* 0x000fe40000004100 */
[----:B------:R-:W-:Y:S01]  /*86f0*/  FMUL.FTZ R33, R48, R51 ;  /* 0x0000003330217220 */ /* 0x000fe20000410000 */
[----:B------:R-:W-:Y:S01]  /*8700*/  HADD2.F32 R76, -RZ, R76.H0_H0 ;  /* 0x2000004cff4c7230 */ /* 0x000fe20000004100 */
[--C-:B------:R-:W-:Y:S01]  /*8710*/  SHF.R.U64 R44, R78, 0x10, R79.reuse ;  /* 0x000000104e2c7819 */ /* 0x100fe2000000124f */
[----:B------:R-:W-:Y:S01]  /*8720*/  HADD2.F32 R45, -RZ, R207.H1_H1 ;  /* 0x300000cfff2d7230 */ /* 0x000fe20000004100 */
[----:B------:R-:W-:Y:S01]  /*8730*/  SHF.R.U32.HI R78, RZ, 0x10, R79 ;  /* 0x00000010ff4e7819 */ /* 0x000fe2000001164f */
[----:B------:R-:W-:-:S02]  /*8740*/  HADD2.F32 R49, -RZ, R13.H1_H1 ;  /* 0x3000000dff317230 */ /* 0x000fc40000004100 */
[C---:B------:R-:W-:Y:S01]  /*8750*/  FMUL.FTZ R13, R46.reuse, R51 ;  /* 0x000000332e0d7220 */ /* 0x040fe20000410000 */
[----:B------:R-:W-:Y:S02]  /*8760*/  HADD2.F32 R64, -RZ, R64.H0_H0 ;  /* 0x20000040ff407230 */ /* 0x000fe40000004100 */
[-C--:B------:R-:W-:Y:S01]  /*8770*/  FMUL.FTZ R50, R47, R76.reuse ;  /* 0x0000004c2f327220 */ /* 0x080fe20000410000 */
[-C--:B------:R-:W-:Y:S01]  /*8780*/  FFMA.FTZ R33, R46, R45.reuse, R33 ;  /* 0x0000002d2e217223 */ /* 0x080fe20000010021 */
[C---:B------:R-:W-:Y:S01]  /*8790*/  FMUL.FTZ R76, R49.reuse, R76 ;  /* 0x0000004c314c7220 */ /* 0x040fe20000410000 */
[----:B------:R-:W-:Y:S01]  /*87a0*/  FFMA.FTZ R13, R48, R45, -R13 ;  /* 0x0000002d300d7223 */ /* 0x000fe2000001080d */
[----:B------:R-:W-:Y:S01]  /*87b0*/  FFMA.FTZ R46, R49, R64, -R50 ;  /* 0x00000040312e7223 */ /* 0x000fe20000010832 */
[--C-:B------:R-:W-:Y:S01]  /*87c0*/  SHF.R.U64 R43, R66, 0x10, R67.reuse ;  /* 0x00000010422b7819 */ /* 0x100fe20000001243 */
[----:B------:R-:W-:Y:S01]  /*87d0*/  HADD2.F32 R49, -RZ, R208.H1_H1 ;  /* 0x300000d0ff317230 */ /* 0x000fe20000004100 */
[----:B------:R-:W-:Y:S01]  /*87e0*/  SHF.R.U32.HI R66, RZ, 0x10, R67 ;  /* 0x00000010ff427819 */ /* 0x000fe20000011643 */
[----:B------:R-:W-:-:S02]  /*87f0*/  HADD2.F32 R48, -RZ, R35.H0_H0 ;  /* 0x20000023ff307230 */ /* 0x000fc40000004100 */
[----:B------:R-:W-:Y:S01]  /*8800*/  FFMA.FTZ R64, R47, R64, R76 ;  /* 0x000000402f407223 */ /* 0x000fe2000001004c */
[----:B------:R-:W-:Y:S01]  /*8810*/  HADD2.F32 R50, -RZ, R35.H1_H1 ;  /* 0x30000023ff327230 */ /* 0x000fe20000004100 */
[----:B------:R-:W-:Y:S01]  /*8820*/  F2FP.F16.F32.PACK_AB R13, R46, R13 ;  /* 0x0000000d2e0d723e */ /* 0x000fe200000000ff */
[--C-:B------:R-:W-:Y:S02]  /*8830*/  HADD2.F32 R54, -RZ, R15.reuse.H0_H0 ;  /* 0x2000000fff367230 */ /* 0x100fe40000004100 */
[----:B------:R-:W-:Y:S01]  /*8840*/  HADD2.F32 R35, -RZ, R78.H0_H0 ;  /* 0x2000004eff237230 */ /* 0x000fe20000004100 */
[----:B------:R-:W-:Y:S01]  /*8850*/  F2FP.F16.F32.PACK_AB R33, R64, R33 ;  /* 0x000000214021723e */ /* 0x000fe200000000ff */
[----:B------:R-:W-:Y:S02]  /*8860*/  HADD2.F32 R52, -RZ, R15.H1_H1 ;  /* 0x3000000fff347230 */ /* 0x000fe40000004100 */
[----:B------:R-:W-:Y:S01]  /*8870*/  FMUL.FTZ R15, R48, R49 ;  /* 0x00000031300f7220 */ /* 0x000fe20000410000 */
[----:B------:R-:W-:-:S02]  /*8880*/  HADD2.F32 R45, -RZ, R206.H1_H1 ;  /* 0x300000ceff2d7230 */ /* 0x000fc40000004100 */
[----:B------:R-:W-:Y:S01]  /*8890*/  FMUL.FTZ R49, R54, R49 ;  /* 0x0000003136317220 */ /* 0x000fe20000410000 */
[----:B------:R-:W-:Y:S02]  /*88a0*/  HADD2.F32 R47, -RZ, R66.H0_H0 ;  /* 0x20000042ff2f7230 */ /* 0x000fe40000004100 */
[-C--:B------:R-:W-:Y:S01]  /*88b0*/  FMUL.FTZ R51, R50, R35.reuse ;  /* 0x0000002332337220 */ /* 0x080fe20000410000 */
[----:B------:R-:W-:Y:S01]  /*88c0*/  FMUL.FTZ R53, R52, R35 ;  /* 0x0000002334357220 */ /* 0x000fe20000410000 */
[----:B------:R-:W-:Y:S01]  /*88d0*/  FFMA.FTZ R35, R48, R45, R49 ;  /* 0x0000002d30237223 */ /* 0x000fe20000010031 */
[----:B------:R-:W-:Y:S02]  /*88e0*/  HADD2.F32 R209, -RZ, R209.H0_H0 ;  /* 0x200000d1ffd17230 */ /* 0x000fe40000004100 */
[-C--:B------:R-:W-:Y:S01]  /*88f0*/  FFMA.FTZ R48, R52, R47.reuse, -R51 ;  /* 0x0000002f34307223 */ /* 0x080fe20000010833 */
[----:B------:R-:W-:Y:S01]  /*8900*/  FFMA.FTZ R50, R50, R47, R53 ;  /* 0x0000002f32327223 */ /* 0x000fe20000010035 */
[----:B------:R-:W-:-:S02]  /*8910*/  HADD2.F32 R52, -RZ, R32.H0_H0 ;  /* 0x20000020ff347230 */ /* 0x000fc40000004100 */
[----:B------:R-:W-:Y:S01]  /*8920*/  FFMA.FTZ R15, R54, R45, -R15 ;  /* 0x0000002d360f7223 */ /* 0x000fe2000001080f */
[----:B------:R-:W-:Y:S02]  /*8930*/  HADD2.F32 R47, -RZ, R42.H0_H0 ;  /* 0x2000002aff2f7230 */ /* 0x000fe40000004100 */
[----:B------:R-:W-:Y:S01]  /*8940*/  HADD2.F32 R32, -RZ, R32.H1_H1 ;  /* 0x30000020ff207230 */ /* 0x000fe20000004100 */
[----:B------:R-:W-:Y:S01]  /*8950*/  F2FP.F16.F32.PACK_AB R35, R50, R35 ;  /* 0x000000233223723e */ /* 0x000fe200000000ff */
[--C-:B------:R-:W-:Y:S01]  /*8960*/  HADD2.F32 R42, -RZ, R12.reuse.H0_H0 ;  /* 0x2000000cff2a7230 */ /* 0x100fe20000004100 */
[----:B------:R-:W-:Y:S01]  /*8970*/  F2FP.F16.F32.PACK_AB R15, R48, R15 ;  /* 0x0000000f300f723e */ /* 0x000fe200000000ff */
[----:B------:R-:W-:Y:S02]  /*8980*/  HADD2.F32 R12, -RZ, R12.H1_H1 ;  /* 0x3000000cff0c7230 */ /* 0x000fe40000004100 */
[----:B------:R-:W-:Y:S01]  /*8990*/  FMUL.FTZ R49, R32, R47 ;  /* 0x0000002f20317220 */ /* 0x000fe20000410000 */
[----:B------:R-:W-:-:S02]  /*89a0*/  HADD2.F32 R45, -RZ, R11.H0_H0 ;  /* 0x2000000bff2d7230 */ /* 0x000fc40000004100 */
[----:B------:R-:W-:Y:S01]  /*89b0*/  FMUL.FTZ R11, R52, R209 ;  /* 0x000000d1340b7220 */ /* 0x000fe20000410000 */
[----:B------:R-:W-:Y:S02]  /*89c0*/  HADD2.F32 R207, -RZ, R207.H0_H0 ;  /* 0x200000cfffcf7230 */ /* 0x000fe40000004100 */
[----:B------:R-:W-:Y:S01]  /*89d0*/  FMUL.FTZ R47, R12, R47 ;  /* 0x0000002f0c2f7220 */ /* 0x000fe20000410000 */
[----:B------:R-:W-:Y:S01]  /*89e0*/  FMUL.FTZ R209, R42, R209 ;  /* 0x000000d12ad17220 */ /* 0x000fe20000410000 */
[----:B------:R-:W-:Y:S01]  /*89f0*/  FFMA.FTZ R12, R12, R45, -R49 ;  /* 0x0000002d0c0c7223 */ /* 0x000fe20000010831 */
[----:B------:R-:W-:Y:S02]  /*8a00*/  HADD2.F32 R49, -RZ, R44.H0_H0 ;  /* 0x2000002cff317230 */ /* 0x000fe40000004100 */
[----:B------:R-:W-:Y:S01]  /*8a10*/  FFMA.FTZ R11, R42, R207, -R11 ;  /* 0x000000cf2a0b7223 */ /* 0x000fe2000001080b */
[----:B------:R-:W-:Y:S01]  /*8a20*/  FFMA.FTZ R32, R32, R45, R47 ;  /* 0x0000002d20207223 */ /* 0x000fe2000001002f */
[----:B------:R-:W-:-:S02]  /*8a30*/  HADD2.F32 R44, -RZ, R34.H0_H0 ;  /* 0x20000022ff2c7230 */ /* 0x000fc40000004100 */
[----:B------:R-:W-:Y:S01]  /*8a40*/  FFMA.FTZ R207, R52, R207, R209 ;  /* 0x000000cf34cf7223 */ /* 0x000fe200000100d1 */
[----:B------:R-:W-:Y:S01]  /*8a50*/  HADD2.F32 R47, -RZ, R208.H0_H0 ;  /* 0x200000d0ff2f7230 */ /* 0x000fe20000004100 */
[----:B------:R-:W-:Y:S01]  /*8a60*/  F2FP.F16.F32.PACK_AB R12, R12, R11 ;  /* 0x0000000b0c0c723e */ /* 0x000fe200000000ff */
[----:B------:R-:W-:Y:S02]  /*8a70*/  HADD2.F32 R42, -RZ, R14.H0_H0 ;  /* 0x2000000eff2a7230 */ /* 0x000fe40000004100 */
        /* <DEDUP_REMOVED lines=12> */
[----:B------:R-:W-:-:S04]  /*8b40*/  FFMA.FTZ R34, R34, R43, R49 ;  /* 0x0000002b22227223 */ /* 0x000fc80000010031 */
[----:B------:R-:W-:Y:S02]  /*8b50*/  F2FP.F16.F32.PACK_AB R14, R14, R51 ;  /* 0x000000330e0e723e */ /* 0x000fe400000000ff */
[----:B------:R-:W-:-:S07]  /*8b60*/  F2FP.F16.F32.PACK_AB R34, R34, R47 ;  /* 0x0000002f2222723e */ /* 0x000fce00000000ff */
.L_x_2779:
[----:B------:R-:W-:Y:S05]  /*8b70*/  BSYNC B2 ;  /* 0x0000000000027941 */ /* 0x000fea0003800000 */
.L_x_2778:
[----:B--2---:R2:W-:Y:S04]  /*8b80*/  ST.E.128 desc[UR60][R38.64], R12 ;  /* 0x0000000c26007985 */ /* 0x0045e8000c101d3c */
[----:B---3--:R2:W-:Y:S02]  /*8b90*/  @!P4 ST.E.128 desc[UR60][R40.64], R32 ;  /* 0x000000202800c985 */ /* 0x0085e4000c101d3c */
.L_x_2777:
[----:B------:R-:W-:Y:S05]  /*8ba0*/  BSYNC B1 ;  /* 0x0000000000017941 */ /* 0x000fea0003800000 */
.L_x_2776:
        /* <DEDUP_REMOVED lines=85> */
[----:B------:R-:W-:Y:S02]  /*9100*/  HADD2.F32 R152, -RZ, R152.H0_H0 ;  /* 0x20000098ff987230 */ /* 0x000fe40000004100 */
[C---:B------:R-:W-:Y:S01]  /*9110*/  FMUL.FTZ R47, R12.reuse, R47 ;  /* 0x0000002f0c2f7220 */ /* 0x040fe20000410000 */
        /* <DEDUP_REMOVED lines=8> */
[----:B------:R-:W-:Y:S02]  /*91a0*/  HADD2.F32 R11, -RZ, R14.H0_H0 ;  /* 0x2000000eff0b7230 */ /* 0x000fe40000004100 */
[----:B------:R-:W-:Y:S01]  /*91b0*/  FMUL.FTZ R32, R12, R152 ;  /* 0x000000980c207220 */ /* 0x000fe20000410000 */
[----:B------:R-:W-:Y:S01]  /*91c0*/  HADD2.F32 R34, -RZ, R34.H1_H1 ;  /* 0x30000022ff227230 */ /* 0x000fe20000004100 */
[----:B------:R-:W-:Y:S01]  /*91d0*/  F2FP.F16.F32.PACK_AB R60, R47, R60 ;  /* 0x0000003c2f3c723e */ /* 0x000fe200000000ff */
[----:B------:R-:W-:Y:S02]  /*91e0*/  HADD2.F32 R14, -RZ, R14.H1_H1 ;  /* 0x3000000eff0e7230 */ /* 0x000fe40000004100 */
[----:B------:R-:W-:Y:S01]  /*91f0*/  FMUL.FTZ R51, R11, R152 ;  /* 0x000000980b337220 */ /* 0x000fe20000410000 */
[----:B------:R-:W-:-:S02]  /*9200*/  HADD2.F32 R43, -RZ, R42.H0_H0 ;  /* 0x2000002aff2b7230 */ /* 0x000fc40000004100 */
[-C--:B------:R-:W-:Y:S01]  /*9210*/  FMUL.FTZ R53, R34, R45.reuse ;  /* 0x0000002d22357220 */ /* 0x080fe20000410000 */
[-C--:B------:R-:W-:Y:S01]  /*9220*/  FFMA.FTZ R32, R11, R150.reuse, -R32 ;  /* 0x000000960b207223 */ /* 0x080fe20000010820 */
[----:B------:R-:W-:Y:S01]  /*9230*/  FMUL.FTZ R45, R14, R45 ;  /* 0x0000002d0e2d7220 */ /* 0x000fe20000410000 */
[----:B------:R-:W-:Y:S01]  /*9240*/  FFMA.FTZ R51, R12, R150, R51 ;  /* 0x000000960c337223 */ /* 0x000fe20000010033 */
[-C--:B------:R-:W-:Y:S01]  /*9250*/  FFMA.FTZ R53, R14, R43.reuse, -R53 ;  /* 0x0000002b0e357223 */ /* 0x080fe20000010835 */
[----:B------:R-:W-:Y:S01]  /*9260*/  F2FP.F16.F32.PACK_AB R12, R49, R62 ;  /* 0x0000003e310c723e */ /* 0x000fe200000000ff */
[----:B------:R-:W-:Y:S01]  /*9270*/  FFMA.FTZ R34, R34, R43, R45 ;  /* 0x0000002b22227223 */ /* 0x000fe2000001002d */
[----:B------:R-:W-:Y:S02]  /*9280*/  IMAD.MOV.U32 R15, RZ, RZ, R50 ;  /* 0x000000ffff0f7224 */ /* 0x000fe400078e0032 */
[----:B------:R-:W-:Y:S02]  /*9290*/  F2FP.F16.F32.PACK_AB R14, R53, R32 ;  /* 0x00000020350e723e */ /* 0x000fe400000000ff */
[----:B------:R-:W-:-:S02]  /*92a0*/  F2FP.F16.F32.PACK_AB R34, R34, R51 ;  /* 0x000000332222723e */ /* 0x000fc400000000ff */
[----:B------:R-:W-:-:S07]  /*92b0*/  MOV R32, R60 ;  /* 0x0000003c00207202 */ /* 0x000fce0000000f00 */
.L_x_2783:
[----:B------:R-:W-:Y:S05]  /*92c0*/  BSYNC B2 ;  /* 0x0000000000027941 */ /* 0x000fea0003800000 */
.L_x_2782:
[----:B--2---:R4:W-:Y:S04]  /*92d0*/  ST.E.128 desc[UR60][R38.64], R12 ;  /* 0x0000000c26007985 */ /* 0x0049e8000c101d3c */
[----:B---3--:R4:W-:Y:S02]  /*92e0*/  @!P4 ST.E.128 desc[UR60][R40.64], R32 ;  /* 0x000000202800c985 */ /* 0x0089e4000c101d3c */
.L_x_2781:
[----:B------:R-:W-:Y:S05]  /*92f0*/  BSYNC B1 ;  /* 0x0000000000017941 */ /* 0x000fea0003800000 */
.L_x_2780:
[----:B------:R-:W-:-:S13]  /*9300*/  ISETP.NE.AND P4, PT, R27, RZ, PT ;  /* 0x000000ff1b00720c */ /* 0x000fda0003f85270 */
[----:B------:R-:W-:Y:S05]  /*9310*/  @!P4 BRA `(.L_x_2732) ;  /* 0x0000000c00b0c947 */ /* 0x000fea0003800000 */
[----:B------:R-:W-:Y:S01]  /*9320*/  SEL R136, R126, R136, !P1 ;  /* 0x000000887e887207 */ /* 0x000fe20004800000 */
[----:B------:R-:W-:Y:S01]  /*9330*/  BSSY B1, `(.L_x_2784) ;  /* 0x000006d000017945 */ /* 0x000fe20003800000 */
[----:B------:R-:W-:Y:S02]  /*9340*/  ISETP.GE.AND P5, PT, R164, R125, PT ;  /* 0x0000007da400720c */ /* 0x000fe40003fa6270 */
[----:B0--3--:R-:W-:Y:S02]  /*9350*/  SHF.R.S32.HI R11, RZ, 0x1f, R136 ;  /* 0x0000001fff0b7819 */ /* 0x009fe40000011488 */
[----:B--2-4-:R-:W-:Y:S02]  /*9360*/  LEA R38, P4, R7, R118, 0x1 ;  /* 0x0000007607267211 */ /* 0x014fe400078808ff */
[----:B------:R-:W-:Y:S02]  /*9370*/  LEA.HI R136, R11, R136, RZ, 0x4 ;  /* 0x000000880b887211 */ /* 0x000fe400078f20ff */
[----:B------:R-:W-:-:S02]  /*9380*/  LEA.HI.X R39, R7, R117, R111, 0x1, P4 ;  /* 0x0000007507277211 */ /* 0x000fc400020f0c6f */
        /* <DEDUP_REMOVED lines=8> */
[----:B------:R-:W-:Y:S01]  /*9410*/  IADD3 R15, R12, R13, RZ ;  /* 0x0000000d0c0f7210 */ /* 0x000fe20007ffe0ff */
[----:B------:R-:W-:-:S04]  /*9420*/  IMAD R13, R18, 0x4800, R135 ;  /* 0x00004800120d7824 */ /* 0x000fc800078e0287 */
[----:B------:R-:W-:Y:S02]  /*9430*/  IMAD R15, R18, 0x4800, R15 ;  /* 0x00004800120f7824 */ /* 0x000fe400078e020f */
[--C-:B------:R-:W-:Y:S02]  /*9440*/  IMAD R13, R13, 0x2, R2.reuse ;  /* 0x000000020d0d7824 */ /* 0x100fe400078e0202 */
[----:B------:R-:W-:-:S04]  /*9450*/  IMAD R32, R15, 0x2, R2 ;  /* 0x000000020f207824 */ /* 0x000fc800078e0202 */
[----:B------:R-:W0:Y:S04]  /*9460*/  LDS.128 R12, [R13+0x18400] ;  /* 0x018400000d0c7984 */ /* 0x000e280000000c00 */
[----:B------:R-:W2:Y:S01]  /*9470*/  LDS.128 R32, [R32+0x18400] ;  /* 0x0184000020207984 */ /* 0x000ea20000000c00 */
[----:B------:R-:W-:Y:S05]  /*9480*/  @P5 BRA `(.L_x_2785) ;  /* 0x00000004005c5947 */ /* 0x000fea0003800000 */
[----:B0-----:R-:W-:Y:S01]  /*9490*/  MOV R44, R12 ;  /* 0x0000000c002c7202 */ /* 0x001fe20000000f00 */
[----:B--2---:R-:W-:Y:S01]  /*94a0*/  IMAD.MOV.U32 R12, RZ, RZ, R33 ;  /* 0x000000ffff0c7224 */ /* 0x004fe200078e0021 */
        /* <DEDUP_REMOVED lines=8> */
[--C-:B------:R-:W-:Y:S01]  /*9530*/  SHF.R.U64 R40, R58, 0x10, R59.reuse ;  /* 0x000000103a287819 */ /* 0x100fe2000000123b */
        /* <DEDUP_REMOVED lines=19> */
[----:B------:R-:W-:Y:S01]  /*9670*/  HADD2.F32 R35, -RZ, R33.H0_H0 ;  /* 0x20000021ff237230 */ /* 0x000fe20000004100 */
[----:B------:R-:W-:Y:S01]  /*9680*/  SHF.R.U64 R41, R70, 0x10, R71 ;  /* 0x0000001046297819 */ /* 0x000fe20000001247 */
[----:B------:R-:W-:Y:S02]  /*9690*/  HADD2.F32 R46, -RZ, R46.H1_H1 ;  /* 0x3000002eff2e7230 */ /* 0x000fe40000004100 */
[-C--:B------:R-:W-:Y:S01]  /*96a0*/  FMUL.FTZ R52, R47, R50.reuse ;  /* 0x000000322f347220 */ /* 0x080fe20000410000 */
[----:B------:R-:W-:Y:S02]  /*96b0*/  HADD2.F32 R51, -RZ, R51.H0_H0 ;  /* 0x20000033ff337230 */ /* 0x000fe40000004100 */
[----:B------:R-:W-:Y:S01]  /*96c0*/  FMUL.FTZ R50, R35, R50 ;  /* 0x0000003223327220 */ /* 0x000fe20000410000 */
[----:B------:R-:W-:Y:S01]  /*96d0*/  HADD2.F32 R33, -RZ, R33.H1_H1 ;  /* 0x30000021ff217230 */ /* 0x000fe20000004100 */
[----:B------:R-:W-:Y:S01]  /*96e0*/  F2FP.F16.F32.PACK_AB R15, R15, R12 ;  /* 0x0000000c0f0f723e */ /* 0x000fe200000000ff */
[----:B------:R-:W-:-:S02]  /*96f0*/  HADD2.F32 R48, -RZ, R146.H1_H1 ;  /* 0x30000092ff307230 */ /* 0x000fc40000004100 */
[CC--:B------:R-:W-:Y:S01]  /*9700*/  FMUL.FTZ R54, R46.reuse, R51.reuse ;  /* 0x000000332e367220 */ /* 0x0c0fe20000410000 */
[----:B------:R-:W-:Y:S02]  /*9710*/  HADD2.F32 R49, -RZ, R58.H0_H0 ;  /* 0x2000003aff317230 */ /* 0x000fe40000004100 */
[----:B------:R-:W-:Y:S01]  /*9720*/  FMUL.FTZ R55, R33, R51 ;  /* 0x0000003321377220 */ /* 0x000fe20000410000 */
[----:B------:R-:W-:Y:S02]  /*9730*/  HADD2.F32 R43, -RZ, R43.H0_H0 ;  /* 0x2000002bff2b7230 */ /* 0x000fe40000004100 */
[-C--:B------:R-:W-:Y:S01]  /*9740*/  FFMA.FTZ R51, R35, R48.reuse, -R52 ;  /* 0x0000003023337223 */ /* 0x080fe20000010834 */
[----:B------:R-:W-:Y:S01]  /*9750*/  FFMA.FTZ R53, R47, R48, R50 ;  /* 0x000000302f357223 */ /* 0x000fe20000010032 */
[-C--:B------:R-:W-:Y:S01]  /*9760*/  FFMA.FTZ R54, R33, R49.reuse, -R54 ;  /* 0x0000003121367223 */ /* 0x080fe20000010836 */
[----:B------:R-:W-:Y:S02]  /*9770*/  HADD2.F32 R48, -RZ, R149.H0_H0 ;  /* 0x20000095ff307230 */ /* 0x000fe40000004100 */
[----:B------:R-:W-:Y:S01]  /*9780*/  FFMA.FTZ R56, R46, R49, R55 ;  /* 0x000000312e387223 */ /* 0x000fe20000010037 */
[----:B------:R-:W-:-:S02]  /*9790*/  HADD2.F32 R35, -RZ, R45.H0_H0 ;  /* 0x2000002dff237230 */ /* 0x000fc40000004100 */
[--C-:B------:R-:W-:Y:S01]  /*97a0*/  HADD2.F32 R33, -RZ, R44.reuse.H0_H0 ;  /* 0x2000002cff217230 */ /* 0x100fe20000004100 */
[----:B------:R-:W-:Y:S01]  /*97b0*/  F2FP.F16.F32.PACK_AB R51, R54, R51 ;  /* 0x000000333633723e */ /* 0x000fe200000000ff */
[----:B------:R-:W-:Y:S02]  /*97c0*/  HADD2.F32 R46, -RZ, R147.H0_H0 ;  /* 0x20000093ff2e7230 */ /* 0x000fe40000004100 */
[-C--:B------:R-:W-:Y:S01]  /*97d0*/  FMUL.FTZ R50, R35, R48.reuse ;  /* 0x0000003023327220 */ /* 0x080fe20000410000 */
[----:B------:R-:W-:Y:S02]  /*97e0*/  HADD2.F32 R45, -RZ, R45.H1_H1 ;  /* 0x3000002dff2d7230 */ /* 0x000fe40000004100 */
[C---:B------:R-:W-:Y:S01]  /*97f0*/  FMUL.FTZ R48, R33.reuse, R48 ;  /* 0x0000003021307220 */ /* 0x040fe20000410000 */
[----:B------:R-:W-:Y:S02]  /*9800*/  HADD2.F32 R44, -RZ, R44.H1_H1 ;  /* 0x3000002cff2c7230 */ /* 0x000fe40000004100 */
[----:B------:R-:W-:Y:S01]  /*9810*/  FFMA.FTZ R50, R33, R46, -R50 ;  /* 0x0000002e21327223 */ /* 0x000fe20000010832 */
[----:B------:R-:W-:-:S02]  /*9820*/  HADD2.F32 R148, -RZ, R148.H0_H0 ;  /* 0x20000094ff947230 */ /* 0x000fc40000004100 */
[----:B------:R-:W-:Y:S01]  /*9830*/  FFMA.FTZ R48, R35, R46, R48 ;  /* 0x0000002e23307223 */ /* 0x000fe20000010030 */
[-C--:B------:R-:W-:Y:S01]  /*9840*/  FMUL.FTZ R47, R45, R43.reuse ;  /* 0x0000002b2d2f7220 */ /* 0x080fe20000410000 */
[----:B------:R-:W-:Y:S01]  /*9850*/  FMUL.FTZ R52, R44, R43 ;  /* 0x0000002b2c347220 */ /* 0x000fe20000410000 */
[----:B------:R-:W-:Y:S02]  /*9860*/  HADD2.F32 R35, -RZ, R34.H0_H0 ;  /* 0x20000022ff237230 */ /* 0x000fe40000004100 */
[----:B------:R-:W-:Y:S02]  /*9870*/  HADD2.F32 R43, -RZ, R41.H0_H0 ;  /* 0x20000029ff2b7230 */ /* 0x000fe40000004100 */
[----:B------:R-:W-:Y:S02]  /*9880*/  HADD2.F32 R33, -RZ, R14.H0_H0 ;  /* 0x2000000eff217230 */ /* 0x000fe40000004100 */
[----:B------:R-:W-:Y:S02]  /*9890*/  HADD2.F32 R34, -RZ, R34.H1_H1 ;  /* 0x30000022ff227230 */ /* 0x000fe40000004100 */
[----:B------:R-:W-:-:S02]  /*98a0*/  HADD2.F32 R14, -RZ, R14.H1_H1 ;  /* 0x3000000eff0e7230 */ /* 0x000fc40000004100 */
[----:B------:R-:W-:Y:S02]  /*98b0*/  HADD2.F32 R41, -RZ, R40.H0_H0 ;  /* 0x20000028ff297230 */ /* 0x000fe40000004100 */
[-C--:B------:R-:W-:Y:S01]  /*98c0*/  FMUL.FTZ R40, R35, R148.reuse ;  /* 0x0000009423287220 */ /* 0x080fe20000410000 */
[----:B------:R-:W-:Y:S02]  /*98d0*/  HADD2.F32 R42, -RZ, R42.H0_H0 ;  /* 0x2000002aff2a7230 */ /* 0x000fe40000004100 */
[-C--:B------:R-:W-:Y:S01]  /*98e0*/  FMUL.FTZ R49, R34, R43.reuse ;  /* 0x0000002b22317220 */ /* 0x080fe20000410000 */
[----:B------:R-:W-:Y:S02]  /*98f0*/  HADD2.F32 R146, -RZ, R146.H0_H0 ;  /* 0x20000092ff927230 */ /* 0x000fe40000004100 */
[----:B------:R-:W-:Y:S01]  /*9900*/  FMUL.FTZ R148, R33, R148 ;  /* 0x0000009421947220 */ /* 0x000fe20000410000 */
[----:B------:R-:W-:Y:S01]  /*9910*/  FMUL.FTZ R43, R14, R43 ;  /* 0x0000002b0e2b7220 */ /* 0x000fe20000410000 */
[-C--:B------:R-:W-:Y:S01]  /*9920*/  FFMA.FTZ R47, R44, R42.reuse, -R47 ;  /* 0x0000002a2c2f7223 */ /* 0x080fe2000001082f */
[----:B------:R-:W-:Y:S01]  /*9930*/  FFMA.FTZ R45, R45, R42, R52 ;  /* 0x0000002a2d2d7223 */ /* 0x000fe20000010034 */
        /* <DEDUP_REMOVED lines=8> */
[----:B------:R-:W-:Y:S02]  /*99c0*/  F2FP.F16.F32.PACK_AB R32, R45, R48 ;  /* 0x000000302d20723e */ /* 0x000fe400000000ff */
[----:B------:R-:W-:Y:S02]  /*99d0*/  F2FP.F16.F32.PACK_AB R14, R49, R40 ;  /* 0x00000028310e723e */ /* 0x000fe400000000ff */
[----:B------:R-:W-:Y:S02]  /*99e0*/  F2FP.F16.F32.PACK_AB R34, R43, R148 ;  /* 0x000000942b22723e */ /* 0x000fe400000000ff */
[----:B------:R-:W-:-:S07]  /*99f0*/  MOV R15, R51 ;  /* 0x00000033000f7202 */ /* 0x000fce0000000f00 */
.L_x_2785:
[----:B------:R-:W-:Y:S05]  /*9a00*/  BSYNC B1 ;  /* 0x0000000000017941 */ /* 0x000fea0003800000 */
.L_x_2784:
[----:B0-----:R0:W-:Y:S01]  /*9a10*/  ST.E.128 desc[UR60][R38.64], R12 ;  /* 0x0000000c26007985 */ /* 0x0011e2000c101d3c */
[----:B------:R-:W-:-:S13]  /*9a20*/  ISETP.GE.AND P4, PT, R11, R132, PT ;  /* 0x000000840b00720c */ /* 0x000fda0003f86270 */
[----:B------:R-:W-:Y:S05]  /*9a30*/  @P4 BRA `(.L_x_2732) ;  /* 0x0000000400e84947 */ /* 0x000fea0003800000 */
[----:B------:R-:W-:-:S05]  /*9a40*/  IMAD.WIDE R36, R11, 0x2, R36 ;  /* 0x000000020b247825 */ /* 0x000fca00078e0224 */
[----:B--2---:R2:W-:Y:S01]  /*9a50*/  ST.E.128 desc[UR60][R36.64], R32 ;  /* 0x0000002024007985 */ /* 0x0045e2000c101d3c */
[----:B------:R-:W-:Y:S05]  /*9a60*/  BRA `(.L_x_2732) ;  /* 0x0000000400dc7947 */ /* 0x000fea0003800000 */
.L_x_2697:
[----:B------:R-:W2:Y:S02]  /*9a70*/  LDL R11, [R1+0x30] ;  /* 0x00003000010b7983 */ /* 0x000ea40000100800 */
[----:B--2---:R-:W-:-:S13]  /*9a80*/  R2UR UR4, R11 ;  /* 0x000000000b0472ca */ /* 0x004fda00000e0000 */
[----:B------:R-:W-:-:S06]  /*9a90*/  UISETP.NE.AND UP0, UPT, UR4, 0x3, UPT ;  /* 0x000000030400788c */ /* 0x000fcc000bf05270 */
[----:B------:R-:W-:-:S13]  /*9aa0*/  PLOP3.LUT P0, PT, PT, PT, UP0, 0x80, 0x0 ;  /* 0x000000000000781c */ /* 0x000fda0003f0f008 */
[----:B------:R-:W-:Y:S05]  /*9ab0*/  @!P0 BRA `(.L_x_2786) ;  /* 0x0000000000048947 */ /* 0x000fea0003800000 */
[----:B------:R-:W-:Y:S01]  /*9ac0*/  BPT.TRAP 0x1 ;  /* 0x000000040000795c */ /* 0x000fe20000300000 */
.L_x_2786:
[----:B------:R-:W-:Y:S01]  /*9ad0*/  IMAD R86, R18, 0x8, R2 ;  /* 0x0000000812567824 */ /* 0x000fe200078e0202 */
[----:B------:R-:W-:Y:S01]  /*9ae0*/  SHF.L.U32 R87, R170, 0x1f, RZ ;  /* 0x0000001faa577819 */ /* 0x000fe200000006ff */
[----:B------:R-:W-:Y:S01]  /*9af0*/  BSSY B1, `(.L_x_2787) ;  /* 0x0000004000017945 */ /* 0x000fe20003800000 */
[----:B------:R-:W-:Y:S02]  /*9b00*/  SHF.R.S32.HI R31, RZ, 0x1f, R29 ;  /* 0x0000001fff1f7819 */ /* 0x000fe4000001141d */
[----:B------:R-:W0:Y:S02]  /*9b10*/  SYNCS.PHASECHK.TRANS64.TRYWAIT P4, [R86+URZ+0x2a890], R87 ;  /* 0x02a89057560075a7 */ /* 0x000e24000808017f */
[----:B0-----:R-:W-:Y:S05]  /*9b20*/  @!P4 BRA `(.L_x_2788) ;  /* 0x0000019c007cc947 */ /* 0x001fea0003800000 */
.L_x_3064:
[----:B------:R-:W-:Y:S05]  /*9b30*/  BSYNC B1 ;  /* 0x0000000000017941 */ /* 0x000fea0003800000 */
.L_x_2787:
        /* <DEDUP_REMOVED lines=27> */
.L_x_3068:
        /* <DEDUP_REMOVED lines=37> */
.L_x_2791:
[----:B------:R-:W-:Y:S05]  /*9f40*/  BSYNC B1 ;  /* 0x0000000000017941 */ /* 0x000fea0003800000 */
.L_x_2790:
[----:B------:R-:W-:-:S03]  /*9f50*/  UMOV UR4, 0xffffffff ;  /* 0xffffffff00047882 */ /* 0x000fc60000000000 */
[----:B------:R-:W-:Y:S05]  /*9f60*/  BRA.DIV UR4, `(.L_x_2792) ;  /* 0x0000019a04cc7947 */ /* 0x000fea000b800000 */
[----:B--2---:R2:W0:Y:S04]  /*9f70*/  SHFL.IDX PT, R37, R39, 0x1, 0x1c1f ;  /* 0x003c1f0027257f89 */ /* 0x00442800000e0000 */
[----:B---3--:R2:W3:Y:S02]  /*9f80*/  SHFL.IDX PT, R36, R38, 0x1, 0x1c1f ;  /* 0x003c1f0026247f89 */ /* 0x0084e400000e0000 */
.L_x_3072:
        /* <DEDUP_REMOVED lines=37> */
.L_x_2732:
[----:B------:R-:W-:Y:S05]  /*a1e0*/  BSYNC B0 ;  /* 0x0000000000007941 */ /* 0x000fea0003800000 */
.L_x_2696:
        /* <DEDUP_REMOVED lines=17> */
.L_x_2794:
[----:B------:R-:W-:Y:S05]  /*a300*/  BSYNC B0 ;  /* 0x0000000000007941 */ /* 0x000fea0003800000 */
.L_x_2793:
[----:B------:R-:W3:Y:S01]  /*a310*/  SYNCS.PHASECHK.TRANS64.TRYWAIT P0, [R86+URZ+0x2a8b0], R87 ;  /* 0x02a8b057560075a7 */ /* 0x000ee2000800017f */
[----:B------:R-:W-:Y:S04]  /*a320*/  BSSY B0, `(.L_x_2795) ;  /* 0x0000002000007945 */ /* 0x000fe80003800000 */
[----:B---3--:R-:W-:Y:S05]  /*a330*/  @!P0 BRA `(.L_x_2796) ;  /* 0x0000019800248947 */ /* 0x008fea0003800000 */
.L_x_3073:
[----:B------:R-:W-:Y:S05]  /*a340*/  BSYNC B0 ;  /* 0x0000000000007941 */ /* 0x000fea0003800000 */
.L_x_2795:
[----:B------:R-:W-:Y:S01]  /*a350*/  ULDC.64 UR4, c[0x0][0x328] ;  /* 0x0000ca0000047ab9 */ /* 0x000fe20000000a00 */
[----:B------:R-:W-:Y:S01]  /*a360*/  IADD3 R85, -R169, R85, RZ ;  /* 0x00000055a9557210 */ /* 0x000fe20007ffe1ff */
[----:B--2-4-:R-:W-:Y:S01]  /*a370*/  IMAD R14, R31, UR4, RZ ;  /* 0x000000041f0e7c24 */ /* 0x014fe2000f8e02ff */
[----:B------:R-:W-:Y:S01]  /*a380*/  BSSY B0, `(.L_x_2797) ;  /* 0x000002d000007945 */ /* 0x000fe20003800000 */
[----:B------:R-:W-:Y:S01]  /*a390*/  IMAD.WIDE.U32 R12, R29, UR4, RZ ;  /* 0x000000041d0c7c25 */ /* 0x000fe2000f8e00ff */
[----:B------:R-:W-:-:S03]  /*a3a0*/  ISETP.GE.AND P0, PT, R85, 0x1, PT ;  /* 0x000000015500780c */ /* 0x000fc60003f06270 */
[----:B------:R-:W-:Y:S01]  /*a3b0*/  IMAD R29, R29, UR5, R14 ;  /* 0x000000051d1d7c24 */ /* 0x000fe2000f8e020e */
[----:B------:R-:W-:Y:S02]  /*a3c0*/  ULDC.64 UR4, c[0x0][0x338] ;  /* 0x0000ce0000047ab9 */ /* 0x000fe40000000a00 */
        /* <DEDUP_REMOVED lines=12> */
[----:B------:R-:W-:-:S03]  /*a490*/  IMAD R11, R18, 0x3000, R3 ;  /* 0x00003000120b7824 */ /* 0x000fc600078e0203 */
[----:B------:R-:W-:Y:S01]  /*a4a0*/  LEA.HI.X R34, R12, UR5, R15, 0x1, P5 ;  /* 0x000000050c227c11 */ /* 0x000fe2000a8f0c0f */
[----:B------:R-:W-:Y:S01]  /*a4b0*/  IMAD.IADD R13, R128, 0x1, R11 ;  /* 0x00000001800d7824 */ /* 0x000fe200078e020b */
[----:B------:R0:W2:Y:S01]  /*a4c0*/  SHFL.IDX PT, R28, R31, RZ, 0x1c1f ;  /* 0x001c1fff1f1c7589 */ /* 0x0000a200000e0000 */
[----:B------:R-:W-:Y:S02]  /*a4d0*/  LEA R11, R11, R120, 0x1 ;  /* 0x000000780b0b7211 */ /* 0x000fe400078e08ff */
[----:B------:R-:W-:Y:S01]  /*a4e0*/  IMAD R35, R13, 0x2, R120 ;  /* 0x000000020d237824 */ /* 0x000fe200078e0278 */
        /* <DEDUP_REMOVED lines=12> */
[----:B------:R-:W-:Y:S01]  /*a5b0*/  @P5 SHF.L.U32 R37, R166, 0x3, RZ ;  /* 0x00000003a6255819 */ /* 0x000fe200000006ff */
        /* <DEDUP_REMOVED lines=9> */
.L_x_2798:
[----:B------:R-:W-:Y:S05]  /*a650*/  BSYNC B0 ;  /* 0x0000000000007941 */ /* 0x000fea0003800000 */
.L_x_2797:
        /* <DEDUP_REMOVED lines=15> */
[----:B------:R-:W-:Y:S01]  /*a750*/  @P5 IMAD.SHL.U32 R31, R166, 0x8, RZ ;  /* 0x00000008a61f5824 */ /* 0x000fe200078e00ff */
        /* <DEDUP_REMOVED lines=9> */
.L_x_2800:
[----:B------:R-:W-:Y:S05]  /*a7f0*/  BSYNC B0 ;  /* 0x0000000000007941 */ /* 0x000fea0003800000 */
.L_x_2799:
[----:B------:R-:W-:Y:S01]  /*a800*/  @!PT LDS RZ, [RZ] ;  /* 0x00000000fffff984 */ /* 0x000fe20000000800 */
[----:B------:R-:W-:Y:S01]  /*a810*/  @!PT LDS RZ, [RZ] ;  /* 0x00000000fffff984 */ /* 0x000fe20000000800 */
[----:B------:R-:W-:Y:S01]  /*a820*/  @!PT LDS RZ, [RZ] ;  /* 0x00000000fffff984 */ /* 0x000fe20000000800 */
[----:B------:R-:W-:Y:S01]  /*a830*/  @!PT LDS RZ, [RZ] ;  /* 0x00000000fffff984 */ /* 0x000fe20000000800 */
[----:B------:R5:W-:Y:S06]  /*a840*/  MEMBAR.ALL.CTA ;  /* 0x0000000000007992 */ /* 0x000bec0000008000 */
[----:B-----5:R-:W5:Y:S01]  /*a850*/  FENCE.VIEW.ASYNC.S ;  /* 0x00000000000073c6 */ /* 0x020f620000000000 */
[----:B-1-3--:R-:W-:Y:S01]  /*a860*/  @!P4 IADD3 R86, R86, 0x2a8c0, RZ ;  /* 0x0002a8c05656c810 */ /* 0x00afe20007ffe0ff */
[----:B------:R-:W-:Y:S01]  /*a870*/  VIADD R18, R18, 0x1 ;  /* 0x0000000112127836 */ /* 0x000fe20000000000 */
[----:B-----5:R1:W-:Y:S01]  /*a880*/  BAR.SYNC.DEFER_BLOCKING R145, 0x80 ;  /* 0x000200910000751d */ /* 0x0203e20000010000 */
[----:B------:R-:W-:-:S02]  /*a890*/  ISETP.NE.AND P5, PT, R124, RZ, PT ;  /* 0x000000ff7c00720c */ /* 0x000fc40003fa5270 */
[----:B------:R-:W-:Y:S02]  /*a8a0*/  @!P4 PRMT R86, RZ, 0x654, R86 ;  /* 0x00000654ff56c816 */ /* 0x000fe40000000056 */
[----:B------:R-:W-:Y:S02]  /*a8b0*/  PLOP3.LUT P0, PT, PT, PT, PT, 0x8, 0x0 ;  /* 0x000000000000781c */ /* 0x000fe40003f0e170 */
[----:B------:R1:W-:Y:S01]  /*a8c0*/  @!P4 SYNCS.ARRIVE.TRANS64.RED.A1T0 RZ, [R86+URZ], RZ ;  /* 0x000000ff56ffc9a7 */ /* 0x0003e2000810043f */
[----:B------:R-:W-:-:S04]  /*a8d0*/  ISETP.NE.AND P4, PT, R18, 0x2, PT ;  /* 0x000000021200780c */ /* 0x000fc80003f85270 */
[----:B------:R-:W-:Y:S02]  /*a8e0*/  SEL R11, RZ, 0x1, P4 ;  /* 0x00000001ff0b7807 */ /* 0x000fe40002000000 */
[----:B------:R-:W-:Y:S02]  /*a8f0*/  SEL R18, R18, RZ, P4 ;  /* 0x000000ff12127207 */ /* 0x000fe40002000000 */
[----:B------:R-:W-:Y:S01]  /*a900*/  LOP3.LUT R170, R170, R11, RZ, 0x3c, !PT ;  /* 0x0000000baaaa7212 */ /* 0x000fe200078e3cff */
[----:B-1----:R-:W-:Y:S06]  /*a910*/  @P5 BRA `(.L_x_2801) ;  /* 0xffffff7c00405947 */ /* 0x002fec000383ffff */
.L_x_2691:
[----:B------:R-:W1:Y:S01]  /*a920*/  LDC R0, c[0x0][0x448] ;  /* 0x00011200ff007b82 */ /* 0x000e620000000800 */
        /* <DEDUP_REMOVED lines=9> */
[----:B------:R-:W-:Y:S02]  /*a9c0*/  MOV R73, RZ ;  /* 0x000000ff00497202 */ /* 0x000fe40000000f00 */
[----:B------:R-:W-:Y:S02]  /*a9d0*/  CS2R R36, SRZ ;  /* 0x0000000000247805 */ /* 0x000fe4000001ff00 */
[----:B0-----:R-:W-:-:S02]  /*a9e0*/  CS2R R34, SRZ ;  /* 0x0000000000227805 */ /* 0x001fc4000001ff00 */
        /* <DEDUP_REMOVED lines=11> */
[----:B-1----:R-:W-:Y:S01]  /*aaa0*/  ISETP.NE.AND P1, PT, R0, 0x1, PT ;  /* 0x000000010000780c */ /* 0x002fe20003f25270 */
[----:B------:R-:W-:Y:S01]  /*aab0*/  VIADD R0, R184, 0x7f ;  /* 0x0000007fb8007836 */ /* 0x000fe20000000000 */
[----:B------:R-:W-:-:S02]  /*aac0*/  CS2R R46, SRZ ;  /* 0x00000000002e7805 */ /* 0x000fc4000001ff00 */
[----:B------:R-:W-:Y:S02]  /*aad0*/  CS2R R44, SRZ ;  /* 0x00000000002c7805 */ /* 0x000fe4000001ff00 */
[----:B------:R-:W-:Y:S02]  /*aae0*/  CS2R R40, SRZ ;  /* 0x0000000000287805 */ /* 0x000fe4000001ff00 */
[----:B------:R-:W-:Y:S02]  /*aaf0*/  CS2R R94, SRZ ;  /* 0x00000000005e7805 */ /* 0x000fe4000001ff00 */
[----:B------:R-:W-:Y:S02]  /*ab00*/  CS2R R92, SRZ ;  /* 0x00000000005c7805 */ /* 0x000fe4000001ff00 */
[----:B------:R-:W-:Y:S01]  /*ab10*/  CS2R R88, SRZ ;  /* 0x0000000000587805 */ /* 0x000fe2000001ff00 */
[----:B------:R-:W-:Y:S01]  /*ab20*/  IMAD.MOV.U32 R90, RZ, RZ, RZ ;  /* 0x000000ffff5a7224 */ /* 0x000fe200078e00ff */
[----:B------:R-:W-:Y:S01]  /*ab30*/  MOV R26, RZ ;  /* 0x000000ff001a7202 */ /* 0x000fe20000000f00 */
[----:B------:R-:W-:Y:S01]  /*ab40*/  IMAD.MOV.U32 R97, RZ, RZ, RZ ;  /* 0x000000ffff617224 */ /* 0x000fe200078e00ff */
[----:B------:R-:W-:Y:S01]  /*ab50*/  CS2R R10, SRZ ;  /* 0x00000000000a7805 */ /* 0x000fe2000001ff00 */
[----:B------:R-:W-:Y:S01]  /*ab60*/  IMAD.MOV.U32 R32, RZ, RZ, RZ ;  /* 0x000000ffff207224 */ /* 0x000fe200078e00ff */
[----:B------:R-:W0:Y:S01]  /*ab70*/  @P1 LDC R3, c[0x0][0x44c] ;  /* 0x00011300ff031b82 */ /* 0x000e220000000800 */
[----:B------:R-:W-:-:S07]  /*ab80*/  IMAD.MOV.U32 R99, RZ, RZ, RZ ;  /* 0x000000ffff637224 */ /* 0x000fce00078e00ff */
[----:B------:R-:W1:Y:S01]  /*ab90*/  @P1 LDC R4, c[0x0][0x450] ;  /* 0x00011400ff041b82 */ /* 0x000e620000000800 */
[----:B0-----:R-:W-:-:S05]  /*aba0*/  @P1 IMAD.HI.U32 R3, R0, R3, RZ ;  /* 0x0000000300031227 */ /* 0x001fca00078e00ff */
[----:B-1----:R-:W-:Y:S02]  /*abb0*/  @P1 SHF.R.U32.HI R0, RZ, R4, R3 ;  /* 0x00000004ff001219 */ /* 0x002fe40000011603 */
[----:B------:R-:W-:Y:S02]  /*abc0*/  PLOP3.LUT P1, PT, PT, PT, PT, 0x80, 0x0 ;  /* 0x000000000000781c */ /* 0x000fe40003f2f070 */
[----:B------:R-:W-:-:S05]  /*abd0*/  IADD3 R0, R143, R0, RZ ;  /* 0x000000008f007210 */ /* 0x000fca0007ffe0ff */
[----:B------:R-:W-:-:S05]  /*abe0*/  IMAD.HI R0, R0, 0x2aaaaaab, RZ ;  /* 0x2aaaaaab00007827 */ /* 0x000fca00078e02ff */
[----:B------:R-:W-:-:S04]  /*abf0*/  SHF.R.U32.HI R3, RZ, 0x1f, R0 ;  /* 0x0000001fff037819 */ /* 0x000fc80000011600 */
[----:B------:R-:W-:Y:S01]  /*ac00*/  LEA.HI.SX32 R3, R0, R3, 0x1c ;  /* 0x0000000300037211 */ /* 0x000fe200078fe2ff */
[----:B------:R-:W-:-:S03]  /*ac10*/  IMAD.MOV.U32 R0, RZ, RZ, RZ ;  /* 0x000000ffff007224 */ /* 0x000fc600078e00ff */
[----:B------:R-:W-:Y:S01]  /*ac20*/  VIMNMX R72, R144, R3, PT ;  /* 0x0000000390487248 */ /* 0x000fe20003fe0100 */
[----:B------:R-:W-:-:S03]  /*ac30*/  IMAD.MOV.U32 R3, RZ, RZ, RZ ;  /* 0x000000ffff037224 */ /* 0x000fc600078e00ff */
[----:B------:R-:W-:Y:S01]  /*ac40*/  ISETP.GE.AND P2, PT, R72, 0x1, PT ;  /* 0x000000014800780c */ /* 0x000fe20003f46270 */
[----:B------:R-:W-:-:S12]  /*ac50*/  @P0 BRA `(.L_x_2803) ;  /* 0x0000000000080947 */ /* 0x000fd80003800000 */
[----:B------:R-:W0:Y:S02]  /*ac60*/  FENCE.VIEW.ASYNC.G ;  /* 0x00000000000073c6 */ /* 0x000e240000000100 */
[----:B0-----:R-:W-:Y:S06]  /*ac70*/  BAR.ARV 0xc, 0x180 ;  /* 0x0306000000007b1d */ /* 0x001fec0000002000 */
.L_x_2803:
[----:B------:R-:W-:Y:S05]  /*ac80*/  BSYNC B0 ;  /* 0x0000000000007941 */ /* 0x000fea0003800000 */
.L_x_2802:
[----:B------:R-:W-:Y:S01]  /*ac90*/  MOV R91, RZ ;  /* 0x000000ff005b7202 */ /* 0x000fe20000000f00 */
[----:B------:R-:W-:Y:S01]  /*aca0*/  IMAD.MOV.U32 R24, RZ, RZ, RZ ;  /* 0x000000ffff187224 */ /* 0x000fe200078e00ff */
[----:B------:R-:W-:Y:S06]  /*acb0*/  @!P2 BRA `(.L_x_2804) ;  /* 0x000000f80050a947 */ /* 0x000fec0003800000 */
[----:B------:R-:W3:Y:S04]  /*acc0*/  LDL R4, [R1+0x34] ;  /* 0x0000340001047983 */ /* 0x000ee80000100800 */
[----:B------:R-:W0:Y:S02]  /*acd0*/  SHFL.IDX PT, R0, R222, RZ, 0x1f ;  /* 0x00001fffde007589 */ /* 0x000e2400000e0000 */
[----:B0-----:R-:W-:-:S04]  /*ace0*/  LEA.HI R3, R0, R0, RZ, 0x1 ;  /* 0x0000000000037211 */ /* 0x001fc800078f08ff */
[----:B------:R-:W-:-:S05]  /*acf0*/  LOP3.LUT R3, R3, 0x1e, RZ, 0xc0, !PT ;  /* 0x0000001e03037812 */ /* 0x000fca00078ec0ff */
[----:B------:R-:W-:Y:S01]  /*ad00*/  IMAD.IADD R3, R0, 0x1, -R3 ;  /* 0x0000000100037824 */ /* 0x000fe200078e0a03 */
[----:B---3--:R-:W-:-:S13]  /*ad10*/  R2UR UR4, R4 ;  /* 0x00000000040472ca */ /* 0x008fda00000e0000 */
        /* <DEDUP_REMOVED lines=9> */
[----:B------:R-:W-:Y:S01]  /*adb0*/  MOV R4, UR4 ;  /* 0x0000000400047c02 */ /* 0x000fe20008000f00 */
[----:B--2---:R0:W1:Y:S01]  /*adc0*/  LDC.64 R14, c[0x4][R0] ;  /* 0x01000000000e7b82 */ /* 0x0040620000000a00 */
        /* <DEDUP_REMOVED lines=10> */
[----:B-1--45:R-:W-:Y:S05]  /*ae70*/  CALL.ABS.NOINC R14 ;  /* 0x000000000e007343 */ /* 0x032fea0003c00000 */
.L_x_2805:
        /* <DEDUP_REMOVED lines=12> */
.L_x_2809:
[----:B-1----:R1:W3:Y:S02]  /*af40*/  SYNCS.PHASECHK.TRANS64.TRYWAIT P0, [R2+URZ+0x2a800], R3 ;  /* 0x02a80003020075a7 */ /* 0x0022e4000800017f */
[----:B---3--:R-:W-:Y:S05]  /*af50*/  @!P0 NANOSLEEP.SYNCS 0x989680 ;  /* 0x009896800000895d */ /* 0x008fea0003900000 */
[----:B------:R-:W3:Y:S02]  /*af60*/  @!P0 SYNCS.PHASECHK.TRANS64 P0, [R2+URZ+0x2a800], R3 ;  /* 0x02a80003020085a7 */ /* 0x000ee4000800007f */
[----:B---3--:R-:W-:Y:S05]  /*af70*/  @!P0 BRA `(.L_x_2809) ;  /* 0xfffffffc00f08947 */ /* 0x008fea000383ffff */
.L_x_2808:
[----:B------:R-:W-:Y:S05]  /*af80*/  BSYNC B0 ;  /* 0x0000000000007941 */ /* 0x000fea0003800000 */
.L_x_2807:
[----:B------:R-:W-:Y:S05]  /*af90*/  BRA `(.L_x_2810) ;  /* 0x0000006c001c7947 */ /* 0x000fea0003800000 */
.L_x_2806:
[----:B------:R-:W3:Y:S01]  /*afa0*/  LDL R0, [R1+0x34] ;  /* 0x0000340001007983 */ /* 0x000ee20000100800 */
[----:B------:R-:W-:Y:S01]  /*afb0*/  ULDC.64 UR6, c[0x0][0x408] ;  /* 0x0001020000067ab9 */ /* 0x000fe20000000a00 */
[----:B---3--:R-:W-:Y:S02]  /*afc0*/  R2UR UR4, R0 ;  /* 0x00000000000472ca */ /* 0x008fe400000e0000 */
[----:B-----5:R-:W-:-:S05]  /*afd0*/  SHF.R.S32.HI R0, RZ, 0x1f, R142 ;  /* 0x0000001fff007819 */ /* 0x020fca000001148e */
[----:B------:R-:W-:-:S04]  /*afe0*/  IMAD R5, R0, UR6, RZ ;  /* 0x0000000600057c24 */ /* 0x000fc8000f8e02ff */
[----:B------:R-:W-:Y:S02]  /*aff0*/  IMAD R5, R142, UR7, R5 ;  /* 0x000000078e057c24 */ /* 0x000fe4000f8e0205 */
[----:B------:R-:W-:-:S03]  /*b000*/  ULOP3.LUT UP0, URZ, UR4, 0x3ff, URZ, 0xc0, !UPT ;  /* 0x000003ff043f7892 */ /* 0x000fc6000f80c03f */
[----:B------:R-:W-:Y:S02]  /*b010*/  ULDC.64 UR4, c[0x0][0x3f8] ;  /* 0x0000fe0000047ab9 */ /* 0x000fe40000000a00 */
[----:B------:R-:W-:Y:S01]  /*b020*/  IMAD R3, R0, UR4, RZ ;  /* 0x0000000400037c24 */ /* 0x000fe2000f8e02ff */
[----:B------:R-:W-:Y:S01]  /*b030*/  PLOP3.LUT P0, PT, PT, PT, UP0, 0x80, 0x0 ;  /* 0x000000000000781c */ /* 0x000fe20003f0f008 */
[----:B------:R-:W-:-:S04]  /*b040*/  IMAD.WIDE.U32 R24, R142, UR4, RZ ;  /* 0x000000048e187c25 */ /* 0x000fc8000f8e00ff */
[C---:B------:R-:W-:Y:S02]  /*b050*/  IMAD R3, R142.reuse, UR5, R3 ;  /* 0x000000058e037c24 */ /* 0x040fe4000f8e0203 */
[----:B------:R-:W-:-:S04]  /*b060*/  IMAD.WIDE.U32 R142, R142, UR6, RZ ;  /* 0x000000068e8e7c25 */ /* 0x000fc8000f8e00ff */
[----:B------:R-:W-:Y:S02]  /*b070*/  IMAD.IADD R27, R3, 0x1, R25 ;  /* 0x00000001031b7824 */ /* 0x000fe400078e0219 */
[----:B--2-4-:R-:W-:Y:S01]  /*b080*/  IMAD.IADD R29, R5, 0x1, R143 ;  /* 0x00000001051d7824 */ /* 0x014fe200078e028f */
[----:B------:R-:W-:Y:S06]  /*b090*/  @!P0 BRA `(.L_x_2811) ;  /* 0x0000000000408947 */ /* 0x000fec0003800000 */
        /* <DEDUP_REMOVED lines=16> */
.L_x_2811:
        /* <DEDUP_REMOVED lines=8> */
[----:B------:R-:W-:Y:S01]  /*b220*/  MOV R9, R27 ;  /* 0x0000001b00097202 */ /* 0x000fe20000000f00 */
        /* <DEDUP_REMOVED lines=15> */
[----:B------:R-:W-:Y:S01]  /*b320*/  IMAD.WIDE.U32 R12, R3, UR6, R12 ;  /* 0x00000006030c7c25 */ /* 0x000fe2000f8e000c */
[----:B------:R-:W-:Y:S01]  /*b330*/  LEA R6, P0, R8, UR4, 0x1 ;  /* 0x0000000408067c11 */ /* 0x000fe2000f8008ff */
[----:B------:R-:W-:Y:S01]  /*b340*/  UMOV UR4, 0xffffffff ;  /* 0xffffffff00047882 */ /* 0x000fe20000000000 */
[----:B------:R-:W-:Y:S01]  /*b350*/  IADD3 R7, R9, R7, RZ ;  /* 0x0000000709077210 */ /* 0x000fe20007ffe0ff */
[----:B------:R-:W-:Y:S01]  /*b360*/  IMAD R3, R3, UR7, R0 ;  /* 0x0000000703037c24 */ /* 0x000fe2000f8e0200 */
[----:B------:R-:W-:-:S02]  /*b370*/  ULDC.64 UR6, c[0x0][0x400] ;  /* 0x0001000000067ab9 */ /* 0x000fc40000000a00 */
[----:B------:R-:W-:Y:S01]  /*b380*/  LEA R4, P1, R12, UR6, 0x1 ;  /* 0x000000060c047c11 */ /* 0x000fe2000f8208ff */
[----:B------:R-:W-:Y:S01]  /*b390*/  IMAD.IADD R3, R13, 0x1, R3 ;  /* 0x000000010d037824 */ /* 0x000fe200078e0203 */
[----:B------:R-:W-:-:S04]  /*b3a0*/  LEA.HI.X R7, R8, UR5, R7, 0x1, P0 ;  /* 0x0000000508077c11 */ /* 0x000fc800080f0c07 */
[----:B------:R-:W-:Y:S01]  /*b3b0*/  LEA.HI.X R8, R12, UR7, R3, 0x1, P1 ;  /* 0x000000070c087c11 */ /* 0x000fe200088f0c03 */
[----:B------:R-:W-:Y:S06]  /*b3c0*/  BRA.DIV UR4, `(.L_x_2814) ;  /* 0x0000018a04147947 */ /* 0x000fec000b800000 */
[----:B------:R0:W1:Y:S04]  /*b3d0*/  SHFL.IDX PT, R3, R7, RZ, 0x1c1f ;  /* 0x001c1fff07037589 */ /* 0x00006800000e0000 */
[----:B------:R0:W2:Y:S04]  /*b3e0*/  SHFL.IDX PT, R0, R6, RZ, 0x1c1f ;  /* 0x001c1fff06007589 */ /* 0x0000a800000e0000 */
[----:B------:R0:W3:Y:S04]  /*b3f0*/  SHFL.IDX PT, R5, R8, RZ, 0x1c1f ;  /* 0x001c1fff08057589 */ /* 0x0000e800000e0000 */
[----:B------:R0:W4:Y:S02]  /*b400*/  SHFL.IDX PT, R14, R4, RZ, 0x1c1f ;  /* 0x001c1fff040e7589 */ /* 0x00012400000e0000 */
.L_x_3079:
        /* <DEDUP_REMOVED lines=24> */
[C---:B------:R-:W-:Y:S01]  /*b590*/  @!P3 IMAD.SHL.U32 R31, R174.reuse, 0x2, RZ ;  /* 0x00000002ae1fb824 */ /* 0x040fe200078e00ff */
[----:B------:R-:W-:-:S03]  /*b5a0*/  @!P3 SHF.L.U64.HI R12, R174, 0x1, R204 ;  /* 0x00000001ae0cb819 */ /* 0x000fc600000102cc */
[----:B------:R-:W-:Y:S02]  /*b5b0*/  @!P2 SHF.L.U32 R33, R172, 0x1, RZ ;  /* 0x00000001ac21a819 */ /* 0x000fe400000006ff */
[----:B------:R-:W-:Y:S01]  /*b5c0*/  @!P1 IMAD.SHL.U32 R35, R173, 0x2, RZ ;  /* 0x00000002ad239824 */ /* 0x000fe200078e00ff */
[-C--:B--2---:R-:W-:Y:S01]  /*b5d0*/  @!P3 IADD3 R28, P6, R0, R31.reuse, RZ ;  /* 0x0000001f001cb210 */ /* 0x084fe20007fde0ff */
[----:B------:R-:W-:Y:S01]  /*b5e0*/  @!P0 IMAD.SHL.U32 R65, R171, 0x2, RZ ;  /* 0x00000002ab418824 */ /* 0x000fe200078e00ff */
[----:B----4-:R-:W-:Y:S01]  /*b5f0*/  @!P3 IADD3 R30, P5, R14, R31, RZ ;  /* 0x0000001f0e1eb210 */ /* 0x010fe20007fbe0ff */
[----:B---3--:R-:W-:Y:S01]  /*b600*/  @!P4 IMAD.MOV.U32 R15, RZ, RZ, R5 ;  /* 0x000000ffff0fc224 */ /* 0x008fe200078e0005 */
[----:B------:R-:W-:Y:S01]  /*b610*/  @!P2 SHF.L.U64.HI R24, R172, 0x1, R203 ;  /* 0x00000001ac18a819 */ /* 0x000fe200000102cb */
[----:B-1----:R-:W-:Y:S01]  /*b620*/  @!P3 IMAD.X R29, R3, 0x1, R12, P6 ;  /* 0x00000001031db824 */ /* 0x002fe200030e060c */
[----:B------:R-:W-:Y:S02]  /*b630*/  @!P2 IADD3 R20, P6, R0, R33, RZ ;  /* 0x000000210014a210 */ /* 0x000fe40007fde0ff */
[----:B------:R-:W-:-:S02]  /*b640*/  @!P3 IADD3.X R31, R5, R12, RZ, P5, !PT ;  /* 0x0000000c051fb210 */ /* 0x000fc40002ffe4ff */
[----:B------:R-:W-:Y:S01]  /*b650*/  @!P2 IADD3 R32, P5, R14, R33, RZ ;  /* 0x000000210e20a210 */ /* 0x000fe20007fbe0ff */
[----:B------:R-:W-:Y:S01]  /*b660*/  @!P2 IMAD.X R21, R3, 0x1, R24, P6 ;  /* 0x000000010315a824 */ /* 0x000fe200030e0618 */
[----:B------:R-:W-:Y:S02]  /*b670*/  @!P1 SHF.L.U64.HI R26, R173, 0x1, R202 ;  /* 0x00000001ad1a9819 */ /* 0x000fe400000102ca */
[-C--:B------:R-:W-:Y:S01]  /*b680*/  @!P1 IADD3 R12, P6, R0, R35.reuse, RZ ;  /* 0x00000023000c9210 */ /* 0x080fe20007fde0ff */
[----:B------:R-:W-:Y:S01]  /*b690*/  @!P2 IMAD.X R33, R5, 0x1, R24, P5 ;  /* 0x000000010521a824 */ /* 0x000fe200028e0618 */
[----:B------:R-:W-:Y:S01]  /*b6a0*/  ISETP.GE.AND P5, PT, R175, UR4, PT ;  /* 0x00000004af007c0c */ /* 0x000fe2000bfa6270 */
[----:B------:R-:W-:Y:S01]  /*b6b0*/  @!P4 IMAD.MOV.U32 R24, RZ, RZ, R0 ;  /* 0x000000ffff18c224 */ /* 0x000fe200078e0000 */
[----:B------:R-:W-:Y:S02]  /*b6c0*/  @!P1 IADD3.X R13, R3, R26, RZ, P6, !PT ;  /* 0x0000001a030d9210 */ /* 0x000fe400037fe4ff */
[----:B------:R-:W-:-:S02]  /*b6d0*/  @!P1 IADD3 R34, P6, R14, R35, RZ ;  /* 0x000000230e229210 */ /* 0x000fc40007fde0ff */
[----:B------:R-:W-:Y:S02]  /*b6e0*/  @!P0 SHF.L.U64.HI R38, R171, 0x1, R201 ;  /* 0x00000001ab268819 */ /* 0x000fe400000102c9 */
[----:B------:R-:W-:Y:S01]  /*b6f0*/  @!P4 MOV R25, R3 ;  /* 0x000000030019c202 */ /* 0x000fe20000000f00 */
[----:B------:R-:W-:Y:S01]  /*b700*/  @!P1 IMAD.X R35, R5, 0x1, R26, P6 ;  /* 0x0000000105239824 */ /* 0x000fe200030e061a */
[----:B------:R-:W-:Y:S01]  /*b710*/  @!P0 IADD3 R40, P6, R0, R65, RZ ;  /* 0x0000004100288210 */ /* 0x000fe20007fde0ff */
[----:B------:R-:W-:-:S03]  /*b720*/  @!P4 IMAD.WIDE R26, R160, 0x2, R14 ;  /* 0x00000002a01ac825 */ /* 0x000fc600078e020e */
[----:B------:R-:W-:Y:S01]  /*b730*/  @!P0 IADD3.X R41, R3, R38, RZ, P6, !PT ;  /* 0x0000002603298210 */ /* 0x000fe200037fe4ff */
[----:B------:R-:W-:Y:S01]  /*b740*/  @!P4 IMAD.WIDE R24, R160, 0x2, R24 ;  /* 0x00000002a018c825 */ /* 0x000fe200078e0218 */
[C---:B------:R-:W-:Y:S01]  /*b750*/  @!P0 IADD3 R64, P6, R14.reuse, R65, RZ ;  /* 0x000000410e408210 */ /* 0x040fe20007fde0ff */
[----:B------:R1:W5:Y:S02]  /*b760*/  @!P4 LD.E.64 R60, desc[UR60][R26.64] ;  /* 0x0000003c1a3cc980 */ /* 0x000364000c101b00 */
[C---:B------:R-:W-:Y:S01]  /*b770*/  @!P5 IMAD.SHL.U32 R15, R175.reuse, 0x2, RZ ;  /* 0x00000002af0fd824 */ /* 0x040fe200078e00ff */
[----:B------:R-:W-:Y:S01]  /*b780*/  @!P5 SHF.L.U64.HI R36, R175, 0x1, R200 ;  /* 0x00000001af24d819 */ /* 0x000fe200000102c8 */
[----:B------:R-:W-:Y:S01]  /*b790*/  @!P0 IMAD.X R65, R5, 0x1, R38, P6 ;  /* 0x0000000105418824 */ /* 0x000fe200030e0626 */
[----:B------:R1:W5:Y:S02]  /*b7a0*/  @!P4 LD.E.64 R58, desc[UR60][R24.64] ;  /* 0x0000003c183ac980 */ /* 0x000364000c101b00 */
[----:B------:R-:W-:-:S02]  /*b7b0*/  @!P5 IADD3 R14, P6, R14, R15, RZ ;  /* 0x0000000f0e0ed210 */ /* 0x000fc40007fde0ff */
[----:B------:R-:W-:Y:S02]  /*b7c0*/  @!P5 IADD3 R66, P4, R0, R15, RZ ;  /* 0x0000000f0042d210 */ /* 0x000fe40007f9e0ff */
[----:B------:R-:W-:Y:S02]  /*b7d0*/  CS2R R54, SRZ ;  /* 0x0000000000367805 */ /* 0x000fe4000001ff00 */
[----:B------:R-:W-:Y:S01]  /*b7e0*/  CS2R R56, SRZ ;  /* 0x0000000000387805 */ /* 0x000fe2000001ff00 */
[----:B------:R-:W-:Y:S01]  /*b7f0*/  @!P5 IMAD.X R15, R5, 0x1, R36, P6 ;  /* 0x00000001050fd824 */ /* 0x000fe200030e0624 */
[----:B------:R-:W-:Y:S02]  /*b800*/  @!P5 IADD3.X R67, R3, R36, RZ, P4, !PT ;  /* 0x000000240343d210 */ /* 0x000fe400027fe4ff */
        /* <DEDUP_REMOVED lines=18> */
.L_x_2816:
[----:B------:R-:W-:Y:S05]  /*b930*/  BSYNC B1 ;  /* 0x0000000000017941 */ /* 0x000fea0003800000 */
.L_x_2815:
[----:B---3-5:R-:W-:Y:S01]  /*b940*/  IMAD.MOV.U32 R5, RZ, RZ, R56 ;  /* 0x000000ffff057224 */ /* 0x028fe200078e0038 */
[----:B-1----:R-:W-:Y:S01]  /*b950*/  MOV R3, R61 ;  /* 0x0000003d00037202 */ /* 0x002fe20000000f00 */
[----:B------:R-:W-:Y:S01]  /*b960*/  IMAD.MOV.U32 R9, RZ, RZ, R57 ;  /* 0x000000ffff097224 */ /* 0x000fe200078e0039 */
[----:B------:R-:W-:Y:S01]  /*b970*/  UMOV UR4, 0xffffffff ;  /* 0xffffffff00047882 */ /* 0x000fe20000000000 */
[----:B--2---:R-:W-:Y:S01]  /*b980*/  IMAD.MOV.U32 R0, RZ, RZ, R60 ;  /* 0x000000ffff007224 */ /* 0x004fe200078e003c */
[----:B------:R-:W-:Y:S01]  /*b990*/  PRMT R88, R88, 0x5410, R3 ;  /* 0x0000541058587816 */ /* 0x000fe20000000003 */
[----:B------:R-:W-:Y:S01]  /*b9a0*/  IMAD.MOV.U32 R3, RZ, RZ, R51 ;  /* 0x000000ffff037224 */ /* 0x000fe200078e0033 */
[----:B------:R-:W-:Y:S01]  /*b9b0*/  PRMT R86, R5, 0x5410, R9 ;  /* 0x0000541005567816 */ /* 0x000fe20000000009 */
[----:B------:R-:W-:Y:S01]  /*b9c0*/  IMAD.MOV.U32 R5, RZ, RZ, R46 ;  /* 0x000000ffff057224 */ /* 0x000fe200078e002e */
[----:B------:R-:W-:Y:S02]  /*b9d0*/  PRMT R89, R0, 0x7610, R89 ;  /* 0x0000761000597816 */ /* 0x000fe40000000059 */
[----:B------:R-:W-:-:S02]  /*b9e0*/  CS2R R30, SRZ ;  /* 0x00000000001e7805 */ /* 0x000fc4000001ff00 */
[----:B------:R-:W-:Y:S02]  /*b9f0*/  MOV R9, R47 ;  /* 0x0000002f00097202 */ /* 0x000fe40000000f00 */
        /* <DEDUP_REMOVED lines=17> */
[----:B------:R-:W-:Y:S02]  /*bb10*/  PRMT R89, R89, 0x5410, R0 ;  /* 0x0000541059597816 */ /* 0x000fe40000000000 */
        /* <DEDUP_REMOVED lines=15> */
.L_x_3085:
        /* <DEDUP_REMOVED lines=11> */
[----:B------:R-:W-:Y:S02]  /*bcc0*/  IADD3 R7, R182, R7, RZ ;  /* 0x00000007b6077210 */ /* 0x000fe40007ffe0ff */
[----:B------:R-:W-:Y:S02]  /*bcd0*/  CS2R R40, SRZ ;  /* 0x0000000000287805 */ /* 0x000fe4000001ff00 */
[----:B------:R-:W-:-:S02]  /*bce0*/  CS2R R34, SRZ ;  /* 0x0000000000227805 */ /* 0x000fc4000001ff00 */
[----:B------:R-:W-:Y:S02]  /*bcf0*/  CS2R R28, SRZ ;  /* 0x00000000001c7805 */ /* 0x000fe4000001ff00 */
[----:B------:R-:W-:Y:S02]  /*bd00*/  CS2R R24, SRZ ;  /* 0x0000000000187805 */ /* 0x000fe4000001ff00 */
[----:B----4-:R-:W-:Y:S01]  /*bd10*/  CS2R R14, SRZ ;  /* 0x00000000000e7805 */ /* 0x010fe2000001ff00 */
[----:B------:R-:W-:Y:S01]  /*bd20*/  IMAD R62, R7, 0x2, R2 ;  /* 0x00000002073e7824 */ /* 0x000fe200078e0202 */
        /* <DEDUP_REMOVED lines=11> */
[----:B------:R-:W-:Y:S02]  /*bde0*/  @!P3 SHF.L.U32 R75, R172, 0x1, RZ ;  /* 0x00000001ac4bb819 */ /* 0x000fe400000006ff */
[----:B------:R-:W-:Y:S01]  /*bdf0*/  @!P2 IMAD.SHL.U32 R67, R173, 0x2, RZ ;  /* 0x00000002ad43a824 */ /* 0x000fe200078e00ff */
[-C--:B---3--:R-:W-:Y:S01]  /*be00*/  @!P4 IADD3 R10, P5, R0, R9.reuse, RZ ;  /* 0x00000009000ac210 */ /* 0x088fe20007fbe0ff */
[----:B------:R-:W-:Y:S01]  /*be10*/  @!P1 IMAD.SHL.U32 R7, R171, 0x2, RZ ;  /* 0x00000002ab079824 */ /* 0x000fe200078e00ff */
[----:B------:R-:W-:Y:S02]  /*be20*/  @!P3 SHF.L.U64.HI R12, R172, 0x1, R203 ;  /* 0x00000001ac0cb819 */ /* 0x000fe400000102cb */
[----:B0-----:R-:W-:Y:S01]  /*be30*/  @!P4 IADD3 R8, P6, R4, R9, RZ ;  /* 0x000000090408c210 */ /* 0x001fe20007fde0ff */
[----:B--2---:R-:W-:Y:S01]  /*be40*/  @!P4 IMAD.X R11, R3, 0x1, R6, P5 ;  /* 0x00000001030bc824 */ /* 0x004fe200028e0606 */
[----:B------:R-:W-:Y:S02]  /*be50*/  @!P3 IADD3 R78, P5, R0, R75, RZ ;  /* 0x0000004b004eb210 */ /* 0x000fe40007fbe0ff */
[----:B------:R-:W-:-:S02]  /*be60*/  @!P4 IADD3.X R9, R5, R6, RZ, P6, !PT ;  /* 0x000000060509c210 */ /* 0x000fc400037fe4ff */
[----:B------:R-:W-:Y:S01]  /*be70*/  @!P2 SHF.L.U64.HI R14, R173, 0x1, R202 ;  /* 0x00000001ad0ea819 */ /* 0x000fe200000102ca */
[----:B------:R-:W-:Y:S01]  /*be80*/  @!P3 IMAD.X R79, R3, 0x1, R12, P5 ;  /* 0x00000001034fb824 */ /* 0x000fe200028e060c */
[----:B------:R-:W-:Y:S02]  /*be90*/  @!P3 IADD3 R74, P6, R4, R75, RZ ;  /* 0x0000004b044ab210 */ /* 0x000fe40007fde0ff */
[-C--:B------:R-:W-:Y:S02]  /*bea0*/  @!P2 IADD3 R70, P5, R0, R67.reuse, RZ ;  /* 0x000000430046a210 */ /* 0x080fe40007fbe0ff */
[----:B------:R-:W-:Y:S02]  /*beb0*/  @!P3 IADD3.X R75, R5, R12, RZ, P6, !PT ;  /* 0x0000000c054bb210 */ /* 0x000fe400037fe4ff */
[----:B------:R-:W-:Y:S01]  /*bec0*/  @!P2 IADD3 R66, P6, R4, R67, RZ ;  /* 0x000000430442a210 */ /* 0x000fe20007fde0ff */
[----:B------:R-:W-:Y:S01]  /*bed0*/  @!P2 IMAD.X R71, R3, 0x1, R14, P5 ;  /* 0x000000010347a824 */ /* 0x000fe200028e060e */
[----:B------:R-:W-:-:S02]  /*bee0*/  @!P1 SHF.L.U64.HI R20, R171, 0x1, R201 ;  /* 0x00000001ab149819 */ /* 0x000fc400000102c9 */
[-C--:B------:R-:W-:Y:S01]  /*bef0*/  @!P1 IADD3 R64, P5, R0, R7.reuse, RZ ;  /* 0x0000000700409210 */ /* 0x080fe20007fbe0ff */
[----:B------:R-:W-:Y:S01]  /*bf00*/  @!P2 IMAD.X R67, R5, 0x1, R14, P6 ;  /* 0x000000010543a824 */ /* 0x000fe200030e060e */
[----:B------:R-:W-:Y:S02]  /*bf10*/  ISETP.GE.AND P6, PT, R160, UR4, PT ;  /* 0x00000004a0007c0c */ /* 0x000fe4000bfc6270 */
[----:B------:R-:W-:Y:S02]  /*bf20*/  @!P1 IADD3.X R65, R3, R20, RZ, P5, !PT ;  /* 0x0000001403419210 */ /* 0x000fe40002ffe4ff */
[----:B------:R-:W-:-:S05]  /*bf30*/  @!P1 IADD3 R6, P5, R4, R7, RZ ;  /* 0x0000000704069210 */ /* 0x000fca0007fbe0ff */
[----:B------:R-:W-:Y:S01]  /*bf40*/  @!P1 IMAD.X R7, R5, 0x1, R20, P5 ;  /* 0x0000000105079824 */ /* 0x000fe200028e0614 */
[----:B------:R-:W-:-:S03]  /*bf50*/  ISETP.GE.AND P5, PT, R175, UR4, PT ;  /* 0x00000004af007c0c */ /* 0x000fc6000bfa6270 */
[----:B------:R-:W-:Y:S01]  /*bf60*/  @!P6 MOV R13, R3 ;  /* 0x00000003000de202 */ /* 0x000fe20000000f00 */
        /* <DEDUP_REMOVED lines=9> */
[----:B------:R-:W-:Y:S01]  /*c000*/  CS2R R32, SRZ ;  /* 0x0000000000207805 */ /* 0x000fe2000001ff00 */
[----:B------:R-:W-:Y:S01]  /*c010*/  @!P5 IMAD.X R77, R3, 0x1, R20, P6 ;  /* 0x00000001034dd824 */ /* 0x000fe200030e0614 */
[----:B------:R-:W-:Y:S02]  /*c020*/  @!P5 IADD3 R4, P6, R4, R21, RZ ;  /* 0x000000150404d210 */ /* 0x000fe40007fde0ff */
[----:B------:R2:W5:Y:S01]  /*c030*/  @!P4 LD.E.64 R34, desc[UR60][R10.64] ;  /* 0x0000003c0a22c980 */ /* 0x000562000c101b00 */
[----:B------:R-:W-:Y:S02]  /*c040*/  CS2R R28, SRZ ;  /* 0x00000000001c7805 */ /* 0x000fe4000001ff00 */
[----:B------:R-:W-:-:S02]  /*c050*/  CS2R R26, SRZ ;  /* 0x00000000001a7805 */ /* 0x000fc4000001ff00 */
[----:B------:R-:W-:Y:S01]  /*c060*/  @!P5 IADD3.X R5, R5, R20, RZ, P6, !PT ;  /* 0x000000140505d210 */ /* 0x000fe200037fe4ff */
[----:B------:R3:W5:Y:S01]  /*c070*/  @!P4 LD.E.64 R32, desc[UR60][R8.64] ;  /* 0x0000003c0820c980 */ /* 0x000762000c101b00 */
[----:B------:R-:W-:Y:S02]  /*c080*/  CS2R R24, SRZ ;  /* 0x0000000000187805 */ /* 0x000fe4000001ff00 */
        /* <DEDUP_REMOVED lines=13> */
.L_x_2819:
[----:B------:R-:W-:Y:S05]  /*c160*/  BSYNC B1 ;  /* 0x0000000000017941 */ /* 0x000fea0003800000 */
.L_x_2818:
[----:B--2---:R-:W-:Y:S01]  /*c170*/  LEA.HI R3, R196, R196, RZ, 0x1 ;  /* 0x000000c4c4037211 */ /* 0x004fe200078f08ff */
[C---:B-1----:R-:W-:Y:S01]  /*c180*/  VIADD R5, R62.reuse, 0xc400 ;  /* 0x0000c4003e057836 */ /* 0x042fe20000000000 */
[----:B0----5:R-:W-:Y:S01]  /*c190*/  MOV R4, R30 ;  /* 0x0000001e00047202 */ /* 0x021fe20000000f00 */
[----:B---3--:R-:W-:Y:S01]  /*c1a0*/  VIADD R0, R62, 0xc440 ;  /* 0x0000c4403e007836 */ /* 0x008fe20000000000 */
[----:B------:R-:W-:Y:S01]  /*c1b0*/  LOP3.LUT R3, R3, 0xfffffffe, RZ, 0xc0, !PT ;  /* 0xfffffffe03037812 */ /* 0x000fe200078ec0ff */
[----:B------:R-:W-:Y:S01]  /*c1c0*/  @P0 VIADD R0, R5, 0xffffffc0 ;  /* 0xffffffc005000836 */ /* 0x000fe20000000000 */
[----:B------:R-:W-:Y:S01]  /*c1d0*/  MOV R5, R32 ;  /* 0x0000002000057202 */ /* 0x000fe20000000f00 */
[----:B------:R-:W-:Y:S01]  /*c1e0*/  IMAD.MOV.U32 R6, RZ, RZ, R33 ;  /* 0x000000ffff067224 */ /* 0x000fe200078e0021 */
[----:B------:R-:W-:Y:S01]  /*c1f0*/  PRMT R77, R4, 0x7610, R77 ;  /* 0x00007610044d7816 */ /* 0x000fe2000000004d */
[----:B------:R-:W-:Y:S01]  /*c200*/  IMAD.IADD R3, R196, 0x1, -R3 ;  /* 0x00000001c4037824 */ /* 0x000fe200078e0a03 */
[----:B------:R-:W-:Y:S01]  /*c210*/  VIADDMNMX R74, R63, -R184, 0x80, PT ;  /* 0x000000803f4a7446 */ /* 0x000fe200038009b8 */
        /* <DEDUP_REMOVED lines=8> */
[----:B------:R-:W-:Y:S01]  /*c2a0*/  MOV R4, R26 ;  /* 0x0000001a00047202 */ /* 0x000fe20000000f00 */
[----:B------:R-:W-:Y:S01]  /*c2b0*/  IMAD.MOV.U32 R63, RZ, RZ, R15 ;  /* 0x000000ffff3f7224 */ /* 0x000fe200078e000f */
[----:B------:R-:W-:Y:S01]  /*c2c0*/  PRMT R66, R7, 0x7610, R66 ;  /* 0x0000761007427816 */ /* 0x000fe20000000042 */
[----:B------:R-:W-:Y:S01]  /*c2d0*/  BSSY B1, `(.L_x_2820) ;  /* 0x000001d000017945 */ /* 0x000fe20003800000 */
[----:B------:R-:W-:Y:S01]  /*c2e0*/  PRMT R70, R4, 0x5410, R6 ;  /* 0x0000541004467816 */ /* 0x000fe20000000006 */
[----:B------:R-:W-:Y:S01]  /*c2f0*/  IMAD.MOV.U32 R4, RZ, RZ, R12 ;  /* 0x000000ffff047224 */ /* 0x000fe200078e000c */
[----:B------:R-:W-:Y:S01]  /*c300*/  MOV R3, R21 ;  /* 0x0000001500037202 */ /* 0x000fe20000000f00 */
[----:B------:R-:W-:Y:S01]  /*c310*/  IMAD.MOV.U32 R6, RZ, RZ, R13 ;  /* 0x000000ffff067224 */ /* 0x000fe200078e000d */
[----:B------:R-:W-:-:S02]  /*c320*/  MOV R7, R8 ;  /* 0x0000000800077202 */ /* 0x000fc40000000f00 */
[----:B------:R-:W-:Y:S02]  /*c330*/  PRMT R66, R66, 0x5410, R3 ;  /* 0x0000541042427816 */ /* 0x000fe40000000003 */
        /* <DEDUP_REMOVED lines=15> */
[----:B------:R-:W-:Y:S02]  /*c430*/  MOV R6, R25 ;  /* 0x0000001900067202 */ /* 0x000fe40000000f00 */
[----:B------:R-:W-:Y:S02]  /*c440*/  ISETP.GE.AND P1, PT, R169, R74, PT ;  /* 0x0000004aa900720c */ /* 0x000fe40003f26270 */
[----:B------:R-:W-:Y:S01]  /*c450*/  PRMT R67, R4, 0x5410, R6 ;  /* 0x0000541004437816 */ /* 0x000fe20000000006 */
[----:B------:R-:W-:Y:S01]  /*c460*/  IMAD.MOV.U32 R6, RZ, RZ, R11 ;  /* 0x000000ffff067224 */ /* 0x000fe200078e000b */
[----:B------:R-:W-:-:S02]  /*c470*/  PRMT R65, R7, 0x5410, R63 ;  /* 0x0000541007417816 */ /* 0x000fc4000000003f */
[----:B------:R-:W-:Y:S01]  /*c480*/  MOV R4, R10 ;  /* 0x0000000a00047202 */ /* 0x000fe20000000f00 */
[----:B0-----:R-:W-:Y:S06]  /*c490*/  @!P0 BRA `(.L_x_2821) ;  /* 0x0000017800c48947 */ /* 0x001fec0003800000 */
.L_x_3086:
[----:B------:R-:W-:Y:S05]  /*c4a0*/  BSYNC B1 ;  /* 0x0000000000017941 */ /* 0x000fea0003800000 */
.L_x_2820:
        /* <DEDUP_REMOVED lines=13> */
[--C-:B------:R-:W-:Y:S01]  /*c580*/  SHF.R.U64 R97, R58, 0x10, R59.reuse ;  /* 0x000000103a617819 */ /* 0x100fe2000000123b */
[--C-:B------:R-:W-:Y:S01]  /*c590*/  HADD2.F32 R79, -RZ, R89.reuse.H1_H1 ;  /* 0x30000059ff4f7230 */ /* 0x100fe20000004100 */
[----:B------:R-:W-:Y:S01]  /*c5a0*/  SHF.R.U32.HI R58, RZ, 0x10, R59 ;  /* 0x00000010ff3a7819 */ /* 0x000fe2000001163b */
[----:B------:R-:W-:Y:S01]  /*c5b0*/  HADD2.F32 R90, -RZ, R89.H0_H0 ;  /* 0x20000059ff5a7230 */ /* 0x000fe20000004100 */
[--C-:B------:R-:W-:Y:S02]  /*c5c0*/  SHF.R.U32.HI R91, RZ, 0x10, R61.reuse ;  /* 0x00000010ff5b7819 */ /* 0x100fe4000001163d */
[----:B------:R-:W-:Y:S01]  /*c5d0*/  SHF.R.U64 R95, R60, 0x10, R61 ;  /* 0x000000103c5f7819 */ /* 0x000fe2000000123d */
[----:B------:R-:W-:Y:S02]  /*c5e0*/  HADD2.F32 R89, -RZ, R58.H0_H0 ;  /* 0x2000003aff597230 */ /* 0x000fe40000004100 */
[----:B------:R-:W-:-:S02]  /*c5f0*/  HADD2.F32 R91, -RZ, R91.H0_H0 ;  /* 0x2000005bff5b7230 */ /* 0x000fc40000004100 */
        /* <DEDUP_REMOVED lines=10> */
[--C-:B------:R-:W-:Y:S02]  /*c6a0*/  HADD2.F32 R61, -RZ, R88.reuse.H1_H1 ;  /* 0x30000058ff3d7230 */ /* 0x100fe40000004100 */
[----:B------:R-:W-:Y:S01]  /*c6b0*/  FFMA.FTZ R93, R60, R89, -R93 ;  /* 0x000000593c5d7223 */ /* 0x000fe2000001085d */
[----:B------:R-:W-:Y:S02]  /*c6c0*/  HADD2.F32 R6, -RZ, R5.H0_H0 ;  /* 0x20000005ff067230 */ /* 0x000fe40000004100 */
[----:B------:R-:W-:Y:S01]  /*c6d0*/  FMUL.FTZ R94, R4, R79 ;  /* 0x0000004f045e7220 */ /* 0x000fe20000410000 */
[----:B------:R-:W-:-:S02]  /*c6e0*/  HADD2.F32 R88, -RZ, R88.H0_H0 ;  /* 0x20000058ff587230 */ /* 0x000fc40000004100 */
[C---:B------:R-:W-:Y:S01]  /*c6f0*/  FFMA.FTZ R92, R7.reuse, R79, -R92 ;  /* 0x0000004f075c7223 */ /* 0x040fe2000001085c */
[----:B------:R-:W-:Y:S02]  /*c700*/  HADD2.F32 R5, -RZ, R5.H1_H1 ;  /* 0x30000005ff057230 */ /* 0x000fe40000004100 */
[----:B------:R-:W-:Y:S01]  /*c710*/  FFMA.FTZ R79, R7, R90, R94 ;  /* 0x0000005a074f7223 */ /* 0x000fe2000001005e */
[----:B------:R-:W-:Y:S02]  /*c720*/  HADD2.F32 R60, -RZ, R95.H0_H0 ;  /* 0x2000005fff3c7230 */ /* 0x000fe40000004100 */
[CC--:B------:R-:W-:Y:S01]  /*c730*/  FMUL.FTZ R89, R59.reuse, R61.reuse ;  /* 0x0000003d3b597220 */ /* 0x0c0fe20000410000 */
[----:B------:R-:W-:Y:S02]  /*c740*/  HADD2.F32 R4, -RZ, R97.H0_H0 ;  /* 0x20000061ff047230 */ /* 0x000fe40000004100 */
[----:B------:R-:W-:Y:S01]  /*c750*/  FMUL.FTZ R90, R59, R88 ;  /* 0x000000583b5a7220 */ /* 0x000fe20000410000 */
        /* <DEDUP_REMOVED lines=11> */
.L_x_2825:
[----:B------:R-:W-:Y:S05]  /*c810*/  BSYNC B2 ;  /* 0x0000000000027941 */ /* 0x000fea0003800000 */
.L_x_2824:
[----:B------:R-:W-:Y:S04]  /*c820*/  BSSY B2, `(.L_x_2826) ;  /* 0x000002c000027945 */ /* 0x000fe80003800000 */
[----:B------:R-:W-:Y:S05]  /*c830*/  @P1 BRA `(.L_x_2827) ;  /* 0x0000000000a81947 */ /* 0x000fea0003800000 */
[----:B01----:R-:W0:Y:S01]  /*c840*/  LDS.128 R4, [R0] ;  /* 0x0000000000047984 */ /* 0x003e220000000c00 */
[----:B------:R-:W-:Y:S01]  /*c850*/  SHF.R.U32.HI R59, RZ, 0x10, R55 ;  /* 0x00000010ff3b7819 */ /* 0x000fe20000011637 */
[----:B------:R-:W-:Y:S01]  /*c860*/  HADD2.F32 R58, -RZ, R87.H0_H0 ;  /* 0x20000057ff3a7230 */ /* 0x000fe20000004100 */
[--C-:B------:R-:W-:Y:S01]  /*c870*/  SHF.R.U32.HI R61, RZ, 0x10, R57.reuse ;  /* 0x00000010ff3d7819 */ /* 0x100fe20000011639 */
        /* <DEDUP_REMOVED lines=38> */
.L_x_2827:
[----:B------:R-:W-:Y:S05]  /*cae0*/  BSYNC B2 ;  /* 0x0000000000027941 */ /* 0x000fea0003800000 */
.L_x_2826:
        /* <DEDUP_REMOVED lines=44> */
.L_x_2829:
[----:B------:R-:W-:Y:S05]  /*cdb0*/  BSYNC B2 ;  /* 0x0000000000027941 */ /* 0x000fea0003800000 */
.L_x_2828:
[----:B------:R-:W-:Y:S04]  /*cdc0*/  BSSY B2, `(.L_x_2830) ;  /* 0x000002c000027945 */ /* 0x000fe80003800000 */
[----:B------:R-:W-:Y:S05]  /*cdd0*/  @P3 BRA `(.L_x_2831) ;  /* 0x0000000000a83947 */ /* 0x000fea0003800000 */
[----:B0123--:R-:W0:Y:S01]  /*cde0*/  LDS.128 R4, [R0+0x4000] ;  /* 0x0040000000047984 */ /* 0x00fe220000000c00 */
[----:B------:R-:W-:Y:S01]  /*cdf0*/  SHF.R.U32.HI R51, RZ, 0x10, R49 ;  /* 0x00000010ff337819 */ /* 0x000fe20000011631 */
[----:B------:R-:W-:Y:S01]  /*ce00*/  HADD2.F32 R50, -RZ, R83.H0_H0 ;  /* 0x20000053ff327230 */ /* 0x000fe20000004100 */
[----:B------:R-:W-:Y:S01]  /*ce10*/  SHF.R.U32.HI R53, RZ, 0x10, R47 ;  /* 0x00000010ff357819 */ /* 0x000fe2000001162f */
[--C-:B------:R-:W-:Y:S01]  /*ce20*/  HADD2.F32 R52, -RZ, R82.reuse.H1_H1 ;  /* 0x30000052ff347230 */ /* 0x100fe20000004100 */
[----:B------:R-:W-:Y:S01]  /*ce30*/  SHF.R.U64 R59, R48, 0x10, R49 ;  /* 0x00000010303b7819 */ /* 0x000fe20000001231 */
[----:B------:R-:W-:Y:S01]  /*ce40*/  HADD2.F32 R51, -RZ, R51.H0_H0 ;  /* 0x20000033ff337230 */ /* 0x000fe20000004100 */
        /* <DEDUP_REMOVED lines=35> */
.L_x_2831:
[----:B------:R-:W-:Y:S05]  /*d080*/  BSYNC B2 ;  /* 0x0000000000027941 */ /* 0x000fea0003800000 */
.L_x_2830:
[----:B------:R-:W-:Y:S04]  /*d090*/  BSSY B2, `(.L_x_2832) ;  /* 0x000002c000027945 */ /* 0x000fe80003800000 */
[----:B------:R-:W-:Y:S05]  /*d0a0*/  @P4 BRA `(.L_x_2833) ;  /* 0x0000000000a84947 */ /* 0x000fea0003800000 */
[----:B01234-:R-:W0:Y:S01]  /*d0b0*/  LDS.128 R4, [R62+0x14400] ;  /* 0x014400003e047984 */ /* 0x01fe220000000c00 */
        /* <DEDUP_REMOVED lines=41> */
.L_x_2833:
[----:B------:R-:W-:Y:S05]  /*d350*/  BSYNC B2 ;  /* 0x0000000000027941 */ /* 0x000fea0003800000 */
.L_x_2832:
        /* <DEDUP_REMOVED lines=33> */
[-C--:B------:R-:W-:Y:S01]  /*d570*/  FMUL.FTZ R37, R5, R4.reuse ;  /* 0x0000000405257220 */ /* 0x080fe20000410000 */
        /* <DEDUP_REMOVED lines=9> */
.L_x_2823:
[----:B------:R-:W-:Y:S05]  /*d610*/  BSYNC B1 ;  /* 0x0000000000017941 */ /* 0x000fea0003800000 */
.L_x_2822:
        /* <DEDUP_REMOVED lines=53> */
.L_x_2836:
[----:B------:R-:W-:Y:S05]  /*d970*/  BSYNC B1 ;  /* 0x0000000000017941 */ /* 0x000fea0003800000 */
.L_x_2835:
        /* <DEDUP_REMOVED lines=44> */
.L_x_2838:
[----:B------:R-:W-:Y:S05]  /*dc40*/  BSYNC B1 ;  /* 0x0000000000017941 */ /* 0x000fea0003800000 */
.L_x_2837:
        /* <DEDUP_REMOVED lines=44> */
.L_x_2840:
[----:B------:R-:W-:Y:S05]  /*df10*/  BSYNC B1 ;  /* 0x0000000000017941 */ /* 0x000fea0003800000 */
.L_x_2839:
        /* <DEDUP_REMOVED lines=44> */
.L_x_2842:
[----:B------:R-:W-:Y:S05]  /*e1e0*/  BSYNC B1 ;  /* 0x0000000000017941 */ /* 0x000fea0003800000 */
.L_x_2841:
        /* <DEDUP_REMOVED lines=44> */
.L_x_2844:
[----:B------:R-:W-:Y:S05]  /*e4b0*/  BSYNC B1 ;  /* 0x0000000000017941 */ /* 0x000fea0003800000 */
.L_x_2843:
        /* <DEDUP_REMOVED lines=44> */
.L_x_2813:
[----:B------:R-:W0:Y:S01]  /*e780*/  LDC R26, c[0x0][0x448] ;  /* 0x00011200ff1a7b82 */ /* 0x000e220000000800 */
[----:B------:R-:W-:Y:S01]  /*e790*/  IMAD R3, R197, 0x40, R10 ;  /* 0x00000040c5037824 */ /* 0x000fe200078e020a */
[----:B------:R-:W-:Y:S01]  /*e7a0*/  ULDC.64 UR4, c[0x0][0x3f8] ;  /* 0x0000fe0000047ab9 */ /* 0x000fe20000000a00 */
[----:B------:R-:W-:Y:S01]  /*e7b0*/  ULDC.64 UR6, c[0x0][0x408] ;  /* 0x0001020000067ab9 */ /* 0x000fe20000000a00 */
[----:B------:R-:W-:Y:S01]  /*e7c0*/  MOV R4, R24 ;  /* 0x0000001800047202 */ /* 0x000fe20000000f00 */
[----:B------:R-:W-:Y:S01]  /*e7d0*/  IMAD.MOV.U32 R8, RZ, RZ, R142 ;  /* 0x000000ffff087224 */ /* 0x000fe200078e008e */
[----:B------:R-:W-:Y:S02]  /*e7e0*/  MOV R9, R29 ;  /* 0x0000001d00097202 */ /* 0x000fe40000000f00 */
[----:B0-----:R-:W-:-:S13]  /*e7f0*/  ISETP.NE.AND P0, PT, R26, 0x1, PT ;  /* 0x000000011a00780c */ /* 0x001fda0003f05270 */
[----:B------:R-:W0:Y:S08]  /*e800*/  @P0 LDC R0, c[0x0][0x44c] ;  /* 0x00011300ff000b82 */ /* 0x000e300000000800 */
[----:B------:R-:W1:Y:S01]  /*e810*/  @P0 LDC R5, c[0x0][0x450] ;  /* 0x00011400ff050b82 */ /* 0x000e620000000800 */
[----:B0-----:R-:W-:-:S05]  /*e820*/  @P0 IMAD.HI.U32 R0, R3, R0, RZ ;  /* 0x0000000003000227 */ /* 0x001fca00078e00ff */
[----:B-1----:R-:W-:Y:S01]  /*e830*/  @P0 SHF.R.U32.HI R3, RZ, R5, R0 ;  /* 0x00000005ff030219 */ /* 0x002fe20000011600 */
[----:B------:R-:W-:-:S03]  /*e840*/  IMAD.MOV.U32 R5, RZ, RZ, R27 ;  /* 0x000000ffff057224 */ /* 0x000fc600078e001b */
        /* <DEDUP_REMOVED lines=21> */
.L_x_3092:
        /* <DEDUP_REMOVED lines=22> */
[----:B------:R-:W-:Y:S02]  /*eb00*/  ISETP.GE.AND P4, PT, R164, UR4, PT ;  /* 0x00000004a4007c0c */ /* 0x000fe4000bf86270 */
[----:B------:R-:W-:Y:S02]  /*eb10*/  CS2R R28, SRZ ;  /* 0x00000000001c7805 */ /* 0x000fe4000001ff00 */
[----:B---3--:R-:W-:-:S02]  /*eb20*/  MOV R25, R5 ;  /* 0x0000000500197202 */ /* 0x008fc40000000f00 */
[----:B------:R-:W-:Y:S02]  /*eb30*/  CS2R R30, SRZ ;  /* 0x00000000001e7805 */ /* 0x000fe4000001ff00 */
[----:B------:R-:W-:Y:S02]  /*eb40*/  CS2R R40, SRZ ;  /* 0x0000000000287805 */ /* 0x000fe4000001ff00 */
[----:B------:R-:W-:Y:S02]  /*eb50*/  CS2R R42, SRZ ;  /* 0x00000000002a7805 */ /* 0x000fe4000001ff00 */
[----:B------:R-:W-:Y:S02]  /*eb60*/  CS2R R26, SRZ ;  /* 0x00000000001a7805 */ /* 0x000fe4000001ff00 */
[----:B------:R-:W-:Y:S02]  /*eb70*/  @!P2 SHF.L.U32 R9, R16, 0x1, RZ ;  /* 0x000000011009a819 */ /* 0x000fe400000006ff */
[----:B------:R-:W-:Y:S01]  /*eb80*/  @!P3 SHF.L.U32 R11, R165, 0x3, RZ ;  /* 0x00000003a50bb819 */ /* 0x000fe200000006ff */
[----:B------:R-:W-:Y:S01]  /*eb90*/  @!P4 IMAD.SHL.U32 R49, R166, 0x8, RZ ;  /* 0x00000008a631c824 */ /* 0x000fe200078e00ff */
[----:B------:R-:W-:-:S02]  /*eba0*/  @!P2 IADD3 R50, P0, R0, R9, RZ ;  /* 0x000000090032a210 */ /* 0x000fc40007f1e0ff */
[----:B------:R-:W-:Y:S01]  /*ebb0*/  @!P2 IADD3 R4, P1, R14, R9, RZ ;  /* 0x000000090e04a210 */ /* 0x000fe20007f3e0ff */
[----:B------:R-:W-:Y:S01]  /*ebc0*/  @!P3 IMAD.WIDE R8, R11, 0x2, R12 ;  /* 0x000000020b08b825 */ /* 0x000fe200078e020c */
[----:B------:R-:W-:Y:S02]  /*ebd0*/  @!P2 SHF.L.U64.HI R0, R16, 0x1, R17 ;  /* 0x000000011000a819 */ /* 0x000fe40000010211 */
[----:B------:R-:W-:Y:S01]  /*ebe0*/  CS2R R36, SRZ ;  /* 0x0000000000247805 */ /* 0x000fe2000001ff00 */
[----:B------:R-:W-:Y:S01]  /*ebf0*/  @!P4 IMAD.WIDE R14, R49, 0x2, R12 ;  /* 0x00000002310ec825 */ /* 0x000fe200078e020c */
[----:B------:R-:W-:Y:S02]  /*ec00*/  CS2R R38, SRZ ;  /* 0x0000000000267805 */ /* 0x000fe4000001ff00 */
[----:B------:R-:W-:Y:S02]  /*ec10*/  CS2R R32, SRZ ;  /* 0x0000000000207805 */ /* 0x000fe4000001ff00 */
[----:B------:R-:W-:Y:S01]  /*ec20*/  CS2R R34, SRZ ;  /* 0x0000000000227805 */ /* 0x000fe2000001ff00 */
[----:B------:R-:W-:Y:S01]  /*ec30*/  @!P3 IMAD.WIDE R12, R11, 0x2, R24 ;  /* 0x000000020b0cb825 */ /* 0x000fe200078e0218 */
[----:B------:R-:W-:-:S02]  /*ec40*/  CS2R R44, SRZ ;  /* 0x00000000002c7805 */ /* 0x000fc4000001ff00 */
[----:B------:R-:W-:Y:S01]  /*ec50*/  CS2R R46, SRZ ;  /* 0x00000000002e7805 */ /* 0x000fe2000001ff00 */
[----:B------:R1:W5:Y:S01]  /*ec60*/  @!P3 LD.E.128 R28, desc[UR60][R8.64] ;  /* 0x0000003c081cb980 */ /* 0x000362000c101d00 */
[----:B------:R-:W-:Y:S01]  /*ec70*/  @!P4 IMAD.WIDE R48, R49, 0x2, R24 ;  /* 0x000000023130c825 */ /* 0x000fe200078e0218 */
[----:B------:R-:W-:Y:S02]  /*ec80*/  CS2R R24, SRZ ;  /* 0x0000000000187805 */ /* 0x000fe4000001ff00 */
[----:B------:R1:W5:Y:S01]  /*ec90*/  @!P3 LD.E.128 R40, desc[UR60][R12.64] ;  /* 0x0000003c0c28b980 */ /* 0x000362000c101d00 */
[--C-:B------:R-:W-:Y:S02]  /*eca0*/  @!P2 IMAD.X R51, R3, 0x1, R0.reuse, P0 ;  /* 0x000000010333a824 */ /* 0x100fe400000e0600 */
[----:B------:R-:W-:Y:S01]  /*ecb0*/  @!P2 IMAD.X R5, R5, 0x1, R0, P1 ;  /* 0x000000010505a824 */ /* 0x000fe200008e0600 */
[----:B------:R1:W5:Y:S04]  /*ecc0*/  @!P4 LD.E.128 R24, desc[UR60][R14.64] ;  /* 0x0000003c0e18c980 */ /* 0x000368000c101d00 */
[----:B------:R1:W5:Y:S04]  /*ecd0*/  @!P4 LD.E.128 R36, desc[UR60][R48.64] ;  /* 0x0000003c3024c980 */ /* 0x000368000c101d00 */
[----:B------:R1:W5:Y:S04]  /*ece0*/  @!P2 LD.E.128 R32, desc[UR60][R50.64] ;  /* 0x0000003c3220a980 */ /* 0x000368000c101d00 */
[----:B------:R1:W5:Y:S02]  /*ecf0*/  @!P2 LD.E.128 R44, desc[UR60][R4.64] ;  /* 0x0000003c042ca980 */ /* 0x000364000c101d00 */
.L_x_2847:
[----:B------:R-:W-:Y:S05]  /*ed00*/  BSYNC B1 ;  /* 0x0000000000017941 */ /* 0x000fea0003800000 */
.L_x_2846:
[----:B-1---5:R-:W-:Y:S01]  /*ed10*/  IMAD.MOV.U32 R3, RZ, RZ, R45 ;  /* 0x000000ffff037224 */ /* 0x022fe200078e002d */
[----:B--2---:R-:W-:Y:S01]  /*ed20*/  MOV R0, R44 ;  /* 0x0000002c00007202 */ /* 0x004fe20000000f00 */
[----:B------:R-:W-:Y:S01]  /*ed30*/  IMAD.MOV.U32 R4, RZ, RZ, R46 ;  /* 0x000000ffff047224 */ /* 0x000fe200078e002e */
[----:B---3--:R-:W-:Y:S01]  /*ed40*/  MOV R5, R47 ;  /* 0x0000002f00057202 */ /* 0x008fe20000000f00 */
[----:B------:R-:W-:Y:S01]  /*ed50*/  UMOV UR4, 0xffffffff ;  /* 0xffffffff00047882 */ /* 0x000fe20000000000 */
        /* <DEDUP_REMOVED lines=35> */
[----:B------:R-:W-:Y:S02]  /*ef90*/  PRMT R79, R4, 0x5410, R5 ;  /* 0x00005410044f7816 */ /* 0x000fe40000000005 */
[----:B------:R-:W-:Y:S01]  /*efa0*/  CS2R R4, SRZ ;  /* 0x0000000000047805 */ /* 0x000fe2000001ff00 */
[----:B------:R-:W-:Y:S06]  /*efb0*/  BRA.DIV UR4, `(.L_x_2848) ;  /* 0x0000015204807947 */ /* 0x000fec000b800000 */
[----:B------:R1:W2:Y:S04]  /*efc0*/  SHFL.IDX PT, R3, R7, 0x1, 0x1c1f ;  /* 0x003c1f0007037f89 */ /* 0x0002a800000e0000 */
[----:B------:R1:W3:Y:S04]  /*efd0*/  SHFL.IDX PT, R0, R6, 0x1, 0x1c1f ;  /* 0x003c1f0006007f89 */ /* 0x0002e800000e0000 */
[----:B0-----:R-:W0:Y:S04]  /*efe0*/  SHFL.IDX PT, R21, R21, 0x1, 0x1c1f ;  /* 0x003c1f0015157f89 */ /* 0x001e2800000e0000 */
[----:B-1----:R-:W0:Y:S02]  /*eff0*/  SHFL.IDX PT, R20, R20, 0x1, 0x1c1f ;  /* 0x003c1f0014147f89 */ /* 0x002e2400000e0000 */
.L_x_3098:
[----:B------:R-:W-:Y:S01]  /*f000*/  IADD3 R10, R10, 0x40, RZ ;  /* 0x000000400a0a7810 */ /* 0x000fe20007ffe0ff */
[----:B------:R-:W-:Y:S01]  /*f010*/  BSSY B1, `(.L_x_2849) ;  /* 0x0000032000017945 */ /* 0x000fe20003800000 */
[----:B------:R-:W-:Y:S02]  /*f020*/  CS2R R6, SRZ ;  /* 0x0000000000067805 */ /* 0x000fe4000001ff00 */
[----:B------:R-:W-:Y:S02]  /*f030*/  CS2R R8, SRZ ;  /* 0x0000000000087805 */ /* 0x000fe4000001ff00 */
[----:B------:R-:W-:Y:S02]  /*f040*/  ISETP.GE.AND P0, PT, R10, R73, PT ;  /* 0x000000490a00720c */ /* 0x000fe40003f06270 */
[----:B------:R-:W-:Y:S02]  /*f050*/  CS2R R10, SRZ ;  /* 0x00000000000a7805 */ /* 0x000fe4000001ff00 */
        /* <DEDUP_REMOVED lines=10> */
[----:B--2---:R-:W-:Y:S01]  /*f100*/  MOV R5, R3 ;  /* 0x0000000300057202 */ /* 0x004fe20000000f00 */
[----:B---3--:R-:W-:Y:S01]  /*f110*/  IMAD.MOV.U32 R4, RZ, RZ, R0 ;  /* 0x000000ffff047224 */ /* 0x008fe200078e0000 */
        /* <DEDUP_REMOVED lines=33> */
.L_x_2850:
[----:B------:R-:W-:Y:S05]  /*f330*/  BSYNC B1 ;  /* 0x0000000000017941 */ /* 0x000fea0003800000 */
.L_x_2849:
[----:B--2--5:R-:W-:Y:S01]  /*f340*/  IMAD.MOV.U32 R3, RZ, RZ, R4 ;  /* 0x000000ffff037224 */ /* 0x024fe200078e0004 */
[----:B0-----:R-:W-:Y:S01]  /*f350*/  MOV R20, R5 ;  /* 0x0000000500147202 */ /* 0x001fe20000000f00 */
[----:B------:R-:W-:Y:S01]  /*f360*/  IMAD.MOV.U32 R21, RZ, RZ, R6 ;  /* 0x000000ffff157224 */ /* 0x000fe200078e0006 */
[----:B---3--:R-:W-:Y:S01]  /*f370*/  LEA.HI R0, R196, R196, RZ, 0x1 ;  /* 0x000000c4c4007211 */ /* 0x008fe200078f08ff */
[----:B-1----:R-:W-:Y:S01]  /*f380*/  IMAD.MOV.U32 R60, RZ, RZ, R7 ;  /* 0x000000ffff3c7224 */ /* 0x002fe200078e0007 */
[----:B------:R-:W-:Y:S01]  /*f390*/  PRMT R75, R3, 0x5410, R20 ;  /* 0x00005410034b7816 */ /* 0x000fe20000000014 */
[----:B------:R-:W-:Y:S01]  /*f3a0*/  IMAD.MOV.U32 R20, RZ, RZ, R9 ;  /* 0x000000ffff147224 */ /* 0x000fe200078e0009 */
[----:B------:R-:W-:Y:S01]  /*f3b0*/  LOP3.LUT R3, R0, 0xfffffffe, RZ, 0xc0, !PT ;  /* 0xfffffffe00037812 */ /* 0x000fe200078ec0ff */
[----:B------:R-:W-:Y:S01]  /*f3c0*/  IMAD.MOV.U32 R0, RZ, RZ, R8 ;  /* 0x000000ffff007224 */ /* 0x000fe200078e0008 */
[----:B------:R-:W-:Y:S01]  /*f3d0*/  PRMT R80, R21, 0x5410, R60 ;  /* 0x0000541015507816 */ /* 0x000fe2000000003c */
[----:B------:R-:W-:Y:S01]  /*f3e0*/  IMAD.MOV.U32 R61, RZ, RZ, R49 ;  /* 0x000000ffff3d7224 */ /* 0x000fe200078e0031 */
[----:B------:R-:W-:Y:S01]  /*f3f0*/  IADD3 R3, R196, -R3, RZ ;  /* 0x80000003c4037210 */ /* 0x000fe20007ffe0ff */
[----:B------:R-:W-:Y:S01]  /*f400*/  IMAD.MOV.U32 R62, RZ, RZ, R50 ;  /* 0x000000ffff3e7224 */ /* 0x000fe200078e0032 */
[----:B------:R-:W-:Y:S01]  /*f410*/  MOV R60, R10 ;  /* 0x0000000a003c7202 */ /* 0x000fe20000000f00 */
[----:B------:R-:W-:Y:S01]  /*f420*/  BSSY B1, `(.L_x_2851) ;  /* 0x0000021000017945 */ /* 0x000fe20003800000 */
[----:B------:R-:W-:Y:S01]  /*f430*/  SHF.L.U32 R21, R3, 0x1f, RZ ;  /* 0x0000001f03157819 */ /* 0x000fe200000006ff */
[----:B------:R-:W-:Y:S01]  /*f440*/  IMAD.MOV.U32 R3, RZ, RZ, R12 ;  /* 0x000000ffff037224 */ /* 0x000fe200078e000c */
[----:B------:R-:W-:Y:S01]  /*f450*/  PRMT R69, R0, 0x5410, R20 ;  /* 0x0000541000457816 */ /* 0x000fe20000000014 */
[----:B------:R-:W-:Y:S01]  /*f460*/  IMAD.MOV.U32 R0, RZ, RZ, R11 ;  /* 0x000000ffff007224 */ /* 0x000fe200078e000b */
[----:B------:R-:W0:Y:S01]  /*f470*/  SYNCS.PHASECHK.TRANS64.TRYWAIT P0, [R2+URZ+0x2a800], R21 ;  /* 0x02a80015020075a7 */ /* 0x000e22000800017f */
[----:B------:R-:W-:Y:S01]  /*f480*/  PRMT R70, R60, 0x7610, R70 ;  /* 0x000076103c467816 */ /* 0x000fe20000000046 */
[----:B------:R-:W-:Y:S01]  /*f490*/  IMAD.MOV.U32 R60, RZ, RZ, R14 ;  /* 0x000000ffff3c7224 */ /* 0x000fe200078e000e */
[----:B------:R-:W-:-:S02]  /*f4a0*/  MOV R20, R13 ;  /* 0x0000000d00147202 */ /* 0x000fc40000000f00 */
[----:B------:R-:W-:Y:S02]  /*f4b0*/  PRMT R70, R70, 0x5410, R0 ;  /* 0x0000541046467816 */ /* 0x000fe40000000000 */
[----:B------:R-:W-:Y:S02]  /*f4c0*/  PRMT R0, R0, 0x5410, R60 ;  /* 0x0000541000007816 */ /* 0x000fe4000000003c */
[----:B------:R-:W-:Y:S01]  /*f4d0*/  PRMT R3, R20, 0x5410, R3 ;  /* 0x0000541014037816 */ /* 0x000fe20000000003 */
[----:B------:R-:W-:Y:S01]  /*f4e0*/  IMAD.MOV.U32 R20, RZ, RZ, R15 ;  /* 0x000000ffff147224 */ /* 0x000fe200078e000f */
[----:B------:R-:W-:Y:S02]  /*f4f0*/  MOV R60, R48 ;  /* 0x00000030003c7202 */ /* 0x000fe40000000f00 */
[----:B------:R-:W-:Y:S02]  /*f500*/  PRMT R82, R62, 0x7610, R82 ;  /* 0x000076103e527816 */ /* 0x000fe40000000052 */
[----:B------:R-:W-:Y:S01]  /*f510*/  PRMT R81, R60, 0x5410, R61 ;  /* 0x000054103c517816 */ /* 0x000fe2000000003d */
[----:B------:R-:W-:Y:S01]  /*f520*/  IMAD.MOV.U32 R60, RZ, RZ, R52 ;  /* 0x000000ffff3c7224 */ /* 0x000fe200078e0034 */
[----:B------:R-:W-:Y:S01]  /*f530*/  PRMT R0, R20, 0x7610, R0 ;  /* 0x0000761014007816 */ /* 0x000fe20000000000 */
[----:B------:R-:W-:Y:S01]  /*f540*/  IMAD.MOV.U32 R61, RZ, RZ, R53 ;  /* 0x000000ffff3d7224 */ /* 0x000fe200078e0035 */
[----:B------:R-:W-:-:S02]  /*f550*/  MOV R20, R51 ;  /* 0x0000003300147202 */ /* 0x000fc40000000f00 */
[----:B------:R-:W-:Y:S02]  /*f560*/  MOV R62, R57 ;  /* 0x00000039003e7202 */ /* 0x000fe40000000f00 */
[----:B------:R-:W-:Y:S01]  /*f570*/  PRMT R71, R60, 0x5410, R61 ;  /* 0x000054103c477816 */ /* 0x000fe2000000003d */
[----:B------:R-:W-:Y:S01]  /*f580*/  IMAD.MOV.U32 R60, RZ, RZ, R55 ;  /* 0x000000ffff3c7224 */ /* 0x000fe200078e0037 */
[----:B------:R-:W-:Y:S01]  /*f590*/  PRMT R82, R82, 0x5410, R20 ;  /* 0x0000541052527816 */ /* 0x000fe20000000014 */
[----:B------:R-:W-:Y:S01]  /*f5a0*/  IMAD.MOV.U32 R61, RZ, RZ, R56 ;  /* 0x000000ffff3d7224 */ /* 0x000fe200078e0038 */
[----:B------:R-:W-:Y:S02]  /*f5b0*/  MOV R20, R54 ;  /* 0x0000003600147202 */ /* 0x000fe40000000f00 */
[----:B------:R-:W-:Y:S02]  /*f5c0*/  VIADDMNMX R74, R73, -R184, 0x80, PT ;  /* 0x00000080494a7446 */ /* 0x000fe400038009b8 */
[----:B------:R-:W-:Y:S01]  /*f5d0*/  PRMT R73, R20, 0x5410, R60 ;  /* 0x0000541014497816 */ /* 0x000fe2000000003c */
[----:B------:R-:W-:Y:S01]  /*f5e0*/  IMAD.MOV.U32 R60, RZ, RZ, R58 ;  /* 0x000000ffff3c7224 */ /* 0x000fe200078e003a */
[----:B------:R-:W-:Y:S01]  /*f5f0*/  PRMT R20, R61, 0x5410, R62 ;  /* 0x000054103d147816 */ /* 0x000fe2000000003e */
[----:B------:R-:W-:Y:S01]  /*f600*/  IMAD.MOV.U32 R61, RZ, RZ, R59 ;  /* 0x000000ffff3d7224 */ /* 0x000fe200078e003b */
[----:B------:R-:W-:Y:S01]  /*f610*/  ISETP.GE.AND P1, PT, R169, R74, PT ;  /* 0x0000004aa900720c */ /* 0x000fe20003f26270 */
[----:B0-----:R-:W-:-:S12]  /*f620*/  @!P0 BRA `(.L_x_2852) ;  /* 0x0000014c00588947 */ /* 0x001fd80003800000 */
.L_x_3099:
[----:B------:R-:W-:Y:S05]  /*f630*/  BSYNC B1 ;  /* 0x0000000000017941 */ /* 0x000fea0003800000 */
.L_x_2851:
        /* <DEDUP_REMOVED lines=13> */
[----:B------:R-:W-:Y:S02]  /*f710*/  SHF.R.S32.HI R65, RZ, 0x1f, R62 ;  /* 0x0000001fff417819 */ /* 0x000fe4000001143e */
[----:B------:R-:W-:Y:S02]  /*f720*/  SHF.L.U32 R63, R62, 0x3, RZ ;  /* 0x000000033e3f7819 */ /* 0x000fe400000006ff */
[----:B------:R-:W-:Y:S02]  /*f730*/  LEA.HI R65, R65, R62, RZ, 0x3 ;  /* 0x0000003e41417211 */ /* 0x000fe400078f18ff */
[----:B------:R-:W-:-:S02]  /*f740*/  LOP3.LUT R61, R60, R181, RZ, 0x3c, !PT ;  /* 0x000000b53c3d7212 */ /* 0x000fc400078e3cff */
[----:B------:R-:W-:Y:S01]  /*f750*/  LOP3.LUT R60, R180, 0x38, R63, 0xf8, !PT ;  /* 0x00000038b43c7812 */ /* 0x000fe200078ef83f */
[----:B------:R-:W-:Y:S01]  /*f760*/  IMAD.SHL.U32 R65, R65, 0x400, RZ ;  /* 0x0000040041417824 */ /* 0x000fe200078e00ff */
[----:B------:R-:W-:Y:S01]  /*f770*/  SHF.R.U32.HI R104, RZ, 0x10, R33 ;  /* 0x00000010ff687819 */ /* 0x000fe20000011621 */
[----:B------:R-:W-:Y:S01]  /*f780*/  IMAD.IADD R61, R182, 0x1, R61 ;  /* 0x00000001b63d7824 */ /* 0x000fe200078e023d */
[----:B------:R-:W-:Y:S02]  /*f790*/  LOP3.LUT R64, R60, R181, RZ, 0x3c, !PT ;  /* 0x000000b53c407212 */ /* 0x000fe400078e3cff */
[----:B------:R-:W-:Y:S02]  /*f7a0*/  LOP3.LUT R65, R65, 0x7fffe000, RZ, 0xc0, !PT ;  /* 0x7fffe00041417812 */ /* 0x000fe400078ec0ff */
[----:B------:R-:W-:Y:S02]  /*f7b0*/  LEA R91, R61, R2, 0x1 ;  /* 0x000000023d5b7211 */ /* 0x000fe400078e08ff */
[----:B------:R-:W-:-:S02]  /*f7c0*/  IADD3 R65, R64, R65, R182 ;  /* 0x0000004140417210 */ /* 0x000fc40007ffe0b6 */
[----:B------:R-:W-:Y:S01]  /*f7d0*/  SHF.R.U32.HI R103, RZ, 0x10, R45 ;  /* 0x00000010ff677819 */ /* 0x000fe2000001162d */
[----:B------:R-:W0:Y:S01]  /*f7e0*/  LDS.128 R60, [R91+0xc400] ;  /* 0x00c400005b3c7984 */ /* 0x000e220000000c00 */
[----:B------:R-:W-:Y:S01]  /*f7f0*/  SHF.R.U64 R32, R32, 0x10, R33 ;  /* 0x0000001020207819 */ /* 0x000fe20000001221 */
[----:B------:R-:W-:Y:S01]  /*f800*/  IMAD R92, R65, 0x2, R2 ;  /* 0x00000002415c7824 */ /* 0x000fe200078e0202 */
[----:B------:R-:W-:Y:S01]  /*f810*/  SHF.R.U64 R44, R44, 0x10, R45 ;  /* 0x000000102c2c7819 */ /* 0x000fe2000000122d */
[----:B------:R-:W-:Y:S01]  /*f820*/  HADD2.F32 R103, -RZ, R103.H0_H0 ;  /* 0x20000067ff677230 */ /* 0x000fe20000004100 */
[----:B------:R-:W-:Y:S02]  /*f830*/  SHF.R.U64 R33, R34, 0x10, R35 ;  /* 0x0000001022217819 */ /* 0x000fe40000001223 */
[----:B------:R-:W1:Y:S01]  /*f840*/  LDS.128 R64, [R92+0xc400] ;  /* 0x00c400005c407984 */ /* 0x000e620000000c00 */
[--C-:B------:R-:W-:Y:S02]  /*f850*/  SHF.R.U64 R34, R46, 0x10, R47.reuse ;  /* 0x000000102e227819 */ /* 0x100fe4000000122f */
[----:B------:R-:W-:Y:S01]  /*f860*/  SHF.R.U32.HI R46, RZ, 0x10, R47 ;  /* 0x00000010ff2e7819 */ /* 0x000fe2000001162f */
[----:B------:R-:W-:Y:S01]  /*f870*/  HADD2.F32 R33, -RZ, R33.H0_H0 ;  /* 0x20000021ff217230 */ /* 0x000fe20000004100 */
[----:B------:R-:W-:Y:S01]  /*f880*/  SHF.R.U32.HI R35, RZ, 0x10, R35 ;  /* 0x00000010ff237819 */ /* 0x000fe20000011623 */
[----:B0-----:R-:W-:-:S02]  /*f890*/  HADD2.F32 R94, -RZ, R61.H0_H0 ;  /* 0x2000003dff5e7230 */ /* 0x001fc40000004100 */
[----:B------:R-:W-:Y:S02]  /*f8a0*/  HADD2.F32 R96, -RZ, R61.H1_H1 ;  /* 0x3000003dff607230 */ /* 0x000fe40000004100 */
[----:B------:R-:W-:Y:S02]  /*f8b0*/  HADD2.F32 R95, -RZ, R60.H0_H0 ;  /* 0x2000003cff5f7230 */ /* 0x000fe40000004100 */
[----:B------:R-:W-:Y:S02]  /*f8c0*/  HADD2.F32 R45, -RZ, R62.H0_H0 ;  /* 0x2000003eff2d7230 */ /* 0x000fe40000004100 */
[--C-:B-1----:R-:W-:Y:S02]  /*f8d0*/  HADD2.F32 R61, -RZ, R65.reuse.H0_H0 ;  /* 0x20000041ff3d7230 */ /* 0x102fe40000004100 */
[----:B------:R-:W-:Y:S02]  /*f8e0*/  HADD2.F32 R98, -RZ, R65.H1_H1 ;  /* 0x30000041ff627230 */ /* 0x000fe40000004100 */
[----:B------:R-:W-:-:S02]  /*f8f0*/  HADD2.F32 R100, -RZ, R67.H0_H0 ;  /* 0x20000043ff647230 */ /* 0x000fc40000004100 */
[CC--:B------:R-:W-:Y:S01]  /*f900*/  FMUL.FTZ R65, R61.reuse, R102.reuse ;  /* 0x000000663d417220 */ /* 0x0c0fe20000410000 */
[----:B------:R-:W-:Y:S02]  /*f910*/  HADD2.F32 R93, -RZ, R67.H1_H1 ;  /* 0x30000043ff5d7230 */ /* 0x000fe40000004100 */
[-C--:B------:R-:W-:Y:S01]  /*f920*/  FMUL.FTZ R105, R61, R101.reuse ;  /* 0x000000653d697220 */ /* 0x080fe20000410000 */
[----:B------:R-:W-:Y:S02]  /*f930*/  HADD2.F32 R67, -RZ, R104.H0_H0 ;  /* 0x20000068ff437230 */ /* 0x000fe40000004100 */
[C---:B------:R-:W-:Y:S01]  /*f940*/  FFMA.FTZ R61, R94.reuse, R101, -R65 ;  /* 0x000000655e3d7223 */ /* 0x040fe20000010841 */
[----:B------:R-:W-:Y:S02]  /*f950*/  HADD2.F32 R97, -RZ, R64.H0_H0 ;  /* 0x20000040ff617230 */ /* 0x000fe40000004100 */
[----:B------:R-:W-:Y:S01]  /*f960*/  FFMA.FTZ R65, R94, R102, R105 ;  /* 0x000000665e417223 */ /* 0x000fe20000010069 */
[----:B------:R-:W-:-:S02]  /*f970*/  HADD2.F32 R104, -RZ, R90.H1_H1 ;  /* 0x3000005aff687230 */ /* 0x000fc40000004100 */
[C---:B------:R-:W-:Y:S01]  /*f980*/  FMUL.FTZ R101, R98.reuse, R103 ;  /* 0x0000006762657220 */ /* 0x040fe20000410000 */
[----:B------:R-:W-:Y:S02]  /*f990*/  HADD2.F32 R102, -RZ, R90.H0_H0 ;  /* 0x2000005aff667230 */ /* 0x000fe40000004100 */
[-C--:B------:R-:W-:Y:S01]  /*f9a0*/  FMUL.FTZ R105, R98, R67.reuse ;  /* 0x0000004362697220 */ /* 0x080fe20000410000 */
[----:B------:R-:W-:Y:S02]  /*f9b0*/  HADD2.F32 R99, -RZ, R66.H0_H0 ;  /* 0x20000042ff637230 */ /* 0x000fe40000004100 */
[C---:B------:R-:W-:Y:S01]  /*f9c0*/  FMUL.FTZ R106, R97.reuse, R104 ;  /* 0x00000068616a7220 */ /* 0x040fe20000410000 */
[--C-:B------:R-:W-:Y:S02]  /*f9d0*/  HADD2.F32 R98, -RZ, R89.reuse.H1_H1 ;  /* 0x30000059ff627230 */ /* 0x100fe40000004100 */
[C---:B------:R-:W-:Y:S01]  /*f9e0*/  FFMA.FTZ R90, R96.reuse, R67, -R101 ;  /* 0x00000043605a7223 */ /* 0x040fe20000010865 */
[----:B------:R-:W-:Y:S01]  /*f9f0*/  FFMA.FTZ R94, R96, R103, R105 ;  /* 0x00000067605e7223 */ /* 0x000fe20000010069 */
[-C--:B------:R-:W-:Y:S01]  /*fa00*/  FMUL.FTZ R97, R97, R102.reuse ;  /* 0x0000006661617220 */ /* 0x080fe20000410000 */
[----:B------:R-:W-:Y:S01]  /*fa10*/  FFMA.FTZ R67, R95, R102, -R106 ;  /* 0x000000665f437223 */ /* 0x000fe2000001086a */
[----:B------:R-:W-:-:S02]  /*fa20*/  HADD2.F32 R96, -RZ, R89.H0_H0 ;  /* 0x20000059ff607230 */ /* 0x000fc40000004100 */
[----:B------:R-:W-:Y:S01]  /*fa30*/  FMUL.FTZ R102, R99, R98 ;  /* 0x0000006263667220 */ /* 0x000fe20000410000 */
[--C-:B------:R-:W-:Y:S02]  /*fa40*/  HADD2.F32 R89, -RZ, R88.reuse.H0_H0 ;  /* 0x20000058ff597230 */ /* 0x100fe40000004100 */
[----:B------:R-:W-:Y:S01]  /*fa50*/  FFMA.FTZ R97, R95, R104, R97 ;  /* 0x000000685f617223 */ /* 0x000fe20000010061 */
[----:B------:R-:W-:Y:S02]  /*fa60*/  HADD2.F32 R88, -RZ, R88.H1_H1 ;  /* 0x30000058ff587230 */ /* 0x000fe40000004100 */
[-C--:B------:R-:W-:Y:S01]  /*fa70*/  FMUL.FTZ R104, R99, R96.reuse ;  /* 0x0000006063687220 */ /* 0x080fe20000410000 */
[----:B------:R-:W-:Y:S01]  /*fa80*/  FFMA.FTZ R102, R45, R96, -R102 ;  /* 0x000000602d667223 */ /* 0x000fe20000010866 */
[----:B------:R-:W-:Y:S02]  /*fa90*/  HADD2.F32 R96, -RZ, R46.H0_H0 ;  /* 0x2000002eff607230 */ /* 0x000fe40000004100 */
[----:B------:R-:W-:-:S02]  /*faa0*/  HADD2.F32 R47, -RZ, R63.H0_H0 ;  /* 0x2000003fff2f7230 */ /* 0x000fc40000004100 */
[C---:B------:R-:W-:Y:S01]  /*fab0*/  FMUL.FTZ R106, R100.reuse, R88 ;  /* 0x00000058646a7220 */ /* 0x040fe20000410000 */
[----:B------:R-:W-:Y:S02]  /*fac0*/  HADD2.F32 R46, -RZ, R35.H0_H0 ;  /* 0x20000023ff2e7230 */ /* 0x000fe40000004100 */
[-C--:B------:R-:W-:Y:S01]  /*fad0*/  FMUL.FTZ R35, R100, R89.reuse ;  /* 0x0000005964237220 */ /* 0x080fe20000410000 */
[----:B------:R-:W-:Y:S02]  /*fae0*/  HADD2.F32 R63, -RZ, R63.H1_H1 ;  /* 0x3000003fff3f7230 */ /* 0x000fe40000004100 */
[----:B------:R-:W-:Y:S01]  /*faf0*/  FFMA.FTZ R104, R45, R98, R104 ;  /* 0x000000622d687223 */ /* 0x000fe20000010068 */
[C---:B------:R-:W-:Y:S01]  /*fb00*/  FFMA.FTZ R106, R47.reuse, R89, -R106 ;  /* 0x000000592f6a7223 */ /* 0x040fe2000001086a */
[----:B------:R-:W-:Y:S01]  /*fb10*/  FFMA.FTZ R88, R47, R88, R35 ;  /* 0x000000582f587223 */ /* 0x000fe20000010023 */
[----:B------:R-:W-:Y:S02]  /*fb20*/  HADD2.F32 R64, -RZ, R64.H1_H1 ;  /* 0x30000040ff407230 */ /* 0x000fe40000004100 */
[----:B------:R-:W-:Y:S01]  /*fb30*/  FMUL.FTZ R98, R93, R96 ;  /* 0x000000605d627220 */ /* 0x000fe20000410000 */
[----:B------:R-:W-:-:S02]  /*fb40*/  HADD2.F32 R66, -RZ, R66.H1_H1 ;  /* 0x30000042ff427230 */ /* 0x000fc40000004100 */
        /* <DEDUP_REMOVED lines=26> */
.L_x_2856:
[----:B------:R-:W-:Y:S05]  /*fcf0*/  BSYNC B2 ;  /* 0x0000000000027941 */ /* 0x000fea0003800000 */
.L_x_2855:
        /* <DEDUP_REMOVED lines=8> */
[----:B------:R-:W-:Y:S01]  /*fd80*/  SHF.R.U32.HI R93, RZ, 0x10, R29 ;  /* 0x00000010ff5d7819 */ /* 0x000fe2000001161d */
[----:B------:R-:W-:Y:S01]  /*fd90*/  HADD2.F32 R65, -RZ, R65.H0_H0 ;  /* 0x20000041ff417230 */ /* 0x000fe20000004100 */
[----:B------:R-:W-:Y:S02]  /*fda0*/  LEA.HI R35, R35, R32, RZ, 0x3 ;  /* 0x0000002023237211 */ /* 0x000fe400078f18ff */
[----:B------:R-:W-:-:S02]  /*fdb0*/  LOP3.LUT R32, R180, 0x38, R33, 0xf8, !PT ;  /* 0x00000038b4207812 */ /* 0x000fc400078ef821 */
[----:B------:R-:W-:Y:S02]  /*fdc0*/  SHF.L.U32 R35, R35, 0xa, RZ ;  /* 0x0000000a23237819 */ /* 0x000fe400000006ff */
[----:B------:R-:W-:Y:S02]  /*fdd0*/  LOP3.LUT R44, R32, R181, RZ, 0x3c, !PT ;  /* 0x000000b5202c7212 */ /* 0x000fe400078e3cff */
[----:B------:R-:W-:Y:S02]  /*fde0*/  LOP3.LUT R45, R35, 0x7fffe000, RZ, 0xc0, !PT ;  /* 0x7fffe000232d7812 */ /* 0x000fe400078ec0ff */
[----:B------:R-:W0:Y:S01]  /*fdf0*/  LDS.128 R32, [R219] ;  /* 0x00000000db207984 */ /* 0x000e220000000c00 */
[----:B------:R-:W-:Y:S02]  /*fe00*/  SHF.R.U64 R40, R40, 0x10, R41 ;  /* 0x0000001028287819 */ /* 0x000fe40000001229 */
[----:B------:R-:W-:Y:S02]  /*fe10*/  IADD3 R45, R44, R45, R182 ;  /* 0x0000002d2c2d7210 */ /* 0x000fe40007ffe0b6 */
[----:B------:R-:W-:-:S02]  /*fe20*/  SHF.R.U64 R28, R28, 0x10, R29 ;  /* 0x000000101c1c7819 */ /* 0x000fc4000000121d */
[--C-:B------:R-:W-:Y:S01]  /*fe30*/  SHF.R.U64 R29, R30, 0x10, R31.reuse ;  /* 0x000000101e1d7819 */ /* 0x100fe2000000121f */
[----:B------:R-:W-:Y:S01]  /*fe40*/  IMAD R60, R45, 0x2, R2 ;  /* 0x000000022d3c7824 */ /* 0x000fe200078e0202 */
[----:B------:R-:W-:Y:S02]  /*fe50*/  SHF.R.U32.HI R91, RZ, 0x10, R31 ;  /* 0x00000010ff5b7819 */ /* 0x000fe4000001161f */
[--C-:B------:R-:W-:Y:S01]  /*fe60*/  SHF.R.U64 R30, R42, 0x10, R43.reuse ;  /* 0x000000102a1e7819 */ /* 0x100fe2000000122b */
[----:B------:R-:W-:Y:S01]  /*fe70*/  HADD2.F32 R29, -RZ, R29.H0_H0 ;  /* 0x2000001dff1d7230 */ /* 0x000fe20000004100 */
[----:B------:R-:W1:Y:S01]  /*fe80*/  LDS.128 R44, [R60+0xc400] ;  /* 0x00c400003c2c7984 */ /* 0x000e620000000c00 */
[----:B------:R-:W-:Y:S01]  /*fe90*/  SHF.R.U32.HI R89, RZ, 0x10, R43 ;  /* 0x00000010ff597819 */ /* 0x000fe2000001162b */
        /* <DEDUP_REMOVED lines=13> */
[----:B------:R-:W-:Y:S01]  /*ff70*/  FMUL.FTZ R94, R62, R65 ;  /* 0x000000413e5e7220 */ /* 0x000fe20000410000 */
[----:B------:R-:W-:Y:S01]  /*ff80*/  FFMA.FTZ R67, R41, R66, -R88 ;  /* 0x0000004229437223 */ /* 0x000fe20000010858 */
[----:B------:R-:W-:-:S02]  /*ff90*/  HADD2.F32 R88, -RZ, R83.H0_H0 ;  /* 0x20000053ff587230 */ /* 0x000fc40000004100 */
[----:B------:R-:W-:Y:S01]  /*ffa0*/  FFMA.FTZ R92, R41, R90, R92 ;  /* 0x0000005a295c7223 */ /* 0x000fe2000001005c */
[----:B------:R-:W-:Y:S02]  /*ffb0*/  HADD2.F32 R66, -RZ, R85.H0_H0 ;  /* 0x20000055ff427230 */ /* 0x000fe40000004100 */
[-C--:B------:R-:W-:Y:S01]  /*ffc0*/  FMUL.FTZ R90, R62, R61.reuse ;  /* 0x0000003d3e5a7220 */ /* 0x080fe20000410000 */
[----:B------:R-:W-:Y:S01]  /*ffd0*/  FFMA.FTZ R94, R33, R61, -R94 ;  /* 0x0000003d215e7223 */ /* 0x000fe2000001085e */
[----:B------:R-:W-:Y:S02]  /*ffe0*/  HADD2.F32 R63, -RZ, R46.H0_H0 ;  /* 0x2000002eff3f7230 */ /* 0x000fe40000004100 */
[C---:B------:R-:W-:Y:S01]  /*fff0*/  FMUL.FTZ R62, R45.reuse, R88 ;  /* 0x000000582d3e7220 */ /* 0x040fe20000410000 */
[----:B------:R-:W-:Y:S02]  /*10000*/  HADD2.F32 R41, -RZ, R84.H0_H0 ;  /* 0x20000054ff297230 */ /* 0x000fe40000004100 */
[----:B------:R-:W-:Y:S01]  /*10010*/  FMUL.FTZ R61, R45, R66 ;  /* 0x000000422d3d7220 */ /* 0x000fe20000410000 */
[----:B------:R-:W-:Y:S01]  /*10020*/  FFMA.FTZ R65, R33, R65, R90 ;  /* 0x0000004121417223 */ /* 0x000fe2000001005a */
[----:B------:R-:W-:-:S02]  /*10030*/  HADD2.F32 R33, -RZ, R86.H0_H0 ;  /* 0x20000056ff217230 */ /* 0x000fc40000004100 */
[C---:B------:R-:W-:Y:S01]  /*10040*/  FFMA.FTZ R45, R31.reuse, R66, -R62 ;  /* 0x000000421f2d7223 */ /* 0x040fe2000001083e */
[----:B------:R-:W-:Y:S01]  /*10050*/  FFMA.FTZ R61, R31, R88, R61 ;  /* 0x000000581f3d7223 */ /* 0x000fe2000001003d */
[--C-:B------:R-:W-:Y:S02]  /*10060*/  HADD2.F32 R64, -RZ, R47.reuse.H0_H0 ;  /* 0x2000002fff407230 */ /* 0x100fe40000004100 */
[C---:B------:R-:W-:Y:S01]  /*10070*/  FMUL.FTZ R31, R63.reuse, R41 ;  /* 0x000000293f1f7220 */ /* 0x040fe20000410000 */
[----:B------:R-:W-:Y:S02]  /*10080*/  HADD2.F32 R86, -RZ, R86.H1_H1 ;  /* 0x30000056ff567230 */ /* 0x000fe40000004100 */
[-C--:B------:R-:W-:Y:S01]  /*10090*/  FMUL.FTZ R83, R63, R33.reuse ;  /* 0x000000213f537220 */ /* 0x080fe20000410000 */
[----:B------:R-:W-:Y:S02]  /*100a0*/  HADD2.F32 R84, -RZ, R84.H1_H1 ;  /* 0x30000054ff547230 */ /* 0x000fe40000004100 */
[----:B------:R-:W-:Y:S01]  /*100b0*/  FFMA.FTZ R63, R42, R33, -R31 ;  /* 0x000000212a3f7223 */ /* 0x000fe2000001081f */
[----:B------:R-:W-:-:S02]  /*100c0*/  HADD2.F32 R47, -RZ, R47.H1_H1 ;  /* 0x3000002fff2f7230 */ /* 0x000fc40000004100 */
[C---:B------:R-:W-:Y:S01]  /*100d0*/  FMUL.FTZ R31, R64.reuse, R86 ;  /* 0x00000056401f7220 */ /* 0x040fe20000410000 */
[----:B------:R-:W-:Y:S02]  /*100e0*/  HADD2.F32 R66, -RZ, R89.H0_H0 ;  /* 0x20000059ff427230 */ /* 0x000fe40000004100 */
[----:B------:R-:W-:Y:S01]  /*100f0*/  FMUL.FTZ R88, R64, R84 ;  /* 0x0000005440587220 */ /* 0x000fe20000410000 */
[----:B------:R-:W-:Y:S02]  /*10100*/  HADD2.F32 R62, -RZ, R91.H0_H0 ;  /* 0x2000005bff3e7230 */ /* 0x000fe40000004100 */
[----:B------:R-:W-:Y:S01]  /*10110*/  FFMA.FTZ R83, R42, R41, R83 ;  /* 0x000000292a537223 */ /* 0x000fe20000010053 */
[----:B------:R-:W-:Y:S02]  /*10120*/  HADD2.F32 R44, -RZ, R44.H1_H1 ;  /* 0x3000002cff2c7230 */ /* 0x000fe40000004100 */
[----:B------:R-:W-:Y:S01]  /*10130*/  FMUL.FTZ R42, R47, R66 ;  /* 0x000000422f2a7220 */ /* 0x000fe20000410000 */
[----:B------:R-:W-:-:S02]  /*10140*/  HADD2.F32 R46, -RZ, R46.H1_H1 ;  /* 0x3000002eff2e7230 */ /* 0x000fc40000004100 */
[----:B------:R-:W-:Y:S01]  /*10150*/  FFMA.FTZ R84, R43, R84, R31 ;  /* 0x000000542b547223 */ /* 0x000fe2000001001f */
[----:B------:R-:W-:Y:S01]  /*10160*/  FMUL.FTZ R64, R47, R62 ;  /* 0x0000003e2f407220 */ /* 0x000fe20000410000 */
[----:B------:R-:W-:Y:S02]  /*10170*/  HADD2.F32 R33, -RZ, R40.H0_H0 ;  /* 0x20000028ff217230 */ /* 0x000fe40000004100 */
[----:B------:R-:W-:Y:S01]  /*10180*/  FFMA.FTZ R88, R43, R86, -R88 ;  /* 0x000000562b587223 */ /* 0x000fe20000010858 */
[----:B------:R-:W-:Y:S02]  /*10190*/  HADD2.F32 R41, -RZ, R30.H0_H0 ;  /* 0x2000001eff297230 */ /* 0x000fe40000004100 */
[C---:B------:R-:W-:Y:S01]  /*101a0*/  FFMA.FTZ R47, R35.reuse, R62, -R42 ;  /* 0x0000003e232f7223 */ /* 0x040fe2000001082a */
[----:B------:R-:W-:Y:S02]  /*101b0*/  HADD2.F32 R31, -RZ, R28.H0_H0 ;  /* 0x2000001cff1f7230 */ /* 0x000fe40000004100 */
[----:B------:R-:W-:Y:S01]  /*101c0*/  FFMA.FTZ R85, R35, R66, R64 ;  /* 0x0000004223557223 */ /* 0x000fe20000010040 */
[----:B------:R-:W-:-:S02]  /*101d0*/  HADD2.F32 R34, -RZ, R34.H1_H1 ;  /* 0x30000022ff227230 */ /* 0x000fc40000004100 */
        /* <DEDUP_REMOVED lines=8> */
[----:B------:R-:W-:Y:S02]  /*10260*/  F2FP.F16.F32.PACK_AB R31, R47, R88 ;  /* 0x000000582f1f723e */ /* 0x000fe400000000ff */
        /* <DEDUP_REMOVED lines=9> */
.L_x_2858:
[----:B------:R-:W-:Y:S05]  /*10300*/  BSYNC B2 ;  /* 0x0000000000027941 */ /* 0x000fea0003800000 */
.L_x_2857:
[----:B------:R-:W-:Y:S05]  /*10310*/  @P2 BRA `(.L_x_2854) ;  /* 0x0000000400782947 */ /* 0x000fea0003800000 */
[----:B------:R-:W-:Y:S01]  /*10320*/  LEA.HI R87, R87, R166, RZ, 0x1d ;  /* 0x000000a657577211 */ /* 0x000fe200078fe8ff */
[----:B------:R-:W-:Y:S01]  /*10330*/  HADD2.F32 R41, -RZ, R78.H1_H1 ;  /* 0x3000004eff297230 */ /* 0x000fe20000004100 */
[----:B------:R-:W-:Y:S01]  /*10340*/  SHF.R.U64 R63, R36, 0x10, R37 ;  /* 0x00000010243f7819 */ /* 0x000fe20000001225 */
[--C-:B------:R-:W-:Y:S01]  /*10350*/  HADD2.F32 R42, -RZ, R76.reuse.H1_H1 ;  /* 0x3000004cff2a7230 */ /* 0x100fe20000004100 */
[----:B-1----:R-:W-:Y:S01]  /*10360*/  SHF.R.S32.HI R28, RZ, 0x1f, R87 ;  /* 0x0000001fff1c7819 */ /* 0x002fe20000011457 */
[----:B------:R-:W-:Y:S01]  /*10370*/  IMAD.SHL.U32 R29, R87, 0x8, RZ ;  /* 0x00000008571d7824 */ /* 0x000fe200078e00ff */
[----:B------:R-:W-:Y:S01]  /*10380*/  SHF.R.U32.HI R43, RZ, 0x10, R25 ;  /* 0x00000010ff2b7819 */ /* 0x000fe20000011619 */
[----:B------:R-:W-:Y:S01]  /*10390*/  HADD2.F32 R76, -RZ, R76.H0_H0 ;  /* 0x2000004cff4c7230 */ /* 0x000fe20000004100 */
[----:B------:R-:W-:Y:S01]  /*103a0*/  LEA.HI R87, R28, R87, RZ, 0x3 ;  /* 0x000000571c577211 */ /* 0x000fe200078f18ff */
[----:B------:R-:W-:Y:S01]  /*103b0*/  HADD2.F32 R78, -RZ, R78.H0_H0 ;  /* 0x2000004eff4e7230 */ /* 0x000fe20000004100 */
[----:B------:R-:W-:-:S02]  /*103c0*/  LOP3.LUT R28, R180, 0x38, R29, 0xf8, !PT ;  /* 0x00000038b41c7812 */ /* 0x000fc400078ef81d */
[----:B------:R-:W-:Y:S02]  /*103d0*/  SHF.L.U32 R87, R87, 0xa, RZ ;  /* 0x0000000a57577819 */ /* 0x000fe400000006ff */
[----:B0-----:R-:W-:Y:S02]  /*103e0*/  LOP3.LUT R32, R28, R181, RZ, 0x3c, !PT ;  /* 0x000000b51c207212 */ /* 0x001fe400078e3cff */
[----:B------:R-:W-:Y:S01]  /*103f0*/  LOP3.LUT R87, R87, 0x7fffe000, RZ, 0xc0, !PT ;  /* 0x7fffe00057577812 */ /* 0x000fe200078ec0ff */
[----:B------:R-:W0:Y:S01]  /*10400*/  LDS.128 R28, [R217] ;  /* 0x00000000d91c7984 */ /* 0x000e220000000c00 */
[----:B------:R-:W-:Y:S02]  /*10410*/  SHF.R.U32.HI R44, RZ, 0x10, R37 ;  /* 0x00000010ff2c7819 */ /* 0x000fe40000011625 */
[----:B------:R-:W-:Y:S02]  /*10420*/  IADD3 R87, R32, R87, R182 ;  /* 0x0000005720577210 */ /* 0x000fe40007ffe0b6 */
[----:B------:R-:W-:Y:S01]  /*10430*/  SHF.R.U64 R65, R24, 0x10, R25 ;  /* 0x0000001018417819 */ /* 0x000fe20000001219 */
[----:B------:R-:W-:Y:S01]  /*10440*/  HADD2.F32 R44, -RZ, R44.H0_H0 ;  /* 0x2000002cff2c7230 */ /* 0x000fe20000004100 */
[----:B------:R-:W-:Y:S01]  /*10450*/  SHF.R.U64 R61, R38, 0x10, R39 ;  /* 0x00000010263d7819 */ /* 0x000fe20000001227 */
[----:B------:R-:W-:Y:S01]  /*10460*/  IMAD R40, R87, 0x2, R2 ;  /* 0x0000000257287824 */ /* 0x000fe200078e0202 */
[----:B------:R-:W-:-:S02]  /*10470*/  SHF.R.U64 R64, R26, 0x10, R27 ;  /* 0x000000101a407819 */ /* 0x000fc4000000121b */
[----:B------:R-:W-:Y:S02]  /*10480*/  SHF.R.U32.HI R45, RZ, 0x10, R39 ;  /* 0x00000010ff2d7819 */ /* 0x000fe40000011627 */
[----:B------:R-:W1:Y:S01]  /*10490*/  LDS.128 R32, [R40+0xc400] ;  /* 0x00c4000028207984 */ /* 0x000e620000000c00 */
[----:B------:R-:W-:Y:S01]  /*104a0*/  SHF.R.U32.HI R47, RZ, 0x10, R27 ;  /* 0x00000010ff2f7819 */ /* 0x000fe2000001161b */
[--C-:B0-----:R-:W-:Y:S02]  /*104b0*/  HADD2.F32 R25, -RZ, R29.reuse.H0_H0 ;  /* 0x2000001dff197230 */ /* 0x101fe40000004100 */
[----:B------:R-:W-:Y:S02]  /*104c0*/  HADD2.F32 R24, -RZ, R28.H0_H0 ;  /* 0x2000001cff187230 */ /* 0x000fe40000004100 */
[----:B------:R-:W-:Y:S02]  /*104d0*/  HADD2.F32 R29, -RZ, R29.H1_H1 ;  /* 0x3000001dff1d7230 */ /* 0x000fe40000004100 */
        /* <DEDUP_REMOVED lines=14> */
[----:B------:R-:W-:Y:S01]  /*105c0*/  FMUL.FTZ R42, R37, R36 ;  /* 0x00000024252a7220 */ /* 0x000fe20000410000 */
[----:B------:R-:W-:Y:S02]  /*105d0*/  HADD2.F32 R38, -RZ, R34.H0_H0 ;  /* 0x20000022ff267230 */ /* 0x000fe40000004100 */
[----:B------:R-:W-:Y:S01]  /*105e0*/  FMUL.FTZ R33, R33, R78 ;  /* 0x0000004e21217220 */ /* 0x000fe20000410000 */
[----:B------:R-:W-:-:S02]  /*105f0*/  HADD2.F32 R37, -RZ, R77.H0_H0 ;  /* 0x2000004dff257230 */ /* 0x000fc40000004100 */
[C---:B------:R-:W-:Y:S01]  /*10600*/  FFMA.FTZ R78, R24.reuse, R78, -R25 ;  /* 0x0000004e184e7223 */ /* 0x040fe20000010819 */
[C---:B------:R-:W-:Y:S01]  /*10610*/  FFMA.FTZ R43, R29.reuse, R44, R42 ;  /* 0x0000002c1d2b7223 */ /* 0x040fe2000001002a */
[----:B------:R-:W-:Y:S02]  /*10620*/  HADD2.F32 R25, -RZ, R79.H0_H0 ;  /* 0x2000004fff197230 */ /* 0x000fe40000004100 */
[----:B------:R-:W-:Y:S01]  /*10630*/  FFMA.FTZ R41, R29, R36, -R62 ;  /* 0x000000241d297223 */ /* 0x000fe2000001083e */
[----:B------:R-:W-:Y:S02]  /*10640*/  HADD2.F32 R39, -RZ, R35.H0_H0 ;  /* 0x20000023ff277230 */ /* 0x000fe40000004100 */
[----:B------:R-:W-:Y:S01]  /*10650*/  FFMA.FTZ R76, R24, R76, R33 ;  /* 0x0000004c184c7223 */ /* 0x000fe20000010021 */
[----:B------:R-:W-:Y:S02]  /*10660*/  HADD2.F32 R42, -RZ, R77.H1_H1 ;  /* 0x3000004dff2a7230 */ /* 0x000fe40000004100 */
[----:B------:R-:W-:Y:S01]  /*10670*/  FMUL.FTZ R29, R38, R37 ;  /* 0x00000025261d7220 */ /* 0x000fe20000410000 */
[----:B------:R-:W-:-:S02]  /*10680*/  HADD2.F32 R24, -RZ, R79.H1_H1 ;  /* 0x3000004fff187230 */ /* 0x000fc40000004100 */
[-C--:B------:R-:W-:Y:S01]  /*10690*/  FMUL.FTZ R33, R38, R25.reuse ;  /* 0x0000001926217220 */ /* 0x080fe20000410000 */
[----:B------:R-:W-:Y:S02]  /*106a0*/  HADD2.F32 R35, -RZ, R35.H1_H1 ;  /* 0x30000023ff237230 */ /* 0x000fe40000004100 */
[C---:B------:R-:W-:Y:S01]  /*106b0*/  FFMA.FTZ R44, R26.reuse, R25, -R29 ;  /* 0x000000191a2c7223 */ /* 0x040fe2000001081d */
[----:B------:R-:W-:Y:S02]  /*106c0*/  HADD2.F32 R38, -RZ, R45.H0_H0 ;  /* 0x2000002dff267230 */ /* 0x000fe40000004100 */
[C---:B------:R-:W-:Y:S01]  /*106d0*/  FMUL.FTZ R62, R39.reuse, R42 ;  /* 0x0000002a273e7220 */ /* 0x040fe20000410000 */
[----:B------:R-:W-:Y:S02]  /*106e0*/  HADD2.F32 R36, -RZ, R47.H0_H0 ;  /* 0x2000002fff247230 */ /* 0x000fe40000004100 */
[-C--:B------:R-:W-:Y:S01]  /*106f0*/  FMUL.FTZ R25, R39, R24.reuse ;  /* 0x0000001827197220 */ /* 0x080fe20000410000 */
        /* <DEDUP_REMOVED lines=32> */
.L_x_2854:
[----:B------:R-:W-:Y:S05]  /*10900*/  BSYNC B1 ;  /* 0x0000000000017941 */ /* 0x000fea0003800000 */
.L_x_2853:
        /* <DEDUP_REMOVED lines=11> */
[----:B------:R-:W-:Y:S01]  /*109c0*/  HADD2.F32 R38, -RZ, R81.H1_H1 ;  /* 0x30000051ff267230 */ /* 0x000fe20000004100 */
[----:B------:R-:W-:Y:S01]  /*109d0*/  SHF.R.S32.HI R27, RZ, 0x1f, R24 ;  /* 0x0000001fff1b7819 */ /* 0x000fe20000011418 */
[----:B------:R-:W-:Y:S01]  /*109e0*/  IMAD.SHL.U32 R25, R24, 0x8, RZ ;  /* 0x0000000818197824 */ /* 0x000fe200078e00ff */
[----:B------:R-:W-:Y:S01]  /*109f0*/  SHF.R.U64 R60, R48, 0x10, R49 ;  /* 0x00000010303c7819 */ /* 0x000fe20000001231 */
[----:B------:R-:W-:Y:S01]  /*10a00*/  HADD2.F32 R40, -RZ, R40.H0_H0 ;  /* 0x20000028ff287230 */ /* 0x000fe20000004100 */
[----:B------:R-:W-:Y:S01]  /*10a10*/  LEA.HI R27, R27, R24, RZ, 0x3 ;  /* 0x000000181b1b7211 */ /* 0x000fe200078f18ff */
[----:B------:R-:W-:Y:S01]  /*10a20*/  HADD2.F32 R75, -RZ, R75.H0_H0 ;  /* 0x2000004bff4b7230 */ /* 0x000fe20000004100 */
[----:B------:R-:W-:Y:S01]  /*10a30*/  LOP3.LUT R25, R176, 0x38, R25, 0xf8, !PT ;  /* 0x00000038b0197812 */ /* 0x000fe200078ef819 */
[----:B------:R-:W-:Y:S01]  /*10a40*/  HADD2.F32 R81, -RZ, R81.H0_H0 ;  /* 0x20000051ff517230 */ /* 0x000fe20000004100 */
[----:B------:R-:W-:-:S02]  /*10a50*/  SHF.L.U32 R27, R27, 0xa, RZ ;  /* 0x0000000a1b1b7819 */ /* 0x000fc400000006ff */
[----:B------:R-:W-:Y:S02]  /*10a60*/  LOP3.LUT R28, R25, R220, RZ, 0x3c, !PT ;  /* 0x000000dc191c7212 */ /* 0x000fe400078e3cff */
[----:B------:R-:W-:Y:S02]  /*10a70*/  LOP3.LUT R29, R27, 0x7fffe000, RZ, 0xc0, !PT ;  /* 0x7fffe0001b1d7812 */ /* 0x000fe400078ec0ff */
[----:B------:R-:W0:Y:S01]  /*10a80*/  LDS.128 R24, [R218] ;  /* 0x00000000da187984 */ /* 0x000e220000000c00 */
[----:B------:R-:W-:Y:S02]  /*10a90*/  SHF.R.U64 R47, R4, 0x10, R5 ;  /* 0x00000010042f7819 */ /* 0x000fe40000001205 */
[----:B------:R-:W-:Y:S02]  /*10aa0*/  IADD3 R29, R28, R29, R183 ;  /* 0x0000001d1c1d7210 */ /* 0x000fe40007ffe0b7 */
[----:B------:R-:W-:Y:S02]  /*10ab0*/  SHF.R.U32.HI R49, RZ, 0x10, R49 ;  /* 0x00000010ff317819 */ /* 0x000fe40000011631 */
        /* <DEDUP_REMOVED lines=16> */
[CC--:B------:R-:W-:Y:S01]  /*10bc0*/  FMUL.FTZ R42, R34.reuse, R39.reuse ;  /* 0x00000027222a7220 */ /* 0x0c0fe20000410000 */
[-C--:B------:R-:W-:Y:S01]  /*10bd0*/  FMUL.FTZ R44, R34, R38.reuse ;  /* 0x00000026222c7220 */ /* 0x080fe20000410000 */
[----:B------:R-:W-:Y:S02]  /*10be0*/  HADD2.F32 R34, -RZ, R49.H0_H0 ;  /* 0x20000031ff227230 */ /* 0x000fe40000004100 */
[----:B------:R-:W-:Y:S01]  /*10bf0*/  FFMA.FTZ R42, R5, R38, -R42 ;  /* 0x00000026052a7223 */ /* 0x000fe2000001082a */
[----:B------:R-:W-:Y:S01]  /*10c00*/  FMUL.FTZ R38, R35, R40 ;  /* 0x0000002823267220 */ /* 0x000fe20000410000 */
[----:B------:R-:W-:Y:S01]  /*10c10*/  FFMA.FTZ R44, R5, R39, R44 ;  /* 0x00000027052c7223 */ /* 0x000fe2000001002c */
[----:B------:R-:W-:Y:S01]  /*10c20*/  FMUL.FTZ R5, R29, R75 ;  /* 0x0000004b1d057220 */ /* 0x000fe20000410000 */
[-C--:B------:R-:W-:Y:S01]  /*10c30*/  FMUL.FTZ R46, R35, R34.reuse ;  /* 0x00000022232e7220 */ /* 0x080fe20000410000 */
[----:B------:R-:W-:Y:S01]  /*10c40*/  FFMA.FTZ R39, R25, R34, -R38 ;  /* 0x0000002219277223 */ /* 0x000fe20000010826 */
[----:B------:R-:W-:Y:S01]  /*10c50*/  FMUL.FTZ R34, R29, R81 ;  /* 0x000000511d227220 */ /* 0x000fe20000410000 */
[----:B------:R-:W-:-:S02]  /*10c60*/  HADD2.F32 R35, -RZ, R80.H0_H0 ;  /* 0x20000050ff237230 */ /* 0x000fc40000004100 */
[C---:B------:R-:W-:Y:S01]  /*10c70*/  FFMA.FTZ R81, R4.reuse, R81, -R5 ;  /* 0x0000005104517223 */ /* 0x040fe20000010805 */
[----:B------:R-:W-:Y:S02]  /*10c80*/  HADD2.F32 R36, -RZ, R30.H0_H0 ;  /* 0x2000001eff247230 */ /* 0x000fe40000004100 */
[----:B------:R-:W-:Y:S01]  /*10c90*/  FFMA.FTZ R41, R25, R40, R46 ;  /* 0x0000002819297223 */ /* 0x000fe2000001002e */
[----:B------:R-:W-:Y:S02]  /*10ca0*/  HADD2.F32 R37, -RZ, R31.H0_H0 ;  /* 0x2000001fff257230 */ /* 0x000fe40000004100 */
[----:B------:R-:W-:Y:S01]  /*10cb0*/  FFMA.FTZ R75, R4, R75, R34 ;  /* 0x0000004b044b7223 */ /* 0x000fe20000010022 */
[----:B------:R-:W-:Y:S02]  /*10cc0*/  HADD2.F32 R5, -RZ, R82.H0_H0 ;  /* 0x20000052ff057230 */ /* 0x000fe40000004100 */
[----:B------:R-:W-:Y:S01]  /*10cd0*/  FMUL.FTZ R25, R36, R35 ;  /* 0x0000002324197220 */ /* 0x000fe20000410000 */
[----:B------:R-:W-:-:S02]  /*10ce0*/  HADD2.F32 R80, -RZ, R80.H1_H1 ;  /* 0x30000050ff507230 */ /* 0x000fc40000004100 */
[----:B------:R-:W-:Y:S02]  /*10cf0*/  HADD2.F32 R82, -RZ, R82.H1_H1 ;  /* 0x30000052ff527230 */ /* 0x000fe40000004100 */
[-C--:B------:R-:W-:Y:S01]  /*10d00*/  FMUL.FTZ R29, R36, R5.reuse ;  /* 0x00000005241d7220 */ /* 0x080fe20000410000 */
[----:B------:R-:W-:Y:S02]  /*10d10*/  HADD2.F32 R31, -RZ, R31.H1_H1 ;  /* 0x3000001fff1f7230 */ /* 0x000fe40000004100 */
[C---:B------:R-:W-:Y:S01]  /*10d20*/  FMUL.FTZ R38, R37.reuse, R80 ;  /* 0x0000005025267220 */ /* 0x040fe20000410000 */
[----:B------:R-:W-:Y:S02]  /*10d30*/  HADD2.F32 R34, -RZ, R43.H0_H0 ;  /* 0x2000002bff227230 */ /* 0x000fe40000004100 */
[----:B------:R-:W-:Y:S01]  /*10d40*/  FMUL.FTZ R37, R37, R82 ;  /* 0x0000005225257220 */ /* 0x000fe20000410000 */
[----:B------:R-:W-:Y:S02]  /*10d50*/  HADD2.F32 R4, -RZ, R50.H0_H0 ;  /* 0x20000032ff047230 */ /* 0x000fe40000004100 */
[C---:B------:R-:W-:Y:S01]  /*10d60*/  FFMA.FTZ R36, R6.reuse, R5, -R25 ;  /* 0x0000000506247223 */ /* 0x040fe20000010819 */
[----:B------:R-:W-:Y:S01]  /*10d70*/  FFMA.FTZ R35, R6, R35, R29 ;  /* 0x0000002306237223 */ /* 0x000fe2000001001d */
[----:B------:R-:W-:-:S02]  /*10d80*/  HADD2.F32 R28, -RZ, R28.H1_H1 ;  /* 0x3000001cff1c7230 */ /* 0x000fc40000004100 */
[----:B------:R-:W-:Y:S01]  /*10d90*/  FMUL.FTZ R6, R31, R34 ;  /* 0x000000221f067220 */ /* 0x000fe20000410000 */
[----:B------:R-:W-:Y:S02]  /*10da0*/  HADD2.F32 R30, -RZ, R30.H1_H1 ;  /* 0x3000001eff1e7230 */ /* 0x000fe40000004100 */
[C---:B------:R-:W-:Y:S01]  /*10db0*/  FFMA.FTZ R38, R7.reuse, R82, -R38 ;  /* 0x0000005207267223 */ /* 0x040fe20000010826 */
        /* <DEDUP_REMOVED lines=27> */
.L_x_2860:
[----:B------:R-:W-:Y:S05]  /*10f70*/  BSYNC B1 ;  /* 0x0000000000017941 */ /* 0x000fea0003800000 */
.L_x_2859:
        /* <DEDUP_REMOVED lines=12> */
[----:B------:R-:W-:Y:S02]  /*11040*/  SHF.L.U32 R7, R7, 0xa, RZ ;  /* 0x0000000a07077819 */ /* 0x000fe400000006ff */
[----:B--2---:R-:W-:Y:S02]  /*11050*/  LOP3.LUT R24, R5, R220, RZ, 0x3c, !PT ;  /* 0x000000dc05187212 */ /* 0x004fe400078e3cff */
[----:B------:R-:W-:Y:S02]  /*11060*/  LOP3.LUT R25, R7, 0x7fffe000, RZ, 0xc0, !PT ;  /* 0x7fffe00007197812 */ /* 0x000fe400078ec0ff */
[----:B------:R-:W0:Y:S01]  /*11070*/  LDS.128 R4, [R216] ;  /* 0x00000000d8047984 */ /* 0x000e220000000c00 */
[----:B------:R-:W-:Y:S02]  /*11080*/  SHF.R.U64 R45, R8, 0x10, R9 ;  /* 0x00000010082d7819 */ /* 0x000fe40000001209 */
[----:B------:R-:W-:Y:S02]  /*11090*/  IADD3 R25, R24, R25, R183 ;  /* 0x0000001918197210 */ /* 0x000fe40007ffe0b7 */
[----:B------:R-:W-:-:S02]  /*110a0*/  SHF.R.U32.HI R52, RZ, 0x10, R53 ;  /* 0x00000010ff347819 */ /* 0x000fc40000011635 */
[----:B------:R-:W-:Y:S01]  /*110b0*/  SHF.R.U64 R43, R10, 0x10, R11 ;  /* 0x000000100a2b7819 */ /* 0x000fe2000000120b */
[----:B------:R-:W-:Y:S01]  /*110c0*/  IMAD R28, R25, 0x2, R2 ;  /* 0x00000002191c7824 */ /* 0x000fe200078e0202 */
[--C-:B------:R-:W-:Y:S02]  /*110d0*/  SHF.R.U64 R46, R54, 0x10, R55.reuse ;  /* 0x00000010362e7819 */ /* 0x100fe40000001237 */
[----:B------:R-:W-:Y:S02]  /*110e0*/  SHF.R.U32.HI R54, RZ, 0x10, R55 ;  /* 0x00000010ff367819 */ /* 0x000fe40000011637 */
        /* <DEDUP_REMOVED lines=13> */
[----:B------:R-:W-:Y:S01]  /*111c0*/  FMUL.FTZ R39, R29, R34 ;  /* 0x000000221d277220 */ /* 0x000fe20000410000 */
        /* <DEDUP_REMOVED lines=8> */
[C---:B------:R-:W-:Y:S01]  /*11250*/  FMUL.FTZ R30, R25.reuse, R34 ;  /* 0x00000022191e7220 */ /* 0x040fe20000410000 */
[----:B------:R-:W-:Y:S02]  /*11260*/  HADD2.F32 R31, -RZ, R26.H0_H0 ;  /* 0x2000001aff1f7230 */ /* 0x000fe40000004100 */
[-C--:B------:R-:W-:Y:S01]  /*11270*/  FMUL.FTZ R25, R25, R8.reuse ;  /* 0x0000000819197220 */ /* 0x080fe20000410000 */
[----:B------:R-:W-:Y:S02]  /*11280*/  HADD2.F32 R29, -RZ, R70.H0_H0 ;  /* 0x20000046ff1d7230 */ /* 0x000fe40000004100 */
[----:B------:R-:W-:Y:S01]  /*11290*/  FFMA.FTZ R35, R5, R8, -R30 ;  /* 0x0000000805237223 */ /* 0x000fe2000001081e */
[----:B------:R-:W-:Y:S01]  /*112a0*/  FFMA.FTZ R40, R9, R36, R40 ;  /* 0x0000002409287223 */ /* 0x000fe20000010028 */
[----:B------:R-:W-:-:S02]  /*112b0*/  HADD2.F32 R8, -RZ, R73.H0_H0 ;  /* 0x20000049ff087230 */ /* 0x000fc40000004100 */
[----:B------:R-:W-:Y:S01]  /*112c0*/  FFMA.FTZ R36, R5, R34, R25 ;  /* 0x0000002205247223 */ /* 0x000fe20000010019 */
[----:B------:R-:W-:Y:S02]  /*112d0*/  HADD2.F32 R33, -RZ, R27.H0_H0 ;  /* 0x2000001bff217230 */ /* 0x000fe40000004100 */
        /* <DEDUP_REMOVED lines=8> */
[-C--:B------:R-:W-:Y:S01]  /*11360*/  FMUL.FTZ R33, R33, R30.reuse ;  /* 0x0000001e21217220 */ /* 0x080fe20000410000 */
[----:B------:R-:W-:Y:S02]  /*11370*/  HADD2.F32 R8, -RZ, R54.H0_H0 ;  /* 0x20000036ff087230 */ /* 0x000fe40000004100 */
[C---:B------:R-:W-:Y:S01]  /*11380*/  FFMA.FTZ R42, R11.reuse, R30, -R42 ;  /* 0x0000001e0b2a7223 */ /* 0x040fe2000001082a */
[----:B------:R-:W-:Y:S02]  /*11390*/  HADD2.F32 R24, -RZ, R24.H1_H1 ;  /* 0x30000018ff187230 */ /* 0x000fe40000004100 */
[----:B------:R-:W-:Y:S01]  /*113a0*/  FFMA.FTZ R33, R11, R70, R33 ;  /* 0x000000460b217223 */ /* 0x000fe20000010021 */
[C---:B------:R-:W-:Y:S01]  /*113b0*/  FMUL.FTZ R44, R27.reuse, R34 ;  /* 0x000000221b2c7220 */ /* 0x040fe20000410000 */
[----:B------:R-:W-:Y:S01]  /*113c0*/  FMUL.FTZ R30, R27, R8 ;  /* 0x000000081b1e7220 */ /* 0x000fe20000410000 */
[----:B------:R-:W-:-:S02]  /*113d0*/  HADD2.F32 R11, -RZ, R45.H0_H0 ;  /* 0x2000002dff0b7230 */ /* 0x000fc40000004100 */
[----:B------:R-:W-:Y:S01]  /*113e0*/  FFMA.FTZ R10, R10, R29, R9 ;  /* 0x0000001d0a0a7223 */ /* 0x000fe20000010009 */
[----:B------:R-:W-:Y:S02]  /*113f0*/  HADD2.F32 R5, -RZ, R47.H0_H0 ;  /* 0x2000002fff057230 */ /* 0x000fe40000004100 */
[C---:B------:R-:W-:Y:S01]  /*11400*/  FFMA.FTZ R41, R7.reuse, R8, -R44 ;  /* 0x0000000807297223 */ /* 0x040fe2000001082c */
[----:B------:R-:W-:Y:S02]  /*11410*/  HADD2.F32 R26, -RZ, R26.H1_H1 ;  /* 0x3000001aff1a7230 */ /* 0x000fe40000004100 */
[----:B------:R-:W-:Y:S01]  /*11420*/  FFMA.FTZ R30, R7, R34, R30 ;  /* 0x00000022071e7223 */ /* 0x000fe2000001001e */
[----:B------:R-:W-:Y:S02]  /*11430*/  HADD2.F32 R25, -RZ, R43.H0_H0 ;  /* 0x2000002bff197230 */ /* 0x000fe40000004100 */
[----:B------:R-:W-:Y:S01]  /*11440*/  FMUL.FTZ R7, R24, R11 ;  /* 0x0000000b18077220 */ /* 0x000fe20000410000 */
[----:B------:R-:W-:-:S02]  /*11450*/  HADD2.F32 R9, -RZ, R46.H0_H0 ;  /* 0x2000002eff097230 */ /* 0x000fc40000004100 */
[----:B------:R-:W-:Y:S01]  /*11460*/  FMUL.FTZ R24, R24, R5 ;  /* 0x0000000518187220 */ /* 0x000fe20000410000 */
[----:B------:R-:W-:Y:S02]  /*11470*/  HADD2.F32 R6, -RZ, R6.H1_H1 ;  /* 0x30000006ff067230 */ /* 0x000fe40000004100 */
[----:B------:R-:W-:Y:S01]  /*11480*/  FMUL.FTZ R29, R26, R25 ;  /* 0x000000191a1d7220 */ /* 0x000fe20000410000 */
[----:B------:R-:W-:Y:S01]  /*11490*/  FFMA.FTZ R8, R4, R5, -R7 ;  /* 0x0000000504087223 */ /* 0x000fe20000010807 */
[----:B------:R-:W-:Y:S01]  /*114a0*/  FMUL.FTZ R26, R26, R9 ;  /* 0x000000091a1a7220 */ /* 0x000fe20000410000 */
[----:B------:R-:W-:Y:S01]  /*114b0*/  FFMA.FTZ R27, R4, R11, R24 ;  /* 0x0000000b041b7223 */ /* 0x000fe20000010018 */
[C---:B------:R-:W-:Y:S01]  /*114c0*/  FFMA.FTZ R24, R6.reuse, R9, -R29 ;  /* 0x0000000906187223 */ /* 0x040fe2000001081d */
[----:B------:R-:W-:Y:S01]  /*114d0*/  F2FP.F16.F32.PACK_AB R7, R41, R42 ;  /* 0x0000002a2907723e */ /* 0x000fe200000000ff */
        /* <DEDUP_REMOVED lines=10> */
.L_x_2862:
[----:B------:R-:W-:Y:S05]  /*11580*/  BSYNC B1 ;  /* 0x0000000000017941 */ /* 0x000fea0003800000 */
.L_x_2861:
[----:B------:R-:W-:Y:S05]  /*11590*/  @P2 BRA `(.L_x_2834) ;  /* 0x0000000400782947 */ /* 0x000fea0003800000 */
[----:B------:R-:W-:Y:S01]  /*115a0*/  LEA.HI R32, R32, R166, RZ, 0x1d ;  /* 0x000000a620207211 */ /* 0x000fe200078fe8ff */
[--C-:B--2---:R-:W-:Y:S01]  /*115b0*/  HADD2.F32 R29, -RZ, R20.reuse.H1_H1 ;  /* 0x30000014ff1d7230 */ /* 0x104fe20000004100 */
[--C-:B------:R-:W-:Y:S01]  /*115c0*/  SHF.R.U64 R41, R56, 0x10, R57.reuse ;  /* 0x0000001038297819 */ /* 0x100fe20000001239 */
[--C-:B------:R-:W-:Y:S01]  /*115d0*/  HADD2.F32 R31, -RZ, R3.reuse.H0_H0 ;  /* 0x20000003ff1f7230 */ /* 0x100fe20000004100 */
[----:B01----:R-:W-:Y:S01]  /*115e0*/  SHF.R.S32.HI R7, RZ, 0x1f, R32 ;  /* 0x0000001fff077819 */ /* 0x003fe20000011420 */
[----:B------:R-:W-:Y:S01]  /*115f0*/  IMAD.SHL.U32 R5, R32, 0x8, RZ ;  /* 0x0000000820057824 */ /* 0x000fe200078e00ff */
[----:B------:R-:W-:Y:S01]  /*11600*/  SHF.R.U32.HI R56, RZ, 0x10, R57 ;  /* 0x00000010ff387819 */ /* 0x000fe20000011639 */
[----:B------:R-:W-:Y:S01]  /*11610*/  HADD2.F32 R30, -RZ, R3.H1_H1 ;  /* 0x30000003ff1e7230 */ /* 0x000fe20000004100 */
[----:B------:R-:W-:Y:S01]  /*11620*/  LEA.HI R7, R7, R32, RZ, 0x3 ;  /* 0x0000002007077211 */ /* 0x000fe200078f18ff */
[----:B------:R-:W-:Y:S01]  /*11630*/  HADD2.F32 R20, -RZ, R20.H0_H0 ;  /* 0x20000014ff147230 */ /* 0x000fe20000004100 */
[----:B------:R-:W-:Y:S01]  /*11640*/  LOP3.LUT R5, R176, 0x38, R5, 0xf8, !PT ;  /* 0x00000038b0057812 */ /* 0x000fe200078ef805 */
[--C-:B------:R-:W-:Y:S01]  /*11650*/  HADD2.F32 R3, -RZ, R21.reuse.H0_H0 ;  /* 0x20000015ff037230 */ /* 0x100fe20000004100 */
[----:B------:R-:W-:Y:S01]  /*11660*/  SHF.L.U32 R7, R7, 0xa, RZ ;  /* 0x0000000a07077819 */ /* 0x000fe200000006ff */
[----:B------:R-:W-:Y:S01]  /*11670*/  HADD2.F32 R21, -RZ, R21.H1_H1 ;  /* 0x30000015ff157230 */ /* 0x000fe20000004100 */
[----:B------:R-:W-:-:S02]  /*11680*/  LOP3.LUT R8, R5, R220, RZ, 0x3c, !PT ;  /* 0x000000dc05087212 */ /* 0x000fc400078e3cff */
[----:B------:R-:W-:Y:S02]  /*11690*/  LOP3.LUT R9, R7, 0x7fffe000, RZ, 0xc0, !PT ;  /* 0x7fffe00007097812 */ /* 0x000fe400078ec0ff */
[----:B------:R-:W0:Y:S01]  /*116a0*/  LDS.128 R4, [R215] ;  /* 0x00000000d7047984 */ /* 0x000e220000000c00 */
[----:B------:R-:W-:Y:S02]  /*116b0*/  SHF.R.U32.HI R32, RZ, 0x10, R13 ;  /* 0x00000010ff207819 */ /* 0x000fe4000001160d */
[----:B------:R-:W-:Y:S02]  /*116c0*/  IADD3 R9, R8, R9, R183 ;  /* 0x0000000908097210 */ /* 0x000fe40007ffe0b7 */
[----:B------:R-:W-:Y:S01]  /*116d0*/  SHF.R.U64 R39, R12, 0x10, R13 ;  /* 0x000000100c277819 */ /* 0x000fe2000000120d */
[----:B------:R-:W-:Y:S01]  /*116e0*/  HADD2.F32 R32, -RZ, R32.H0_H0 ;  /* 0x20000020ff207230 */ /* 0x000fe20000004100 */
        /* <DEDUP_REMOVED lines=22> */
[----:B------:R-:W-:Y:S02]  /*11850*/  HADD2.F32 R27, -RZ, R10.H0_H0 ;  /* 0x2000000aff1b7230 */ /* 0x000fe40000004100 */
[----:B------:R-:W-:Y:S01]  /*11860*/  FMUL.FTZ R36, R26, R25 ;  /* 0x000000191a247220 */ /* 0x000fe20000410000 */
[C---:B------:R-:W-:Y:S01]  /*11870*/  FMUL.FTZ R26, R9.reuse, R30 ;  /* 0x0000001e091a7220 */ /* 0x040fe20000410000 */
[----:B------:R-:W-:Y:S01]  /*11880*/  FMUL.FTZ R9, R9, R20 ;  /* 0x0000001409097220 */ /* 0x000fe20000410000 */
[----:B------:R-:W-:-:S02]  /*11890*/  HADD2.F32 R12, -RZ, R0.H1_H1 ;  /* 0x30000000ff0c7230 */ /* 0x000fc40000004100 */
[----:B------:R-:W-:Y:S01]  /*118a0*/  FFMA.FTZ R36, R13, R32, R36 ;  /* 0x000000200d247223 */ /* 0x000fe20000010024 */
[C---:B------:R-:W-:Y:S01]  /*118b0*/  FFMA.FTZ R26, R5.reuse, R20, -R26 ;  /* 0x00000014051a7223 */ /* 0x040fe2000001081a */
[----:B------:R-:W-:Y:S01]  /*118c0*/  FFMA.FTZ R30, R5, R30, R9 ;  /* 0x0000001e051e7223 */ /* 0x000fe20000010009 */
[--C-:B------:R-:W-:Y:S02]  /*118d0*/  HADD2.F32 R28, -RZ, R11.reuse.H0_H0 ;  /* 0x2000000bff1c7230 */ /* 0x100fe40000004100 */
[C---:B------:R-:W-:Y:S01]  /*118e0*/  FMUL.FTZ R9, R27.reuse, R12 ;  /* 0x0000000c1b097220 */ /* 0x040fe20000410000 */
[----:B------:R-:W-:Y:S02]  /*118f0*/  HADD2.F32 R5, -RZ, R0.H0_H0 ;  /* 0x20000000ff057230 */ /* 0x000fe40000004100 */
[----:B------:R-:W-:Y:S01]  /*11900*/  FMUL.FTZ R27, R27, R3 ;  /* 0x000000031b1b7220 */ /* 0x000fe20000410000 */
[----:B------:R-:W-:Y:S02]  /*11910*/  HADD2.F32 R11, -RZ, R11.H1_H1 ;  /* 0x3000000bff0b7230 */ /* 0x000fe40000004100 */
[----:B------:R-:W-:Y:S01]  /*11920*/  FFMA.FTZ R34, R13, R25, -R34 ;  /* 0x000000190d227223 */ /* 0x000fe20000010822 */
[----:B------:R-:W-:-:S02]  /*11930*/  HADD2.F32 R20, -RZ, R37.H0_H0 ;  /* 0x20000025ff147230 */ /* 0x000fc40000004100 */
[C---:B------:R-:W-:Y:S01]  /*11940*/  FMUL.FTZ R32, R28.reuse, R5 ;  /* 0x000000051c207220 */ /* 0x040fe20000410000 */
[----:B------:R-:W-:Y:S02]  /*11950*/  HADD2.F32 R0, -RZ, R58.H0_H0 ;  /* 0x2000003aff007230 */ /* 0x000fe40000004100 */
[----:B------:R-:W-:Y:S01]  /*11960*/  FMUL.FTZ R28, R28, R21 ;  /* 0x000000151c1c7220 */ /* 0x000fe20000410000 */
[C---:B------:R-:W-:Y:S01]  /*11970*/  FFMA.FTZ R25, R14.reuse, R3, -R9 ;  /* 0x000000030e197223 */ /* 0x040fe20000010809 */
[----:B------:R-:W-:Y:S01]  /*11980*/  FFMA.FTZ R27, R14, R12, R27 ;  /* 0x0000000c0e1b7223 */ /* 0x000fe2000001001b */
[C---:B------:R-:W-:Y:S01]  /*11990*/  FMUL.FTZ R12, R11.reuse, R20 ;  /* 0x000000140b0c7220 */ /* 0x040fe20000410000 */
[----:B------:R-:W-:Y:S01]  /*119a0*/  FMUL.FTZ R14, R11, R0 ;  /* 0x000000000b0e7220 */ /* 0x000fe20000410000 */
[----:B------:R-:W-:Y:S02]  /*119b0*/  HADD2.F32 R8, -RZ, R8.H1_H1 ;  /* 0x30000008ff087230 */ /* 0x000fe40000004100 */
[----:B------:R-:W-:Y:S01]  /*119c0*/  FFMA.FTZ R28, R15, R5, R28 ;  /* 0x000000050f1c7223 */ /* 0x000fe2000001001c */
[----:B------:R-:W-:-:S02]  /*119d0*/  HADD2.F32 R10, -RZ, R10.H1_H1 ;  /* 0x3000000aff0a7230 */ /* 0x000fc40000004100 */
[----:B------:R-:W-:Y:S01]  /*119e0*/  FFMA.FTZ R32, R15, R21, -R32 ;  /* 0x000000150f207223 */ /* 0x000fe20000010820 */
        /* <DEDUP_REMOVED lines=25> */
.L_x_2834:
[----:B------:R-:W-:Y:S05]  /*11b80*/  BSYNC B0 ;  /* 0x0000000000007941 */ /* 0x000fea0003800000 */
.L_x_2812:
        /* <DEDUP_REMOVED lines=8> */
.L_x_2810:
[----:B01234-:R-:W2:Y:S02]  /*11c10*/  LDL R0, [R1+0x30] ;  /* 0x0000300001007983 */ /* 0x01fea40000100800 */
[----:B--2---:R-:W-:-:S13]  /*11c20*/  R2UR UR4, R0 ;  /* 0x00000000000472ca */ /* 0x004fda00000e0000 */
[----:B------:R-:W-:-:S05]  /*11c30*/  IMAD.U32 R0, RZ, RZ, UR4 ;  /* 0x00000004ff007e24 */ /* 0x000fca000f8e00ff */
[----:B------:R-:W-:-:S13]  /*11c40*/  ISETP.NE.AND P0, PT, R0, 0x3, PT ;  /* 0x000000030000780c */ /* 0x000fda0003f05270 */
[----:B------:R-:W-:Y:S05]  /*11c50*/  @!P0 BRA `(.L_x_2863) ;  /* 0x0000000000048947 */ /* 0x000fea0003800000 */
[----:B------:R-:W-:Y:S01]  /*11c60*/  BPT.TRAP 0x1 ;  /* 0x000000040000795c */ /* 0x000fe20000300000 */
.L_x_2863:
[----:B------:R-:W-:Y:S02]  /*11c70*/  LEA R0, R162, R2, 0x3 ;  /* 0x00000002a2007211 */ /* 0x000fe400078e18ff */
[----:B------:R-:W-:-:S04]  /*11c80*/  SHF.L.U32 R3, R167, 0x1f, RZ ;  /* 0x0000001fa7037819 */ /* 0x000fc800000006ff */
[----:B------:R0:W1:Y:S01]  /*11c90*/  SYNCS.PHASECHK.TRANS64.TRYWAIT P1, [R0+URZ+0x2a830], R3 ;  /* 0x02a83003000075a7 */ /* 0x000062000802017f */
[----:B------:R-:W-:Y:S05]  /*11ca0*/  @!P0 BRA `(.L_x_2864) ;  /* 0x0000000000048947 */ /* 0x000fea0003800000 */
[----:B------:R-:W-:Y:S01]  /*11cb0*/  BPT.TRAP 0x1 ;  /* 0x000000040000795c */ /* 0x000fe20000300000 */
.L_x_2864:
[----:B-1----:R-:W-:Y:S05]  /*11cc0*/  @P1 BRA `(.L_x_2865) ;  /* 0x0000000000081947 */ /* 0x002fea0003800000 */
[----:B------:R-:W1:Y:S02]  /*11cd0*/  SYNCS.PHASECHK.TRANS64.TRYWAIT P1, [R0+URZ+0x2a830], R3 ;  /* 0x02a83003000075a7 */ /* 0x000e64000802017f */
[----:B-1----:R-:W-:Y:S05]  /*11ce0*/  @!P1 BRA `(.L_x_2866) ;  /* 0x0000012400bc9947 */ /* 0x002fea0003800000 */
.L_x_2865:
[----:B------:R-:W-:Y:S05]  /*11cf0*/  WARPSYNC.ALL ;  /* 0x0000000000007948 */ /* 0x000fea0003800000 */
[----:B01----:R-:W-:Y:S01]  /*11d00*/  VIADD R3, R2, 0x18400 ;  /* 0x0001840002037836 */ /* 0x003fe20000000000 */
[----:B------:R-:W-:Y:S01]  /*11d10*/  R2UR UR4, R68 ;  /* 0x00000000440472ca */ /* 0x000fe200000e0000 */
[----:B------:R-:W-:Y:S01]  /*11d20*/  IMAD.MOV.U32 R5, RZ, RZ, 0x40000040 ;  /* 0x40000040ff057424 */ /* 0x000fe200078e00ff */
[----:B------:R-:W-:Y:S01]  /*11d30*/  WARPGROUP.ARRIVE ;  /* 0x00000000000079c5 */ /* 0x000fe20000000000 */
[----:B------:R-:W-:Y:S01]  /*11d40*/  UMOV UR9, 0x40000040 ;  /* 0x4000004000097882 */ /* 0x000fe20000000000 */
[----:B------:R-:W-:Y:S01]  /*11d50*/  SHF.R.U32.HI R3, RZ, 0x4, R3 ;  /* 0x00000004ff037819 */ /* 0x000fe20000011603 */
[----:B------:R-:W-:Y:S01]  /*11d60*/  IMAD.U32 R11, RZ, RZ, UR9 ;  /* 0x00000009ff0b7e24 */ /* 0x000fe2000f8e00ff */
        /* <DEDUP_REMOVED lines=17> */
[----:B------:R-:W-:Y:S01]  /*11e80*/  UIADD3 UR56, UR4, 0x404, URZ ;  /* 0x0000040404387890 */ /* 0x000fe2000fffe03f */
[----:B------:R-:W-:Y:S01]  /*11e90*/  MOV R10, UR8 ;  /* 0x00000008000a7c02 */ /* 0x000fe20008000f00 */
[----:B------:R-:W-:-:S02]  /*11ea0*/  UIADD3 UR52, UR4, 0x406, URZ ;  /* 0x0000040604347890 */ /* 0x000fc4000fffe03f */
[----:B------:R-:W-:Y:S02]  /*11eb0*/  UIADD3 UR48, UR4, 0x800, URZ ;  /* 0x0000080004307890 */ /* 0x000fe4000fffe03f */
[----:B------:R0:W-:Y:S01]  /*11ec0*/  STL.64 [R1+0x28], R10 ;  /* 0x0000280a01007387 */ /* 0x0001e20000100a00 */
[----:B------:R-:W-:Y:S02]  /*11ed0*/  UIADD3 UR44, UR4, 0x802, URZ ;  /* 0x00000802042c7890 */ /* 0x000fe4000fffe03f */
[----:B------:R-:W-:Y:S02]  /*11ee0*/  UIADD3 UR40, UR4, 0x804, URZ ;  /* 0x0000080404287890 */ /* 0x000fe4000fffe03f */
[----:B------:R-:W-:Y:S01]  /*11ef0*/  UIADD3 UR36, UR4, 0x806, URZ ;  /* 0x0000080604247890 */ /* 0x000fe2000fffe03f */
[----:B------:R-:W-:Y:S01]  /*11f00*/  HGMMA.64x96x16.F32 R24, gdesc[UR8], RZ, !UPT, gsb0 ;  /* 0x01600000081879f0 */ /* 0x000fe2000c0008ff */
[----:B------:R-:W-:Y:S01]  /*11f10*/  R2UR UR10, R8 ;  /* 0x00000000080a72ca */ /* 0x000fe200000e0000 */
[----:B------:R-:W-:Y:S01]  /*11f20*/  UMOV UR8, UR5 ;  /* 0x0000000500087c82 */ /* 0x000fe20008000000 */
[----:B------:R-:W-:Y:S01]  /*11f30*/  R2UR UR11, R9 ;  /* 0x00000000090b72ca */ /* 0x000fe200000e0000 */
[----:B------:R-:W-:Y:S01]  /*11f40*/  UMOV UR9, 0x40000040 ;  /* 0x4000004000097882 */ /* 0x000fe20000000000 */
[----:B------:R-:W-:Y:S01]  /*11f50*/  IMAD.MOV.U32 R9, RZ, RZ, 0x40000040 ;  /* 0x40000040ff097424 */ /* 0x000fe200078e00ff */
[----:B------:R-:W-:Y:S01]  /*11f60*/  IADD3 R8, R4, 0x4, RZ ;  /* 0x0000000404087810 */ /* 0x000fe20007ffe0ff */
[----:B------:R-:W-:Y:S01]  /*11f70*/  UIADD3 UR5, UR4, 0x4, URZ ;  /* 0x0000000404057890 */ /* 0x000fe2000fffe03f */
[----:B0-----:R-:W-:Y:S01]  /*11f80*/  IMAD.U32 R10, RZ, RZ, UR8 ;  /* 0x00000008ff0a7e24 */ /* 0x001fe2000f8e00ff */
[----:B------:R-:W-:Y:S01]  /*11f90*/  UMOV UR37, 0x40000040 ;  /* 0x4000004000257882 */ /* 0x000fe20000000000 */
        /* <DEDUP_REMOVED lines=12> */
[----:B0-----:R-:W-:Y:S01]  /*12060*/  MOV R11, UR9 ;  /* 0x00000009000b7c02 */ /* 0x001fe20008000f00 */
        /* <DEDUP_REMOVED lines=22> */
[----:B------:R-:W-:Y:S01]  /*121d0*/  IMAD.MOV.U32 R9, RZ, RZ, 0x40000040 ;  /* 0x40000040ff097424 */ /* 0x000fe200078e00ff */
[----:B------:R-:W-:Y:S01]  /*121e0*/  IADD3 R8, R4, 0x302, RZ ;  /* 0x0000030204087810 */ /* 0x000fe20007ffe0ff */
[----:B------:R-:W-:Y:S01]  /*121f0*/  UIADD3 UR5, UR4, 0x402, URZ ;  /* 0x0000040204057890 */ /* 0x000fe2000fffe03f */
[----:B0-----:R-:W-:Y:S02]  /*12200*/  IMAD.U32 R10, RZ, RZ, UR8 ;  /* 0x00000008ff0a7e24 */ /* 0x001fe4000f8e00ff */
        /* <DEDUP_REMOVED lines=10> */
[----:B0-----:R-:W-:Y:S01]  /*122b0*/  MOV R11, UR9 ;  /* 0x00000009000b7c02 */ /* 0x001fe20008000f00 */
[----:B------:R-:W-:Y:S02]  /*122c0*/  IMAD.MOV.U32 R9, RZ, RZ, 0x40000040 ;  /* 0x40000040ff097424 */ /* 0x000fe400078e00ff */
[----:B------:R-:W-:Y:S01]  /*122d0*/  IMAD.U32 R10, RZ, RZ, UR8 ;  /* 0x00000008ff0a7e24 */ /* 0x000fe2000f8e00ff */
[----:B------:R-:W-:-:S02]  /*122e0*/  R2UR UR58, R8 ;  /* 0x00000000083a72ca */ /* 0x000fc400000e0000 */
[----:B------:R-:W-:Y:S01]  /*122f0*/  R2UR UR59, R9 ;  /* 0x00000000093b72ca */ /* 0x000fe200000e0000 */
[----:B------:R-:W-:Y:S01]  /*12300*/  IMAD.MOV.U32 R9, RZ, RZ, 0x40000040 ;  /* 0x40000040ff097424 */ /* 0x000fe200078e00ff */
[----:B------:R-:W-:Y:S01]  /*12310*/  IADD3 R8, R4, 0x306, RZ ;  /* 0x0000030604087810 */ /* 0x000fe20007ffe0ff */
[----:B------:R0:W-:Y:S03]  /*12320*/  STL.64 [R1], R10 ;  /* 0x0000000a01007387 */ /* 0x0001e60000100a00 */
[----:B------:R-:W-:Y:S01]  /*12330*/  R2UR UR54, R8 ;  /* 0x00000000083672ca */ /* 0x000fe200000e0000 */
[----:B------:R-:W-:Y:S01]  /*12340*/  VIADD R8, R4, 0x600 ;  /* 0x0000060004087836 */ /* 0x000fe20000000000 */
[----:B------:R-:W-:Y:S02]  /*12350*/  R2UR UR55, R9 ;  /* 0x00000000093772ca */ /* 0x000fe400000e0000 */
[----:B------:R-:W-:-:S02]  /*12360*/  MOV R9, 0x40000040 ;  /* 0x4000004000097802 */ /* 0x000fc40000000f00 */
[----:B------:R-:W-:Y:S01]  /*12370*/  R2UR UR50, R8 ;  /* 0x00000000083272ca */ /* 0x000fe200000e0000 */
[----:B------:R-:W-:Y:S01]  /*12380*/  VIADD R8, R4, 0x602 ;  /* 0x0000060204087836 */ /* 0x000fe20000000000 */
[----:B------:R-:W-:Y:S01]  /*12390*/  R2UR UR51, R9 ;  /* 0x00000000093372ca */ /* 0x000fe200000e0000 */
[----:B------:R-:W-:-:S03]  /*123a0*/  IMAD.MOV.U32 R9, RZ, RZ, 0x40000040 ;  /* 0x40000040ff097424 */ /* 0x000fc600078e00ff */
[----:B------:R-:W-:Y:S02]  /*123b0*/  R2UR UR46, R8 ;  /* 0x00000000082e72ca */ /* 0x000fe400000e0000 */
[----:B------:R-:W-:Y:S01]  /*123c0*/  R2UR UR47, R9 ;  /* 0x00000000092f72ca */ /* 0x000fe200000e0000 */
[----:B------:R-:W-:Y:S01]  /*123d0*/  IMAD.MOV.U32 R9, RZ, RZ, 0x40000040 ;  /* 0x40000040ff097424 */ /* 0x000fe200078e00ff */
[C---:B------:R-:W-:Y:S01]  /*123e0*/  IADD3 R8, R4.reuse, 0x604, RZ ;  /* 0x0000060404087810 */ /* 0x040fe20007ffe0ff */
[----:B------:R-:W-:-:S03]  /*123f0*/  VIADD R4, R4, 0x606 ;  /* 0x0000060604047836 */ /* 0x000fc60000000000 */
[----:B------:R-:W-:Y:S02]  /*12400*/  R2UR UR42, R8 ;  /* 0x00000000082a72ca */ /* 0x000fe400000e0000 */
        /* <DEDUP_REMOVED lines=26> */
.L_x_2867:
[----:B------:R-:W0:Y:S01]  /*125b0*/  LDC R9, c[0x0][0x448] ;  /* 0x00011200ff097b82 */ /* 0x000e220000000800 */
[----:B------:R-:W-:Y:S01]  /*125c0*/  ULDC UR4, c[0x0][0x9d8] ;  /* 0x0002760000047ab9 */ /* 0x000fe20000000800 */
[----:B------:R-:W-:Y:S02]  /*125d0*/  VIADD R0, R0, 0x2a840 ;  /* 0x0002a84000007836 */ /* 0x000fe40000000000 */
[----:B------:R-:W-:Y:S01]  /*125e0*/  FMUL.FTZ R4, R25, UR4 ;  /* 0x0000000419047c20 */ /* 0x000fe20008410000 */
[----:B------:R-:W-:Y:S02]  /*125f0*/  IMAD.MOV.U32 R25, RZ, RZ, -0x60 ;  /* 0xffffffa0ff197424 */ /* 0x000fe400078e00ff */
[----:B------:R-:W-:Y:S01]  /*12600*/  FMUL.FTZ R26, R26, UR4 ;  /* 0x000000041a1a7c20 */ /* 0x000fe20008410000 */
[----:B------:R-:W-:Y:S01]  /*12610*/  FMUL.FTZ R27, R27, UR4 ;  /* 0x000000041b1b7c20 */ /* 0x000fe20008410000 */
[----:B------:R-:W-:Y:S01]  /*12620*/  FMUL.FTZ R30, R30, UR4 ;  /* 0x000000041e1e7c20 */ /* 0x000fe20008410000 */
[----:B------:R-:W-:-:S02]  /*12630*/  IMAD R25, R72, R25, 0x61 ;  /* 0x0000006148197424 */ /* 0x000fc400078e0219 */
[----:B------:R-:W-:Y:S01]  /*12640*/  FMUL.FTZ R31, R31, UR4 ;  /* 0x000000041f1f7c20 */ /* 0x000fe20008410000 */
[----:B------:R1:W-:Y:S01]  /*12650*/  MUFU.TANH R82, R27 ;  /* 0x0000001b00527308 */ /* 0x0003e20000002400 */
[----:B------:R-:W-:Y:S01]  /*12660*/  FMUL.FTZ R34, R34, UR4 ;  /* 0x0000000422227c20 */ /* 0x000fe20008410000 */
[----:B------:R-:W-:Y:S02]  /*12670*/  IMAD R25, R188, -0x2, R25 ;  /* 0xfffffffebc197824 */ /* 0x000fe400078e0219 */
        /* <DEDUP_REMOVED lines=11> */
[----:B0-----:R-:W-:Y:S01]  /*12730*/  ISETP.NE.AND P1, PT, R9, 0x1, PT ;  /* 0x000000010900780c */ /* 0x001fe20003f25270 */
[----:B------:R-:W-:Y:S01]  /*12740*/  IMAD.IADD R9, R189, 0x1, R184 ;  /* 0x00000001bd097824 */ /* 0x000fe200078e02b8 */
        /* <DEDUP_REMOVED lines=11> */
[----:B------:R-:W4:Y:S01]  /*12800*/  @P1 LDC R10, c[0x0][0x44c] ;  /* 0x00011300ff0a1b82 */ /* 0x000f220000000800 */
[----:B------:R-:W-:Y:S01]  /*12810*/  FMUL.FTZ R63, R63, UR4 ;  /* 0x000000043f3f7c20 */ /* 0x000fe20008410000 */
[----:B------:R-:W-:Y:S01]  /*12820*/  FMUL.FTZ R66, R66, UR4 ;  /* 0x0000000442427c20 */ /* 0x000fe20008410000 */
[----:B------:R-:W-:Y:S01]  /*12830*/  FMUL.FTZ R67, R67, UR4 ;  /* 0x0000000443437c20 */ /* 0x000fe20008410000 */
[----:B------:R-:W-:Y:S01]  /*12840*/  FMUL.FTZ R70, R70, UR4 ;  /* 0x0000000446467c20 */ /* 0x000fe20008410000 */
[----:B------:R-:W3:Y:S01]  /*12850*/  MUFU.TANH R34, R34 ;  /* 0x0000002200227308 */ /* 0x000ee20000002400 */
[----:B------:R-:W-:Y:S01]  /*12860*/  FMUL.FTZ R71, R71, UR4 ;  /* 0x0000000447477c20 */ /* 0x000fe20008410000 */
[----:B------:R-:W-:Y:S01]  /*12870*/  FMUL.FTZ R7, R29, UR4 ;  /* 0x000000041d077c20 */ /* 0x000fe20008410000 */
[----:B------:R-:W1:Y:S01]  /*12880*/  @P1 LDC R21, c[0x0][0x450] ;  /* 0x00011400ff151b82 */ /* 0x000e620000000800 */
        /* <DEDUP_REMOVED lines=15> */
[----:B----4-:R-:W-:-:S04]  /*12980*/  @P1 IMAD.HI.U32 R10, R9, R10, RZ ;  /* 0x0000000a090a1227 */ /* 0x010fc800078e00ff */
[----:B------:R-:W-:Y:S01]  /*12990*/  FMUL.FTZ R65, R65, UR4 ;  /* 0x0000000441417c20 */ /* 0x000fe20008410000 */
[----:B------:R-:W-:Y:S01]  /*129a0*/  FMUL.FTZ R68, R68, UR4 ;  /* 0x0000000444447c20 */ /* 0x000fe20008410000 */
[----:B------:R-:W-:Y:S01]  /*129b0*/  FMUL.FTZ R69, R69, UR4 ;  /* 0x0000000445457c20 */ /* 0x000fe20008410000 */
[----:B------:R-:W-:Y:S01]  /*129c0*/  PRMT R0, R177, 0x654, R0 ;  /* 0x00000654b1007816 */ /* 0x000fe20000000000 */
[----:B------:R-:W4:Y:S01]  /*129d0*/  MUFU.TANH R39, R39 ;  /* 0x0000002700277308 */ /* 0x000f220000002400 */
[----:B------:R-:W-:Y:S01]  /*129e0*/  ULDC UR38, c[0x0][0x9d8] ;  /* 0x0002760000267ab9 */ /* 0x000fe20000000800 */
[----:B------:R-:W-:Y:S01]  /*129f0*/  ULDC UR39, c[0x0][0x9d8] ;  /* 0x0002760000277ab9 */ /* 0x000fe20000000800 */
[----:B-1----:R-:W-:Y:S01]  /*12a00*/  @P1 SHF.R.U32.HI R9, RZ, R21, R10 ;  /* 0x00000015ff091219 */ /* 0x002fe2000001160a */
[--C-:B------:R-:W-:Y:S01]  /*12a10*/  IMAD R10, R72, -0x60, R186.reuse ;  /* 0xffffffa0480a7824 */ /* 0x100fe200078e02ba */
[----:B------:R1:W-:Y:S01]  /*12a20*/  SYNCS.ARRIVE.TRANS64.RED.A1T0 RZ, [R0+URZ], RZ ;  /* 0x000000ff00ff79a7 */ /* 0x0003e2000810043f */
[----:B------:R-:W-:Y:S01]  /*12a30*/  ULDC UR42, c[0x0][0x988] ;  /* 0x00026200002a7ab9 */ /* 0x000fe20000000800 */
[----:B------:R-:W-:Y:S01]  /*12a40*/  ULDC UR43, c[0x0][0x988] ;  /* 0x00026200002b7ab9 */ /* 0x000fe20000000800 */
[----:B------:R-:W2:Y:S01]  /*12a50*/  SHFL.IDX PT, R20, R9, 0x1, 0x1c1f ;  /* 0x003c1f0009147f89 */ /* 0x000ea200000e0000 */
[----:B------:R-:W-:Y:S01]  /*12a60*/  IADD3 R21, R10, 0x60, RZ ;  /* 0x000000600a157810 */ /* 0x000fe20007ffe0ff */
[----:B------:R-:W1:Y:S01]  /*12a70*/  MUFU.TANH R42, R42 ;  /* 0x0000002a002a7308 */ /* 0x000e620000002400 */
[----:B------:R-:W-:Y:S01]  /*12a80*/  BSSY B0, `(.L_x_2868) ;  /* 0x0000475000007945 */ /* 0x000fe20003800000 */
[----:B------:R-:W1:Y:S02]  /*12a90*/  SHFL.IDX PT, R9, R9, RZ, 0x1c1f ;  /* 0x001c1fff09097589 */ /* 0x000e6400000e0000 */
[----:B------:R-:W-:Y:S01]  /*12aa0*/  IMAD R10, R188, -0x2, R21 ;  /* 0xfffffffebc0a7824 */ /* 0x000fe200078e0215 */
[----:B------:R-:W-:-:S03]  /*12ab0*/  IADD3 R21, -R185, R25, R186 ;  /* 0x00000019b9157210 */ /* 0x000fc60007ffe1ba */
[----:B------:R-:W1:Y:S08]  /*12ac0*/  MUFU.TANH R24, R43 ;  /* 0x0000002b00187308 */ /* 0x000e700000002400 */
[----:B------:R-:W1:Y:S01]  /*12ad0*/  MUFU.TANH R28, R46 ;  /* 0x0000002e001c7308 */ /* 0x000e620000002400 */
[----:B--2---:R-:W-:-:S07]  /*12ae0*/  VIADDMNMX R27, R20, R21, R10, PT ;  /* 0x00000015141b7246 */ /* 0x004fce000380010a */
[----:B------:R-:W2:Y:S01]  /*12af0*/  MUFU.TANH R47, R47 ;  /* 0x0000002f002f7308 */ /* 0x000ea20000002400 */
[C---:B------:R-:W-:Y:S02]  /*12b00*/  ISETP.GT.AND P2, PT, R27.reuse, RZ, PT ;  /* 0x000000ff1b00720c */ /* 0x040fe40003f44270 */
[C---:B------:R-:W-:Y:S02]  /*12b10*/  ISETP.GT.AND P3, PT, R27.reuse, 0x1, PT ;  /* 0x000000011b00780c */ /* 0x040fe40003f64270 */
[C---:B------:R-:W-:Y:S02]  /*12b20*/  ISETP.GT.AND P4, PT, R27.reuse, 0x8, PT ;  /* 0x000000081b00780c */ /* 0x040fe40003f84270 */
[----:B------:R-:W-:Y:S01]  /*12b30*/  FSEL R84, R26, -INF , P2 ;  /* 0xff8000001a547808 */ /* 0x000fe20001000000 */
[----:B------:R-:W2:Y:S01]  /*12b40*/  MUFU.TANH R32, R50 ;  /* 0x0000003200207308 */ /* 0x000ea20000002400 */
[----:B------:R-:W-:Y:S02]  /*12b50*/  FSEL R82, R82, -INF , P3 ;  /* 0xff80000052527808 */ /* 0x000fe40001800000 */
[----:B------:R-:W-:-:S02]  /*12b60*/  ISETP.GT.AND P2, PT, R27, 0x9, PT ;  /* 0x000000091b00780c */ /* 0x000fc40003f44270 */
[----:B0-----:R-:W-:Y:S02]  /*12b70*/  FSEL R80, R30, -INF , P4 ;  /* 0xff8000001e507808 */ /* 0x001fe40002000000 */
[----:B------:R-:W-:Y:S01]  /*12b80*/  FMNMX.FTZ R25, R84, R82, !PT ;  /* 0x0000005254197209 */ /* 0x000fe20007810000 */
[----:B------:R-:W0:Y:S01]  /*12b90*/  MUFU.TANH R51, R51 ;  /* 0x0000003300337308 */ /* 0x000e220000002400 */
[----:B------:R-:W-:Y:S02]  /*12ba0*/  ISETP.GT.AND P3, PT, R27, 0x10, PT ;  /* 0x000000101b00780c */ /* 0x000fe40003f64270 */
[----:B---3--:R-:W-:Y:S02]  /*12bb0*/  FSEL R78, R31, -INF , P2 ;  /* 0xff8000001f4e7808 */ /* 0x008fe40001000000 */
[----:B------:R-:W-:Y:S02]  /*12bc0*/  FMNMX.FTZ R25, R80, R25, !PT ;  /* 0x0000001950197209 */ /* 0x000fe40007810000 */
[----:B------:R-:W-:Y:S01]  /*12bd0*/  ISETP.GT.AND P2, PT, R27, 0x11, PT ;  /* 0x000000111b00780c */ /* 0x000fe20003f44270 */
[----:B------:R-:W3:Y:S01]  /*12be0*/  MUFU.TANH R38, R54 ;  /* 0x0000003600267308 */ /* 0x000ee20000002400 */
[----:B------:R-:W-:-:S02]  /*12bf0*/  FSEL R76, R34, -INF , P3 ;  /* 0xff800000224c7808 */ /* 0x000fc40001800000 */
[----:B------:R-:W-:Y:S02]  /*12c00*/  FMNMX.FTZ R25, R78, R25, !PT ;  /* 0x000000194e197209 */ /* 0x000fe40007810000 */
[----:B------:R-:W-:Y:S02]  /*12c10*/  ISETP.GT.AND P3, PT, R27, 0x18, PT ;  /* 0x000000181b00780c */ /* 0x000fe40003f64270 */
[----:B------:R-:W-:Y:S01]  /*12c20*/  FSEL R74, R35, -INF , P2 ;  /* 0xff800000234a7808 */ /* 0x000fe20001000000 */
[----:B------:R-:W3:Y:S01]  /*12c30*/  MUFU.TANH R40, R55 ;  /* 0x0000003700287308 */ /* 0x000ee20000002400 */
[----:B------:R-:W-:Y:S02]  /*12c40*/  FMNMX.FTZ R25, R76, R25, !PT ;  /* 0x000000194c197209 */ /* 0x000fe40007810000 */
[----:B------:R-:W-:Y:S02]  /*12c50*/  ISETP.GT.AND P2, PT, R27, 0x19, PT ;  /* 0x000000191b00780c */ /* 0x000fe40003f44270 */
[----:B------:R-:W-:-:S02]  /*12c60*/  FSEL R36, R36, -INF , P3 ;  /* 0xff80000024247808 */ /* 0x000fc40001800000 */
[----:B------:R-:W-:Y:S01]  /*12c70*/  FMNMX.FTZ R25, R74, R25, !PT ;  /* 0x000000194a197209 */ /* 0x000fe20007810000 */
[----:B------:R-:W3:Y:S01]  /*12c80*/  MUFU.TANH R58, R58 ;  /* 0x0000003a003a7308 */ /* 0x000ee20000002400 */
[----:B------:R-:W-:Y:S02]  /*12c90*/  ISETP.GT.AND P3, PT, R27, 0x20, PT ;  /* 0x000000201b00780c */ /* 0x000fe40003f64270 */
[----:B----4-:R-:W-:Y:S02]  /*12ca0*/  FSEL R26, R39, -INF , P2 ;  /* 0xff800000271a7808 */ /* 0x010fe40001000000 */
[----:B------:R-:W-:Y:S02]  /*12cb0*/  FMNMX.FTZ R25, R36, R25, !PT ;  /* 0x0000001924197209 */ /* 0x000fe40007810000 */
[----:B------:R-:W-:Y:S01]  /*12cc0*/  ISETP.GT.AND P2, PT, R27, 0x21, PT ;  /* 0x000000211b00780c */ /* 0x000fe20003f44270 */
[----:B------:R-:W4:Y:S01]  /*12cd0*/  MUFU.TANH R46, R59 ;  /* 0x0000003b002e7308 */ /* 0x000f220000002400 */
[----:B-1----:R-:W-:-:S02]  /*12ce0*/  FSEL R20, R42, -INF , P3 ;  /* 0xff8000002a147808 */ /* 0x002fc40001800000 */
[----:B------:R-:W-:Y:S02]  /*12cf0*/  FMNMX.FTZ R25, R26, R25, !PT ;  /* 0x000000191a197209 */ /* 0x000fe40007810000 */
[C---:B------:R-:W-:Y:S02]  /*12d00*/  ISETP.GT.AND P3, PT, R27.reuse, 0x28, PT ;  /* 0x000000281b00780c */ /* 0x040fe40003f64270 */
[----:B------:R-:W-:Y:S01]  /*12d10*/  FSEL R24, R24, -INF , P2 ;  /* 0xff80000018187808 */ /* 0x000fe20001000000 */
[----:B------:R-:W1:Y:S01]  /*12d20*/  MUFU.TANH R50, R62 ;  /* 0x0000003e00327308 */ /* 0x000e620000002400 */
[----:B------:R-:W-:Y:S02]  /*12d30*/  FMNMX.FTZ R25, R20, R25, !PT ;  /* 0x0000001914197209 */ /* 0x000fe40007810000 */
[----:B------:R-:W-:Y:S02]  /*12d40*/  ISETP.GT.AND P2, PT, R27, 0x29, PT ;  /* 0x000000291b00780c */ /* 0x000fe40003f44270 */
[----:B------:R-:W-:-:S02]  /*12d50*/  FSEL R28, R28, -INF , P3 ;  /* 0xff8000001c1c7808 */ /* 0x000fc40001800000 */
[----:B------:R-:W-:Y:S01]  /*12d60*/  FMNMX.FTZ R25, R24, R25, !PT ;  /* 0x0000001918197209 */ /* 0x000fe20007810000 */
[----:B------:R-:W1:Y:S01]  /*12d70*/  MUFU.TANH R63, R63 ;  /* 0x0000003f003f7308 */ /* 0x000e620000002400 */
[----:B------:R-:W-:Y:S02]  /*12d80*/  ISETP.GT.AND P3, PT, R27, 0x30, PT ;  /* 0x000000301b00780c */ /* 0x000fe40003f64270 */
[----:B--2---:R-:W-:Y:S02]  /*12d90*/  FSEL R30, R47, -INF , P2 ;  /* 0xff8000002f1e7808 */ /* 0x004fe40001000000 */
[----:B------:R-:W-:Y:S02]  /*12da0*/  FMNMX.FTZ R25, R28, R25, !PT ;  /* 0x000000191c197209 */ /* 0x000fe40007810000 */
[----:B------:R-:W-:Y:S01]  /*12db0*/  ISETP.GT.AND P2, PT, R27, 0x31, PT ;  /* 0x000000311b00780c */ /* 0x000fe20003f44270 */
[----:B------:R-:W2:Y:S01]  /*12dc0*/  MUFU.TANH R66, R66 ;  /* 0x0000004200427308 */ /* 0x000ea20000002400 */
[----:B------:R-:W-:-:S02]  /*12dd0*/  FSEL R32, R32, -INF , P3 ;  /* 0xff80000020207808 */ /* 0x000fc40001800000 */
[----:B------:R-:W-:Y:S02]  /*12de0*/  FMNMX.FTZ R25, R30, R25, !PT ;  /* 0x000000191e197209 */ /* 0x000fe40007810000 */
[----:B------:R-:W-:Y:S02]  /*12df0*/  ISETP.GT.AND P3, PT, R27, 0x38, PT ;  /* 0x000000381b00780c */ /* 0x000fe40003f64270 */
[----:B0-----:R-:W-:Y:S01]  /*12e00*/  FSEL R34, R51, -INF , P2 ;  /* 0xff80000033227808 */ /* 0x001fe20001000000 */
[----:B------:R-:W0:Y:S01]  /*12e10*/  MUFU.TANH R62, R67 ;  /* 0x00000043003e7308 */ /* 0x000e220000002400 */
[----:B------:R-:W-:Y:S02]  /*12e20*/  FMNMX.FTZ R25, R32, R25, !PT ;  /* 0x0000001920197209 */ /* 0x000fe40007810000 */
[----:B------:R-:W-:Y:S02]  /*12e30*/  ISETP.GT.AND P2, PT, R27, 0x39, PT ;  /* 0x000000391b00780c */ /* 0x000fe40003f44270 */
[----:B---3--:R-:W-:-:S02]  /*12e40*/  FSEL R38, R38, -INF , P3 ;  /* 0xff80000026267808 */ /* 0x008fc40001800000 */
[----:B------:R-:W-:Y:S01]  /*12e50*/  FMNMX.FTZ R25, R34, R25, !PT ;  /* 0x0000001922197209 */ /* 0x000fe20007810000 */
[----:B------:R-:W3:Y:S01]  /*12e60*/  MUFU.TANH R70, R70 ;  /* 0x0000004600467308 */ /* 0x000ee20000002400 */
[C---:B------:R-:W-:Y:S02]  /*12e70*/  ISETP.GT.AND P3, PT, R27.reuse, 0x40, PT ;  /* 0x000000401b00780c */ /* 0x040fe40003f64270 */
[----:B------:R-:W-:Y:S02]  /*12e80*/  FSEL R40, R40, -INF , P2 ;  /* 0xff80000028287808 */ /* 0x000fe40001000000 */
[----:B------:R-:W-:Y:S02]  /*12e90*/  FMNMX.FTZ R25, R38, R25, !PT ;  /* 0x0000001926197209 */ /* 0x000fe40007810000 */
[----:B------:R-:W-:Y:S01]  /*12ea0*/  ISETP.GT.AND P2, PT, R27, 0x41, PT ;  /* 0x000000411b00780c */ /* 0x000fe20003f44270 */
[----:B------:R-:W3:Y:S01]  /*12eb0*/  MUFU.TANH R54, R71 ;  /* 0x0000004700367308 */ /* 0x000ee20000002400 */
[----:B------:R-:W-:-:S02]  /*12ec0*/  FSEL R42, R58, -INF , P3 ;  /* 0xff8000003a2a7808 */ /* 0x000fc40001800000 */
[----:B------:R-:W-:Y:S02]  /*12ed0*/  FMNMX.FTZ R25, R40, R25, !PT ;  /* 0x0000001928197209 */ /* 0x000fe40007810000 */
[C---:B------:R-:W-:Y:S02]  /*12ee0*/  ISETP.GT.AND P3, PT, R27.reuse, 0x48, PT ;  /* 0x000000481b00780c */ /* 0x040fe40003f64270 */
[----:B----4-:R-:W-:Y:S01]  /*12ef0*/  FSEL R46, R46, -INF , P2 ;  /* 0xff8000002e2e7808 */ /* 0x010fe20001000000 */
[----:B------:R-:W4:Y:S01]  /*12f00*/  MUFU.TANH R3, R3 ;  /* 0x0000000300037308 */ /* 0x000f220000002400 */
[----:B------:R-:W-:Y:S02]  /*12f10*/  FMNMX.FTZ R25, R42, R25, !PT ;  /* 0x000000192a197209 */ /* 0x000fe40007810000 */
[----:B------:R-:W-:Y:S02]  /*12f20*/  ISETP.GT.AND P2, PT, R27, 0x49, PT ;  /* 0x000000491b00780c */ /* 0x000fe40003f44270 */
[----:B-1----:R-:W-:-:S02]  /*12f30*/  FSEL R50, R50, -INF , P3 ;  /* 0xff80000032327808 */ /* 0x002fc40001800000 */
[----:B------:R-:W-:Y:S01]  /*12f40*/  FMNMX.FTZ R25, R46, R25, !PT ;  /* 0x000000192e197209 */ /* 0x000fe20007810000 */
[----:B------:R-:W1:Y:S01]  /*12f50*/  MUFU.TANH R4, R4 ;  /* 0x0000000400047308 */ /* 0x000e620000002400 */
[----:B------:R-:W-:Y:S02]  /*12f60*/  ISETP.GT.AND P3, PT, R27, 0x50, PT ;  /* 0x000000501b00780c */ /* 0x000fe40003f64270 */
[----:B------:R-:W-:Y:S02]  /*12f70*/  FSEL R58, R63, -INF , P2 ;  /* 0xff8000003f3a7808 */ /* 0x000fe40001000000 */
[----:B------:R-:W-:Y:S01]  /*12f80*/  FMNMX.FTZ R29, R50, R25, !PT ;  /* 0x00000019321d7209 */ /* 0x000fe20007810000 */
[----:B------:R-:W-:Y:S01]  /*12f90*/  FMUL.FTZ R25, R44, UR4 ;  /* 0x000000042c197c20 */ /* 0x000fe20008410000 */
[----:B------:R-:W-:Y:S01]  /*12fa0*/  ISETP.GT.AND P2, PT, R27, 0x51, PT ;  /* 0x000000511b00780c */ /* 0x000fe20003f44270 */
[----:B------:R-:W1:Y:S01]  /*12fb0*/  MUFU.TANH R5, R5 ;  /* 0x0000000500057308 */ /* 0x000e620000002400 */
[----:B--2---:R-:W-:Y:S01]  /*12fc0*/  FSEL R44, R66, -INF , P3 ;  /* 0xff800000422c7808 */ /* 0x004fe20001800000 */
[----:B------:R-:W-:Y:S01]  /*12fd0*/  ULDC UR4, c[0x0][0x988] ;  /* 0x0002620000047ab9 */ /* 0x000fe20000000800 */
[----:B------:R-:W-:-:S02]  /*12fe0*/  FMNMX.FTZ R29, R58, R29, !PT ;  /* 0x0000001d3a1d7209 */ /* 0x000fc40007810000 */
[C---:B------:R-:W-:Y:S02]  /*12ff0*/  ISETP.GT.AND P3, PT, R27.reuse, 0x58, PT ;  /* 0x000000581b00780c */ /* 0x040fe40003f64270 */
[----:B0-----:R-:W-:Y:S01]  /*13000*/  FSEL R62, R62, -INF , P2 ;  /* 0xff8000003e3e7808 */ /* 0x001fe20001000000 */
[----:B------:R-:W0:Y:S01]  /*13010*/  MUFU.TANH R7, R7 ;  /* 0x0000000700077308 */ /* 0x000e220000002400 */
[----:B------:R-:W-:Y:S02]  /*13020*/  FMNMX.FTZ R29, R44, R29, !PT ;  /* 0x0000001d2c1d7209 */ /* 0x000fe40007810000 */
[----:B------:R-:W-:Y:S02]  /*13030*/  ISETP.GT.AND P2, PT, R27, 0x59, PT ;  /* 0x000000591b00780c */ /* 0x000fe40003f44270 */
[----:B---3--:R-:W-:Y:S02]  /*13040*/  FSEL R66, R70, -INF , P3 ;  /* 0xff80000046427808 */ /* 0x008fe40001800000 */
[----:B------:R-:W-:Y:S01]  /*13050*/  FMNMX.FTZ R29, R62, R29, !PT ;  /* 0x0000001d3e1d7209 */ /* 0x000fe20007810000 */
[----:B------:R2:W-:Y:S01]  /*13060*/  MUFU.TANH R31, R25 ;  /* 0x00000019001f7308 */ /* 0x0005e20000002400 */
[----:B------:R-:W-:-:S02]  /*13070*/  FSEL R54, R54, -INF , P2 ;  /* 0xff80000036367808 */ /* 0x000fc40001000000 */
[----:B------:R-:W-:Y:S02]  /*13080*/  FMNMX.FTZ R29, R66, R29, !PT ;  /* 0x0000001d421d7209 */ /* 0x000fe40007810000 */
[----:B------:R-:W-:Y:S02]  /*13090*/  MOV R35, R184 ;  /* 0x000000b800237202 */ /* 0x000fe40000000f00 */
[----:B------:R-:W-:Y:S01]  /*130a0*/  FMNMX.FTZ R29, R54, R29, !PT ;  /* 0x0000001d361d7209 */ /* 0x000fe20007810000 */
[----:B------:R-:W3:Y:S01]  /*130b0*/  MUFU.TANH R8, R8 ;  /* 0x0000000800087308 */ /* 0x000ee20000002400 */
[----:B--2---:R-:W-:Y:S01]  /*130c0*/  VIADDMNMX R25, R9, R21, R10, PT ;  /* 0x0000001509197246 */ /* 0x004fe2000380010a */
[----:B------:R-:W-:Y:S02]  /*130d0*/  IMAD.U32 R9, RZ, RZ, UR4 ;  /* 0x00000004ff097e24 */ /* 0x000fe4000f8e00ff */
[----:B------:R-:W2:Y:S01]  /*130e0*/  SHFL.BFLY PT, R70, R29, 0x2, 0x1f ;  /* 0x0c401f001d467f89 */ /* 0x000ea200000e0000 */
[----:B------:R-:W-:-:S02]  /*130f0*/  ISETP.GT.AND P2, PT, R25, RZ, PT ;  /* 0x000000ff1900720c */ /* 0x000fc40003f44270 */
[C---:B------:R-:W-:Y:S01]  /*13100*/  ISETP.GT.AND P3, PT, R25.reuse, 0x1, PT ;  /* 0x000000011900780c */ /* 0x040fe20003f64270 */
[----:B------:R-:W3:Y:S01]  /*13110*/  MUFU.TANH R11, R11 ;  /* 0x0000000b000b7308 */ /* 0x000ee20000002400 */
[----:B------:R-:W-:Y:S02]  /*13120*/  ISETP.GT.AND P4, PT, R25, 0x8, PT ;  /* 0x000000081900780c */ /* 0x000fe40003f84270 */
[----:B----4-:R-:W-:Y:S02]  /*13130*/  FSEL R21, R3, -INF , P2 ;  /* 0xff80000003157808 */ /* 0x010fe40001000000 */
[----:B-1----:R-:W-:Y:S02]  /*13140*/  FSEL R94, R4, -INF , P3 ;  /* 0xff800000045e7808 */ /* 0x002fe40001800000 */
[----:B------:R-:W-:Y:S01]  /*13150*/  ISETP.GT.AND P2, PT, R25, 0x9, PT ;  /* 0x000000091900780c */ /* 0x000fe20003f44270 */
[----:B------:R-:W1:Y:S01]  /*13160*/  MUFU.TANH R13, R13 ;  /* 0x0000000d000d7308 */ /* 0x000e620000002400 */
[----:B------:R-:W-:-:S02]  /*13170*/  FSEL R86, R5, -INF , P4 ;  /* 0xff80000005567808 */ /* 0x000fc40002000000 */
[----:B------:R-:W-:Y:S02]  /*13180*/  FMNMX.FTZ R3, R21, R94, !PT ;  /* 0x0000005e15037209 */ /* 0x000fe40007810000 */
[----:B------:R-:W-:Y:S02]  /*13190*/  ISETP.GT.AND P3, PT, R25, 0x10, PT ;  /* 0x000000101900780c */ /* 0x000fe40003f64270 */
[----:B0-----:R-:W-:Y:S01]  /*131a0*/  FSEL R88, R7, -INF , P2 ;  /* 0xff80000007587808 */ /* 0x001fe20001000000 */
[----:B------:R-:W0:Y:S01]  /*131b0*/  MUFU.TANH R12, R12 ;  /* 0x0000000c000c7308 */ /* 0x000e220000002400 */
[----:B------:R-:W-:Y:S02]  /*131c0*/  FMNMX.FTZ R3, R86, R3, !PT ;  /* 0x0000000356037209 */ /* 0x000fe40007810000 */
[----:B------:R-:W-:Y:S02]  /*131d0*/  ISETP.GT.AND P2, PT, R25, 0x11, PT ;  /* 0x000000111900780c */ /* 0x000fe40003f44270 */
[----:B--2---:R-:W-:-:S02]  /*131e0*/  FMNMX.FTZ R70, R29, R70, !PT ;  /* 0x000000461d467209 */ /* 0x004fc40007810000 */
[----:B---3--:R-:W-:Y:S01]  /*131f0*/  FSEL R90, R8, -INF , P3 ;  /* 0xff800000085a7808 */ /* 0x008fe20001800000 */
[----:B------:R-:W-:Y:S01]  /*13200*/  MUFU.TANH R15, R15 ;  /* 0x0000000f000f7308 */ /* 0x000fe20000002400 */
[----:B------:R-:W-:Y:S01]  /*13210*/  FMNMX.FTZ R3, R88, R3, !PT ;  /* 0x0000000358037209 */ /* 0x000fe20007810000 */
[----:B------:R-:W2:Y:S01]  /*13220*/  SHFL.BFLY PT, R27, R70, 0x1, 0x1f ;  /* 0x0c201f00461b7f89 */ /* 0x000ea200000e0000 */
[----:B------:R-:W-:Y:S01]  /*13230*/  ISETP.GT.AND P4, PT, R25, 0x18, PT ;  /* 0x000000181900780c */ /* 0x000fe20003f84270 */
[----:B------:R-:W3:Y:S01]  /*13240*/  @P1 LDC R29, c[0x0][0x44c] ;  /* 0x00011300ff1d1b82 */ /* 0x000ee20000000800 */
[----:B------:R-:W-:Y:S02]  /*13250*/  FSEL R92, R11, -INF , P2 ;  /* 0xff8000000b5c7808 */ /* 0x000fe40001000000 */
[----:B------:R-:W-:Y:S01]  /*13260*/  FMNMX.FTZ R5, R90, R3, !PT ;  /* 0x000000035a057209 */ /* 0x000fe20007810000 */
[----:B------:R-:W4:Y:S01]  /*13270*/  MUFU.TANH R14, R14 ;  /* 0x0000000e000e7308 */ /* 0x000f220000002400 */
[----:B------:R-:W-:-:S02]  /*13280*/  ISETP.GT.AND P2, PT, R25, 0x19, PT ;  /* 0x000000191900780c */ /* 0x000fc40003f44270 */
[----:B-1----:R-:W-:Y:S02]  /*13290*/  FSEL R96, R13, -INF , P4 ;  /* 0xff8000000d607808 */ /* 0x002fe40002000000 */
[----:B------:R-:W-:Y:S02]  /*132a0*/  FMNMX.FTZ R5, R92, R5, !PT ;  /* 0x000000055c057209 */ /* 0x000fe40007810000 */
[----:B0-----:R-:W-:Y:S01]  /*132b0*/  FSEL R98, R12, -INF , P2 ;  /* 0xff8000000c627808 */ /* 0x001fe20001000000 */
[----:B------:R-:W0:Y:S01]  /*132c0*/  MUFU.TANH R45, R45 ;  /* 0x0000002d002d7308 */ /* 0x000e220000002400 */
[----:B------:R-:W-:Y:S02]  /*132d0*/  FMNMX.FTZ R5, R96, R5, !PT ;  /* 0x0000000560057209 */ /* 0x000fe40007810000 */
[----:B------:R-:W-:Y:S02]  /*132e0*/  ISETP.GT.AND P2, PT, R25, 0x21, PT ;  /* 0x000000211900780c */ /* 0x000fe40003f44270 */
[----:B------:R-:W-:-:S03]  /*132f0*/  FMNMX.FTZ R5, R98, R5, !PT ;  /* 0x0000000562057209 */ /* 0x000fc60007810000 */
[----:B------:R-:W1:Y:S01]  /*13300*/  MUFU.TANH R48, R48 ;  /* 0x0000003000307308 */ /* 0x000e620000002400 */
[----:B----4-:R-:W-:Y:S02]  /*13310*/  FSEL R100, R14, -INF , P2 ;  /* 0xff8000000e647808 */ /* 0x010fe40001000000 */
[----:B--2---:R-:W-:Y:S01]  /*13320*/  FMNMX.FTZ R10, R70, R27, !PT ;  /* 0x0000001b460a7209 */ /* 0x004fe20007810000 */
[----:B---3--:R-:W-:Y:S01]  /*13330*/  @P1 IMAD.HI.U32 R29, R184, R29, RZ ;  /* 0x0000001db81d1227 */ /* 0x008fe200078e00ff */
[----:B------:R-:W-:Y:S02]  /*13340*/  ISETP.GT.AND P2, PT, R25, 0x29, PT ;  /* 0x000000291900780c */ /* 0x000fe40003f44270 */
[C---:B------:R-:W-:Y:S01]  /*13350*/  FSETP.NEU.FTZ.AND P3, PT, R10.reuse, -INF , PT ;  /* 0xff8000000a00780b */ /* 0x040fe20003f7d000 */
[----:B------:R-:W-:Y:S01]  /*13360*/  FMUL.FTZ R4, R10, R9 ;  /* 0x000000090a047220 */ /* 0x000fe20000410000 */
[----:B------:R-:W2:Y:S01]  /*13370*/  MUFU.TANH R49, R49 ;  /* 0x0000003100317308 */ /* 0x000ea20000002400 */
[----:B0-----:R-:W-:-:S02]  /*13380*/  FSEL R102, R45, -INF , P2 ;  /* 0xff8000002d667808 */ /* 0x001fc40001000000 */
[C---:B------:R-:W-:Y:S02]  /*13390*/  ISETP.GT.AND P2, PT, R25.reuse, 0x31, PT ;  /* 0x000000311900780c */ /* 0x040fe40003f44270 */
[----:B------:R-:W-:Y:S02]  /*133a0*/  FSEL R3, R4, RZ, P3 ;  /* 0x000000ff04037208 */ /* 0x000fe40001800000 */
[----:B------:R-:W-:Y:S01]  /*133b0*/  ISETP.GT.AND P3, PT, R25, 0x20, PT ;  /* 0x000000201900780c */ /* 0x000fe20003f64270 */
[----:B------:R-:W0:Y:S02]  /*133c0*/  MUFU.TANH R52, R52 ;  /* 0x0000003400347308 */ /* 0x000e240000002400 */
[-CC-:B------:R-:W-:Y:S01]  /*133d0*/  FFMA.FTZ R157, R84, R9.reuse, -R3.reuse ;  /* 0x00000009549d7223 */ /* 0x180fe20000010803 */
[----:B------:R-:W-:Y:S01]  /*133e0*/  FSEL R84, R15, -INF , P3 ;  /* 0xff8000000f547808 */ /* 0x000fe20001800000 */
[-CC-:B------:R-:W-:Y:S01]  /*133f0*/  FFMA.FTZ R4, R82, R9.reuse, -R3.reuse ;  /* 0x0000000952047223 */ /* 0x180fe20000010803 */
[----:B------:R-:W-:Y:S01]  /*13400*/  ISETP.GT.AND P3, PT, R25, 0x28, PT ;  /* 0x000000281900780c */ /* 0x000fe20003f64270 */
[--C-:B------:R-:W-:Y:S01]  /*13410*/  FFMA.FTZ R159, R80, R9, -R3.reuse ;  /* 0x00000009509f7223 */ /* 0x100fe20000010803 */
[----:B------:R-:W-:Y:S01]  /*13420*/  FMNMX.FTZ R5, R84, R5, !PT ;  /* 0x0000000554057209 */ /* 0x000fe20007810000 */
[----:B------:R-:W3:Y:S01]  /*13430*/  MUFU.TANH R53, R53 ;  /* 0x0000003500357308 */ /* 0x000ee20000002400 */
[----:B------:R-:W-:Y:S01]  /*13440*/  FSEL R82, R31, -INF , P3 ;  /* 0xff8000001f527808 */ /* 0x000fe20001800000 */
[--C-:B------:R-:W-:Y:S01]  /*13450*/  FFMA.FTZ R12, R78, R9, -R3.reuse ;  /* 0x000000094e0c7223 */ /* 0x100fe20000010803 */
[----:B------:R-:W-:Y:S01]  /*13460*/  FMNMX.FTZ R5, R100, R5, !PT ;  /* 0x0000000564057209 */ /* 0x000fe20007810000 */
[-CC-:B------:R-:W-:Y:S01]  /*13470*/  FFMA.FTZ R155, R36, R9.reuse, -R3.reuse ;  /* 0x00000009249b7223 */ /* 0x180fe20000010803 */
[C---:B------:R-:W-:Y:S01]  /*13480*/  ISETP.GT.AND P3, PT, R25.reuse, 0x30, PT ;  /* 0x000000301900780c */ /* 0x040fe20003f64270 */
[--C-:B------:R-:W-:Y:S01]  /*13490*/  FFMA.FTZ R147, R38, R9, -R3.reuse ;  /* 0x0000000926937223 */ /* 0x100fe20000010803 */
[----:B------:R-:W-:Y:S01]  /*134a0*/  FMNMX.FTZ R5, R82, R5, !PT ;  /* 0x0000000552057209 */ /* 0x000fe20007810000 */
[----:B------:R-:W4:Y:S01]  /*134b0*/  MUFU.TANH R56, R56 ;  /* 0x0000003800387308 */ /* 0x000f220000002400 */
[----:B-1----:R-:W-:Y:S01]  /*134c0*/  FSEL R80, R48, -INF , P3 ;  /* 0xff80000030507808 */ /* 0x002fe20001800000 */
[--C-:B------:R-:W-:Y:S01]  /*134d0*/  FFMA.FTZ R38, R40, R9, -R3.reuse ;  /* 0x0000000928267223 */ /* 0x100fe20000010803 */
[----:B------:R-:W-:Y:S01]  /*134e0*/  FMNMX.FTZ R5, R102, R5, !PT ;  /* 0x0000000566057209 */ /* 0x000fe20007810000 */
[----:B------:R-:W1:Y:S01]  /*134f0*/  @P1 LDC R40, c[0x0][0x450] ;  /* 0x00011400ff281b82 */ /* 0x000e620000000800 */
[----:B------:R-:W-:Y:S01]  /*13500*/  ISETP.GT.AND P3, PT, R25, 0x38, PT ;  /* 0x000000381900780c */ /* 0x000fe20003f64270 */
[--C-:B------:R-:W-:Y:S01]  /*13510*/  FFMA.FTZ R153, R76, R9, -R3.reuse ;  /* 0x000000094c997223 */ /* 0x100fe20000010803 */
[----:B--2---:R-:W-:Y:S01]  /*13520*/  FSEL R104, R49, -INF , P2 ;  /* 0xff80000031687808 */ /* 0x004fe20001000000 */
[----:B------:R-:W2:Y:S01]  /*13530*/  MUFU.TANH R57, R57 ;  /* 0x0000003900397308 */ /* 0x000ea20000002400 */
[----:B------:R-:W-:Y:S01]  /*13540*/  FMNMX.FTZ R5, R80, R5, !PT ;  /* 0x0000000550057209 */ /* 0x000fe20007810000 */
[-CC-:B------:R-:W-:Y:S01]  /*13550*/  FFMA.FTZ R14, R74, R9.reuse, -R3.reuse ;  /* 0x000000094a0e7223 */ /* 0x180fe20000010803 */
[C---:B------:R-:W-:Y:S01]  /*13560*/  ISETP.GT.AND P2, PT, R25.reuse, 0x39, PT ;  /* 0x000000391900780c */ /* 0x040fe20003f44270 */
[-CC-:B------:R-:W-:Y:S01]  /*13570*/  FFMA.FTZ R26, R26, R9.reuse, -R3.reuse ;  /* 0x000000091a1a7223 */ /* 0x180fe20000010803 */
[----:B0-----:R-:W-:Y:S01]  /*13580*/  FSEL R106, R52, -INF , P3 ;  /* 0xff800000346a7808 */ /* 0x001fe20001800000 */
[--C-:B------:R-:W-:Y:S01]  /*13590*/  FFMA.FTZ R149, R20, R9, -R3.reuse ;  /* 0x0000000914957223 */ /* 0x100fe20000010803 */
[----:B------:R-:W-:Y:S01]  /*135a0*/  FMNMX.FTZ R5, R104, R5, !PT ;  /* 0x0000000568057209 */ /* 0x000fe20007810000 */
[----:B------:R-:W0:Y:S01]  /*135b0*/  MUFU.TANH R60, R60 ;  /* 0x0000003c003c7308 */ /* 0x000e220000002400 */
[----:B------:R-:W-:Y:S01]  /*135c0*/  ISETP.GT.AND P3, PT, R25, 0x40, PT ;  /* 0x000000401900780c */ /* 0x000fe20003f64270 */
[-CC-:B------:R-:W-:Y:S01]  /*135d0*/  FFMA.FTZ R151, R28, R9.reuse, -R3.reuse ;  /* 0x000000091c977223 */ /* 0x180fe20000010803 */
[----:B---3--:R-:W-:Y:S01]  /*135e0*/  FSEL R78, R53, -INF , P2 ;  /* 0xff800000354e7808 */ /* 0x008fe20001000000 */
[--C-:B------:R-:W-:Y:S01]  /*135f0*/  FFMA.FTZ R145, R32, R9, -R3.reuse ;  /* 0x0000000920917223 */ /* 0x100fe20000010803 */
[----:B------:R-:W-:Y:S01]  /*13600*/  FMNMX.FTZ R5, R106, R5, !PT ;  /* 0x000000056a057209 */ /* 0x000fe20007810000 */
[-CC-:B------:R-:W-:Y:S01]  /*13610*/  FFMA.FTZ R20, R24, R9.reuse, -R3.reuse ;  /* 0x0000000918147223 */ /* 0x180fe20000010803 */
[C---:B------:R-:W-:Y:S01]  /*13620*/  ISETP.GT.AND P2, PT, R25.reuse, 0x41, PT ;  /* 0x000000411900780c */ /* 0x040fe20003f44270 */
[----:B------:R-:W3:Y:S01]  /*13630*/  MUFU.TANH R61, R61 ;  /* 0x0000003d003d7308 */ /* 0x000ee20000002400 */
[----:B----4-:R-:W-:Y:S01]  /*13640*/  FSEL R70, R56, -INF , P3 ;  /* 0xff80000038467808 */ /* 0x010fe20001800000 */
[--C-:B------:R-:W-:Y:S01]  /*13650*/  FFMA.FTZ R28, R30, R9, -R3.reuse ;  /* 0x000000091e1c7223 */ /* 0x100fe20000010803 */
[----:B------:R-:W-:Y:S01]  /*13660*/  FMNMX.FTZ R5, R78, R5, !PT ;  /* 0x000000054e057209 */ /* 0x000fe20007810000 */
[-CC-:B------:R-:W-:Y:S01]  /*13670*/  FFMA.FTZ R32, R34, R9.reuse, -R3.reuse ;  /* 0x0000000922207223 */ /* 0x180fe20000010803 */
        /* <DEDUP_REMOVED lines=18> */
[----:B------:R-:W-:Y:S01]  /*137a0*/  ISETP.GT.AND P2, PT, R25, 0x51, PT ;  /* 0x000000511900780c */ /* 0x000fe20003f44270 */
[----:B------:R-:W3:Y:S01]  /*137b0*/  MUFU.TANH R68, R68 ;  /* 0x0000004400447308 */ /* 0x000ee20000002400 */
[----:B--2---:R-:W-:Y:S01]  /*137c0*/  FSEL R36, R64, -INF , P3 ;  /* 0xff80000040247808 */ /* 0x004fe20001800000 */
[----:B------:R-:W-:Y:S01]  /*137d0*/  FFMA.FTZ R54, R54, R9, -R3 ;  /* 0x0000000936367223 */ /* 0x000fe20000010803 */
[----:B------:R-:W-:-:S02]  /*137e0*/  FMNMX.FTZ R5, R52, R5, !PT ;  /* 0x0000000534057209 */ /* 0x000fc40007810000 */
[----:B------:R-:W-:Y:S02]  /*137f0*/  CS2R R76, SRZ ;  /* 0x00000000004c7805 */ /* 0x000fe4000001ff00 */
[----:B------:R-:W-:Y:S02]  /*13800*/  ISETP.GT.AND P3, PT, R25, 0x58, PT ;  /* 0x000000581900780c */ /* 0x000fe40003f64270 */
[----:B------:R-:W-:Y:S02]  /*13810*/  CS2R R74, SRZ ;  /* 0x00000000004a7805 */ /* 0x000fe4000001ff00 */
[----:B------:R-:W-:Y:S01]  /*13820*/  FMNMX.FTZ R5, R36, R5, !PT ;  /* 0x0000000524057209 */ /* 0x000fe20007810000 */
[----:B------:R-:W2:Y:S01]  /*13830*/  MUFU.TANH R69, R69 ;  /* 0x0000004500457308 */ /* 0x000ea20000002400 */
[----:B0-----:R-:W-:Y:S02]  /*13840*/  FSEL R60, R65, -INF , P2 ;  /* 0xff800000413c7808 */ /* 0x001fe40001000000 */
[----:B------:R-:W-:-:S02]  /*13850*/  CS2R R66, SRZ ;  /* 0x0000000000427805 */ /* 0x000fc4000001ff00 */
[----:B------:R-:W-:Y:S02]  /*13860*/  ISETP.GT.AND P2, PT, R25, 0x59, PT ;  /* 0x000000591900780c */ /* 0x000fe40003f44270 */
[----:B------:R-:W-:Y:S02]  /*13870*/  CS2R R62, SRZ ;  /* 0x00000000003e7805 */ /* 0x000fe4000001ff00 */
[----:B------:R-:W-:Y:S02]  /*13880*/  FMNMX.FTZ R5, R60, R5, !PT ;  /* 0x000000053c057209 */ /* 0x000fe40007810000 */
[----:B------:R-:W-:Y:S02]  /*13890*/  CS2R R58, SRZ ;  /* 0x00000000003a7805 */ /* 0x000fe4000001ff00 */
[----:B-1----:R-:W-:Y:S01]  /*138a0*/  @P1 SHF.R.U32.HI R35, RZ, R40, R29 ;  /* 0x00000028ff231219 */ /* 0x002fe2000001161d */
[----:B------:R-:W-:Y:S01]  /*138b0*/  MUFU.EX2 R157, R157 ;  /* 0x0000009d009d7308 */ /* 0x000fe20000000800 */
[----:B---3--:R-:W-:-:S02]  /*138c0*/  FSEL R64, R68, -INF , P3 ;  /* 0xff80000044407808 */ /* 0x008fc40001800000 */
[----:B------:R-:W-:Y:S02]  /*138d0*/  CS2R R50, SRZ ;  /* 0x0000000000327805 */ /* 0x000fe4000001ff00 */
[----:B------:R-:W-:Y:S02]  /*138e0*/  IADD3 R35, R35, R186, -R185 ;  /* 0x000000ba23237210 */ /* 0x000fe40007ffe8b9 */
[----:B------:R-:W-:Y:S02]  /*138f0*/  CS2R R46, SRZ ;  /* 0x00000000002e7805 */ /* 0x000fe4000001ff00 */
[----:B------:R-:W-:Y:S02]  /*13900*/  FMNMX.FTZ R5, R64, R5, !PT ;  /* 0x0000000540057209 */ /* 0x000fe40007810000 */
[----:B------:R-:W-:Y:S01]  /*13910*/  CS2R R44, SRZ ;  /* 0x00000000002c7805 */ /* 0x000fe2000001ff00 */
[----:B------:R-:W0:Y:S01]  /*13920*/  MUFU.EX2 R4, R4 ;  /* 0x0000000400047308 */ /* 0x000e220000000800 */
[----:B--2---:R-:W-:Y:S01]  /*13930*/  FSEL R68, R69, -INF , P2 ;  /* 0xff80000045447808 */ /* 0x004fe20001000000 */
[----:B------:R-:W-:-:S03]  /*13940*/  IMAD.HI R37, R35, 0x2aaaaaab, RZ ;  /* 0x2aaaaaab23257827 */ /* 0x000fc600078e02ff */
[----:B------:R-:W-:Y:S02]  /*13950*/  FMNMX.FTZ R5, R68, R5, !PT ;  /* 0x0000000544057209 */ /* 0x000fe40007810000 */
[----:B------:R-:W-:Y:S01]  /*13960*/  SHF.R.U32.HI R42, RZ, 0x1f, R37 ;  /* 0x0000001fff2a7819 */ /* 0x000fe20000011625 */
[----:B------:R-:W1:Y:S02]  /*13970*/  MUFU.EX2 R159, R159 ;  /* 0x0000009f009f7308 */ /* 0x000e640000000800 */
[----:B------:R-:W2:Y:S06]  /*13980*/  SHFL.BFLY PT, R8, R5, 0x2, 0x1f ;  /* 0x0c401f0005087f89 */ /* 0x000eac00000e0000 */
[----:B------:R-:W3:Y:S01]  /*13990*/  MUFU.EX2 R12, R12 ;  /* 0x0000000c000c7308 */ /* 0x000ee20000000800 */
[----:B0-----:R-:W-:Y:S01]  /*139a0*/  FADD.FTZ R0, R157, R4 ;  /* 0x000000049d007221 */ /* 0x001fe20000010000 */
[----:B------:R-:W-:-:S06]  /*139b0*/  F2FP.F16.F32.PACK_AB R157, R4, R157 ;  /* 0x0000009d049d723e */ /* 0x000fcc00000000ff */
[----:B------:R-:W-:Y:S01]  /*139c0*/  MUFU.EX2 R153, R153 ;  /* 0x0000009900997308 */ /* 0x000fe20000000800 */
[----:B-1----:R-:W-:-:S07]  /*139d0*/  FADD.FTZ R33, R159, R0 ;  /* 0x000000009f217221 */ /* 0x002fce0000010000 */
[----:B------:R-:W-:Y:S01]  /*139e0*/  MUFU.EX2 R14, R14 ;  /* 0x0000000e000e7308 */ /* 0x000fe20000000800 */
[C---:B---3--:R-:W-:Y:S01]  /*139f0*/  FADD.FTZ R40, R12.reuse, R33 ;  /* 0x000000210c287221 */ /* 0x048fe20000010000 */
[----:B--2---:R-:W-:Y:S02]  /*13a00*/  FMNMX.FTZ R7, R5, R8, !PT ;  /* 0x0000000805077209 */ /* 0x004fe40007810000 */
[----:B------:R-:W-:-:S03]  /*13a10*/  F2FP.F16.F32.PACK_AB R159, R12, R159 ;  /* 0x0000009f0c9f723e */ /* 0x000fc600000000ff */
[----:B------:R-:W0:Y:S01]  /*13a20*/  SHFL.BFLY PT, R8, R7, 0x1, 0x1f ;  /* 0x0c201f0007087f89 */ /* 0x000e2200000e0000 */
[----:B------:R-:W-:Y:S08]  /*13a30*/  MUFU.EX2 R155, R155 ;  /* 0x0000009b009b7308 */ /* 0x000ff00000000800 */
[----:B------:R-:W-:Y:S08]  /*13a40*/  MUFU.EX2 R26, R26 ;  /* 0x0000001a001a7308 */ /* 0x000ff00000000800 */
[----:B------:R-:W-:Y:S01]  /*13a50*/  MUFU.EX2 R149, R149 ;  /* 0x0000009500957308 */ /* 0x000fe20000000800 */
[----:B0-----:R-:W-:-:S07]  /*13a60*/  FMNMX.FTZ R8, R7, R8, !PT ;  /* 0x0000000807087209 */ /* 0x001fce0007810000 */
[----:B------:R-:W-:Y:S01]  /*13a70*/  MUFU.EX2 R20, R20 ;  /* 0x0000001400147308 */ /* 0x000fe20000000800 */
[C---:B------:R-:W-:Y:S01]  /*13a80*/  FSETP.NEU.FTZ.AND P2, PT, R8.reuse, -INF , PT ;  /* 0xff8000000800780b */ /* 0x040fe20003f5d000 */
[----:B------:R-:W-:-:S06]  /*13a90*/  FMUL.FTZ R5, R8, R9 ;  /* 0x0000000908057220 */ /* 0x000fcc0000410000 */
[----:B------:R-:W-:Y:S01]  /*13aa0*/  MUFU.EX2 R151, R151 ;  /* 0x0000009700977308 */ /* 0x000fe20000000800 */
        /* <DEDUP_REMOVED lines=27> */
[----:B------:R-:W-:Y:S01]  /*13c60*/  FFMA.FTZ R68, R68, R9, -R7 ;  /* 0x0000000944447223 */ /* 0x000fe20000010807 */
[----:B------:R-:W-:-:S02]  /*13c70*/  LEA.HI.SX32 R7, R37, R42, 0x1c ;  /* 0x0000002a25077211 */ /* 0x000fc400078fe2ff */
[----:B------:R-:W-:Y:S01]  /*13c80*/  CS2R R42, SRZ ;  /* 0x00000000002a7805 */ /* 0x000fe2000001ff00 */
[----:B------:R-:W2:Y:S01]  /*13c90*/  MUFU.EX2 R11, R88 ;  /* 0x00000058000b7308 */ /* 0x000ea20000000800 */
[----:B0-----:R-:W-:Y:S01]  /*13ca0*/  FADD.FTZ R31, R156, R5 ;  /* 0x000000059c1f7221 */ /* 0x001fe20000010000 */
[----:B------:R-:W-:Y:S02]  /*13cb0*/  F2FP.F16.F32.PACK_AB R156, R5, R156 ;  /* 0x0000009c059c723e */ /* 0x000fe400000000ff */
[----:B------:R-:W-:-:S04]  /*13cc0*/  VIMNMX R7, RZ, R7, !PT ;  /* 0x00000007ff077248 */ /* 0x000fc80007fe0100 */
[----:B------:R-:W0:Y:S01]  /*13cd0*/  MUFU.EX2 R90, R90 ;  /* 0x0000005a005a7308 */ /* 0x000e220000000800 */
[----:B-1----:R-:W-:Y:S01]  /*13ce0*/  FADD.FTZ R0, R86, R31 ;  /* 0x0000001f56007221 */ /* 0x002fe20000010000 */
[----:B------:R-:W-:Y:S01]  /*13cf0*/  FADD.FTZ R31, R153, R40 ;  /* 0x00000028991f7221 */ /* 0x000fe20000010000 */
[----:B------:R-:W-:-:S03]  /*13d00*/  F2FP.F16.F32.PACK_AB R153, R14, R153 ;  /* 0x000000990e99723e */ /* 0x000fc600000000ff */
[----:B------:R-:W-:Y:S01]  /*13d10*/  FADD.FTZ R40, R14, R31 ;  /* 0x0000001f0e287221 */ /* 0x000fe20000010000 */
[----:B------:R-:W-:Y:S01]  /*13d20*/  VIADD R14, R72, 0xfffffffe ;  /* 0xfffffffe480e7836 */ /* 0x000fe20000000000 */
[----:B------:R-:W1:Y:S01]  /*13d30*/  MUFU.EX2 R13, R92 ;  /* 0x0000005c000d7308 */ /* 0x000e620000000800 */
[----:B--2---:R-:W-:Y:S01]  /*13d40*/  FADD.FTZ R3, R11, R0 ;  /* 0x000000000b037221 */ /* 0x004fe20000010000 */
[----:B------:R-:W-:Y:S01]  /*13d50*/  FADD.FTZ R33, R155, R40 ;  /* 0x000000289b217221 */ /* 0x000fe20000010000 */
[----:B------:R-:W-:Y:S02]  /*13d60*/  F2FP.F16.F32.PACK_AB R158, R11, R86 ;  /* 0x000000560b9e723e */ /* 0x000fe400000000ff */
[----:B------:R-:W-:Y:S02]  /*13d70*/  CS2R R86, SRZ ;  /* 0x0000000000567805 */ /* 0x000fe4000001ff00 */
[----:B------:R-:W-:Y:S01]  /*13d80*/  ISETP.GE.AND P2, PT, R14, R7, PT ;  /* 0x000000070e00720c */ /* 0x000fe20003f46270 */
[C---:B------:R-:W-:Y:S01]  /*13d90*/  FADD.FTZ R40, R26.reuse, R33 ;  /* 0x000000211a287221 */ /* 0x040fe20000010000 */
[----:B------:R-:W-:Y:S01]  /*13da0*/  F2FP.F16.F32.PACK_AB R155, R26, R155 ;  /* 0x0000009b1a9b723e */ /* 0x000fe200000000ff */
[----:B------:R-:W2:Y:S01]  /*13db0*/  MUFU.EX2 R96, R96 ;  /* 0x0000006000607308 */ /* 0x000ea20000000800 */
[----:B0-----:R-:W-:Y:S01]  /*13dc0*/  FADD.FTZ R0, R90, R3 ;  /* 0x000000035a007221 */ /* 0x001fe20000010000 */
[----:B------:R-:W-:Y:S01]  /*13dd0*/  FADD.FTZ R33, R149, R40 ;  /* 0x0000002895217221 */ /* 0x000fe20000010000 */
[----:B------:R-:W-:-:S02]  /*13de0*/  F2FP.F16.F32.PACK_AB R149, R20, R149 ;  /* 0x000000951495723e */ /* 0x000fc400000000ff */
[----:B------:R-:W-:Y:S01]  /*13df0*/  CS2R R72, SRZ ;  /* 0x0000000000487805 */ /* 0x000fe2000001ff00 */
[----:B------:R-:W-:Y:S02]  /*13e00*/  FADD.FTZ R40, R20, R33 ;  /* 0x0000002114287221 */ /* 0x000fe40000010000 */
[----:B------:R-:W0:Y:S01]  /*13e10*/  MUFU.EX2 R15, R98 ;  /* 0x00000062000f7308 */ /* 0x000e220000000800 */
[----:B-1----:R-:W-:Y:S01]  /*13e20*/  FADD.FTZ R31, R13, R0 ;  /* 0x000000000d1f7221 */ /* 0x002fe20000010000 */
[----:B------:R-:W-:Y:S01]  /*13e30*/  FADD.FTZ R35, R151, R40 ;  /* 0x0000002897237221 */ /* 0x000fe20000010000 */
[----:B------:R-:W-:Y:S02]  /*13e40*/  F2FP.F16.F32.PACK_AB R152, R13, R90 ;  /* 0x0000005a0d98723e */ /* 0x000fe400000000ff */
[----:B------:R-:W-:-:S03]  /*13e50*/  CS2R R40, SRZ ;  /* 0x0000000000287805 */ /* 0x000fc6000001ff00 */
[----:B------:R-:W1:Y:S01]  /*13e60*/  MUFU.EX2 R84, R84 ;  /* 0x0000005400547308 */ /* 0x000e620000000800 */
[----:B--2---:R-:W-:-:S07]  /*13e70*/  FADD.FTZ R0, R96, R31 ;  /* 0x0000001f60007221 */ /* 0x004fce0000010000 */
[----:B------:R-:W2:Y:S01]  /*13e80*/  MUFU.EX2 R21, R100 ;  /* 0x0000006400157308 */ /* 0x000ea20000000800 */
[C---:B0-----:R-:W-:Y:S01]  /*13e90*/  FADD.FTZ R31, R15.reuse, R0 ;  /* 0x000000000f1f7221 */ /* 0x041fe20000010000 */
[----:B------:R-:W-:-:S06]  /*13ea0*/  F2FP.F16.F32.PACK_AB R154, R15, R96 ;  /* 0x000000600f9a723e */ /* 0x000fcc00000000ff */
[----:B------:R-:W0:Y:S01]  /*13eb0*/  MUFU.EX2 R82, R82 ;  /* 0x0000005200527308 */ /* 0x000e220000000800 */
[----:B-1----:R-:W-:-:S07]  /*13ec0*/  FADD.FTZ R0, R84, R31 ;  /* 0x0000001f54007221 */ /* 0x002fce0000010000 */
[----:B------:R-:W1:Y:S01]  /*13ed0*/  MUFU.EX2 R28, R28 ;  /* 0x0000001c001c7308 */ /* 0x000e620000000800 */
[C---:B--2---:R-:W-:Y:S01]  /*13ee0*/  FADD.FTZ R33, R21.reuse, R0 ;  /* 0x0000000015217221 */ /* 0x044fe20000010000 */
[----:B------:R-:W-:Y:S02]  /*13ef0*/  F2FP.F16.F32.PACK_AB R148, R21, R84 ;  /* 0x000000541594723e */ /* 0x000fe400000000ff */
[----:B------:R-:W-:-:S04]  /*13f00*/  CS2R R84, SRZ ;  /* 0x0000000000547805 */ /* 0x000fc8000001ff00 */
[----:B------:R-:W2:Y:S01]  /*13f10*/  MUFU.EX2 R25, R102 ;  /* 0x0000006600197308 */ /* 0x000ea20000000800 */
[----:B0-----:R-:W-:-:S07]  /*13f20*/  FADD.FTZ R0, R82, R33 ;  /* 0x0000002152007221 */ /* 0x001fce0000010000 */
[----:B------:R-:W0:Y:S01]  /*13f30*/  MUFU.EX2 R145, R145 ;  /* 0x0000009100917308 */ /* 0x000e220000000800 */
[C---:B-1----:R-:W-:Y:S01]  /*13f40*/  FADD.FTZ R4, R28.reuse, R35 ;  /* 0x000000231c047221 */ /* 0x042fe20000010000 */
[----:B------:R-:W-:-:S06]  /*13f50*/  F2FP.F16.F32.PACK_AB R151, R28, R151 ;  /* 0x000000971c97723e */ /* 0x000fcc00000000ff */
[----:B------:R-:W1:Y:S01]  /*13f60*/  MUFU.EX2 R80, R80 ;  /* 0x0000005000507308 */ /* 0x000e620000000800 */
[C---:B--2---:R-:W-:Y:S01]  /*13f70*/  FADD.FTZ R33, R25.reuse, R0 ;  /* 0x0000000019217221 */ /* 0x044fe20000010000 */
[----:B------:R-:W-:Y:S02]  /*13f80*/  F2FP.F16.F32.PACK_AB R150, R25, R82 ;  /* 0x000000521996723e */ /* 0x000fe400000000ff */
[----:B------:R-:W-:-:S04]  /*13f90*/  CS2R R82, SRZ ;  /* 0x0000000000527805 */ /* 0x000fc8000001ff00 */
        /* <DEDUP_REMOVED lines=9> */
[----:B------:R-:W-:Y:S02]  /*14030*/  F2FP.F16.F32.PACK_AB R144, R27, R80 ;  /* 0x000000501b90723e */ /* 0x000fe400000000ff */
[----:B------:R-:W-:Y:S02]  /*14040*/  CS2R R80, SRZ ;  /* 0x0000000000507805 */ /* 0x000fe4000001ff00 */
[----:B------:R-:W-:Y:S02]  /*14050*/  CS2R R26, SRZ ;  /* 0x00000000001a7805 */ /* 0x000fe4000001ff00 */
[----:B------:R0:W3:Y:S01]  /*14060*/  MUFU.EX2 R29, R78 ;  /* 0x0000004e001d7308 */ /* 0x0000e20000000800 */
[----:B-1----:R-:W-:-:S07]  /*14070*/  FADD.FTZ R0, R106, R35 ;  /* 0x000000236a007221 */ /* 0x002fce0000010000 */
[----:B------:R-:W1:Y:S01]  /*14080*/  MUFU.EX2 R38, R38 ;  /* 0x0000002600267308 */ /* 0x000e620000000800 */
[----:B--2---:R-:W-:Y:S01]  /*14090*/  FADD.FTZ R37, R147, R4 ;  /* 0x0000000493257221 */ /* 0x004fe20000010000 */
[----:B0-----:R-:W-:-:S06]  /*140a0*/  CS2R R78, SRZ ;  /* 0x00000000004e7805 */ /* 0x001fcc000001ff00 */
[----:B------:R-:W0:Y:S01]  /*140b0*/  MUFU.EX2 R70, R70 ;  /* 0x0000004600467308 */ /* 0x000e220000000800 */
[C---:B---3--:R-:W-:Y:S01]  /*140c0*/  FADD.FTZ R35, R29.reuse, R0 ;  /* 0x000000001d237221 */ /* 0x048fe20000010000 */
[----:B------:R-:W-:Y:S02]  /*140d0*/  F2FP.F16.F32.PACK_AB R146, R29, R106 ;  /* 0x0000006a1d92723e */ /* 0x000fe400000000ff */
[----:B------:R-:W-:-:S04]  /*140e0*/  CS2R R28, SRZ ;  /* 0x00000000001c7805 */ /* 0x000fc8000001ff00 */
[----:B------:R-:W2:Y:S01]  /*140f0*/  MUFU.EX2 R141, R141 ;  /* 0x0000008d008d7308 */ /* 0x000ea20000000800 */
[C---:B-1----:R-:W-:Y:S01]  /*14100*/  FADD.FTZ R4, R38.reuse, R37 ;  /* 0x0000002526047221 */ /* 0x042fe20000010000 */
[----:B------:R-:W-:Y:S02]  /*14110*/  F2FP.F16.F32.PACK_AB R147, R38, R147 ;  /* 0x000000932693723e */ /* 0x000fe400000000ff */
[----:B------:R-:W-:-:S04]  /*14120*/  CS2R R38, SRZ ;  /* 0x0000000000267805 */ /* 0x000fc8000001ff00 */
[----:B------:R1:W3:Y:S01]  /*14130*/  MUFU.EX2 R3, R48 ;  /* 0x0000003000037308 */ /* 0x0002e20000000800 */
[----:B0-----:R-:W-:-:S07]  /*14140*/  FADD.FTZ R0, R70, R35 ;  /* 0x0000002346007221 */ /* 0x001fce0000010000 */
[----:B------:R-:W0:Y:S01]  /*14150*/  MUFU.EX2 R24, R24 ;  /* 0x0000001800187308 */ /* 0x000e220000000800 */
[----:B--2---:R-:W-:Y:S01]  /*14160*/  FADD.FTZ R5, R141, R4 ;  /* 0x000000048d057221 */ /* 0x004fe20000010000 */
[----:B-1----:R-:W-:-:S06]  /*14170*/  CS2R R48, SRZ ;  /* 0x0000000000307805 */ /* 0x002fcc000001ff00 */
[----:B------:R-:W1:Y:S01]  /*14180*/  MUFU.EX2 R56, R56 ;  /* 0x0000003800387308 */ /* 0x000e620000000800 */
[C---:B---3--:R-:W-:Y:S01]  /*14190*/  FADD.FTZ R13, R3.reuse, R0 ;  /* 0x00000000030d7221 */ /* 0x048fe20000010000 */
[----:B------:R-:W-:Y:S02]  /*141a0*/  F2FP.F16.F32.PACK_AB R140, R3, R70 ;  /* 0x00000046038c723e */ /* 0x000fe400000000ff */
[----:B------:R-:W-:-:S04]  /*141b0*/  CS2R R70, SRZ ;  /* 0x0000000000467805 */ /* 0x000fc8000001ff00 */
[----:B------:R-:W2:Y:S01]  /*141c0*/  MUFU.EX2 R143, R143 ;  /* 0x0000008f008f7308 */ /* 0x000ea20000000800 */
[C---:B0-----:R-:W-:Y:S01]  /*141d0*/  FADD.FTZ R0, R24.reuse, R5 ;  /* 0x0000000518007221 */ /* 0x041fe20000010000 */
[----:B------:R-:W-:Y:S02]  /*141e0*/  F2FP.F16.F32.PACK_AB R141, R24, R141 ;  /* 0x0000008d188d723e */ /* 0x000fe400000000ff */
[----:B------:R-:W-:-:S04]  /*141f0*/  CS2R R24, SRZ ;  /* 0x0000000000187805 */ /* 0x000fc8000001ff00 */
[----:B------:R0:W3:Y:S01]  /*14200*/  MUFU.EX2 R31, R52 ;  /* 0x00000034001f7308 */ /* 0x0000e20000000800 */
[----:B-1----:R-:W-:-:S07]  /*14210*/  FADD.FTZ R4, R56, R13 ;  /* 0x0000000d38047221 */ /* 0x002fce0000010000 */
[----:B------:R-:W1:Y:S01]  /*14220*/  MUFU.EX2 R30, R30 ;  /* 0x0000001e001e7308 */ /* 0x000e620000000800 */
[----:B--2---:R-:W-:Y:S01]  /*14230*/  FADD.FTZ R5, R143, R0 ;  /* 0x000000008f057221 */ /* 0x004fe20000010000 */
[----:B0-----:R-:W-:-:S06]  /*14240*/  CS2R R52, SRZ ;  /* 0x0000000000347805 */ /* 0x001fcc000001ff00 */
[----:B------:R-:W0:Y:S01]  /*14250*/  MUFU.EX2 R36, R36 ;  /* 0x0000002400247308 */ /* 0x000e220000000800 */
[C---:B---3--:R-:W-:Y:S01]  /*14260*/  FADD.FTZ R13, R31.reuse, R4 ;  /* 0x000000041f0d7221 */ /* 0x048fe20000010000 */
[----:B-----5:R-:W-:Y:S02]  /*14270*/  F2FP.F16.F32.PACK_AB R142, R31, R56 ;  /* 0x000000381f8e723e */ /* 0x020fe400000000ff */
        /* <DEDUP_REMOVED lines=13> */
[----:B------:R-:W-:Y:S02]  /*14350*/  CS2R R36, SRZ ;  /* 0x0000000000247805 */ /* 0x000fe4000001ff00 */
[----:B------:R-:W-:Y:S02]  /*14360*/  CS2R R32, SRZ ;  /* 0x0000000000207805 */ /* 0x000fe4000001ff00 */
[----:B------:R-:W2:Y:S01]  /*14370*/  MUFU.EX2 R139, R139 ;  /* 0x0000008b008b7308 */ /* 0x000ea20000000800 */
[C---:B0-----:R-:W-:Y:S01]  /*14380*/  FADD.FTZ R0, R34.reuse, R3 ;  /* 0x0000000322007221 */ /* 0x041fe20000010000 */
[----:B------:R-:W-:-:S02]  /*14390*/  F2FP.F16.F32.PACK_AB R137, R34, R137 ;  /* 0x000000892289723e */ /* 0x000fc400000000ff */
[----:B------:R-:W-:-:S04]  /*143a0*/  CS2R R34, SRZ ;  /* 0x0000000000227805 */ /* 0x000fc8000001ff00 */
[----:B------:R0:W3:Y:S01]  /*143b0*/  MUFU.EX2 R11, R68 ;  /* 0x00000044000b7308 */ /* 0x0000e20000000800 */
[----:B-1----:R-:W-:-:S07]  /*143c0*/  FADD.FTZ R4, R64, R5 ;  /* 0x0000000540047221 */ /* 0x002fce0000010000 */
[----:B------:R-:W1:Y:S01]  /*143d0*/  MUFU.EX2 R54, R54 ;  /* 0x0000003600367308 */ /* 0x000e620000000800 */
[----:B--2---:R-:W-:Y:S01]  /*143e0*/  FADD.FTZ R3, R139, R0 ;  /* 0x000000008b037221 */ /* 0x004fe20000010000 */
[----:B------:R-:W-:Y:S01]  /*143f0*/  IMAD.MOV.U32 R0, RZ, RZ, 0x3f800000 ;  /* 0x3f800000ff007424 */ /* 0x000fe200078e00ff */
[----:B0-----:R-:W-:Y:S01]  /*14400*/  CS2R R68, SRZ ;  /* 0x0000000000447805 */ /* 0x001fe2000001ff00 */
[C---:B---3--:R-:W-:Y:S01]  /*14410*/  FADD.FTZ R5, R11.reuse, R4 ;  /* 0x000000040b057221 */ /* 0x048fe20000010000 */
[----:B------:R-:W-:Y:S02]  /*14420*/  F2FP.F16.F32.PACK_AB R138, R11, R64 ;  /* 0x000000400b8a723e */ /* 0x000fe400000000ff */
[----:B------:R-:W-:Y:S01]  /*14430*/  CS2R R64, SRZ ;  /* 0x0000000000407805 */ /* 0x000fe2000001ff00 */
[C---:B-1----:R-:W-:Y:S01]  /*14440*/  FADD.FTZ R4, R54.reuse, R3 ;  /* 0x0000000336047221 */ /* 0x042fe20000010000 */
[----:B------:R-:W-:Y:S02]  /*14450*/  F2FP.F16.F32.PACK_AB R139, R54, R139 ;  /* 0x0000008b368b723e */ /* 0x000fe400000000ff */
[----:B------:R-:W-:-:S02]  /*14460*/  CS2R R54, SRZ ;  /* 0x0000000000367805 */ /* 0x000fc4000001ff00 */
[----:B------:R-:W-:Y:S01]  /*14470*/  MOV R3, 0x3f800000 ;  /* 0x3f80000000037802 */ /* 0x000fe20000000f00 */
[----:B------:R-:W-:Y:S06]  /*14480*/  @!P2 BRA `(.L_x_2869) ;  /* 0x0000002c0050a947 */ /* 0x000fec0003800000 */
[----:B------:R-:W-:Y:S01]  /*14490*/  BSSY B1, `(.L_x_2869) ;  /* 0x00002d3000017945 */ /* 0x000fe20003800000 */
[----:B------:R-:W-:Y:S01]  /*144a0*/  IMAD.MOV.U32 R12, RZ, RZ, R10 ;  /* 0x000000ffff0c7224 */ /* 0x000fe200078e000a */
[----:B------:R-:W-:Y:S01]  /*144b0*/  MOV R20, R167 ;  /* 0x000000a700147202 */ /* 0x000fe20000000f00 */
[----:B------:R-:W-:Y:S01]  /*144c0*/  IMAD.MOV.U32 R13, RZ, RZ, R8 ;  /* 0x000000ffff0d7224 */ /* 0x000fe200078e0008 */
[----:B------:R-:W-:Y:S01]  /*144d0*/  MOV R87, RZ ;  /* 0x000000ff00577202 */ /* 0x000fe20000000f00 */
[----:B------:R-:W-:Y:S02]  /*144e0*/  IMAD.MOV.U32 R21, RZ, RZ, R162 ;  /* 0x000000ffff157224 */ /* 0x000fe400078e00a2 */
[----:B------:R-:W-:-:S07]  /*144f0*/  IMAD.MOV.U32 R0, RZ, RZ, 0x3f800000 ;  /* 0x3f800000ff007424 */ /* 0x000fce00078e00ff */
.L_x_2882:
[----:B------:R-:W-:-:S04]  /*14500*/  ISETP.NE.AND P2, PT, R21, 0x1, PT ;  /* 0x000000011500780c */ /* 0x000fc80003f45270 */
[----:B------:R-:W-:-:S04]  /*14510*/  SEL R167, RZ, 0x1, P2 ;  /* 0x00000001ffa77807 */ /* 0x000fc80001000000 */
[----:B------:R-:W-:Y:S01]  /*14520*/  LOP3.LUT R167, R20, R167, RZ, 0x3c, !PT ;  /* 0x000000a714a77212 */ /* 0x000fe200078e3cff */
[----:B------:R-:W-:Y:S06]  /*14530*/  @!P0 BRA `(.L_x_2870) ;  /* 0x0000000000048947 */ /* 0x000fec0003800000 */
[----:B------:R-:W-:Y:S01]  /*14540*/  BPT.TRAP 0x1 ;  /* 0x000000040000795c */ /* 0x000fe20000300000 */
.L_x_2870:
        /* <DEDUP_REMOVED lines=8> */
.L_x_2871:
[----:B------:R-:W-:Y:S01]  /*145d0*/  BSSY B2, `(.L_x_2872) ;  /* 0x0000006000027945 */ /* 0x000fe20003800000 */
[----:B------:R-:W-:Y:S01]  /*145e0*/  IMAD R8, R162, 0x900, R6 ;  /* 0x00000900a2087824 */ /* 0x000fe200078e0206 */
[----:B------:R-:W-:Y:S02]  /*145f0*/  MOV R9, 0x40000040 ;  /* 0x4000004000097802 */ /* 0x000fe40000000f00 */
[----:B-1----:R-:W-:Y:S05]  /*14600*/  @P2 BRA `(.L_x_2873) ;  /* 0x0000000000082947 */ /* 0x002fea0003800000 */
[----:B------:R-:W1:Y:S02]  /*14610*/  SYNCS.PHASECHK.TRANS64.TRYWAIT P2, [R15+URZ+0x2a830], R10 ;  /* 0x02a8300a0f0075a7 */ /* 0x000e64000804017f */
[----:B-1----:R-:W-:Y:S05]  /*14620*/  @!P2 BRA `(.L_x_2874) ;  /* 0x000000fc0080a947 */ /* 0x002fea0003800000 */
.L_x_2873:
[----:B------:R-:W-:Y:S05]  /*14630*/  BSYNC B2 ;  /* 0x0000000000027941 */ /* 0x000fea0003800000 */
.L_x_2872:
[----:B------:R-:W2:Y:S04]  /*14640*/  LDL.64 R88, [R1+0x28] ;  /* 0x0000280001587983 */ /* 0x000ea80000100a00 */
[----:B------:R-:W3:Y:S04]  /*14650*/  LDL.64 R206, [R1+0x20] ;  /* 0x0000200001ce7983 */ /* 0x000ee80000100a00 */
[----:B------:R-:W4:Y:S01]  /*14660*/  LDL.64 R212, [R1+0x18] ;  /* 0x0000180001d47983 */ /* 0x000f220000100a00 */
[C---:B------:R-:W-:Y:S02]  /*14670*/  R2UR UR6, R8.reuse ;  /* 0x00000000080672ca */ /* 0x040fe400000e0000 */
[----:B------:R-:W-:Y:S01]  /*14680*/  R2UR UR7, R9 ;  /* 0x00000000090772ca */ /* 0x000fe200000e0000 */
[----:B------:R-:W5:Y:S01]  /*14690*/  LDL.64 R210, [R1+0x10] ;  /* 0x0000100001d27983 */ /* 0x000f620000100a00 */
[----:B01----:R-:W-:-:S02]  /*146a0*/  VIADD R10, R8, 0x2 ;  /* 0x00000002080a7836 */ /* 0x003fc40000000000 */
[----:B------:R-:W-:Y:S01]  /*146b0*/  IMAD.MOV.U32 R11, RZ, RZ, 0x40000040 ;  /* 0x40000040ff0b7424 */ /* 0x000fe200078e00ff */
[----:B------:R-:W5:Y:S01]  /*146c0*/  LDL.64 R208, [R1+0x8] ;  /* 0x0000080001d07983 */ /* 0x000f620000100a00 */
        /* <DEDUP_REMOVED lines=10> */
[----:B------:R-:W2:Y:S01]  /*14770*/  LDL.64 R206, [R1] ;  /* 0x0000000001ce7983 */ /* 0x000ea20000100a00 */
[----:B------:R-:W-:-:S02]  /*14780*/  WARPGROUP.DEPBAR.LE gsb0, 0x0 ;  /* 0x00008000000079c5 */ /* 0x000fc40000010000 */
[----:B------:R-:W-:-:S07]  /*14790*/  WARPGROUP.ARRIVE ;  /* 0x00000000000079c5 */ /* 0x000fce0000000000 */
[----:B------:R-:W-:Y:S01]  /*147a0*/  HGMMA.64x96x16.F32 R88, gdesc[UR4], R88, gsb0 ;  /* 0x01600000045879f0 */ /* 0x000fe20008000858 */
[----:B------:R-:W-:Y:S02]  /*147b0*/  R2UR UR6, R10 ;  /* 0x000000000a0672ca */ /* 0x000fe400000e0000 */
[----:B------:R-:W-:Y:S02]  /*147c0*/  R2UR UR7, R11 ;  /* 0x000000000b0772ca */ /* 0x000fe400000e0000 */
[----:B----4-:R-:W-:Y:S02]  /*147d0*/  R2UR UR4, R212 ;  /* 0x00000000d40472ca */ /* 0x010fe400000e0000 */
[----:B------:R-:W-:Y:S01]  /*147e0*/  R2UR UR5, R213 ;  /* 0x00000000d50572ca */ /* 0x000fe200000e0000 */
[----:B------:R-:W-:Y:S01]  /*147f0*/  VIADD R10, R8, 0x6 ;  /* 0x00000006080a7836 */ /* 0x000fe20000000000 */
[----:B------:R-:W-:Y:S01]  /*14800*/  MOV R11, 0x40000040 ;  /* 0x40000040000b7802 */ /* 0x000fe20000000f00 */
[----:B------:R-:W-:-:S02]  /*14810*/  WARPGROUP.DEPBAR.LE gsb0, 0x0 ;  /* 0x00008000000079c5 */ /* 0x000fc40000010000 */
[----:B------:R-:W-:-:S08]  /*14820*/  WARPGROUP.ARRIVE ;  /* 0x00000000000079c5 */ /* 0x000fd00000000000 */
[----:B------:R-:W-:Y:S01]  /*14830*/  HGMMA.64x96x16.F32 R88, gdesc[UR4], R88, gsb0 ;  /* 0x01600000045879f0 */ /* 0x000fe20008000858 */
[----:B------:R-:W-:Y:S02]  /*14840*/  R2UR UR6, R10 ;  /* 0x000000000a0672ca */ /* 0x000fe400000e0000 */
[----:B------:R-:W-:Y:S02]  /*14850*/  R2UR UR7, R11 ;  /* 0x000000000b0772ca */ /* 0x000fe400000e0000 */
[----:B-----5:R-:W-:Y:S02]  /*14860*/  R2UR UR4, R210 ;  /* 0x00000000d20472ca */ /* 0x020fe400000e0000 */
        /* <DEDUP_REMOVED lines=17> */
[----:B--2---:R-:W-:Y:S02]  /*14980*/  R2UR UR4, R206 ;  /* 0x00000000ce0472ca */ /* 0x004fe400000e0000 */
[----:B------:R-:W-:Y:S01]  /*14990*/  R2UR UR5, R207 ;  /* 0x00000000cf0572ca */ /* 0x000fe200000e0000 */
[----:B------:R-:W-:Y:S01]  /*149a0*/  VIADD R10, R8, 0x304 ;  /* 0x00000304080a7836 */ /* 0x000fe20000000000 */
[----:B------:R-:W-:Y:S01]  /*149b0*/  MOV R11, 0x40000040 ;  /* 0x40000040000b7802 */ /* 0x000fe20000000f00 */
        /* <DEDUP_REMOVED lines=25> */
[----:B------:R-:W-:Y:S01]  /*14b50*/  VIADD R10, R8, 0x602 ;  /* 0x00000602080a7836 */ /* 0x000fe20000000000 */
[----:B------:R-:W-:Y:S01]  /*14b60*/  MOV R11, 0x40000040 ;  /* 0x40000040000b7802 */ /* 0x000fe20000000f00 */
        /* <DEDUP_REMOVED lines=95> */
.L_x_2875:
[----:B------:R-:W-:Y:S01]  /*15160*/  SHF.L.U32 R3, R20, 0x1f, RZ ;  /* 0x0000001f14037819 */ /* 0x000fe200000006ff */
[----:B------:R-:W-:-:S04]  /*15170*/  IMAD R11, R21, 0x8, R2 ;  /* 0x00000008150b7824 */ /* 0x000fc800078e0202 */
[----:B------:R0:W1:Y:S01]  /*15180*/  SYNCS.PHASECHK.TRANS64.TRYWAIT P2, [R11+URZ+0x2a850], R3 ;  /* 0x02a850030b0075a7 */ /* 0x000062000804017f */
[----:B------:R-:W-:Y:S05]  /*15190*/  @!P0 BRA `(.L_x_2876) ;  /* 0x0000000000048947 */ /* 0x000fea0003800000 */
[----:B------:R-:W-:Y:S01]  /*151a0*/  BPT.TRAP 0x1 ;  /* 0x000000040000795c */ /* 0x000fe20000300000 */
.L_x_2876:
[----:B------:R-:W-:Y:S01]  /*151b0*/  IADD3 R0, R2, 0x400, RZ ;  /* 0x0000040002007810 */ /* 0x000fe20007ffe0ff */
[----:B------:R-:W-:Y:S03]  /*151c0*/  BSSY B2, `(.L_x_2877) ;  /* 0x0000008000027945 */ /* 0x000fe60003800000 */
[----:B------:R-:W-:-:S04]  /*151d0*/  SHF.R.U32.HI R0, RZ, 0x4, R0 ;  /* 0x00000004ff007819 */ /* 0x000fc80000011600 */
[----:B------:R-:W-:-:S04]  /*151e0*/  LOP3.LUT R0, R0, 0x3fff, RZ, 0xc0, !PT ;  /* 0x00003fff00007812 */ /* 0x000fc800078ec0ff */
[----:B------:R-:W-:-:S05]  /*151f0*/  LOP3.LUT R0, R0, 0x3000000, RZ, 0xfc, !PT ;  /* 0x0300000000007812 */ /* 0x000fca00078efcff */
[----:B------:R-:W-:Y:S01]  /*15200*/  IMAD R0, R21, 0x600, R0 ;  /* 0x0000060015007824 */ /* 0x000fe200078e0200 */
[----:B-1----:R-:W-:Y:S06]  /*15210*/  @P2 BRA `(.L_x_2878) ;  /* 0x0000000000082947 */ /* 0x002fec0003800000 */
[----:B------:R-:W1:Y:S02]  /*15220*/  SYNCS.PHASECHK.TRANS64.TRYWAIT P2, [R11+URZ+0x2a850], R3 ;  /* 0x02a850030b0075a7 */ /* 0x000e64000804017f */
[----:B-1----:R-:W-:Y:S05]  /*15230*/  @!P2 BRA `(.L_x_2879) ;  /* 0x000000f00090a947 */ /* 0x002fea0003800000 */
.L_x_2878:
[----:B------:R-:W-:Y:S05]  /*15240*/  BSYNC B2 ;  /* 0x0000000000027941 */ /* 0x000fea0003800000 */
.L_x_2877:
        /* <DEDUP_REMOVED lines=44> */
.L_x_2880:
[----:B------:R-:W2:Y:S01]  /*15510*/  @P1 LDC R9, c[0x0][0x44c] ;  /* 0x00011300ff091b82 */ /* 0x000ea20000000800 */
[----:B------:R-:W-:Y:S01]  /*15520*/  FMUL.FTZ R10, R94, UR39 ;  /* 0x000000275e0a7c20 */ /* 0x000fe20008410000 */
[----:B------:R-:W-:Y:S02]  /*15530*/  IMAD.IADD R8, R189, 0x1, R184 ;  /* 0x00000001bd087824 */ /* 0x000fe400078e02b8 */
[----:B------:R-:W-:Y:S01]  /*15540*/  FMUL.FTZ R137, R88, UR39 ;  /* 0x0000002758897c20 */ /* 0x000fe20008410000 */
[----:B------:R-:W-:Y:S01]  /*15550*/  FMUL.FTZ R136, R89, UR39 ;  /* 0x0000002759887c20 */ /* 0x000fe20008410000 */
[----:B------:R-:W-:Y:S01]  /*15560*/  FMUL.FTZ R139, R92, UR39 ;  /* 0x000000275c8b7c20 */ /* 0x000fe20008410000 */
[----:B------:R-:W-:Y:S01]  /*15570*/  FMUL.FTZ R138, R93, UR39 ;  /* 0x000000275d8a7c20 */ /* 0x000fe20008410000 */
[----:B------:R-:W-:Y:S01]  /*15580*/  FMUL.FTZ R20, R95, UR39 ;  /* 0x000000275f147c20 */ /* 0x000fe20008410000 */
[----:B------:R-:W3:Y:S01]  /*15590*/  @P1 LDC R94, c[0x0][0x450] ;  /* 0x00011400ff5e1b82 */ /* 0x000ee20000000800 */
        /* <DEDUP_REMOVED lines=15> */
[----:B--2---:R-:W-:Y:S01]  /*15690*/  @P1 IMAD.HI.U32 R9, R8, R9, RZ ;  /* 0x0000000908091227 */ /* 0x004fe200078e00ff */
[----:B------:R-:W2:Y:S03]  /*156a0*/  MUFU.TANH R139, R139 ;  /* 0x0000008b008b7308 */ /* 0x000ea60000002400 */
[----:B------:R-:W-:Y:S01]  /*156b0*/  FMUL.FTZ R107, R109, UR39 ;  /* 0x000000276d6b7c20 */ /* 0x000fe20008410000 */
[----:B01----:R-:W-:Y:S01]  /*156c0*/  FMUL.FTZ R3, R91, UR39 ;  /* 0x000000275b037c20 */ /* 0x003fe20008410000 */
[----:B------:R-:W-:Y:S01]  /*156d0*/  FMUL.FTZ R91, R106, UR39 ;  /* 0x000000276a5b7c20 */ /* 0x000fe20008410000 */
[----:B------:R-:W-:Y:S01]  /*156e0*/  FMUL.FTZ R109, R112, UR39 ;  /* 0x00000027706d7c20 */ /* 0x000fe20008410000 */
[----:B------:R-:W-:Y:S01]  /*156f0*/  FMUL.FTZ R113, R113, UR39 ;  /* 0x0000002771717c20 */ /* 0x000fe20008410000 */
[----:B------:R-:W-:Y:S01]  /*15700*/  FMUL.FTZ R93, R110, UR39 ;  /* 0x000000276e5d7c20 */ /* 0x000fe20008410000 */
[----:B---3--:R-:W-:Y:S01]  /*15710*/  @P1 SHF.R.U32.HI R8, RZ, R94, R9 ;  /* 0x0000005eff081219 */ /* 0x008fe20000011609 */
[----:B------:R-:W-:Y:S01]  /*15720*/  IMAD.MOV.U32 R9, RZ, RZ, -0x60 ;  /* 0xffffffa0ff097424 */ /* 0x000fe200078e00ff */
[----:B------:R-:W0:Y:S01]  /*15730*/  MUFU.TANH R138, R138 ;  /* 0x0000008a008a7308 */ /* 0x000e220000002400 */
[----:B------:R-:W-:Y:S01]  /*15740*/  FMUL.FTZ R116, R116, UR39 ;  /* 0x0000002774747c20 */ /* 0x000fe20008410000 */
[----:B------:R-:W-:Y:S01]  /*15750*/  FMUL.FTZ R120, R120, UR39 ;  /* 0x0000002778787c20 */ /* 0x000fe20008410000 */
[----:B------:R-:W1:Y:S01]  /*15760*/  SHFL.IDX PT, R94, R8, RZ, 0x1c1f ;  /* 0x001c1fff085e7589 */ /* 0x000e6200000e0000 */
[----:B------:R-:W-:-:S02]  /*15770*/  IMAD R9, R14, R9, 0x1 ;  /* 0x000000010e097424 */ /* 0x000fc400078e0209 */
[----:B------:R-:W-:Y:S01]  /*15780*/  FMUL.FTZ R117, R117, UR39 ;  /* 0x0000002775757c20 */ /* 0x000fe20008410000 */
[----:B------:R-:W-:Y:S01]  /*15790*/  FMUL.FTZ R142, R124, UR39 ;  /* 0x000000277c8e7c20 */ /* 0x000fe20008410000 */
[----:B------:R-:W-:Y:S01]  /*157a0*/  FMUL.FTZ R144, R125, UR39 ;  /* 0x000000277d907c20 */ /* 0x000fe20008410000 */
[----:B------:R-:W-:Y:S01]  /*157b0*/  IMAD R9, R188, -0x2, R9 ;  /* 0xfffffffebc097824 */ /* 0x000fe200078e0209 */
[----:B------:R-:W3:Y:S01]  /*157c0*/  MUFU.TANH R140, R140 ;  /* 0x0000008c008c7308 */ /* 0x000ee20000002400 */
[----:B------:R-:W-:Y:S01]  /*157d0*/  FMUL.FTZ R129, R129, UR39 ;  /* 0x0000002781817c20 */ /* 0x000fe20008410000 */
[----:B------:R-:W-:Y:S01]  /*157e0*/  FMUL.FTZ R133, R133, UR39 ;  /* 0x0000002785857c20 */ /* 0x000fe20008410000 */
[----:B------:R-:W3:Y:S01]  /*157f0*/  SHFL.IDX PT, R8, R8, 0x1, 0x1c1f ;  /* 0x003c1f0008087f89 */ /* 0x000ee200000e0000 */
[----:B------:R-:W-:-:S04]  /*15800*/  IADD3 R9, -R185, R9, R186 ;  /* 0x00000009b9097210 */ /* 0x000fc80007ffe1ba */
[----:B------:R-:W3:Y:S08]  /*15810*/  MUFU.TANH R95, R95 ;  /* 0x0000005f005f7308 */ /* 0x000ef00000002400 */
[----:B------:R-:W3:Y:S01]  /*15820*/  MUFU.TANH R141, R141 ;  /* 0x0000008d008d7308 */ /* 0x000ee20000002400 */
[----:B-1----:R-:W-:-:S04]  /*15830*/  IADD3 R97, R9, R94, RZ ;  /* 0x0000005e09617210 */ /* 0x002fc80007ffe0ff */
[C---:B------:R-:W-:Y:S02]  /*15840*/  ISETP.GT.AND P2, PT, R97.reuse, RZ, PT ;  /* 0x000000ff6100720c */ /* 0x040fe40003f44270 */
[----:B------:R-:W-:Y:S01]  /*15850*/  ISETP.GT.AND P3, PT, R97, 0x1, PT ;  /* 0x000000016100780c */ /* 0x000fe20003f64270 */
[----:B------:R-:W1:Y:S01]  /*15860*/  MUFU.TANH R99, R99 ;  /* 0x0000006300637308 */ /* 0x000e620000002400 */
[----:B----4-:R-:W-:Y:S02]  /*15870*/  FSEL R94, R137, -INF , P2 ;  /* 0xff800000895e7808 */ /* 0x010fe40001000000 */
[C---:B------:R-:W-:Y:S02]  /*15880*/  ISETP.GT.AND P2, PT, R97.reuse, 0x8, PT ;  /* 0x000000086100780c */ /* 0x040fe40003f44270 */
[----:B-----5:R-:W-:Y:S02]  /*15890*/  FSEL R96, R136, -INF , P3 ;  /* 0xff80000088607808 */ /* 0x020fe40001800000 */
[----:B------:R-:W-:Y:S01]  /*158a0*/  FMNMX.FTZ R143, R94, R13, !PT ;  /* 0x0000000d5e8f7209 */ /* 0x000fe20007810000 */
[----:B------:R-:W4:Y:S01]  /*158b0*/  MUFU.TANH R103, R103 ;  /* 0x0000006700677308 */ /* 0x000f220000002400 */
[----:B------:R-:W-:-:S02]  /*158c0*/  ISETP.GT.AND P3, PT, R97, 0x9, PT ;  /* 0x000000096100780c */ /* 0x000fc40003f64270 */
[----:B--2---:R-:W-:Y:S02]  /*158d0*/  FSEL R98, R139, -INF , P2 ;  /* 0xff8000008b627808 */ /* 0x004fe40001000000 */
[----:B------:R-:W-:Y:S02]  /*158e0*/  FMNMX.FTZ R143, R96, R143, !PT ;  /* 0x0000008f608f7209 */ /* 0x000fe40007810000 */
[C---:B------:R-:W-:Y:S01]  /*158f0*/  ISETP.GT.AND P2, PT, R97.reuse, 0x10, PT ;  /* 0x000000106100780c */ /* 0x040fe20003f44270 */
[----:B------:R-:W2:Y:S01]  /*15900*/  MUFU.TANH R101, R101 ;  /* 0x0000006500657308 */ /* 0x000ea20000002400 */
[----:B0-----:R-:W-:Y:S02]  /*15910*/  FSEL R100, R138, -INF , P3 ;  /* 0xff8000008a647808 */ /* 0x001fe40001800000 */
[----:B------:R-:W-:Y:S02]  /*15920*/  FMNMX.FTZ R143, R98, R143, !PT ;  /* 0x0000008f628f7209 */ /* 0x000fe40007810000 */
[----:B------:R-:W-:-:S02]  /*15930*/  ISETP.GT.AND P3, PT, R97, 0x11, PT ;  /* 0x000000116100780c */ /* 0x000fc40003f64270 */
[----:B---3--:R-:W-:Y:S01]  /*15940*/  FSEL R102, R140, -INF , P2 ;  /* 0xff8000008c667808 */ /* 0x008fe20001000000 */
[----:B------:R-:W-:Y:S01]  /*15950*/  MUFU.TANH R105, R105 ;  /* 0x0000006900697308 */ /* 0x000fe20000002400 */
[----:B------:R-:W-:Y:S02]  /*15960*/  FMNMX.FTZ R143, R100, R143, !PT ;  /* 0x0000008f648f7209 */ /* 0x000fe40007810000 */
[----:B------:R-:W-:Y:S02]  /*15970*/  ISETP.GT.AND P2, PT, R97, 0x18, PT ;  /* 0x000000186100780c */ /* 0x000fe40003f44270 */
[----:B------:R-:W-:Y:S01]  /*15980*/  FSEL R104, R95, -INF , P3 ;  /* 0xff8000005f687808 */ /* 0x000fe20001800000 */
[----:B------:R-:W-:Y:S01]  /*15990*/  FMUL.FTZ R95, R121, UR39 ;  /* 0x00000027795f7c20 */ /* 0x000fe20008410000 */
[----:B------:R-:W-:Y:S01]  /*159a0*/  FMNMX.FTZ R143, R102, R143, !PT ;  /* 0x0000008f668f7209 */ /* 0x000fe20007810000 */
[----:B------:R-:W0:Y:S01]  /*159b0*/  MUFU.TANH R107, R107 ;  /* 0x0000006b006b7308 */ /* 0x000e220000002400 */
[----:B------:R-:W-:-:S02]  /*159c0*/  ISETP.GT.AND P3, PT, R97, 0x19, PT ;  /* 0x000000196100780c */ /* 0x000fc40003f64270 */
[----:B------:R-:W-:Y:S02]  /*159d0*/  FSEL R106, R141, -INF , P2 ;  /* 0xff8000008d6a7808 */ /* 0x000fe40001000000 */
[----:B------:R-:W-:Y:S02]  /*159e0*/  FMNMX.FTZ R143, R104, R143, !PT ;  /* 0x0000008f688f7209 */ /* 0x000fe40007810000 */
[----:B------:R-:W-:Y:S01]  /*159f0*/  ISETP.GT.AND P2, PT, R97, 0x20, PT ;  /* 0x000000206100780c */ /* 0x000fe20003f44270 */
[----:B------:R-:W-:Y:S01]  /*15a00*/  MUFU.TANH R109, R109 ;  /* 0x0000006d006d7308 */ /* 0x000fe20000002400 */
[----:B-1----:R-:W-:Y:S01]  /*15a10*/  FSEL R108, R99, -INF , P3 ;  /* 0xff800000636c7808 */ /* 0x002fe20001800000 */
[----:B------:R-:W-:Y:S01]  /*15a20*/  FMUL.FTZ R99, R128, UR39 ;  /* 0x0000002780637c20 */ /* 0x000fe20008410000 */
[----:B------:R-:W-:Y:S02]  /*15a30*/  FMNMX.FTZ R143, R106, R143, !PT ;  /* 0x0000008f6a8f7209 */ /* 0x000fe40007810000 */
[----:B------:R-:W-:-:S02]  /*15a40*/  ISETP.GT.AND P3, PT, R97, 0x21, PT ;  /* 0x000000216100780c */ /* 0x000fc40003f64270 */
[----:B----4-:R-:W-:Y:S01]  /*15a50*/  FSEL R110, R103, -INF , P2 ;  /* 0xff800000676e7808 */ /* 0x010fe20001000000 */
[----:B------:R-:W1:Y:S01]  /*15a60*/  MUFU.TANH R113, R113 ;  /* 0x0000007100717308 */ /* 0x000e620000002400 */
[----:B------:R-:W-:Y:S01]  /*15a70*/  FMNMX.FTZ R143, R108, R143, !PT ;  /* 0x0000008f6c8f7209 */ /* 0x000fe20007810000 */
[----:B------:R-:W-:Y:S01]  /*15a80*/  FMUL.FTZ R103, R119, UR39 ;  /* 0x0000002777677c20 */ /* 0x000fe20008410000 */
[----:B------:R-:W-:Y:S01]  /*15a90*/  ISETP.GT.AND P2, PT, R97, 0x28, PT ;  /* 0x000000286100780c */ /* 0x000fe20003f44270 */
[----:B------:R-:W-:Y:S01]  /*15aa0*/  FMUL.FTZ R119, R135, UR39 ;  /* 0x0000002787777c20 */ /* 0x000fe20008410000 */
[----:B--2---:R-:W-:Y:S01]  /*15ab0*/  FSEL R112, R101, -INF , P3 ;  /* 0xff80000065707808 */ /* 0x004fe20001800000 */
[----:B------:R-:W-:Y:S01]  /*15ac0*/  FMUL.FTZ R101, R118, UR39 ;  /* 0x0000002776657c20 */ /* 0x000fe20008410000 */
[----:B------:R-:W-:Y:S01]  /*15ad0*/  FMNMX.FTZ R143, R110, R143, !PT ;  /* 0x0000008f6e8f7209 */ /* 0x000fe20007810000 */
[----:B------:R0:W2:Y:S01]  /*15ae0*/  MUFU.TANH R137, R116 ;  /* 0x0000007400897308 */ /* 0x0000a20000002400 */
[----:B------:R-:W-:Y:S01]  /*15af0*/  ISETP.GT.AND P3, PT, R97, 0x29, PT ;  /* 0x000000296100780c */ /* 0x000fe20003f64270 */
[----:B------:R-:W-:Y:S01]  /*15b00*/  FMUL.FTZ R118, R134, UR39 ;  /* 0x0000002786767c20 */ /* 0x000fe20008410000 */
[----:B------:R-:W-:-:S05]  /*15b10*/  FMNMX.FTZ R143, R112, R143, !PT ;  /* 0x0000008f708f7209 */ /* 0x000fca0007810000 */
[----:B------:R3:W-:Y:S01]  /*15b20*/  MUFU.TANH R140, R120 ;  /* 0x00000078008c7308 */ /* 0x0007e20000002400 */
[----:B0-----:R-:W-:Y:S01]  /*15b30*/  FSEL R116, R107, -INF , P3 ;  /* 0xff8000006b747808 */ /* 0x001fe20001800000 */
[----:B------:R-:W-:Y:S01]  /*15b40*/  FMUL.FTZ R107, R123, UR39 ;  /* 0x000000277b6b7c20 */ /* 0x000fe20008410000 */
[----:B------:R-:W-:-:S04]  /*15b50*/  ISETP.GT.AND P3, PT, R97, 0x31, PT ;  /* 0x000000316100780c */ /* 0x000fc80003f64270 */
[----:B-1----:R-:W-:Y:S01]  /*15b60*/  FSEL R128, R113, -INF , P3 ;  /* 0xff80000071807808 */ /* 0x002fe20001800000 */
[----:B------:R-:W0:Y:S01]  /*15b70*/  MUFU.TANH R117, R117 ;  /* 0x0000007500757308 */ /* 0x000e220000002400 */
[----:B---3--:R-:W-:Y:S01]  /*15b80*/  FSEL R120, R105, -INF , P2 ;  /* 0xff80000069787808 */ /* 0x008fe20001000000 */
[----:B------:R-:W-:Y:S01]  /*15b90*/  FMUL.FTZ R105, R122, UR39 ;  /* 0x000000277a697c20 */ /* 0x000fe20008410000 */
[----:B------:R-:W-:Y:S01]  /*15ba0*/  ISETP.GT.AND P2, PT, R97, 0x30, PT ;  /* 0x000000306100780c */ /* 0x000fe20003f44270 */
[----:B------:R-:W-:Y:S01]  /*15bb0*/  FMUL.FTZ R113, R130, UR39 ;  /* 0x0000002782717c20 */ /* 0x000fe20008410000 */
[----:B------:R-:W-:Y:S02]  /*15bc0*/  FMNMX.FTZ R143, R120, R143, !PT ;  /* 0x0000008f788f7209 */ /* 0x000fe40007810000 */
[----:B------:R-:W-:Y:S01]  /*15bd0*/  FSEL R124, R109, -INF , P2 ;  /* 0xff8000006d7c7808 */ /* 0x000fe20001000000 */
[----:B------:R-:W-:Y:S01]  /*15be0*/  MUFU.TANH R95, R95 ;  /* 0x0000005f005f7308 */ /* 0x000fe20000002400 */
[----:B------:R-:W-:Y:S01]  /*15bf0*/  FMNMX.FTZ R143, R116, R143, !PT ;  /* 0x0000008f748f7209 */ /* 0x000fe20007810000 */
[----:B------:R-:W-:Y:S01]  /*15c00*/  FMUL.FTZ R109, R126, UR39 ;  /* 0x000000277e6d7c20 */ /* 0x000fe20008410000 */
[----:B------:R-:W-:-:S02]  /*15c10*/  ISETP.GT.AND P2, PT, R97, 0x38, PT ;  /* 0x000000386100780c */ /* 0x000fc40003f44270 */
[----:B------:R-:W-:Y:S02]  /*15c20*/  FMNMX.FTZ R143, R124, R143, !PT ;  /* 0x0000008f7c8f7209 */ /* 0x000fe40007810000 */
[----:B------:R-:W-:Y:S01]  /*15c30*/  ISETP.GT.AND P3, PT, R97, 0x39, PT ;  /* 0x000000396100780c */ /* 0x000fe20003f64270 */
[----:B------:R-:W1:Y:S01]  /*15c40*/  MUFU.TANH R142, R142 ;  /* 0x0000008e008e7308 */ /* 0x000e620000002400 */
[----:B--2---:R-:W-:Y:S02]  /*15c50*/  FSEL R136, R137, -INF , P2 ;  /* 0xff80000089887808 */ /* 0x004fe40001000000 */
[----:B------:R-:W-:Y:S02]  /*15c60*/  FMNMX.FTZ R143, R128, R143, !PT ;  /* 0x0000008f808f7209 */ /* 0x000fe40007810000 */
[----:B------:R-:W-:Y:S02]  /*15c70*/  ISETP.GT.AND P2, PT, R97, 0x40, PT ;  /* 0x000000406100780c */ /* 0x000fe40003f44270 */
[----:B0-----:R-:W-:Y:S01]  /*15c80*/  FSEL R138, R117, -INF , P3 ;  /* 0xff800000758a7808 */ /* 0x001fe20001800000 */
[----:B------:R-:W0:Y:S01]  /*15c90*/  MUFU.TANH R144, R144 ;  /* 0x0000009000907308 */ /* 0x000e220000002400 */
[----:B------:R-:W-:Y:S01]  /*15ca0*/  FMNMX.FTZ R143, R136, R143, !PT ;  /* 0x0000008f888f7209 */ /* 0x000fe20007810000 */
[----:B------:R-:W-:Y:S01]  /*15cb0*/  IMAD.IADD R117, R9, 0x1, R8 ;  /* 0x0000000109757824 */ /* 0x000fe200078e0208 */
[----:B------:R-:W-:Y:S01]  /*15cc0*/  ISETP.GT.AND P3, PT, R97, 0x41, PT ;  /* 0x000000416100780c */ /* 0x000fe20003f64270 */
[----:B------:R-:W-:Y:S01]  /*15cd0*/  IMAD.U32 R9, RZ, RZ, UR43 ;  /* 0x0000002bff097e24 */ /* 0x000fe2000f8e00ff */
[----:B------:R-:W-:-:S02]  /*15ce0*/  FSEL R140, R140, -INF , P2 ;  /* 0xff8000008c8c7808 */ /* 0x000fc40001000000 */
[----:B------:R-:W-:Y:S01]  /*15cf0*/  FMNMX.FTZ R143, R138, R143, !PT ;  /* 0x0000008f8a8f7209 */ /* 0x000fe20007810000 */
[----:B------:R2:W3:Y:S01]  /*15d00*/  MUFU.TANH R146, R99 ;  /* 0x0000006300927308 */ /* 0x0004e20000002400 */
[C---:B------:R-:W-:Y:S02]  /*15d10*/  ISETP.GT.AND P2, PT, R97.reuse, 0x48, PT ;  /* 0x000000486100780c */ /* 0x040fe40003f44270 */
[----:B------:R-:W-:Y:S02]  /*15d20*/  FMNMX.FTZ R143, R140, R143, !PT ;  /* 0x0000008f8c8f7209 */ /* 0x000fe40007810000 */
[----:B-1----:R-:W-:Y:S02]  /*15d30*/  FSEL R142, R142, -INF , P2 ;  /* 0xff8000008e8e7808 */ /* 0x002fe40001000000 */
[----:B------:R-:W-:Y:S01]  /*15d40*/  ISETP.GT.AND P2, PT, R97, 0x50, PT ;  /* 0x000000506100780c */ /* 0x000fe20003f44270 */
[----:B------:R-:W1:Y:S01]  /*15d50*/  MUFU.TANH R129, R129 ;  /* 0x0000008100817308 */ /* 0x000e620000002400 */
[----:B--2---:R-:W-:Y:S01]  /*15d60*/  FMUL.FTZ R99, R132, UR39 ;  /* 0x0000002784637c20 */ /* 0x004fe20008410000 */
[----:B------:R-:W-:Y:S01]  /*15d70*/  FSEL R132, R95, -INF , P3 ;  /* 0xff8000005f847808 */ /* 0x000fe20001800000 */
[----:B------:R-:W-:Y:S01]  /*15d80*/  FMUL.FTZ R95, R111, UR39 ;  /* 0x000000276f5f7c20 */ /* 0x000fe20008410000 */
[----:B------:R-:W-:Y:S01]  /*15d90*/  ISETP.GT.AND P3, PT, R97, 0x49, PT ;  /* 0x000000496100780c */ /* 0x000fe20003f64270 */
[----:B------:R-:W-:Y:S01]  /*15da0*/  FMUL.FTZ R111, R127, UR39 ;  /* 0x000000277f6f7c20 */ /* 0x000fe20008410000 */
[----:B------:R-:W-:-:S02]  /*15db0*/  FMNMX.FTZ R143, R132, R143, !PT ;  /* 0x0000008f848f7209 */ /* 0x000fc40007810000 */
[----:B------:R-:W2:Y:S01]  /*15dc0*/  MUFU.TANH R99, R99 ;  /* 0x0000006300637308 */ /* 0x000ea20000002400 */
[----:B0-----:R-:W-:Y:S02]  /*15dd0*/  FSEL R144, R144, -INF , P3 ;  /* 0xff80000090907808 */ /* 0x001fe40001800000 */
[----:B------:R-:W-:Y:S02]  /*15de0*/  FMNMX.FTZ R143, R142, R143, !PT ;  /* 0x0000008f8e8f7209 */ /* 0x000fe40007810000 */
[C---:B------:R-:W-:Y:S02]  /*15df0*/  ISETP.GT.AND P3, PT, R97.reuse, 0x51, PT ;  /* 0x000000516100780c */ /* 0x040fe40003f64270 */
[----:B---3--:R-:W-:Y:S01]  /*15e00*/  FSEL R146, R146, -INF , P2 ;  /* 0xff80000092927808 */ /* 0x008fe20001000000 */
[----:B------:R-:W0:Y:S01]  /*15e10*/  MUFU.TANH R133, R133 ;  /* 0x0000008500857308 */ /* 0x000e220000002400 */
[----:B------:R-:W-:Y:S02]  /*15e20*/  FMNMX.FTZ R143, R144, R143, !PT ;  /* 0x0000008f908f7209 */ /* 0x000fe40007810000 */
[----:B------:R-:W-:-:S02]  /*15e30*/  ISETP.GT.AND P2, PT, R97, 0x58, PT ;  /* 0x000000586100780c */ /* 0x000fc40003f44270 */
[----:B-1----:R-:W-:Y:S02]  /*15e40*/  FSEL R148, R129, -INF , P3 ;  /* 0xff80000081947808 */ /* 0x002fe40001800000 */
[----:B------:R-:W-:Y:S01]  /*15e50*/  FMNMX.FTZ R143, R146, R143, !PT ;  /* 0x0000008f928f7209 */ /* 0x000fe20007810000 */
[----:B------:R-:W1:Y:S01]  /*15e60*/  MUFU.TANH R0, R0 ;  /* 0x0000000000007308 */ /* 0x000e620000002400 */
[----:B------:R-:W-:Y:S01]  /*15e70*/  ISETP.GT.AND P3, PT, R97, 0x59, PT ;  /* 0x000000596100780c */ /* 0x000fe20003f64270 */
[----:B------:R-:W-:Y:S01]  /*15e80*/  FMUL.FTZ R97, R114, UR39 ;  /* 0x0000002772617c20 */ /* 0x000fe20008410000 */
[----:B--2---:R-:W-:Y:S01]  /*15e90*/  FSEL R150, R99, -INF , P2 ;  /* 0xff80000063967808 */ /* 0x004fe20001000000 */
[----:B------:R-:W-:Y:S01]  /*15ea0*/  FMUL.FTZ R99, R115, UR39 ;  /* 0x0000002773637c20 */ /* 0x000fe20008410000 */
[----:B------:R-:W-:Y:S01]  /*15eb0*/  FMNMX.FTZ R143, R148, R143, !PT ;  /* 0x0000008f948f7209 */ /* 0x000fe20007810000 */
[----:B------:R-:W-:Y:S01]  /*15ec0*/  FMUL.FTZ R115, R131, UR39 ;  /* 0x0000002783737c20 */ /* 0x000fe20008410000 */
[----:B------:R-:W-:Y:S01]  /*15ed0*/  ISETP.GT.AND P2, PT, R117, RZ, PT ;  /* 0x000000ff7500720c */ /* 0x000fe20003f44270 */
[----:B------:R-:W2:Y:S01]  /*15ee0*/  MUFU.TANH R3, R3 ;  /* 0x0000000300037308 */ /* 0x000ea20000002400 */
[----:B0-----:R-:W-:-:S02]  /*15ef0*/  FSEL R114, R133, -INF , P3 ;  /* 0xff80000085727808 */ /* 0x001fc40001800000 */
[----:B------:R-:W-:Y:S02]  /*15f00*/  FMNMX.FTZ R143, R150, R143, !PT ;  /* 0x0000008f968f7209 */ /* 0x000fe40007810000 */
[C---:B------:R-:W-:Y:S02]  /*15f10*/  ISETP.GT.AND P3, PT, R117.reuse, 0x1, PT ;  /* 0x000000017500780c */ /* 0x040fe40003f64270 */
[----:B------:R-:W-:Y:S01]  /*15f20*/  FMNMX.FTZ R143, R114, R143, !PT ;  /* 0x0000008f728f7209 */ /* 0x000fe20007810000 */
[----:B------:R-:W0:Y:S01]  /*15f30*/  MUFU.TANH R10, R10 ;  /* 0x0000000a000a7308 */ /* 0x000e220000002400 */
[----:B-1----:R-:W-:Y:S02]  /*15f40*/  FSEL R0, R0, -INF , P2 ;  /* 0xff80000000007808 */ /* 0x002fe40001000000 */
[C---:B------:R-:W-:Y:S01]  /*15f50*/  ISETP.GT.AND P4, PT, R117.reuse, 0x8, PT ;  /* 0x000000087500780c */ /* 0x040fe20003f84270 */
[----:B------:R-:W1:Y:S01]  /*15f60*/  SHFL.BFLY PT, R152, R143, 0x2, 0x1f ;  /* 0x0c401f008f987f89 */ /* 0x000e6200000e0000 */
[----:B------:R-:W-:-:S03]  /*15f70*/  ISETP.GT.AND P5, PT, R117, 0x9, PT ;  /* 0x000000097500780c */ /* 0x000fc60003fa4270 */
[----:B------:R-:W3:Y:S01]  /*15f80*/  MUFU.TANH R20, R20 ;  /* 0x0000001400147308 */ /* 0x000ee20000002400 */
[----:B--2---:R-:W-:Y:S02]  /*15f90*/  FSEL R122, R3, -INF , P3 ;  /* 0xff800000037a7808 */ /* 0x004fe40001800000 */
[----:B------:R-:W-:Y:S02]  /*15fa0*/  FMNMX.FTZ R3, R0, R12, !PT ;  /* 0x0000000c00037209 */ /* 0x000fe40007810000 */
[----:B------:R-:W-:-:S03]  /*15fb0*/  ISETP.GT.AND P3, PT, R117, 0x10, PT ;  /* 0x000000107500780c */ /* 0x000fc60003f64270 */
[----:B------:R-:W2:Y:S01]  /*15fc0*/  MUFU.TANH R21, R21 ;  /* 0x0000001500157308 */ /* 0x000ea20000002400 */
[----:B0-----:R-:W-:Y:S02]  /*15fd0*/  FSEL R126, R10, -INF , P4 ;  /* 0xff8000000a7e7808 */ /* 0x001fe40002000000 */
[----:B------:R-:W-:-:S05]  /*15fe0*/  ISETP.GT.AND P4, PT, R117, 0x11, PT ;  /* 0x000000117500780c */ /* 0x000fca0003f84270 */
[----:B------:R-:W0:Y:S01]  /*15ff0*/  MUFU.TANH R88, R88 ;  /* 0x0000005800587308 */ /* 0x000e220000002400 */
[----:B---3--:R-:W-:Y:S02]  /*16000*/  FSEL R20, R20, -INF , P5 ;  /* 0xff80000014147808 */ /* 0x008fe40002800000 */
[----:B-1----:R-:W-:-:S05]  /*16010*/  FMNMX.FTZ R152, R143, R152, !PT ;  /* 0x000000988f987209 */ /* 0x002fca0007810000 */
[----:B------:R-:W-:Y:S01]  /*16020*/  MUFU.TANH R89, R89 ;  /* 0x0000005900597308 */ /* 0x000fe20000002400 */
[----:B------:R-:W1:Y:S01]  /*16030*/  SHFL.BFLY PT, R121, R152, 0x1, 0x1f ;  /* 0x0c201f0098797f89 */ /* 0x000e6200000e0000 */
[----:B--2---:R-:W-:Y:S02]  /*16040*/  FSEL R130, R21, -INF , P3 ;  /* 0xff80000015827808 */ /* 0x004fe40001800000 */
[----:B------:R-:W-:-:S04]  /*16050*/  ISETP.GT.AND P3, PT, R117, 0x18, PT ;  /* 0x000000187500780c */ /* 0x000fc80003f64270 */
[----:B------:R-:W2:Y:S01]  /*16060*/  MUFU.TANH R90, R90 ;  /* 0x0000005a005a7308 */ /* 0x000ea20000002400 */
[----:B0-----:R-:W-:Y:S02]  /*16070*/  FSEL R88, R88, -INF , P4 ;  /* 0xff80000058587808 */ /* 0x001fe40002000000 */
[----:B------:R-:W-:-:S05]  /*16080*/  ISETP.GT.AND P4, PT, R117, 0x19, PT ;  /* 0x000000197500780c */ /* 0x000fca0003f84270 */
[----:B------:R-:W0:Y:S08]  /*16090*/  MUFU.TANH R91, R91 ;  /* 0x0000005b005b7308 */ /* 0x000e300000002400 */
[----:B------:R-:W3:Y:S01]  /*160a0*/  MUFU.TANH R92, R92 ;  /* 0x0000005c005c7308 */ /* 0x000ee20000002400 */
[----:B-1----:R-:W-:Y:S02]  /*160b0*/  FMNMX.FTZ R8, R152, R121, !PT ;  /* 0x0000007998087209 */ /* 0x002fe40007810000 */
[----:B------:R-:W-:-:S02]  /*160c0*/  FMNMX.FTZ R121, R122, R3, !PT ;  /* 0x000000037a797209 */ /* 0x000fc40007810000 */
[C---:B------:R-:W-:Y:S01]  /*160d0*/  FSETP.NEU.FTZ.AND P2, PT, R8.reuse, -INF , PT ;  /* 0xff8000000800780b */ /* 0x040fe20003f5d000 */
[----:B------:R-:W-:Y:S01]  /*160e0*/  FMUL.FTZ R123, R8, R9 ;  /* 0x00000009087b7220 */ /* 0x000fe20000410000 */
[----:B------:R-:W-:Y:S01]  /*160f0*/  FMNMX.FTZ R121, R126, R121, !PT ;  /* 0x000000797e797209 */ /* 0x000fe20007810000 */
[----:B------:R-:W1:Y:S01]  /*16100*/  MUFU.TANH R93, R93 ;  /* 0x0000005d005d7308 */ /* 0x000e620000002400 */
[----:B--2---:R-:W-:Y:S02]  /*16110*/  FSEL R90, R90, -INF , P4 ;  /* 0xff8000005a5a7808 */ /* 0x004fe40002000000 */
[----:B------:R-:W-:Y:S02]  /*16120*/  FMNMX.FTZ R121, R20, R121, !PT ;  /* 0x0000007914797209 */ /* 0x000fe40007810000 */
[----:B------:R-:W-:Y:S02]  /*16130*/  FSEL R3, R123, RZ, P2 ;  /* 0x000000ff7b037208 */ /* 0x000fe40001000000 */
        /* <DEDUP_REMOVED lines=9> */
[----:B------:R-:W4:Y:S01]  /*161d0*/  MUFU.TANH R97, R97 ;  /* 0x0000006100617308 */ /* 0x000f220000002400 */
[----:B------:R-:W-:Y:S01]  /*161e0*/  FMNMX.FTZ R121, R94, R121, !PT ;  /* 0x000000795e797209 */ /* 0x000fe20007810000 */
[-CC-:B------:R-:W-:Y:S01]  /*161f0*/  FFMA.FTZ R89, R100, R9.reuse, -R3.reuse ;  /* 0x0000000964597223 */ /* 0x180fe20000010803 */
[----:B0-----:R-:W-:Y:S01]  /*16200*/  FSEL R96, R91, -INF , P3 ;  /* 0xff8000005b607808 */ /* 0x001fe20001800000 */
[--C-:B------:R-:W-:Y:S01]  /*16210*/  FFMA.FTZ R152, R102, R9, -R3.reuse ;  /* 0x0000000966987223 */ /* 0x100fe20000010803 */
[----:B------:R-:W-:Y:S01]  /*16220*/  FMNMX.FTZ R121, R90, R121, !PT ;  /* 0x000000795a797209 */ /* 0x000fe20007810000 */
[-CC-:B------:R-:W-:Y:S01]  /*16230*/  FFMA.FTZ R91, R104, R9.reuse, -R3.reuse ;  /* 0x00000009685b7223 */ /* 0x180fe20000010803 */
[C---:B------:R-:W-:Y:S01]  /*16240*/  ISETP.GT.AND P3, PT, R117.reuse, 0x28, PT ;  /* 0x000000287500780c */ /* 0x040fe20003f64270 */
[----:B------:R-:W0:Y:S01]  /*16250*/  MUFU.TANH R99, R99 ;  /* 0x0000006300637308 */ /* 0x000e220000002400 */
[----:B---3--:R-:W-:Y:S01]  /*16260*/  FSEL R92, R92, -INF , P4 ;  /* 0xff8000005c5c7808 */ /* 0x008fe20002000000 */
[--C-:B------:R-:W-:Y:S01]  /*16270*/  FFMA.FTZ R154, R106, R9, -R3.reuse ;  /* 0x000000096a9a7223 */ /* 0x100fe20000010803 */
[----:B------:R-:W-:Y:S01]  /*16280*/  FMNMX.FTZ R121, R96, R121, !PT ;  /* 0x0000007960797209 */ /* 0x000fe20007810000 */
[-CC-:B------:R-:W-:Y:S01]  /*16290*/  FFMA.FTZ R140, R140, R9.reuse, -R3.reuse ;  /* 0x000000098c8c7223 */ /* 0x180fe20000010803 */
[----:B------:R-:W-:Y:S01]  /*162a0*/  ISETP.GT.AND P4, PT, R117, 0x29, PT ;  /* 0x000000297500780c */ /* 0x000fe20003f84270 */
[--C-:B------:R-:W-:Y:S01]  /*162b0*/  FFMA.FTZ R142, R142, R9, -R3.reuse ;  /* 0x000000098e8e7223 */ /* 0x100fe20000010803 */
[----:B-1----:R-:W-:Y:S01]  /*162c0*/  FSEL R98, R93, -INF , P3 ;  /* 0xff8000005d627808 */ /* 0x002fe20001800000 */
[----:B------:R-:W1:Y:S01]  /*162d0*/  MUFU.TANH R101, R101 ;  /* 0x0000006500657308 */ /* 0x000e620000002400 */
[----:B------:R-:W-:Y:S01]  /*162e0*/  FMNMX.FTZ R121, R92, R121, !PT ;  /* 0x000000795c797209 */ /* 0x000fe20007810000 */
[-CC-:B------:R-:W-:Y:S01]  /*162f0*/  FFMA.FTZ R93, R108, R9.reuse, -R3.reuse ;  /* 0x000000096c5d7223 */ /* 0x180fe20000010803 */
[----:B------:R-:W-:Y:S01]  /*16300*/  ISETP.GT.AND P3, PT, R117, 0x30, PT ;  /* 0x000000307500780c */ /* 0x000fe20003f64270 */
[-CC-:B------:R-:W-:Y:S01]  /*16310*/  FFMA.FTZ R108, R138, R9.reuse, -R3.reuse ;  /* 0x000000098a6c7223 */ /* 0x180fe20000010803 */
[----:B--2---:R-:W-:Y:S01]  /*16320*/  FSEL R100, R95, -INF , P4 ;  /* 0xff8000005f647808 */ /* 0x004fe20002000000 */
[--C-:B------:R-:W-:Y:S01]  /*16330*/  FFMA.FTZ R95, R110, R9, -R3.reuse ;  /* 0x000000096e5f7223 */ /* 0x100fe20000010803 */
[----:B------:R-:W-:Y:S01]  /*16340*/  FMNMX.FTZ R121, R98, R121, !PT ;  /* 0x0000007962797209 */ /* 0x000fe20007810000 */
[----:B------:R-:W2:Y:S01]  /*16350*/  MUFU.TANH R103, R103 ;  /* 0x0000006700677308 */ /* 0x000ea20000002400 */
[----:B------:R-:W-:Y:S01]  /*16360*/  ISETP.GT.AND P4, PT, R117, 0x31, PT ;  /* 0x000000317500780c */ /* 0x000fe20003f84270 */
[-CC-:B------:R-:W-:Y:S01]  /*16370*/  FFMA.FTZ R110, R128, R9.reuse, -R3.reuse ;  /* 0x00000009806e7223 */ /* 0x180fe20000010803 */
[----:B----4-:R-:W-:Y:S01]  /*16380*/  FSEL R134, R97, -INF , P3 ;  /* 0xff80000061867808 */ /* 0x010fe20001800000 */
[--C-:B------:R-:W-:Y:S01]  /*16390*/  FFMA.FTZ R97, R136, R9, -R3.reuse ;  /* 0x0000000988617223 */ /* 0x100fe20000010803 */
[----:B------:R-:W-:Y:S01]  /*163a0*/  FMNMX.FTZ R121, R100, R121, !PT ;  /* 0x0000007964797209 */ /* 0x000fe20007810000 */
[-CC-:B------:R-:W-:Y:S01]  /*163b0*/  FFMA.FTZ R136, R146, R9.reuse, -R3.reuse ;  /* 0x0000000992887223 */ /* 0x180fe20000010803 */
[----:B------:R-:W-:Y:S01]  /*163c0*/  ISETP.GT.AND P3, PT, R117, 0x38, PT ;  /* 0x000000387500780c */ /* 0x000fe20003f64270 */
[----:B------:R-:W3:Y:S01]  /*163d0*/  MUFU.TANH R105, R105 ;  /* 0x0000006900697308 */ /* 0x000ee20000002400 */
[----:B0-----:R-:W-:Y:S01]  /*163e0*/  FSEL R102, R99, -INF , P4 ;  /* 0xff80000063667808 */ /* 0x001fe20002000000 */
[--C-:B------:R-:W-:Y:S01]  /*163f0*/  FFMA.FTZ R99, R124, R9, -R3.reuse ;  /* 0x000000097c637223 */ /* 0x100fe20000010803 */
[----:B------:R-:W-:Y:S01]  /*16400*/  FMNMX.FTZ R121, R134, R121, !PT ;  /* 0x0000007986797209 */ /* 0x000fe20007810000 */
[-CC-:B------:R-:W-:Y:S01]  /*16410*/  FFMA.FTZ R148, R148, R9.reuse, -R3.reuse ;  /* 0x0000000994947223 */ /* 0x180fe20000010803 */
[----:B------:R-:W-:Y:S01]  /*16420*/  ISETP.GT.AND P4, PT, R117, 0x39, PT ;  /* 0x000000397500780c */ /* 0x000fe20003f84270 */
[--C-:B------:R-:W-:Y:S01]  /*16430*/  FFMA.FTZ R138, R150, R9, -R3.reuse ;  /* 0x00000009968a7223 */ /* 0x100fe20000010803 */
[----:B-1----:R-:W-:Y:S01]  /*16440*/  FSEL R206, R101, -INF , P3 ;  /* 0xff80000065ce7808 */ /* 0x002fe20001800000 */
[----:B------:R-:W0:Y:S01]  /*16450*/  MUFU.TANH R107, R107 ;  /* 0x0000006b006b7308 */ /* 0x000e220000002400 */
[----:B------:R-:W-:Y:S01]  /*16460*/  FMNMX.FTZ R121, R102, R121, !PT ;  /* 0x0000007966797209 */ /* 0x000fe20007810000 */
[----:B------:R-:W-:Y:S01]  /*16470*/  FFMA.FTZ R101, R120, R9, -R3 ;  /* 0x0000000978657223 */ /* 0x000fe20000010803 */
[----:B------:R-:W-:-:S02]  /*16480*/  ISETP.GT.AND P3, PT, R117, 0x40, PT ;  /* 0x000000407500780c */ /* 0x000fc40003f64270 */
[----:B--2---:R-:W-:Y:S02]  /*16490*/  FSEL R104, R103, -INF , P4 ;  /* 0xff80000067687808 */ /* 0x004fe40002000000 */
[----:B------:R-:W-:Y:S01]  /*164a0*/  FMNMX.FTZ R121, R206, R121, !PT ;  /* 0x00000079ce797209 */ /* 0x000fe20007810000 */
[----:B------:R-:W1:Y:S01]  /*164b0*/  MUFU.TANH R109, R109 ;  /* 0x0000006d006d7308 */ /* 0x000e620000002400 */
[----:B------:R-:W-:Y:S02]  /*164c0*/  ISETP.GT.AND P4, PT, R117, 0x41, PT ;  /* 0x000000417500780c */ /* 0x000fe40003f84270 */
[----:B---3--:R-:W-:Y:S01]  /*164d0*/  FSEL R208, R105, -INF , P3 ;  /* 0xff80000069d07808 */ /* 0x008fe20001800000 */
[--C-:B------:R-:W-:Y:S01]  /*164e0*/  FFMA.FTZ R105, R144, R9, -R3.reuse ;  /* 0x0000000990697223 */ /* 0x100fe20000010803 */
[----:B------:R-:W-:Y:S02]  /*164f0*/  FMNMX.FTZ R121, R104, R121, !PT ;  /* 0x0000007968797209 */ /* 0x000fe40007810000 */
[----:B------:R-:W-:Y:S01]  /*16500*/  ISETP.GT.AND P3, PT, R117, 0x48, PT ;  /* 0x000000487500780c */ /* 0x000fe20003f64270 */
[----:B------:R-:W2:Y:S01]  /*16510*/  MUFU.TANH R111, R111 ;  /* 0x0000006f006f7308 */ /* 0x000ea20000002400 */
[----:B0-----:R-:W-:Y:S01]  /*16520*/  FSEL R106, R107, -INF , P4 ;  /* 0xff8000006b6a7808 */ /* 0x001fe20002000000 */
[----:B------:R-:W-:Y:S01]  /*16530*/  FFMA.FTZ R107, R132, R9, -R3 ;  /* 0x00000009846b7223 */ /* 0x000fe20000010803 */
[----:B------:R-:W-:-:S02]  /*16540*/  FMNMX.FTZ R121, R208, R121, !PT ;  /* 0x00000079d0797209 */ /* 0x000fc40007810000 */
[----:B------:R-:W-:Y:S02]  /*16550*/  ISETP.GT.AND P4, PT, R117, 0x49, PT ;  /* 0x000000497500780c */ /* 0x000fe40003f84270 */
[----:B------:R-:W-:Y:S01]  /*16560*/  FMNMX.FTZ R121, R106, R121, !PT ;  /* 0x000000796a797209 */ /* 0x000fe20007810000 */
[----:B------:R-:W0:Y:S01]  /*16570*/  MUFU.TANH R113, R113 ;  /* 0x0000007100717308 */ /* 0x000e220000002400 */
[----:B-1----:R-:W-:Y:S01]  /*16580*/  FSEL R210, R109, -INF , P3 ;  /* 0xff8000006dd27808 */ /* 0x002fe20001800000 */
[----:B------:R-:W-:Y:S01]  /*16590*/  FFMA.FTZ R109, R114, R9, -R3 ;  /* 0x00000009726d7223 */ /* 0x000fe20000010803 */
[----:B------:R-:W-:Y:S02]  /*165a0*/  ISETP.GT.AND P3, PT, R117, 0x50, PT ;  /* 0x000000507500780c */ /* 0x000fe40003f64270 */
[----:B------:R-:W-:-:S03]  /*165b0*/  FMNMX.FTZ R121, R210, R121, !PT ;  /* 0x00000079d2797209 */ /* 0x000fc60007810000 */
[----:B------:R-:W1:Y:S01]  /*165c0*/  MUFU.TANH R115, R115 ;  /* 0x0000007300737308 */ /* 0x000e620000002400 */
[----:B--2---:R-:W-:Y:S02]  /*165d0*/  FSEL R212, R111, -INF , P4 ;  /* 0xff8000006fd47808 */ /* 0x004fe40002000000 */
[----:B------:R-:W-:Y:S02]  /*165e0*/  ISETP.GT.AND P4, PT, R117, 0x51, PT ;  /* 0x000000517500780c */ /* 0x000fe40003f84270 */
[----:B------:R-:W-:-:S03]  /*165f0*/  FMNMX.FTZ R121, R212, R121, !PT ;  /* 0x00000079d4797209 */ /* 0x000fc60007810000 */
[----:B------:R-:W2:Y:S01]  /*16600*/  MUFU.TANH R118, R118 ;  /* 0x0000007600767308 */ /* 0x000ea20000002400 */
[----:B0-----:R-:W-:Y:S02]  /*16610*/  FSEL R228, R113, -INF , P3 ;  /* 0xff80000071e47808 */ /* 0x001fe40001800000 */
[----:B------:R-:W-:Y:S02]  /*16620*/  ISETP.GT.AND P3, PT, R117, 0x58, PT ;  /* 0x000000587500780c */ /* 0x000fe40003f64270 */
[----:B------:R-:W-:-:S03]  /*16630*/  FMNMX.FTZ R10, R228, R121, !PT ;  /* 0x00000079e40a7209 */ /* 0x000fc60007810000 */
[----:B------:R-:W0:Y:S01]  /*16640*/  MUFU.TANH R119, R119 ;  /* 0x0000007700777308 */ /* 0x000e220000002400 */
[----:B-1----:R-:W-:Y:S02]  /*16650*/  FSEL R115, R115, -INF , P4 ;  /* 0xff80000073737808 */ /* 0x002fe40002000000 */
[----:B------:R-:W-:Y:S02]  /*16660*/  ISETP.GT.AND P4, PT, R117, 0x59, PT ;  /* 0x000000597500780c */ /* 0x000fe40003f84270 */
[----:B------:R-:W-:-:S03]  /*16670*/  FMNMX.FTZ R10, R115, R10, !PT ;  /* 0x0000000a730a7209 */ /* 0x000fc60007810000 */
[----:B------:R-:W-:Y:S01]  /*16680*/  MUFU.EX2 R156, R156 ;  /* 0x0000009c009c7308 */ /* 0x000fe20000000800 */
[----:B--2---:R-:W-:Y:S01]  /*16690*/  FSEL R111, R118, -INF , P3 ;  /* 0xff800000766f7808 */ /* 0x004fe20001800000 */
[-CC-:B------:R-:W-:Y:S01]  /*166a0*/  FFMA.FTZ R118, R112, R9.reuse, -R3.reuse ;  /* 0x0000000970767223 */ /* 0x180fe20000010803 */
[----:B------:R-:W-:Y:S02]  /*166b0*/  FFMA.FTZ R112, R116, R9, -R3 ;  /* 0x0000000974707223 */ /* 0x000fe40000010803 */
[----:B------:R-:W-:-:S03]  /*166c0*/  FMNMX.FTZ R10, R111, R10, !PT ;  /* 0x0000000a6f0a7209 */ /* 0x000fc60007810000 */
[----:B------:R-:W-:Y:S01]  /*166d0*/  MUFU.EX2 R21, R21 ;  /* 0x0000001500157308 */ /* 0x000fe20000000800 */
[----:B0-----:R-:W-:-:S04]  /*166e0*/  FSEL R119, R119, -INF , P4 ;  /* 0xff80000077777808 */ /* 0x001fc80002000000 */
[----:B------:R-:W-:-:S03]  /*166f0*/  FMNMX.FTZ R10, R119, R10, !PT ;  /* 0x0000000a770a7209 */ /* 0x000fc60007810000 */
[----:B------:R-:W-:Y:S02]  /*16700*/  MUFU.EX2 R158, R158 ;  /* 0x0000009e009e7308 */ /* 0x000fe40000000800 */
[----:B------:R-:W0:Y:S06]  /*16710*/  SHFL.BFLY PT, R103, R10, 0x2, 0x1f ;  /* 0x0c401f000a677f89 */ /* 0x000e2c00000e0000 */
[----:B------:R-:W-:Y:S08]  /*16720*/  MUFU.EX2 R89, R89 ;  /* 0x0000005900597308 */ /* 0x000ff00000000800 */
[----:B------:R-:W-:Y:S08]  /*16730*/  MUFU.EX2 R152, R152 ;  /* 0x0000009800987308 */ /* 0x000ff00000000800 */
[----:B------:R-:W-:Y:S01]  /*16740*/  MUFU.EX2 R91, R91 ;  /* 0x0000005b005b7308 */ /* 0x000fe20000000800 */
[----:B0-----:R-:W-:-:S05]  /*16750*/  FMNMX.FTZ R103, R10, R103, !PT ;  /* 0x000000670a677209 */ /* 0x001fca0007810000 */
[----:B------:R-:W0:Y:S02]  /*16760*/  SHFL.BFLY PT, R10, R103, 0x1, 0x1f ;  /* 0x0c201f00670a7f89 */ /* 0x000e2400000e0000 */
        /* <DEDUP_REMOVED lines=39> */
[----:B------:R-:W-:-:S03]  /*169e0*/  FFMA.FTZ R139, R111, R9, -R113 ;  /* 0x000000096f8b7223 */ /* 0x000fc60000010871 */
[----:B------:R-:W2:Y:S01]  /*169f0*/  MUFU.EX2 R120, R120 ;  /* 0x0000007800787308 */ /* 0x000ea20000000800 */
[----:B0-----:R-:W-:-:S04]  /*16a00*/  FFMA.FTZ R12, R3, R5, R156 ;  /* 0x00000005030c7223 */ /* 0x001fc8000001009c */
[----:B------:R-:W-:-:S03]  /*16a10*/  FADD.FTZ R13, R21, R12 ;  /* 0x0000000c150d7221 */ /* 0x000fc60000010000 */
[----:B------:R-:W0:Y:S01]  /*16a20*/  MUFU.EX2 R159, R159 ;  /* 0x0000009f009f7308 */ /* 0x000e220000000800 */
[----:B-1----:R-:W-:Y:S01]  /*16a30*/  FFMA.FTZ R5, R0, R4, R157 ;  /* 0x0000000400057223 */ /* 0x002fe2000001009d */
[----:B------:R-:W-:-:S04]  /*16a40*/  FADD.FTZ R12, R158, R13 ;  /* 0x0000000d9e0c7221 */ /* 0x000fc80000010000 */
[----:B------:R-:W-:Y:S02]  /*16a50*/  FADD.FTZ R13, R89, R12 ;  /* 0x0000000c590d7221 */ /* 0x000fe40000010000 */
        /* <DEDUP_REMOVED lines=18> */
[----:B------:R-:W-:-:S06]  /*16b80*/  FADD.FTZ R5, R95, R12 ;  /* 0x0000000c5f057221 */ /* 0x000fcc0000010000 */
        /* <DEDUP_REMOVED lines=16> */
[----:B------:R-:W-:-:S06]  /*16c90*/  FFMA.FTZ R12, R115, R9, -R113 ;  /* 0x00000009730c7223 */ /* 0x000fcc0000010871 */
        /* <DEDUP_REMOVED lines=16> */
[----:B------:R-:W-:-:S04]  /*16da0*/  IADD3 R4, R15, 0x2a840, RZ ;  /* 0x0002a8400f047810 */ /* 0x000fc80007ffe0ff */
[----:B------:R-:W-:Y:S02]  /*16db0*/  PRMT R4, R177, 0x654, R4 ;  /* 0x00000654b1047816 */ /* 0x000fe40000000004 */
[----:B------:R-:W2:Y:S01]  /*16dc0*/  MUFU.EX2 R142, R142 ;  /* 0x0000008e008e7308 */ /* 0x000ea20000000800 */
[----:B0-----:R-:W-:Y:S01]  /*16dd0*/  FADD.FTZ R13, R107, R100 ;  /* 0x000000646b0d7221 */ /* 0x001fe20000010000 */
[----:B------:R-:W-:Y:S01]  /*16de0*/  FFMA.FTZ R100, R119, R9, -R113 ;  /* 0x0000000977647223 */ /* 0x000fe20000010871 */
        /* <DEDUP_REMOVED lines=23> */
[----:B--2---:R-:W-:-:S03]  /*16f60*/  FADD.FTZ R5, R109, R102 ;  /* 0x000000666d057221 */ /* 0x004fc60000010000 */
[----:B-1----:R-:W-:Y:S01]  /*16f70*/  FADD.FTZ R4, R100, R13 ;  /* 0x0000000d64047221 */ /* 0x002fe20000010000 */
[----:B------:R-:W-:Y:S06]  /*16f80*/  @!P0 BRA `(.L_x_2881) ;  /* 0x0000000000048947 */ /* 0x000fec0003800000 */
[----:B------:R-:W-:Y:S01]  /*16f90*/  BPT.TRAP 0x1 ;  /* 0x000000040000795c */ /* 0x000fe20000300000 */
.L_x_2881:
[C---:B------:R-:W-:Y:S01]  /*16fa0*/  ISETP.GT.AND P2, PT, R14.reuse, R7, PT ;  /* 0x000000070e00720c */ /* 0x040fe20003f44270 */
[----:B------:R-:W-:Y:S01]  /*16fb0*/  VIADD R102, R11, 0x2a860 ;  /* 0x0002a8600b667836 */ /* 0x000fe20000000000 */
[----:B------:R-:W-:Y:S01]  /*16fc0*/  F2FP.F16.F32.PACK_AB R156, R21, R156 ;  /* 0x0000009c159c723e */ /* 0x000fe200000000ff */
[----:B------:R-:W-:Y:S01]  /*16fd0*/  VIADD R14, R14, 0xffffffff ;  /* 0xffffffff0e0e7836 */ /* 0x000fe20000000000 */
[----:B------:R-:W-:Y:S01]  /*16fe0*/  F2FP.F16.F32.PACK_AB R149, R20, R149 ;  /* 0x000000951495723e */ /* 0x000fe200000000ff */
[----:B------:R-:W-:Y:S01]  /*16ff0*/  IMAD.MOV.U32 R13, RZ, RZ, R8 ;  /* 0x000000ffff0d7224 */ /* 0x000fe200078e0008 */
[----:B------:R-:W-:Y:S01]  /*17000*/  PRMT R102, R177, 0x654, R102 ;  /* 0x00000654b1667816 */ /* 0x000fe20000000066 */
[----:B------:R-:W-:Y:S01]  /*17010*/  IMAD.MOV.U32 R20, RZ, RZ, R167 ;  /* 0x000000ffff147224 */ /* 0x000fe200078e00a7 */
[----:B------:R-:W-:Y:S02]  /*17020*/  F2FP.F16.F32.PACK_AB R137, R12, R137 ;  /* 0x000000890c89723e */ /* 0x000fe400000000ff */
        /* <DEDUP_REMOVED lines=26> */
.L_x_2869:
[----:B------:R-:W-:Y:S05]  /*171d0*/  BSYNC B0 ;  /* 0x0000000000007941 */ /* 0x000fea0003800000 */
.L_x_2868:
[----:B------:R-:W-:Y:S01]  /*171e0*/  ISETP.GE.AND P1, PT, R14, RZ, PT ;  /* 0x000000ff0e00720c */ /* 0x000fe20003f26270 */
[----:B------:R-:W-:-:S12]  /*171f0*/  BSSY B0, `(.L_x_2883) ;  /* 0x0000260000007945 */ /* 0x000fd80003800000 */
[----:B------:R-:W-:Y:S05]  /*17200*/  @!P1 BRA `(.L_x_2884) ;  /* 0x0000002400789947 */ /* 0x000fea0003800000 */
[----:B------:R-:W-:Y:S01]  /*17210*/  IMAD.MOV.U32 R12, RZ, RZ, R10 ;  /* 0x000000ffff0c7224 */ /* 0x000fe200078e000a */
[----:B------:R-:W-:Y:S01]  /*17220*/  MOV R15, R167 ;  /* 0x000000a7000f7202 */ /* 0x000fe20000000f00 */
[----:B------:R-:W-:Y:S02]  /*17230*/  IMAD.MOV.U32 R7, RZ, RZ, R8 ;  /* 0x000000ffff077224 */ /* 0x000fe400078e0008 */
[----:B------:R-:W-:-:S07]  /*17240*/  IMAD.MOV.U32 R20, RZ, RZ, R162 ;  /* 0x000000ffff147224 */ /* 0x000fce00078e00a2 */
.L_x_2897:
[----:B------:R-:W-:-:S05]  /*17250*/  VIADD R13, R20, 0x1 ;  /* 0x00000001140d7836 */ /* 0x000fca0000000000 */
[----:B------:R-:W-:-:S04]  /*17260*/  ISETP.NE.AND P1, PT, R13, 0x2, PT ;  /* 0x000000020d00780c */ /* 0x000fc80003f25270 */
[----:B------:R-:W-:Y:S02]  /*17270*/  SEL R8, RZ, 0x1, P1 ;  /* 0x00000001ff087807 */ /* 0x000fe40000800000 */
[----:B------:R-:W-:Y:S02]  /*17280*/  SEL R13, R13, RZ, P1 ;  /* 0x000000ff0d0d7207 */ /* 0x000fe40000800000 */
[----:B------:R-:W-:Y:S02]  /*17290*/  LOP3.LUT R167, R15, R8, RZ, 0x3c, !PT ;  /* 0x000000080fa77212 */ /* 0x000fe400078e3cff */
[----:B------:R-:W-:Y:S01]  /*172a0*/  MOV R162, R13 ;  /* 0x0000000d00a27202 */ /* 0x000fe20000000f00 */
[----:B------:R-:W-:Y:S06]  /*172b0*/  @!P0 BRA `(.L_x_2885) ;  /* 0x0000000000048947 */ /* 0x000fec0003800000 */
[----:B------:R-:W-:Y:S01]  /*172c0*/  BPT.TRAP 0x1 ;  /* 0x000000040000795c */ /* 0x000fe20000300000 */
.L_x_2885:
[----:B------:R-:W-:Y:S01]  /*172d0*/  IMAD R10, R162, 0x8, R2 ;  /* 0x00000008a20a7824 */ /* 0x000fe200078e0202 */
[----:B------:R-:W-:-:S04]  /*172e0*/  SHF.L.U32 R11, R167, 0x1f, RZ ;  /* 0x0000001fa70b7819 */ /* 0x000fc800000006ff */
[----:B------:R0:W1:Y:S01]  /*172f0*/  SYNCS.PHASECHK.TRANS64.TRYWAIT P1, [R10+URZ+0x2a830], R11 ;  /* 0x02a8300b0a0075a7 */ /* 0x000062000802017f */
[----:B------:R-:W-:Y:S05]  /*17300*/  @!P0 BRA `(.L_x_2886) ;  /* 0x0000000000048947 */ /* 0x000fea0003800000 */
[----:B------:R-:W-:Y:S01]  /*17310*/  BPT.TRAP 0x1 ;  /* 0x000000040000795c */ /* 0x000fe20000300000 */
.L_x_2886:
[----:B------:R-:W-:Y:S01]  /*17320*/  BSSY B1, `(.L_x_2887) ;  /* 0x0000006000017945 */ /* 0x000fe20003800000 */
[----:B------:R-:W-:Y:S02]  /*17330*/  IMAD R8, R162, 0x900, R6 ;  /* 0x00000900a2087824 */ /* 0x000fe400078e0206 */
[----:B------:R-:W-:Y:S01]  /*17340*/  IMAD.MOV.U32 R9, RZ, RZ, 0x40000040 ;  /* 0x40000040ff097424 */ /* 0x000fe200078e00ff */
[----:B-1----:R-:W-:Y:S06]  /*17350*/  @P1 BRA `(.L_x_2888) ;  /* 0x0000000000081947 */ /* 0x002fec0003800000 */
[----:B------:R-:W1:Y:S02]  /*17360*/  SYNCS.PHASECHK.TRANS64.TRYWAIT P1, [R10+URZ+0x2a830], R11 ;  /* 0x02a8300b0a0075a7 */ /* 0x000e64000802017f */
[----:B-1----:R-:W-:Y:S05]  /*17370*/  @!P1 BRA `(.L_x_2889) ;  /* 0x000000d000549947 */ /* 0x002fea0003800000 */
.L_x_2888:
[----:B------:R-:W-:Y:S05]  /*17380*/  BSYNC B1 ;  /* 0x0000000000017941 */ /* 0x000fea0003800000 */
.L_x_2887:
[----:B------:R-:W2:Y:S04]  /*17390*/  LDL.64 R88, [R1+0x28] ;  /* 0x0000280001587983 */ /* 0x000ea80000100a00 */
[----:B------:R-:W3:Y:S04]  /*173a0*/  LDL.64 R206, [R1+0x20] ;  /* 0x0000200001ce7983 */ /* 0x000ee80000100a00 */
[----:B------:R-:W4:Y:S01]  /*173b0*/  LDL.64 R212, [R1+0x18] ;  /* 0x0000180001d47983 */ /* 0x000f220000100a00 */
[C---:B------:R-:W-:Y:S02]  /*173c0*/  R2UR UR6, R8.reuse ;  /* 0x00000000080672ca */ /* 0x040fe400000e0000 */
[----:B------:R-:W-:Y:S01]  /*173d0*/  R2UR UR7, R9 ;  /* 0x00000000090772ca */ /* 0x000fe200000e0000 */
[----:B------:R-:W5:Y:S01]  /*173e0*/  LDL.64 R210, [R1+0x10] ;  /* 0x0000100001d27983 */ /* 0x000f620000100a00 */
[----:B01----:R-:W-:Y:S01]  /*173f0*/  IMAD.MOV.U32 R11, RZ, RZ, 0x40000040 ;  /* 0x40000040ff0b7424 */ /* 0x003fe200078e00ff */
[----:B------:R-:W-:-:S02]  /*17400*/  IADD3 R10, R8, 0x2, RZ ;  /* 0x00000002080a7810 */ /* 0x000fc40007ffe0ff */
        /* <DEDUP_REMOVED lines=9> */
[----:B------:R-:W-:Y:S01]  /*174a0*/  VIADD R10, R8, 0x4 ;  /* 0x00000004080a7836 */ /* 0x000fe20000000000 */
[----:B------:R-:W-:Y:S01]  /*174b0*/  MOV R11, 0x40000040 ;  /* 0x40000040000b7802 */ /* 0x000fe20000000f00 */
        /* <DEDUP_REMOVED lines=159> */
.L_x_2890:
[----:B------:R-:W-:Y:S01]  /*17eb0*/  SHF.L.U32 R8, R15, 0x1f, RZ ;  /* 0x0000001f0f087819 */ /* 0x000fe200000006ff */
[----:B------:R-:W-:-:S04]  /*17ec0*/  IMAD R11, R20, 0x8, R2 ;  /* 0x00000008140b7824 */ /* 0x000fc800078e0202 */
[----:B------:R0:W1:Y:S01]  /*17ed0*/  SYNCS.PHASECHK.TRANS64.TRYWAIT P1, [R11+URZ+0x2a850], R8 ;  /* 0x02a850080b0075a7 */ /* 0x000062000802017f */
[----:B------:R-:W-:Y:S05]  /*17ee0*/  @!P0 BRA `(.L_x_2891) ;  /* 0x0000000000048947 */ /* 0x000fea0003800000 */
[----:B------:R-:W-:Y:S01]  /*17ef0*/  BPT.TRAP 0x1 ;  /* 0x000000040000795c */ /* 0x000fe20000300000 */
.L_x_2891:
        /* <DEDUP_REMOVED lines=9> */
.L_x_2893:
[----:B------:R-:W-:Y:S05]  /*17f90*/  BSYNC B1 ;  /* 0x0000000000017941 */ /* 0x000fea0003800000 */
.L_x_2892:
[----:B------:R-:W-:Y:S01]  /*17fa0*/  IMAD.MOV.U32 R9, RZ, RZ, 0x40000040 ;  /* 0x40000040ff097424 */ /* 0x000fe200078e00ff */
[----:B01----:R-:W-:Y:S01]  /*17fb0*/  MOV R8, R0 ;  /* 0x0000000000087202 */ /* 0x003fe20000000f00 */
[----:B------:R-:W-:-:S03]  /*17fc0*/  WARPGROUP.ARRIVE ;  /* 0x00000000000079c5 */ /* 0x000fc60000000000 */
[----:B------:R-:W-:Y:S01]  /*17fd0*/  R2UR UR6, R8 ;  /* 0x00000000080672ca */ /* 0x000fe200000e0000 */
[----:B------:R-:W-:Y:S01]  /*17fe0*/  VIADD R8, R0, 0x80 ;  /* 0x0000008000087836 */ /* 0x000fe20000000000 */
[----:B------:R-:W-:Y:S02]  /*17ff0*/  R2UR UR7, R9 ;  /* 0x00000000090772ca */ /* 0x000fe400000e0000 */
[----:B------:R-:W-:-:S11]  /*18000*/  MOV R9, 0x40000040 ;  /* 0x4000004000097802 */ /* 0x000fd60000000f00 */
        /* <DEDUP_REMOVED lines=37> */
.L_x_2895:
        /* <DEDUP_REMOVED lines=142> */
[----:B-1----:R-:W-:-:S03]  /*18b40*/  FMNMX.FTZ R8, R134, R9, !PT ;  /* 0x0000000986087209 */ /* 0x002fc60007810000 */
[----:B------:R-:W0:Y:S01]  /*18b50*/  SHFL.BFLY PT, R9, R0, 0x2, 0x1f ;  /* 0x0c401f0000097f89 */ /* 0x000e2200000e0000 */
[----:B--2---:R-:W-:-:S05]  /*18b60*/  FMNMX.FTZ R3, R93, R8, !PT ;  /* 0x000000085d037209 */ /* 0x004fca0007810000 */
[----:B------:R-:W1:Y:S01]  /*18b70*/  SHFL.BFLY PT, R8, R3, 0x2, 0x1f ;  /* 0x0c401f0003087f89 */ /* 0x000e6200000e0000 */
[----:B0-----:R-:W-:Y:S02]  /*18b80*/  FMNMX.FTZ R95, R0, R9, !PT ;  /* 0x00000009005f7209 */ /* 0x001fe40007810000 */
[----:B------:R-:W-:Y:S02]  /*18b90*/  MOV R9, UR42 ;  /* 0x0000002a00097c02 */ /* 0x000fe40008000f00 */
[----:B-1----:R-:W-:Y:S02]  /*18ba0*/  FMNMX.FTZ R97, R3, R8, !PT ;  /* 0x0000000803617209 */ /* 0x002fe40007810000 */
[----:B------:R-:W0:Y:S04]  /*18bb0*/  SHFL.BFLY PT, R8, R95, 0x1, 0x1f ;  /* 0x0c201f005f087f89 */ /* 0x000e2800000e0000 */
[----:B------:R-:W1:Y:S01]  /*18bc0*/  SHFL.BFLY PT, R10, R97, 0x1, 0x1f ;  /* 0x0c201f00610a7f89 */ /* 0x000e6200000e0000 */
[----:B0-----:R-:W-:-:S02]  /*18bd0*/  FMNMX.FTZ R8, R95, R8, !PT ;  /* 0x000000085f087209 */ /* 0x001fc40007810000 */
[----:B-1----:R-:W-:-:S03]  /*18be0*/  FMNMX.FTZ R10, R97, R10, !PT ;  /* 0x0000000a610a7209 */ /* 0x002fc60007810000 */
[C---:B------:R-:W-:Y:S01]  /*18bf0*/  FMUL.FTZ R121, R8.reuse, R9 ;  /* 0x0000000908797220 */ /* 0x040fe20000410000 */
[----:B------:R-:W-:-:S03]  /*18c00*/  FADD.FTZ R7, -R8, R7 ;  /* 0x0000000708077221 */ /* 0x000fc60000010100 */
[-CC-:B------:R-:W-:Y:S01]  /*18c10*/  FFMA.FTZ R117, R136, R9.reuse, -R121.reuse ;  /* 0x0000000988757223 */ /* 0x180fe20000010879 */
[-CC-:B------:R-:W-:Y:S01]  /*18c20*/  FFMA.FTZ R136, R21, R9.reuse, -R121.reuse ;  /* 0x0000000915887223 */ /* 0x180fe20000010879 */
[-CC-:B------:R-:W-:Y:S01]  /*18c30*/  FFMA.FTZ R21, R89, R9.reuse, -R121.reuse ;  /* 0x0000000959157223 */ /* 0x180fe20000010879 */
[C---:B------:R-:W-:Y:S01]  /*18c40*/  FADD.FTZ R0, -R10.reuse, R12 ;  /* 0x0000000c0a007221 */ /* 0x040fe20000010100 */
[-C--:B------:R-:W-:Y:S01]  /*18c50*/  FMUL.FTZ R89, R10, R9.reuse ;  /* 0x000000090a597220 */ /* 0x080fe20000410000 */
[-C--:B------:R-:W-:Y:S01]  /*18c60*/  FFMA.FTZ R99, R20, R9.reuse, -R121 ;  /* 0x0000000914637223 */ /* 0x080fe20000010879 */
[-C--:B------:R-:W-:Y:S01]  /*18c70*/  FMUL.FTZ R7, R7, R9.reuse ;  /* 0x0000000907077220 */ /* 0x080fe20000410000 */
[-C--:B------:R-:W-:Y:S01]  /*18c80*/  FMUL.FTZ R0, R0, R9.reuse ;  /* 0x0000000900007220 */ /* 0x080fe20000410000 */
[-C--:B------:R-:W-:Y:S01]  /*18c90*/  FFMA.FTZ R157, R15, R9.reuse, -R89 ;  /* 0x000000090f9d7223 */ /* 0x080fe20000010859 */
[-C--:B------:R-:W-:Y:S01]  /*18ca0*/  FFMA.FTZ R119, R88, R9.reuse, -R121 ;  /* 0x0000000958777223 */ /* 0x080fe20000010879 */
[-C--:B------:R-:W-:Y:S01]  /*18cb0*/  FFMA.FTZ R90, R90, R9.reuse, -R89 ;  /* 0x000000095a5a7223 */ /* 0x080fe20000010859 */
[----:B------:R-:W-:Y:S01]  /*18cc0*/  MUFU.EX2 R3, R7 ;  /* 0x0000000700037308 */ /* 0x000fe20000000800 */
[-C--:B------:R-:W-:Y:S01]  /*18cd0*/  FFMA.FTZ R97, R92, R9.reuse, -R121 ;  /* 0x000000095c617223 */ /* 0x080fe20000010879 */
        /* <DEDUP_REMOVED lines=8> */
[-C--:B------:R-:W-:Y:S01]  /*18d60*/  FFMA.FTZ R95, R100, R9.reuse, -R121 ;  /* 0x00000009645f7223 */ /* 0x080fe20000010879 */
[-CC-:B------:R-:W-:Y:S01]  /*18d70*/  FFMA.FTZ R155, R102, R9.reuse, -R89.reuse ;  /* 0x00000009669b7223 */ /* 0x180fe20000010859 */
        /* <DEDUP_REMOVED lines=14> */
[-CC-:B------:R-:W-:Y:S01]  /*18e60*/  FFMA.FTZ R144, R156, R9.reuse, -R121.reuse ;  /* 0x000000099c907223 */ /* 0x180fe20000010879 */
[-CC-:B------:R-:W-:Y:S01]  /*18e70*/  FFMA.FTZ R107, R158, R9.reuse, -R121.reuse ;  /* 0x000000099e6b7223 */ /* 0x180fe20000010879 */
[-C--:B------:R-:W-:Y:S01]  /*18e80*/  FFMA.FTZ R20, R186, R9.reuse, -R121 ;  /* 0x00000009ba147223 */ /* 0x080fe20000010879 */
[-C--:B------:R-:W-:Y:S01]  /*18e90*/  FFMA.FTZ R147, R116, R9.reuse, -R89 ;  /* 0x0000000974937223 */ /* 0x080fe20000010859 */
[-CC-:B------:R-:W-:Y:S01]  /*18ea0*/  FFMA.FTZ R105, R206, R9.reuse, -R121.reuse ;  /* 0x00000009ce697223 */ /* 0x180fe20000010879 */
[-C--:B------:R-:W-:Y:S01]  /*18eb0*/  FFMA.FTZ R140, R208, R9.reuse, -R121 ;  /* 0x00000009d08c7223 */ /* 0x080fe20000010879 */
[----:B------:R-:W0:Y:S01]  /*18ec0*/  MUFU.EX2 R119, R119 ;  /* 0x0000007700777308 */ /* 0x000e220000000800 */
[-C--:B------:R-:W-:Y:S01]  /*18ed0*/  FFMA.FTZ R141, R120, R9.reuse, -R89 ;  /* 0x00000009788d7223 */ /* 0x080fe20000010859 */
[-CC-:B------:R-:W-:Y:S01]  /*18ee0*/  FFMA.FTZ R103, R210, R9.reuse, -R121.reuse ;  /* 0x00000009d2677223 */ /* 0x180fe20000010879 */
        /* <DEDUP_REMOVED lines=8> */
[----:B------:R-:W-:-:S05]  /*18f70*/  FFMA.FTZ R100, R91, R9, -R121 ;  /* 0x000000095b647223 */ /* 0x000fca0000010879 */
        /* <DEDUP_REMOVED lines=19> */
[----:B------:R-:W-:-:S06]  /*190b0*/  FFMA.FTZ R112, R122, R9, -R89 ;  /* 0x000000097a707223 */ /* 0x000fcc0000010859 */
        /* <DEDUP_REMOVED lines=39> */
[----:B0-----:R-:W-:Y:S01]  /*19330*/  FADD.FTZ R5, R147, R4 ;  /* 0x0000000493057221 */ /* 0x001fe20000010000 */
[----:B------:R-:W-:-:S04]  /*19340*/  IMAD R4, R13, 0x8, R2 ;  /* 0x000000080d047824 */ /* 0x000fc800078e0202 */
[----:B------:R-:W-:Y:S02]  /*19350*/  VIADD R4, R4, 0x2a840 ;  /* 0x0002a84004047836 */ /* 0x000fe40000000000 */
[----:B------:R-:W0:Y:S01]  /*19360*/  MUFU.EX2 R140, R140 ;  /* 0x0000008c008c7308 */ /* 0x000e220000000800 */
[----:B--2---:R-:W-:Y:S02]  /*19370*/  FADD.FTZ R15, R105, R118 ;  /* 0x00000076690f7221 */ /* 0x004fe40000010000 */
[----:B------:R-:W-:-:S04]  /*19380*/  PRMT R4, R177, 0x654, R4 ;  /* 0x00000654b1047816 */ /* 0x000fc80000000004 */
[----:B------:R2:W-:Y:S01]  /*19390*/  SYNCS.ARRIVE.TRANS64.RED.A1T0 RZ, [R4+URZ], RZ ;  /* 0x000000ff04ff79a7 */ /* 0x0005e2000810043f */
[----:B------:R-:W3:Y:S01]  /*193a0*/  MUFU.EX2 R141, R141 ;  /* 0x0000008d008d7308 */ /* 0x000ee20000000800 */
[----:B-1----:R-:W-:-:S07]  /*193b0*/  FADD.FTZ R118, R110, R5 ;  /* 0x000000056e767221 */ /* 0x002fce0000010000 */
[----:B------:R-:W1:Y:S01]  /*193c0*/  MUFU.EX2 R103, R103 ;  /* 0x0000006700677308 */ /* 0x000e620000000800 */
[----:B0-----:R-:W-:-:S07]  /*193d0*/  FADD.FTZ R120, R140, R15 ;  /* 0x0000000f8c787221 */ /* 0x001fce0000010000 */
[----:B------:R-:W0:Y:S01]  /*193e0*/  MUFU.EX2 R112, R112 ;  /* 0x0000007000707308 */ /* 0x000e220000000800 */
[----:B---3--:R-:W-:Y:S01]  /*193f0*/  FADD.FTZ R5, R141, R118 ;  /* 0x000000768d057221 */ /* 0x008fe20000010000 */
[----:B------:R-:W-:-:S06]  /*19400*/  FFMA.FTZ R118, R93, R9, -R89 ;  /* 0x000000095d767223 */ /* 0x000fcc0000010859 */
[----:B------:R-:W3:Y:S01]  /*19410*/  MUFU.EX2 R12, R12 ;  /* 0x0000000c000c7308 */ /* 0x000ee20000000800 */
[----:B-1----:R-:W-:-:S07]  /*19420*/  FADD.FTZ R13, R103, R120 ;  /* 0x00000078670d7221 */ /* 0x002fce0000010000 */
[----:B------:R-:W1:Y:S01]  /*19430*/  MUFU.EX2 R143, R143 ;  /* 0x0000008f008f7308 */ /* 0x000e620000000800 */
[----:B0-----:R-:W-:-:S07]  /*19440*/  FADD.FTZ R120, R112, R5 ;  /* 0x0000000570787221 */ /* 0x001fce0000010000 */
        /* <DEDUP_REMOVED lines=24> */
.L_x_2896:
[C---:B------:R-:W-:Y:S01]  /*195d0*/  ISETP.GT.AND P1, PT, R14.reuse, RZ, PT ;  /* 0x000000ff0e00720c */ /* 0x040fe20003f24270 */
[----:B------:R-:W-:Y:S01]  /*195e0*/  VIADD R14, R14, 0xffffffff ;  /* 0xffffffff0e0e7836 */ /* 0x000fe20000000000 */
[----:B------:R-:W-:Y:S01]  /*195f0*/  IADD3 R120, R11, 0x2a860, RZ ;  /* 0x0002a8600b787810 */ /* 0x000fe20007ffe0ff */
[----:B------:R-:W-:Y:S01]  /*19600*/  IMAD.MOV.U32 R15, RZ, RZ, R167 ;  /* 0x000000ffff0f7224 */ /* 0x000fe200078e00a7 */
[----:B------:R-:W-:Y:S01]  /*19610*/  F2FP.F16.F32.PACK_AB R146, R105, R20 ;  /* 0x000000146992723e */ /* 0x000fe200000000ff */
[----:B------:R-:W-:Y:S01]  /*19620*/  IMAD.MOV.U32 R20, RZ, RZ, R162 ;  /* 0x000000ffff147224 */ /* 0x000fe200078e00a2 */
[----:B------:R-:W-:Y:S02]  /*19630*/  PRMT R120, R177, 0x654, R120 ;  /* 0x00000654b1787816 */ /* 0x000fe40000000078 */
        /* <DEDUP_REMOVED lines=25> */
[----:B------:R-:W-:Y:S01]  /*197d0*/  MOV R7, R8 ;  /* 0x0000000800077202 */ /* 0x000fe20000000f00 */
[----:B0-----:R-:W-:Y:S06]  /*197e0*/  @P1 BRA `(.L_x_2897) ;  /* 0xffffffd800981947 */ /* 0x001fec000383ffff */
.L_x_2884:
[----:B------:R-:W-:Y:S05]  /*197f0*/  BSYNC B0 ;  /* 0x0000000000007941 */ /* 0x000fea0003800000 */
.L_x_2883:
        /* <DEDUP_REMOVED lines=67> */
.L_x_2898:
[----:B------:R-:W-:Y:S02]  /*19c30*/  LEA R12, R162, R2, 0x3 ;  /* 0x00000002a20c7211 */ /* 0x000fe400078e18ff */
[----:B------:R-:W-:-:S04]  /*19c40*/  SHF.L.U32 R3, R167, 0x1f, RZ ;  /* 0x0000001fa7037819 */ /* 0x000fc800000006ff */
[----:B------:R0:W1:Y:S01]  /*19c50*/  SYNCS.PHASECHK.TRANS64.TRYWAIT P1, [R12+URZ+0x2a850], R3 ;  /* 0x02a850030c0075a7 */ /* 0x000062000802017f */
[----:B------:R-:W-:Y:S05]  /*19c60*/  @!P0 BRA `(.L_x_2899) ;  /* 0x0000000000048947 */ /* 0x000fea0003800000 */
[----:B------:R-:W-:Y:S01]  /*19c70*/  BPT.TRAP 0x1 ;  /* 0x000000040000795c */ /* 0x000fe20000300000 */
.L_x_2899:
        /* <DEDUP_REMOVED lines=9> */
.L_x_2901:
[----:B------:R-:W-:Y:S05]  /*19d10*/  BSYNC B0 ;  /* 0x0000000000007941 */ /* 0x000fea0003800000 */
.L_x_2900:
[----:B------:R-:W-:Y:S01]  /*19d20*/  IMAD.MOV.U32 R2, RZ, RZ, R0 ;  /* 0x000000ffff027224 */ /* 0x000fe200078e0000 */
[----:B01----:R-:W-:Y:S01]  /*19d30*/  MOV R3, 0x40000040 ;  /* 0x4000004000037802 */ /* 0x003fe20000000f00 */
        /* <DEDUP_REMOVED lines=30> */
[----:B------:R-:W-:Y:S02]  /*19f20*/  IADD3 R2, R0, 0x280, RZ ;  /* 0x0000028000027810 */ /* 0x000fe40007ffe0ff */
[----:B------:R-:W0:Y:S02]  /*19f30*/  SHFL.BFLY PT, R0, R5, 0x2, 0x1f ;  /* 0x0c401f0005007f89 */ /* 0x000e2400000e0000 */
[----:B0-----:R-:W-:Y:S01]  /*19f40*/  FADD.FTZ R0, R0, R5 ;  /* 0x0000000500007221 */ /* 0x001fe20000010000 */
[----:B------:R-:W-:-:S02]  /*19f50*/  WARPGROUP.DEPBAR.LE gsb0, 0x0 ;  /* 0x00008000000079c5 */ /* 0x000fc40000010000 */
[----:B------:R-:W-:-:S06]  /*19f60*/  WARPGROUP.ARRIVE ;  /* 0x00000000000079c5 */ /* 0x000fcc0000000000 */
[----:B------:R-:W-:Y:S01]  /*19f70*/  HGMMA.64x128x16.F32 R24, R140, gdesc[UR4].tnspB, R24, gsb0 ;  /* 0x41e000048c187df0 */ /* 0x000fe20008000818 */
[----:B------:R-:W-:Y:S02]  /*19f80*/  R2UR UR6, R2 ;  /* 0x00000000020672ca */ /* 0x000fe400000e0000 */
[----:B------:R-:W-:Y:S02]  /*19f90*/  R2UR UR7, R3 ;  /* 0x00000000030772ca */ /* 0x000fe400000e0000 */
[----:B------:R-:W0:Y:S02]  /*19fa0*/  SHFL.BFLY PT, R3, R4, 0x2, 0x1f ;  /* 0x0c401f0004037f89 */ /* 0x000e2400000e0000 */
[----:B0-----:R-:W-:Y:S01]  /*19fb0*/  FADD.FTZ R2, R3, R4 ;  /* 0x0000000403027221 */ /* 0x001fe20000010000 */
[----:B------:R-:W-:Y:S01]  /*19fc0*/  IMAD.MOV.U32 R4, RZ, RZ, RZ ;  /* 0x000000ffff047224 */ /* 0x000fe200078e00ff */
[----:B------:R-:W0:Y:S04]  /*19fd0*/  SHFL.BFLY PT, R3, R0, 0x1, 0x1f ;  /* 0x0c201f0000037f89 */ /* 0x000e2800000e0000 */
[----:B------:R-:W1:Y:S01]  /*19fe0*/  SHFL.BFLY PT, R7, R2, 0x1, 0x1f ;  /* 0x0c201f0002077f89 */ /* 0x000e6200000e0000 */
[----:B0-----:R-:W-:Y:S01]  /*19ff0*/  FADD.FTZ R13, R0, R3 ;  /* 0x00000003000d7221 */ /* 0x001fe20000010000 */
[----:B------:R-:W-:-:S02]  /*1a000*/  IMAD.MOV.U32 R3, RZ, RZ, -0x800000 ;  /* 0xff800000ff037424 */ /* 0x000fc400078e00ff */
[----:B------:R-:W-:Y:S02]  /*1a010*/  IMAD.MOV.U32 R0, RZ, RZ, -0x800000 ;  /* 0xff800000ff007424 */ /* 0x000fe400078e00ff */
[----:B-1----:R-:W-:Y:S01]  /*1a020*/  FADD.FTZ R14, R2, R7 ;  /* 0x00000007020e7221 */ /* 0x002fe20000010000 */
[----:B------:R-:W-:Y:S02]  /*1a030*/  FSETP.NE.FTZ.AND P1, PT, R13, RZ, PT ;  /* 0x000000ff0d00720b */ /* 0x000fe40003f35000 */
[----:B------:R-:W-:Y:S02]  /*1a040*/  MOV R7, RZ ;  /* 0x000000ff00077202 */ /* 0x000fe40000000f00 */
        /* <DEDUP_REMOVED lines=13> */
[----:B------:R-:W-:Y:S03]  /*1a120*/  HGMMA.64x128x16.F32 R24, R136, gdesc[UR4].tnspB, R24, gsb0 ;  /* 0x41e0000488187df0 */ /* 0x000fe60008000818 */
[----:B------:R-:W-:Y:S02]  /*1a130*/  WARPGROUP.DEPBAR.LE gsb0, 0x0 ;  /* 0x00008000000079c5 */ /* 0x000fe40000010000 */
[----:B--23--:R-:W-:Y:S05]  /*1a140*/  @!P0 BRA `(.L_x_2903) ;  /* 0x0000000000048947 */ /* 0x00cfea0003800000 */
[----:B------:R-:W-:Y:S01]  /*1a150*/  BPT.TRAP 0x1 ;  /* 0x000000040000795c */ /* 0x000fe20000300000 */
.L_x_2903:
[----:B------:R-:W-:Y:S01]  /*1a160*/  IADD3 R2, R12, 0x2a860, RZ ;  /* 0x0002a8600c027810 */ /* 0x000fe20007ffe0ff */
[----:B------:R-:W-:Y:S02]  /*1a170*/  VIADD R162, R162, 0x1 ;  /* 0x00000001a2a27836 */ /* 0x000fe40000000000 */
[-C--:B0-----:R-:W-:Y:S01]  /*1a180*/  FMUL.FTZ R93, R34, R7.reuse ;  /* 0x00000007225d7220 */ /* 0x081fe20000410000 */
[-C--:B------:R-:W-:Y:S01]  /*1a190*/  FMUL.FTZ R89, R32, R4.reuse ;  /* 0x0000000420597220 */ /* 0x080fe20000410000 */
[----:B------:R-:W-:Y:S01]  /*1a1a0*/  PRMT R2, R177, 0x654, R2 ;  /* 0x00000654b1027816 */ /* 0x000fe20000000002 */
[-C--:B------:R-:W-:Y:S01]  /*1a1b0*/  FMUL.FTZ R88, R36, R4.reuse ;  /* 0x0000000424587220 */ /* 0x080fe20000410000 */
[----:B------:R-:W-:Y:S01]  /*1a1c0*/  ISETP.NE.AND P0, PT, R162, 0x2, PT ;  /* 0x00000002a200780c */ /* 0x000fe20003f05270 */
[-C--:B------:R-:W-:Y:S01]  /*1a1d0*/  FMUL.FTZ R99, R26, R7.reuse ;  /* 0x000000071a637220 */ /* 0x080fe20000410000 */
[----:B------:R0:W-:Y:S01]  /*1a1e0*/  SYNCS.ARRIVE.TRANS64.RED.A1T0 RZ, [R2+URZ], RZ ;  /* 0x000000ff02ff79a7 */ /* 0x0001e2000810043f */
[-C--:B------:R-:W-:Y:S01]  /*1a1f0*/  FMUL.FTZ R94, R35, R7.reuse ;  /* 0x00000007235e7220 */ /* 0x080fe20000410000 */
[-C--:B------:R-:W-:Y:S01]  /*1a200*/  FMUL.FTZ R92, R38, R7.reuse ;  /* 0x00000007265c7220 */ /* 0x080fe20000410000 */
[-C--:B------:R-:W-:Y:S01]  /*1a210*/  FMUL.FTZ R95, R39, R7.reuse ;  /* 0x00000007275f7220 */ /* 0x080fe20000410000 */
[-C--:B------:R-:W-:Y:S01]  /*1a220*/  FMUL.FTZ R34, R42, R7.reuse ;  /* 0x000000072a227220 */ /* 0x080fe20000410000 */
[-C--:B------:R-:W-:Y:S01]  /*1a230*/  FMUL.FTZ R24, R24, R4.reuse ;  /* 0x0000000418187220 */ /* 0x080fe20000410000 */
[-C--:B------:R-:W-:Y:S01]  /*1a240*/  FMUL.FTZ R91, R25, R4.reuse ;  /* 0x00000004195b7220 */ /* 0x080fe20000410000 */
[-C--:B------:R-:W-:Y:S01]  /*1a250*/  FMUL.FTZ R10, R28, R4.reuse ;  /* 0x000000041c0a7220 */ /* 0x080fe20000410000 */
[----:B0-----:R-:W-:Y:S01]  /*1a260*/  SEL R2, RZ, 0x1, P0 ;  /* 0x00000001ff027807 */ /* 0x001fe20000000000 */
        /* <DEDUP_REMOVED lines=56> */
[----:B------:R-:W-:-:S07]  /*1a5f0*/  SEL R162, R162, RZ, P0 ;  /* 0x000000ffa2a27207 */ /* 0x000fce0000000000 */
.L_x_2804:
[----:B------:R-:W0:Y:S08]  /*1a600*/  S2UR UR4, SR_CgaCtaId ;  /* 0x00000000000479c3 */ /* 0x000e300000008800 */
[----:B------:R-:W-:Y:S01]  /*1a610*/  BAR.SYNC.DEFER_BLOCKING 0x5, 0x180 ;  /* 0x0146000000007b1d */ /* 0x000fe20000010000 */
[----:B------:R-:W-:-:S05]  /*1a620*/  MOV R2, 0x400 ;  /* 0x0000040000027802 */ /* 0x000fca0000000f00 */
[----:B------:R-:W-:Y:S01]  /*1a630*/  BSSY B0, `(.L_x_2904) ;  /* 0x00001f1000007945 */ /* 0x000fe20003800000 */
[----:B0-----:R-:W-:-:S04]  /*1a640*/  MOV R177, UR4 ;  /* 0x0000000400b17c02 */ /* 0x001fc80008000f00 */
[----:B------:R-:W-:-:S05]  /*1a650*/  LEA R2, R177, R2, 0x18 ;  /* 0x00000002b1027211 */ /* 0x000fca00078ec0ff */
[----:B--2-4-:R0:W1:Y:S01]  /*1a660*/  LDS.128 R28, [R2+0x2a8d0] ;  /* 0x02a8d000021c7984 */ /* 0x0140620000000c00 */
        /* <DEDUP_REMOVED lines=18> */
[C---:B------:R-:W-:Y:S01]  /*1a790*/  IADD3 R101, P4, R8.reuse, 0x60, RZ ;  /* 0x0000006008657810 */ /* 0x040fe20007f9e0ff */
[----:B------:R-:W-:Y:S01]  /*1a7a0*/  IMAD.X R7, RZ, RZ, R9, P5 ;  /* 0x000000ffff077224 */ /* 0x000fe200028e0609 */
[----:B------:R-:W-:-:S02]  /*1a7b0*/  IADD3 R103, P3, R8, 0x4000, RZ ;  /* 0x0000400008677810 */ /* 0x000fc40007f7e0ff */
[C---:B------:R-:W-:Y:S02]  /*1a7c0*/  IADD3 R105, P2, R8.reuse, 0x4020, RZ ;  /* 0x0000402008697810 */ /* 0x040fe40007f5e0ff */
[C---:B------:R-:W-:Y:S02]  /*1a7d0*/  IADD3 R107, P1, R8.reuse, 0x4040, RZ ;  /* 0x00004040086b7810 */ /* 0x040fe40007f3e0ff */
[----:B------:R-:W-:Y:S01]  /*1a7e0*/  IADD3 R109, P0, R8, 0x4060, RZ ;  /* 0x00004060086d7810 */ /* 0x000fe20007f1e0ff */
[--C-:B------:R-:W-:Y:S01]  /*1a7f0*/  IMAD.X R25, RZ, RZ, R9.reuse, P2 ;  /* 0x000000ffff197224 */ /* 0x100fe200010e0609 */
[----:B------:R-:W-:Y:S02]  /*1a800*/  LOP3.LUT R4, R71, 0x380, RZ, 0xc0, !PT ;  /* 0x0000038047047812 */ /* 0x000fe400078ec0ff */
[----:B------:R-:W-:Y:S01]  /*1a810*/  LOP3.LUT R6, R79, 0x380, RZ, 0xc0, !PT ;  /* 0x000003804f067812 */ /* 0x000fe200078ec0ff */
[--C-:B------:R-:W-:Y:S01]  /*1a820*/  IMAD.X R33, RZ, RZ, R9.reuse, P0 ;  /* 0x000000ffff217224 */ /* 0x100fe200000e0609 */
[----:B------:R-:W-:Y:S01]  /*1a830*/  LOP3.LUT R8, R15, R8, RZ, 0x3c, !PT ;  /* 0x000000080f087212 */ /* 0x000fe200078e3cff */
[----:B------:R-:W-:Y:S01]  /*1a840*/  IMAD.X R15, RZ, RZ, R9, P3 ;  /* 0x000000ffff0f7224 */ /* 0x000fe200018e0609 */
[----:B------:R-:W-:-:S02]  /*1a850*/  SHF.R.U64 R4, R4, 0x3, RZ ;  /* 0x0000000304047819 */ /* 0x000fc400000012ff */
[----:B------:R-:W-:Y:S02]  /*1a860*/  SHF.R.U64 R6, R6, 0x3, RZ ;  /* 0x0000000306067819 */ /* 0x000fe400000012ff */
[----:B------:R-:W-:Y:S02]  /*1a870*/  MOV R96, R8 ;  /* 0x0000000800607202 */ /* 0x000fe40000000f00 */
[-C--:B------:R-:W-:Y:S02]  /*1a880*/  IADD3.X R13, RZ, R9.reuse, RZ, P4, !PT ;  /* 0x00000009ff0d7210 */ /* 0x080fe400027fe4ff */
[----:B------:R-:W-:Y:S02]  /*1a890*/  IADD3.X R27, RZ, R9, RZ, P1, !PT ;  /* 0x00000009ff1b7210 */ /* 0x000fe40000ffe4ff */
[----:B------:R-:W-:Y:S02]  /*1a8a0*/  LOP3.LUT R12, R101, 0x380, RZ, 0xc0, !PT ;  /* 0x00000380650c7812 */ /* 0x000fe400078ec0ff */
[----:B------:R-:W-:-:S02]  /*1a8b0*/  LOP3.LUT R14, R103, 0x380, RZ, 0xc0, !PT ;  /* 0x00000380670e7812 */ /* 0x000fc400078ec0ff */
[----:B------:R-:W-:Y:S02]  /*1a8c0*/  F2FP.F16.F32.PACK_AB R8, R91, R24 ;  /* 0x000000185b08723e */ /* 0x000fe400000000ff */
[----:B------:R-:W-:Y:S01]  /*1a8d0*/  F2FP.F16.F32.PACK_AB R9, R32, R99 ;  /* 0x000000632009723e */ /* 0x000fe200000000ff */
[----:B------:R-:W-:Y:S01]  /*1a8e0*/  BAR.SYNC.DEFER_BLOCKING 0x1, 0x100 ;  /* 0x0044000000007b1d */ /* 0x000fe20000010000 */
[----:B------:R-:W-:Y:S02]  /*1a8f0*/  LOP3.LUT R24, R105, 0x380, RZ, 0xc0, !PT ;  /* 0x0000038069187812 */ /* 0x000fe400078ec0ff */
[----:B-1----:R-:W-:Y:S02]  /*1a900*/  LOP3.LUT R28, R107, 0x380, RZ, 0xc0, !PT ;  /* 0x000003806b1c7812 */ /* 0x002fe400078ec0ff */
[----:B------:R-:W-:Y:S02]  /*1a910*/  LOP3.LUT R4, R4, R71, RZ, 0x3c, !PT ;  /* 0x0000004704047212 */ /* 0x000fe400078e3cff */
[----:B------:R-:W-:-:S02]  /*1a920*/  LOP3.LUT R6, R6, R79, RZ, 0x3c, !PT ;  /* 0x0000004f06067212 */ /* 0x000fc400078e3cff */
[----:B------:R-:W-:Y:S02]  /*1a930*/  LOP3.LUT R32, R109, 0x380, RZ, 0xc0, !PT ;  /* 0x000003806d207812 */ /* 0x000fe400078ec0ff */
[----:B------:R-:W-:Y:S02]  /*1a940*/  SHF.R.U64 R12, R12, 0x3, RZ ;  /* 0x000000030c0c7819 */ /* 0x000fe400000012ff */
[----:B------:R-:W-:Y:S02]  /*1a950*/  SHF.R.U64 R14, R14, 0x3, RZ ;  /* 0x000000030e0e7819 */ /* 0x000fe400000012ff */
[----:B------:R-:W-:Y:S02]  /*1a960*/  SHF.R.U64 R24, R24, 0x3, RZ ;  /* 0x0000000318187819 */ /* 0x000fe400000012ff */
[----:B------:R-:W-:Y:S02]  /*1a970*/  SHF.R.U64 R28, R28, 0x3, RZ ;  /* 0x000000031c1c7819 */ /* 0x000fe400000012ff */
[----:B------:R-:W-:-:S02]  /*1a980*/  SHF.R.U64 R32, R32, 0x3, RZ ;  /* 0x0000000320207819 */ /* 0x000fc400000012ff */
[----:B------:R-:W-:Y:S02]  /*1a990*/  MOV R79, R4 ;  /* 0x00000004004f7202 */ /* 0x000fe40000000f00 */
[----:B------:R-:W-:Y:S01]  /*1a9a0*/  MOV R78, R6 ;  /* 0x00000006004e7202 */ /* 0x000fe20000000f00 */
[----:B------:R1:W-:Y:S01]  /*1a9b0*/  STSM.16.M88.4 [R96], R8 ;  /* 0x0000000860007844 */ /* 0x0003e20000000200 */
[----:B------:R-:W-:Y:S02]  /*1a9c0*/  F2FP.F16.F32.PACK_AB R4, R90, R89 ;  /* 0x000000595a04723e */ /* 0x000fe400000000ff */
[----:B------:R-:W-:Y:S02]  /*1a9d0*/  F2FP.F16.F32.PACK_AB R5, R94, R93 ;  /* 0x0000005d5e05723e */ /* 0x000fe400000000ff */
[----:B------:R-:W-:Y:S02]  /*1a9e0*/  F2FP.F16.F32.PACK_AB R6, R37, R88 ;  /* 0x000000582506723e */ /* 0x000fe400000000ff */
[----:B------:R-:W-:-:S02]  /*1a9f0*/  F2FP.F16.F32.PACK_AB R7, R95, R92 ;  /* 0x0000005c5f07723e */ /* 0x000fc400000000ff */
[----:B------:R-:W-:Y:S02]  /*1aa00*/  LOP3.LUT R12, R12, R101, RZ, 0x3c, !PT ;  /* 0x000000650c0c7212 */ /* 0x000fe400078e3cff */
[----:B------:R-:W-:Y:S01]  /*1aa10*/  LOP3.LUT R14, R14, R103, RZ, 0x3c, !PT ;  /* 0x000000670e0e7212 */ /* 0x000fe200078e3cff */
[----:B------:R-:W-:Y:S01]  /*1aa20*/  STSM.16.M88.4 [R79], R4 ;  /* 0x000000044f007844 */ /* 0x000fe20000000200 */
[----:B------:R-:W-:Y:S02]  /*1aa30*/  LOP3.LUT R24, R24, R105, RZ, 0x3c, !PT ;  /* 0x0000006918187212 */ /* 0x000fe400078e3cff */
[----:B------:R-:W-:Y:S02]  /*1aa40*/  LOP3.LUT R26, R28, R107, RZ, 0x3c, !PT ;  /* 0x0000006b1c1a7212 */ /* 0x000fe400078e3cff */
[----:B-1----:R-:W-:Y:S02]  /*1aa50*/  F2FP.F16.F32.PACK_AB R8, R41, R40 ;  /* 0x000000282908723e */ /* 0x002fe400000000ff */
[----:B------:R-:W-:-:S02]  /*1aa60*/  F2FP.F16.F32.PACK_AB R9, R43, R34 ;  /* 0x000000222b09723e */ /* 0x000fc400000000ff */
[----:B------:R-:W-:Y:S02]  /*1aa70*/  F2FP.F16.F32.PACK_AB R10, R45, R44 ;  /* 0x0000002c2d0a723e */ /* 0x000fe400000000ff */
[----:B------:R-:W-:Y:S02]  /*1aa80*/  F2FP.F16.F32.PACK_AB R11, R47, R46 ;  /* 0x0000002e2f0b723e */ /* 0x000fe400000000ff */
[----:B------:R-:W-:Y:S02]  /*1aa90*/  LOP3.LUT R32, R32, R109, RZ, 0x3c, !PT ;  /* 0x0000006d20207212 */ /* 0x000fe400078e3cff */
[----:B------:R-:W-:Y:S01]  /*1aaa0*/  MOV R72, R12 ;  /* 0x0000000c00487202 */ /* 0x000fe20000000f00 */
[----:B------:R1:W-:Y:S01]  /*1aab0*/  STSM.16.M88.4 [R78], R8 ;  /* 0x000000084e007844 */ /* 0x0003e20000000200 */
[----:B------:R-:W-:Y:S02]  /*1aac0*/  MOV R28, R14 ;  /* 0x0000000e001c7202 */ /* 0x000fe40000000f00 */
[----:B------:R-:W-:-:S02]  /*1aad0*/  MOV R71, R24 ;  /* 0x0000001800477202 */ /* 0x000fc40000000f00 */
[----:B------:R-:W-:Y:S02]  /*1aae0*/  MOV R70, R26 ;  /* 0x0000001a00467202 */ /* 0x000fe40000000f00 */
[----:B------:R-:W-:Y:S01]  /*1aaf0*/  F2FP.F16.F32.PACK_AB R12, R49, R48 ;  /* 0x00000030310c723e */ /* 0x000fe200000000ff */
[----:B------:R-:W-:Y:S01]  /*1ab00*/  IMAD.MOV.U32 R48, RZ, RZ, RZ ;  /* 0x000000ffff307224 */ /* 0x000fe200078e00ff */
[----:B------:R-:W-:Y:S02]  /*1ab10*/  F2FP.F16.F32.PACK_AB R13, R51, R50 ;  /* 0x00000032330d723e */ /* 0x000fe400000000ff */
[----:B------:R-:W-:Y:S02]  /*1ab20*/  F2FP.F16.F32.PACK_AB R14, R53, R52 ;  /* 0x00000034350e723e */ /* 0x000fe400000000ff */
[----:B------:R-:W-:Y:S02]  /*1ab30*/  F2FP.F16.F32.PACK_AB R15, R55, R54 ;  /* 0x00000036370f723e */ /* 0x000fe400000000ff */
[----:B------:R-:W-:-:S02]  /*1ab40*/  F2FP.F16.F32.PACK_AB R24, R57, R56 ;  /* 0x000000383918723e */ /* 0x000fc400000000ff */
        /* <DEDUP_REMOVED lines=40> */
.L_x_2906:
[----:B------:R-:W-:Y:S01]  /*1add0*/  SHF.R.S32.HI R54, RZ, 0x1f, R192 ;  /* 0x0000001fff367819 */ /* 0x000fe200000114c0 */
[----:B------:R-:W-:Y:S01]  /*1ade0*/  IMAD.IADD R25, R189, 0x1, R184 ;  /* 0x00000001bd197824 */ /* 0x000fe200078e02b8 */
[----:B------:R-:W-:Y:S01]  /*1adf0*/  ULDC.64 UR4, c[0x0][0xb90] ;  /* 0x0002e40000047ab9 */ /* 0x000fe20000000a00 */
[----:B-----5:R-:W-:Y:S01]  /*1ae00*/  SHF.R.S32.HI R49, RZ, 0x1f, R48 ;  /* 0x0000001fff317819 */ /* 0x020fe20000011430 */
[----:B------:R-:W-:Y:S01]  /*1ae10*/  IMAD R11, R198, 0x40, R187 ;  /* 0x00000040c60b7824 */ /* 0x000fe200078e02bb */
[----:B------:R-:W-:Y:S01]  /*1ae20*/  SEL R199, R199, RZ, !P0 ;  /* 0x000000ffc7c77207 */ /* 0x000fe20004000000 */
[----:B------:R-:W-:Y:S01]  /*1ae30*/  IMAD R5, R54, UR4, RZ ;  /* 0x0000000436057c24 */ /* 0x000fe2000f8e02ff */
[----:B------:R-:W-:Y:S01]  /*1ae40*/  MOV R9, R25 ;  /* 0x0000001900097202 */ /* 0x000fe20000000f00 */
[----:B-1----:R-:W-:Y:S01]  /*1ae50*/  @P1 IMAD.HI.U32 R6, R25, R12, RZ ;  /* 0x0000000c19061227 */ /* 0x002fe200078e00ff */
[----:B------:R-:W-:-:S03]  /*1ae60*/  SEL R195, R195, RZ, !P0 ;  /* 0x000000ffc3c37207 */ /* 0x000fc60004000000 */
[C---:B------:R-:W-:Y:S01]  /*1ae70*/  IMAD R13, R192.reuse, UR5, R5 ;  /* 0x00000005c00d7c24 */ /* 0x040fe2000f8e0205 */
[----:B---3--:R-:W-:Y:S01]  /*1ae80*/  @P1 SHF.R.U32.HI R9, RZ, R15, R6 ;  /* 0x0000000fff091219 */ /* 0x008fe20000011606 */
[----:B------:R-:W-:Y:S01]  /*1ae90*/  IMAD.WIDE.U32 R4, R192, UR4, R48 ;  /* 0x00000004c0047c25 */ /* 0x000fe2000f8e0030 */
[----:B------:R-:W-:-:S03]  /*1aea0*/  ULDC.64 UR4, c[0x0][0xb98] ;  /* 0x0002e60000047ab9 */ /* 0x000fc60000000a00 */
[----:B------:R-:W-:Y:S01]  /*1aeb0*/  IMAD.IADD R5, R5, 0x1, R13 ;  /* 0x0000000105057824 */ /* 0x000fe200078e020d */
[----:B------:R-:W-:Y:S01]  /*1aec0*/  IADD3 R13, -R9, RZ, RZ ;  /* 0x000000ff090d7210 */ /* 0x000fe20007ffe1ff */
        /* <DEDUP_REMOVED lines=23> */
[----:B------:R-:W-:Y:S02]  /*1b040*/  SHF.R.U64 R12, R12, 0x3, RZ ;  /* 0x000000030c0c7819 */ /* 0x000fe400000012ff */
[----:B------:R-:W-:Y:S01]  /*1b050*/  IMAD.IADD R5, R5, 0x1, R13 ;  /* 0x0000000105057824 */ /* 0x000fe200078e020d */
[----:B------:R-:W-:Y:S01]  /*1b060*/  LEA R6, P4, R4, UR4, 0x2 ;  /* 0x0000000404067c11 */ /* 0x000fe2000f8810ff */
[----:B------:R-:W-:Y:S01]  /*1b070*/  IMAD.X R13, RZ, RZ, R21, P3 ;  /* 0x000000ffff0d7224 */ /* 0x000fe200018e0615 */
[----:B------:R-:W-:Y:S02]  /*1b080*/  LOP3.LUT R12, R12, R9, RZ, 0x3c, !PT ;  /* 0x000000090c0c7212 */ /* 0x000fe400078e3cff */
[----:B------:R-:W-:Y:S01]  /*1b090*/  LEA.HI.X R10, R4, UR5, R5, 0x2, P4 ;  /* 0x00000005040a7c11 */ /* 0x000fe2000a0f1405 */
[----:B------:R-:W-:Y:S01]  /*1b0a0*/  SHFL.IDX PT, R50, R6, RZ, 0x1c1f ;  /* 0x001c1fff06327589 */ /* 0x000fe200000e0000 */
[----:B------:R-:W-:Y:S01]  /*1b0b0*/  SHF.R.U64 R24, R24, 0x3, RZ ;  /* 0x0000000318187819 */ /* 0x000fe200000012ff */
[----:B------:R-:W-:Y:S01]  /*1b0c0*/  VIADD R4, R14, 0x8 ;  /* 0x000000080e047836 */ /* 0x000fe20000000000 */
[----:B------:R-:W-:Y:S01]  /*1b0d0*/  IADD3.X R9, RZ, R21, RZ, P0, !PT ;  /* 0x00000015ff097210 */ /* 0x000fe200007fe4ff */
[----:B------:R-:W1:Y:S01]  /*1b0e0*/  SHFL.IDX PT, R51, R10, RZ, 0x1c1f ;  /* 0x001c1fff0a337589 */ /* 0x000e6200000e0000 */
[----:B------:R-:W-:Y:S01]  /*1b0f0*/  LOP3.LUT P0, RZ, R214, 0x3, RZ, 0xc0, !PT ;  /* 0x00000003d6ff7812 */ /* 0x000fe2000780c0ff */
[----:B------:R-:W-:Y:S01]  /*1b100*/  ULDC.64 UR4, c[0x0][0xaa0] ;  /* 0x0002a80000047ab9 */ /* 0x000fe20000000a00 */
[----:B------:R-:W-:Y:S01]  /*1b110*/  LOP3.LUT R24, R24, R25, RZ, 0x3c, !PT ;  /* 0x0000001918187212 */ /* 0x000fe200078e3cff */
[----:B------:R-:W-:Y:S01]  /*1b120*/  SHFL.IDX PT, R52, R6, 0x1, 0x1c1f ;  /* 0x003c1f0006347f89 */ /* 0x000fe200000e0000 */
[----:B------:R-:W-:-:S02]  /*1b130*/  IADD3.X R25, RZ, R21, RZ, P2, !PT ;  /* 0x00000015ff197210 */ /* 0x000fc400017fe4ff */
[-C--:B------:R-:W-:Y:S01]  /*1b140*/  ISETP.GE.OR P2, PT, R14, R55.reuse, P0 ;  /* 0x000000370e00720c */ /* 0x080fe20000746670 */
[----:B------:R-:W2:Y:S01]  /*1b150*/  SHFL.IDX PT, R53, R10, 0x1, 0x1c1f ;  /* 0x003c1f000a357f89 */ /* 0x000ea200000e0000 */
[----:B------:R-:W-:Y:S02]  /*1b160*/  ISETP.GE.OR P0, PT, R4, R55, P0 ;  /* 0x000000370400720c */ /* 0x000fe40000706670 */
[C---:B------:R-:W-:Y:S02]  /*1b170*/  IADD3 R5, P3, R20.reuse, 0x7000, RZ ;  /* 0x0000700014057810 */ /* 0x040fe40007f7e0ff */
[C---:B------:R-:W-:Y:S02]  /*1b180*/  IADD3 R41, P4, R20.reuse, 0x6000, RZ ;  /* 0x0000600014297810 */ /* 0x040fe40007f9e0ff */
[----:B------:R-:W-:Y:S01]  /*1b190*/  LOP3.LUT R7, R20, 0x380, RZ, 0xc0, !PT ;  /* 0x0000038014077812 */ /* 0x000fe200078ec0ff */
[----:B------:R-:W-:Y:S01]  /*1b1a0*/  IMAD.X R45, RZ, RZ, R21, P3 ;  /* 0x000000ffff2d7224 */ /* 0x000fe200018e0615 */
        /* <DEDUP_REMOVED lines=13> */
[----:B------:R-:W-:Y:S01]  /*1b280*/  IMAD R3, R49, UR4, RZ ;  /* 0x0000000431037c24 */ /* 0x000fe2000f8e02ff */
[----:B------:R-:W-:Y:S01]  /*1b290*/  LOP3.LUT R32, R32, R33, RZ, 0x3c, !PT ;  /* 0x0000002120207212 */ /* 0x000fe200078e3cff */
[--C-:B------:R-:W-:Y:S01]  /*1b2a0*/  IMAD.X R33, RZ, RZ, R21.reuse, P6 ;  /* 0x000000ffff217224 */ /* 0x100fe200030e0615 */
[----:B------:R-:W-:Y:S01]  /*1b2b0*/  LOP3.LUT R36, R36, R37, RZ, 0x3c, !PT ;  /* 0x0000002524247212 */ /* 0x000fe200078e3cff */
[----:B------:R-:W-:Y:S01]  /*1b2c0*/  IMAD.X R37, RZ, RZ, R21, P5 ;  /* 0x000000ffff257224 */ /* 0x000fe200028e0615 */
[----:B------:R-:W-:-:S02]  /*1b2d0*/  LOP3.LUT R40, R40, R41, RZ, 0x3c, !PT ;  /* 0x0000002928287212 */ /* 0x000fc400078e3cff */
[----:B--2---:R-:W2:Y:S01]  /*1b2e0*/  @P1 LDC R53, c[0x0][0xbf0] ;  /* 0x0002fc00ff351b82 */ /* 0x004ea20000000800 */
[----:B------:R-:W-:Y:S01]  /*1b2f0*/  LOP3.LUT R44, R4, R5, RZ, 0x3c, !PT ;  /* 0x00000005042c7212 */ /* 0x000fe200078e3cff */
[----:B------:R-:W-:Y:S01]  /*1b300*/  IMAD R3, R48, UR5, R3 ;  /* 0x0000000530037c24 */ /* 0x000fe2000f8e0203 */
[----:B------:R-:W-:Y:S01]  /*1b310*/  IADD3.X R41, RZ, R21, RZ, P4, !PT ;  /* 0x00000015ff297210 */ /* 0x000fe200027fe4ff */
[----:B------:R3:W5:Y:S01]  /*1b320*/  LD.E.128 R4, desc[UR60][R20.64] ;  /* 0x0000003c14047980 */ /* 0x000762000c101d00 */
[----:B------:R-:W-:-:S03]  /*1b330*/  LOP3.LUT R8, R15, 0x380, RZ, 0xc0, !PT ;  /* 0x000003800f087812 */ /* 0x000fc600078ec0ff */
[----:B------:R-:W5:Y:S01]  /*1b340*/  LD.E.128 R24, desc[UR60][R24.64] ;  /* 0x0000003c18187980 */ /* 0x000f62000c101d00 */
[----:B------:R-:W-:-:S03]  /*1b350*/  SHF.R.U64 R8, R8, 0x3, RZ ;  /* 0x0000000308087819 */ /* 0x000fc600000012ff */
[----:B------:R-:W5:Y:S01]  /*1b360*/  LD.E.128 R32, desc[UR60][R32.64] ;  /* 0x0000003c20207980 */ /* 0x000f62000c101d00 */
[----:B------:R-:W-:Y:S01]  /*1b370*/  LOP3.LUT R8, R8, R15, RZ, 0x3c, !PT ;  /* 0x0000000f08087212 */ /* 0x000fe200078e3cff */
[----:B---3--:R-:W-:Y:S01]  /*1b380*/  IMAD.WIDE.U32 R20, R48, UR4, RZ ;  /* 0x0000000430147c25 */ /* 0x008fe2000f8e00ff */
[----:B------:R-:W-:Y:S01]  /*1b390*/  ULDC.64 UR4, c[0x0][0xae8] ;  /* 0x0002ba0000047ab9 */ /* 0x000fe20000000a00 */
[----:B------:R-:W5:Y:S02]  /*1b3a0*/  LD.E.128 R12, desc[UR60][R12.64] ;  /* 0x0000003c0c0c7980 */ /* 0x000f64000c101d00 */
[----:B------:R-:W-:Y:S01]  /*1b3b0*/  IMAD.IADD R21, R21, 0x1, R3 ;  /* 0x0000000115157824 */ /* 0x000fe200078e0203 */
[----:B------:R-:W-:Y:S01]  /*1b3c0*/  LEA R3, R191, R198, 0x5 ;  /* 0x000000c6bf037211 */ /* 0x000fe200078e28ff */
[----:B------:R-:W-:Y:S01]  /*1b3d0*/  IMAD R49, R54, UR4, RZ ;  /* 0x0000000436317c24 */ /* 0x000fe2000f8e02ff */
[----:B------:R-:W5:Y:S03]  /*1b3e0*/  LD.E.128 R8, desc[UR60][R8.64] ;  /* 0x0000003c08087980 */ /* 0x000f66000c101d00 */
[----:B------:R-:W-:Y:S01]  /*1b3f0*/  IMAD.IADD R50, R184, 0x1, R3 ;  /* 0x00000001b8327824 */ /* 0x000fe200078e0203 */
[----:B------:R-:W5:Y:S01]  /*1b400*/  LD.E.128 R36, desc[UR60][R36.64] ;  /* 0x0000003c24247980 */ /* 0x000f62000c101d00 */
[----:B------:R-:W-:-:S02]  /*1b410*/  IMAD R49, R192, UR5, R49 ;  /* 0x00000005c0317c24 */ /* 0x000fc4000f8e0231 */
[----:B-1----:R-:W-:Y:S01]  /*1b420*/  @P1 IMAD.HI.U32 R0, R50, R51, RZ ;  /* 0x0000003332001227 */ /* 0x002fe200078e00ff */
[----:B------:R-:W-:Y:S01]  /*1b430*/  MOV R3, R50 ;  /* 0x0000003200037202 */ /* 0x000fe20000000f00 */
[----:B------:R-:W5:Y:S02]  /*1b440*/  LD.E.128 R40, desc[UR60][R40.64] ;  /* 0x0000003c28287980 */ /* 0x000f64000c101d00 */
[----:B------:R-:W-:Y:S01]  /*1b450*/  IMAD.WIDE.U32 R20, R192, UR4, R20 ;  /* 0x00000004c0147c25 */ /* 0x000fe2000f8e0014 */
[----:B------:R-:W-:Y:S01]  /*1b460*/  ULDC.64 UR4, c[0x0][0xaf0] ;  /* 0x0002bc0000047ab9 */ /* 0x000fe20000000a00 */
[----:B--2---:R-:W-:Y:S01]  /*1b470*/  @P1 SHF.R.U32.HI R3, RZ, R53, R0 ;  /* 0x00000035ff031219 */ /* 0x004fe20000011600 */
[----:B------:R-:W5:Y:S01]  /*1b480*/  LD.E.128 R44, desc[UR60][R44.64] ;  /* 0x0000003c2c2c7980 */ /* 0x000f62000c101d00 */
[----:B------:R-:W-:Y:S02]  /*1b490*/  IMAD.IADD R21, R21, 0x1, R49 ;  /* 0x0000000115157824 */ /* 0x000fe400078e0231 */
[----:B------:R-:W-:Y:S01]  /*1b4a0*/  IMAD R48, R199, UR4, RZ ;  /* 0x00000004c7307c24 */ /* 0x000fe2000f8e02ff */
[----:B------:R-:W-:Y:S01]  /*1b4b0*/  SHF.R.S32.HI R0, RZ, 0x1f, R3 ;  /* 0x0000001fff007819 */ /* 0x000fe20000011403 */
[C---:B------:R-:W-:Y:S01]  /*1b4c0*/  IMAD.WIDE.U32 R20, R195.reuse, UR4, R20 ;  /* 0x00000004c3147c25 */ /* 0x040fe2000f8e0014 */
        /* <DEDUP_REMOVED lines=12> */
[C---:B------:R-:W-:Y:S01]  /*1b590*/  IMAD R51, R3.reuse, UR5, R0 ;  /* 0x0000000503337c24 */ /* 0x040fe2000f8e0200 */
[----:B------:R-:W-:Y:S01]  /*1b5a0*/  IADD3 R184, R198, R184, RZ ;  /* 0x000000b8c6b87210 */ /* 0x000fe20007ffe0ff */
[----:B------:R-:W-:Y:S01]  /*1b5b0*/  IMAD.WIDE.U32 R20, R3, UR4, R20 ;  /* 0x0000000403147c25 */ /* 0x000fe2000f8e0014 */
[----:B------:R-:W-:Y:S01]  /*1b5c0*/  SHF.R.S32.HI R0, RZ, 0x1f, R49 ;  /* 0x0000001fff007819 */ /* 0x000fe20000011431 */
[----:B------:R-:W-:-:S02]  /*1b5d0*/  ULDC.64 UR4, c[0x0][0xad8] ;  /* 0x0002b60000047ab9 */ /* 0x000fc40000000a00 */
[----:B------:R-:W-:Y:S02]  /*1b5e0*/  IMAD.IADD R21, R21, 0x1, R51 ;  /* 0x0000000115157824 */ /* 0x000fe400078e0233 */
[----:B------:R-:W-:Y:S02]  /*1b5f0*/  IMAD R28, R0, UR4, RZ ;  /* 0x00000004001c7c24 */ /* 0x000fe4000f8e02ff */
[C---:B------:R-:W-:Y:S02]  /*1b600*/  VIADD R0, R184.reuse, 0x20 ;  /* 0x00000020b8007836 */ /* 0x040fe40000000000 */
[C---:B------:R-:W-:Y:S02]  /*1b610*/  IMAD R51, R49.reuse, UR5, R28 ;  /* 0x0000000531337c24 */ /* 0x040fe4000f8e021c */
[----:B------:R-:W-:Y:S01]  /*1b620*/  IMAD.WIDE.U32 R20, R49, UR4, R20 ;  /* 0x0000000431147c25 */ /* 0x000fe2000f8e0014 */
[-C--:B------:R-:W-:Y:S01]  /*1b630*/  ISETP.GE.AND P2, PT, R184, R55.reuse, PT ;  /* 0x00000037b800720c */ /* 0x080fe20003f46270 */
[----:B------:R-:W-:Y:S01]  /*1b640*/  ULDC.64 UR4, c[0x0][0xa80] ;  /* 0x0002a00000047ab9 */ /* 0x000fe20000000a00 */
[----:B------:R-:W-:Y:S01]  /*1b650*/  ISETP.GE.AND P0, PT, R0, R55, PT ;  /* 0x000000370000720c */ /* 0x000fe20003f06270 */
[----:B------:R-:W-:Y:S01]  /*1b660*/  VIADD R3, R184, 0x40 ;  /* 0x00000040b8037836 */ /* 0x000fe20000000000 */
[----:B------:R-:W-:Y:S01]  /*1b670*/  IADD3 R0, R2, 0x2a820, RZ ;  /* 0x0002a82002007810 */ /* 0x000fe20007ffe0ff */
[----:B------:R-:W-:Y:S01]  /*1b680*/  IMAD.IADD R21, R21, 0x1, R51 ;  /* 0x0000000115157824 */ /* 0x000fe200078e0233 */
[----:B------:R-:W-:-:S02]  /*1b690*/  LEA R28, P3, R20, UR4, 0x1 ;  /* 0x00000004141c7c11 */ /* 0x000fc4000f8608ff */
[----:B------:R-:W-:Y:S02]  /*1b6a0*/  ISETP.GE.AND P1, PT, R3, R55, PT ;  /* 0x000000370300720c */ /* 0x000fe40003f26270 */
[----:B------:R-:W-:Y:S02]  /*1b6b0*/  PRMT R0, RZ, 0x654, R0 ;  /* 0x00000654ff007816 */ /* 0x000fe40000000000 */
[----:B------:R-:W-:Y:S01]  /*1b6c0*/  LEA.HI.X R3, R20, UR5, R21, 0x1, P3 ;  /* 0x0000000514037c11 */ /* 0x000fe200098f0c15 */
[----:B-1----:R1:W2:Y:S01]  /*1b6d0*/  SHFL.IDX PT, R48, R28, RZ, 0x181f ;  /* 0x00181fff1c307589 */ /* 0x0022a200000e0000 */
[----:B------:R3:W-:Y:S01]  /*1b6e0*/  SYNCS.ARRIVE.TRANS64.RED.A1T0 RZ, [R0+URZ], RZ ;  /* 0x000000ff00ff79a7 */ /* 0x0007e2000810043f */
[----:B------:R-:W-:Y:S02]  /*1b6f0*/  BSSY B1, `(.L_x_2907) ;  /* 0x000000c000017945 */ /* 0x000fe40003800000 */
[----:B---3--:R1:W3:Y:S02]  /*1b700*/  SHFL.IDX PT, R0, R3, RZ, 0x181f ;  /* 0x00181fff03007589 */ /* 0x0082e400000e0000 */
        /* <DEDUP_REMOVED lines=10> */
.L_x_2908:
[----:B------:R-:W-:Y:S05]  /*1b7b0*/  BSYNC B1 ;  /* 0x0000000000017941 */ /* 0x000fea0003800000 */
.L_x_2907:
        /* <DEDUP_REMOVED lines=13> */
.L_x_2910:
[----:B------:R-:W-:Y:S05]  /*1b890*/  BSYNC B1 ;  /* 0x0000000000017941 */ /* 0x000fea0003800000 */
.L_x_2909:
        /* <DEDUP_REMOVED lines=13> */
.L_x_2912:
[----:B------:R-:W-:Y:S05]  /*1b970*/  BSYNC B1 ;  /* 0x0000000000017941 */ /* 0x000fea0003800000 */
.L_x_2911:
        /* <DEDUP_REMOVED lines=12> */
[----:B---3--:R-:W-:-:S04]  /*1ba40*/  LEA R4, P0, R190, R28, 0x1 ;  /* 0x0000001cbe047211 */ /* 0x008fc800078008ff */
[----:B------:R-:W-:-:S05]  /*1ba50*/  LEA.HI.X R5, R190, R3, R226, 0x1, P0 ;  /* 0x00000003be057211 */ /* 0x000fca00000f0ce2 */
[----:B------:R4:W-:Y:S01]  /*1ba60*/  ST.E.128 desc[UR60][R4.64], R44 ;  /* 0x0000002c04007985 */ /* 0x0009e2000c101d3c */
[----:B------:R-:W-:Y:S05]  /*1ba70*/  BRA `(.L_x_2913) ;  /* 0x0000000800b07947 */ /* 0x000fea0003800000 */
.L_x_2905:
        /* <DEDUP_REMOVED lines=13> */
[----:B------:R-:W-:Y:S01]  /*1bb50*/  IMAD.U32 R0, RZ, RZ, UR4 ;  /* 0x00000004ff007e24 */ /* 0x000fe2000f8e00ff */
[----:B------:R-:W-:-:S05]  /*1bb60*/  @P1 IADD3.X R7, R194, UR5, RZ, P2, !PT ;  /* 0x00000005c2071c10 */ /* 0x000fca00097fe4ff */
[----:B------:R3:W5:Y:S01]  /*1bb70*/  @P1 LDG.E R0, desc[UR60][R6.64] ;  /* 0x0000003c06001981 */ /* 0x000762000c1e1900 */
[----:B--2---:R-:W-:Y:S01]  /*1bb80*/  ISETP.NE.AND P2, PT, R21, 0x1, PT ;  /* 0x000000011500780c */ /* 0x004fe20003f45270 */
[----:B------:R-:W2:-:S12]  /*1bb90*/  S2R R9, SR_TID.X ;  /* 0x0000000000097919 */ /* 0x000e980000002100 */
[----:B------:R-:W4:Y:S08]  /*1bba0*/  @P2 LDC R14, c[0x0][0xbec] ;  /* 0x0002fb00ff0e2b82 */ /* 0x000f300000000800 */
[----:B------:R-:W0:Y:S01]  /*1bbb0*/  @P2 LDC R25, c[0x0][0xbf0] ;  /* 0x0002fc00ff192b82 */ /* 0x000e220000000800 */
[----:B--2---:R-:W-:-:S04]  /*1bbc0*/  IADD3 R8, R9, -0x80, RZ ;  /* 0xffffff8009087810 */ /* 0x004fc80007ffe0ff */
[----:B------:R-:W-:Y:S01]  /*1bbd0*/  ISETP.GE.AND P3, PT, R8, 0x80, PT ;  /* 0x000000800800780c */ /* 0x000fe20003f66270 */
[----:B---3--:R-:W-:-:S12]  /*1bbe0*/  @P1 BRA `(.L_x_2914) ;  /* 0x0000000000101947 */ /* 0x008fd80003800000 */
[----:B------:R-:W-:Y:S05]  /*1bbf0*/  @!P0 BRA `(.L_x_2914) ;  /* 0x00000000000c8947 */ /* 0x000fea0003800000 */
[----:B------:R-:W2:Y:S04]  /*1bc00*/  LDG.E R7, desc[UR60][R4.64] ;  /* 0x0000003c04077981 */ /* 0x000ea8000c1e1900 */
[----:B-----5:R-:W2:Y:S02]  /*1bc10*/  LDG.E R0, desc[UR60][R4.64+0x4] ;  /* 0x0000043c04007981 */ /* 0x020ea4000c1e1900 */
[----:B--2---:R-:W-:-:S07]  /*1bc20*/  IMAD.IADD R0, R0, 0x1, -R7 ;  /* 0x0000000100007824 */ /* 0x004fce00078e0a07 */
.L_x_2914:
        /* <DEDUP_REMOVED lines=22> */
[----:B------:R-:W3:Y:S01]  /*1bd90*/  @P0 LDC R15, c[0x0][0xbf0] ;  /* 0x0002fc00ff0f0b82 */ /* 0x000ee20000000800 */
[----:B------:R-:W-:-:S04]  /*1bda0*/  IMAD.WIDE.U32 R4, R195, UR4, R4 ;  /* 0x00000004c3047c25 */ /* 0x000fc8000f8e0004 */
[----:B--2---:R-:W-:-:S05]  /*1bdb0*/  @P0 IMAD.HI.U32 R6, R8, R13, RZ ;  /* 0x0000000d08060227 */ /* 0x004fca00078e00ff */
[----:B---3--:R-:W-:Y:S01]  /*1bdc0*/  @P0 SHF.R.U32.HI R7, RZ, R15, R6 ;  /* 0x0000000fff070219 */ /* 0x008fe20000011606 */
        /* <DEDUP_REMOVED lines=18> */
.L_x_2916:
[----:B------:R-:W-:Y:S05]  /*1bef0*/  BSYNC B1 ;  /* 0x0000000000017941 */ /* 0x000fea0003800000 */
.L_x_2915:
[----:B------:R-:W-:Y:S01]  /*1bf00*/  ULDC.64 UR4, c[0x0][0xaa0] ;  /* 0x0002a80000047ab9 */ /* 0x000fe20000000a00 */
[----:B------:R-:W-:Y:S01]  /*1bf10*/  BSSY B1, `(.L_x_2917) ;  /* 0x0000038000017945 */ /* 0x000fe20003800000 */
[----:B------:R-:W-:-:S04]  /*1bf20*/  IMAD R4, R10, UR4, RZ ;  /* 0x000000040a047c24 */ /* 0x000fc8000f8e02ff */
[C---:B--2---:R-:W-:Y:S02]  /*1bf30*/  IMAD R7, R3.reuse, UR5, R4 ;  /* 0x0000000503077c24 */ /* 0x044fe4000f8e0204 */
[----:B------:R-:W-:Y:S01]  /*1bf40*/  IMAD.WIDE.U32 R4, R3, UR4, RZ ;  /* 0x0000000403047c25 */ /* 0x000fe2000f8e00ff */
[----:B------:R-:W-:Y:S01]  /*1bf50*/  LEA R3, R191, R198, 0x5 ;  /* 0x000000c6bf037211 */ /* 0x000fe200078e28ff */
[----:B------:R-:W-:Y:S02]  /*1bf60*/  ULDC.64 UR4, c[0x0][0xae8] ;  /* 0x0002ba0000047ab9 */ /* 0x000fe40000000a00 */
[----:B------:R-:W-:Y:S02]  /*1bf70*/  IMAD.IADD R5, R5, 0x1, R7 ;  /* 0x0000000105057824 */ /* 0x000fe400078e0207 */
[----:B------:R-:W-:Y:S02]  /*1bf80*/  IMAD.IADD R9, R184, 0x1, R3 ;  /* 0x00000001b8097824 */ /* 0x000fe400078e0203 */
[----:B------:R-:W-:-:S02]  /*1bf90*/  IMAD R7, R12, UR4, RZ ;  /* 0x000000040c077c24 */ /* 0x000fc4000f8e02ff */
[----:B----4-:R-:W-:Y:S01]  /*1bfa0*/  @P2 IMAD.HI.U32 R6, R9, R14, RZ ;  /* 0x0000000e09062227 */ /* 0x010fe200078e00ff */
[----:B------:R-:W-:-:S03]  /*1bfb0*/  MOV R3, R9 ;  /* 0x0000000900037202 */ /* 0x000fc60000000f00 */
        /* <DEDUP_REMOVED lines=45> */
.L_x_2918:
[----:B------:R-:W-:Y:S05]  /*1c290*/  BSYNC B1 ;  /* 0x0000000000017941 */ /* 0x000fea0003800000 */
.L_x_2917:
        /* <DEDUP_REMOVED lines=13> */
.L_x_2920:
[----:B------:R-:W-:Y:S05]  /*1c370*/  BSYNC B1 ;  /* 0x0000000000017941 */ /* 0x000fea0003800000 */
.L_x_2919:
        /* <DEDUP_REMOVED lines=13> */
.L_x_2922:
[----:B------:R-:W-:Y:S05]  /*1c450*/  BSYNC B1 ;  /* 0x0000000000017941 */ /* 0x000fea0003800000 */
.L_x_2921:
[----:B0-----:R-:W-:Y:S01]  /*1c460*/  IADD3 R0, R184, 0x60, RZ ;  /* 0x00000060b8007810 */ /* 0x001fe20007ffe0ff */
[----:B---3--:R-:W0:Y:S03]  /*1c470*/  SHFL.IDX PT, R3, R3, 0x3, 0x181f ;  /* 0x00781f0003037f89 */ /* 0x008e2600000e0000 */
[----:B------:R-:W-:Y:S01]  /*1c480*/  ISETP.GE.AND P0, PT, R0, R21, PT ;  /* 0x000000150000720c */ /* 0x000fe20003f06270 */
[----:B----4-:R3:W4:-:S12]  /*1c490*/  SHFL.IDX PT, R4, R6, 0x3, 0x181f ;  /* 0x00781f0006047f89 */ /* 0x01071800000e0000 */
[----:B---3--:R-:W-:Y:S05]  /*1c4a0*/  @P0 BRA `(.L_x_2913) ;  /* 0x0000000000240947 */ /* 0x008fea0003800000 */
[----:B------:R-:W-:Y:S02]  /*1c4b0*/  ULDC UR4, c[0x0][0xac8] ;  /* 0x0002b20000047ab9 */ /* 0x000fe40000000800 */
[----:B------:R-:W-:Y:S02]  /*1c4c0*/  ISETP.GE.AND P2, PT, R187, UR4, PT ;  /* 0x00000004bb007c0c */ /* 0x000fe4000bf46270 */
[----:B------:R-:W-:-:S11]  /*1c4d0*/  ISETP.GE.AND P3, PT, R190, UR4, PT ;  /* 0x00000004be007c0c */ /* 0x000fd6000bf66270 */
[CC--:B--2-4-:R-:W-:Y:S02]  /*1c4e0*/  @!P2 LEA R6, P0, R187.reuse, R4.reuse, 0x1 ;  /* 0x00000004bb06a211 */ /* 0x0d4fe400078008ff */
[C---:B------:R-:W-:Y:S02]  /*1c4f0*/  @!P3 LEA R4, P1, R190.reuse, R4, 0x1 ;  /* 0x00000004be04b211 */ /* 0x040fe400078208ff */
[-C--:B0-----:R-:W-:Y:S02]  /*1c500*/  @!P2 LEA.HI.X R7, R187, R3.reuse, R227, 0x1, P0 ;  /* 0x00000003bb07a211 */ /* 0x081fe400000f0ce3 */
[----:B------:R-:W-:-:S03]  /*1c510*/  @!P3 LEA.HI.X R5, R190, R3, R226, 0x1, P1 ;  /* 0x00000003be05b211 */ /* 0x000fc600008f0ce2 */
[----:B------:R0:W-:Y:S04]  /*1c520*/  @!P2 ST.E.128 desc[UR60][R6.64], RZ ;  /* 0x000000ff0600a985 */ /* 0x0001e8000c101d3c */
[----:B------:R0:W-:Y:S02]  /*1c530*/  @!P3 ST.E.128 desc[UR60][R4.64], RZ ;  /* 0x000000ff0400b985 */ /* 0x0001e4000c101d3c */
.L_x_2913:
[----:B------:R-:W-:Y:S05]  /*1c540*/  BSYNC B0 ;  /* 0x0000000000007941 */ /* 0x000fea0003800000 */
.L_x_2904:
[----:B------:R-:W-:Y:S02]  /*1c550*/  ULDC UR4, c[0x0][0xc3c] ;  /* 0x00030f0000047ab9 */ /* 0x000fe40000000800 */
[----:B-1----:R-:W-:-:S13]  /*1c560*/  ISETP.GE.AND P0, PT, R31, UR4, PT ;  /* 0x000000041f007c0c */ /* 0x002fda000bf06270 */
[----:B------:R-:W-:Y:S05]  /*1c570*/  @!P0 BRA `(.L_x_2923) ;  /* 0xfffffe4c00548947 */ /* 0x000fea000383ffff */
[----:B------:R-:W-:Y:S05]  /*1c580*/  BRA `(.L_x_2687) ;  /* 0x0000006c00847947 */ /* 0x000fea0003800000 */
.L_x_2685:
        /* <DEDUP_REMOVED lines=16> */
.L_x_2924:
        /* <DEDUP_REMOVED lines=29> */
[----:B-1----:R-:W-:-:S04]  /*1c860*/  SEL R7, R7, RZ, P5 ;  /* 0x000000ff07077207 */ /* 0x002fc80002800000 */
[----:B------:R-:W-:-:S05]  /*1c870*/  IADD3 R8, R2, R7, RZ ;  /* 0x0000000702087210 */ /* 0x000fca0007ffe0ff */
[----:B------:R-:W1:Y:S02]  /*1c880*/  SHFL.IDX PT, R6, R8, 0x1f, 0x1f ;  /* 0x03e01f0008067f89 */ /* 0x000e6400000e0000 */
[----:B-1----:R-:W-:-:S04]  /*1c890*/  IMAD R6, R6, UR5, RZ ;  /* 0x0000000506067c24 */ /* 0x002fc8000f8e02ff */
[----:B------:R-:W-:Y:S01]  /*1c8a0*/  IMAD.MOV.U32 R3, RZ, RZ, R6 ;  /* 0x000000ffff037224 */ /* 0x000fe200078e0006 */
[----:B0-----:R-:W-:-:S13]  /*1c8b0*/  ISETP.GT.AND P6, PT, R6, UR6, PT ;  /* 0x0000000606007c0c */ /* 0x001fda000bfc4270 */
[----:B------:R-:W-:Y:S05]  /*1c8c0*/  @P6 BRA `(.L_x_2926) ;  /* 0x0000000000986947 */ /* 0x000fea0003800000 */
[----:B------:R-:W0:Y:S01]  /*1c8d0*/  LDC R10, c[0x0][0xc3c] ;  /* 0x00030f00ff0a7b82 */ /* 0x000e220000000800 */
[----:B------:R-:W-:Y:S01]  /*1c8e0*/  MOV R6, R3 ;  /* 0x0000000300067202 */ /* 0x000fe20000000f00 */
[----:B------:R-:W-:Y:S01]  /*1c8f0*/  UMOV UR4, URZ ;  /* 0x0000003f00047c82 */ /* 0x000fe20008000000 */
[----:B------:R-:W-:Y:S01]  /*1c900*/  ULDC UR7, c[0x0][0xc3c] ;  /* 0x00030f0000077ab9 */ /* 0x000fe20000000800 */
[----:B------:R-:W-:-:S05]  /*1c910*/  ULDC UR5, c[0x0][0xc38] ;  /* 0x00030e0000057ab9 */ /* 0x000fca0000000800 */
.L_x_2930:
[----:B------:R-:W-:Y:S01]  /*1c920*/  UIADD3 UR4, UR4, 0x1f, URZ ;  /* 0x0000001f04047890 */ /* 0x000fe2000fffe03f */
[----:B------:R-:W-:-:S05]  /*1c930*/  IMAD.U32 R19, RZ, RZ, UR7 ;  /* 0x00000007ff137e24 */ /* 0x000fca000f8e00ff */
        /* <DEDUP_REMOVED lines=10> */
.L_x_2929:
[----:B------:R-:W-:Y:S05]  /*1c9e0*/  BSYNC B0 ;  /* 0x0000000000007941 */ /* 0x000fea0003800000 */
.L_x_2928:
        /* <DEDUP_REMOVED lines=20> */
.L_x_2926:
        /* <DEDUP_REMOVED lines=15> */
[----:B0-----:R-:W-:-:S06]  /*1cc20*/  IADD3 R11, R10, 0xffffffe, RZ ;  /* 0x0ffffffe0a0b7810 */ /* 0x001fcc0007ffe0ff */
[----:B------:R0:W1:Y:S01]  /*1cc30*/  F2I.FTZ.U32.TRUNC.NTZ R3, R11 ;  /* 0x0000000b00037305 */ /* 0x000062000021f000 */
[----:B------:R-:W-:Y:S05]  /*1cc40*/  @!P0 BRA `(.L_x_2931) ;  /* 0x0000000000088947 */ /* 0x000fea0003800000 */
[----:B------:R-:W-:-:S05]  /*1cc50*/  VIADD R9, R15, 0xffffffff ;  /* 0xffffffff0f097836 */ /* 0x000fca0000000000 */
[----:B------:R2:W3:Y:S02]  /*1cc60*/  SHFL.IDX PT, R16, R8, R9, 0x1f ;  /* 0x00001f0908107589 */ /* 0x0004e400000e0000 */
.L_x_2931:
[----:B---3--:R-:W-:Y:S01]  /*1cc70*/  IMAD R16, R16, UR5, R13 ;  /* 0x0000000510107c24 */ /* 0x008fe2000f8e020d */
[----:B------:R-:W-:Y:S01]  /*1cc80*/  IABS R2, R6 ;  /* 0x0000000600027213 */ /* 0x000fe20000000000 */
[----:B01----:R-:W-:-:S03]  /*1cc90*/  IMAD.MOV R11, RZ, RZ, -R3 ;  /* 0x000000ffff0b7224 */ /* 0x003fc600078e0a03 */
[----:B--2---:R-:W-:Y:S01]  /*1cca0*/  IADD3 R9, -R16, UR6, RZ ;  /* 0x0000000610097c10 */ /* 0x004fe2000fffe1ff */
[----:B------:R-:W-:Y:S01]  /*1ccb0*/  IMAD R11, R11, R12, RZ ;  /* 0x0000000c0b0b7224 */ /* 0x000fe200078e02ff */
[----:B------:R-:W-:Y:S01]  /*1ccc0*/  IADD3 R10, RZ, -R2, RZ ;  /* 0x80000002ff0a7210 */ /* 0x000fe20007ffe0ff */
[----:B------:R-:W-:Y:S01]  /*1ccd0*/  IMAD.MOV.U32 R2, RZ, RZ, RZ ;  /* 0x000000ffff027224 */ /* 0x000fe200078e00ff */
[----:B------:R-:W-:-:S03]  /*1cce0*/  IABS R8, R9 ;  /* 0x0000000900087213 */ /* 0x000fc60000000000 */
        /* <DEDUP_REMOVED lines=25> */
[----:B0-----:R-:W-:-:S06]  /*1ce80*/  IADD3 R3, R7, 0xffffffe, RZ ;  /* 0x0ffffffe07037810 */ /* 0x001fcc0007ffe0ff */
[----:B------:R-:W0:Y:S02]  /*1ce90*/  F2I.FTZ.U32.TRUNC.NTZ R3, R3 ;  /* 0x0000000300037305 */ /* 0x000e24000021f000 */
[----:B0-----:R-:W-:-:S05]  /*1cea0*/  IMAD.MOV R11, RZ, RZ, -R3 ;  /* 0x000000ffff0b7224 */ /* 0x001fca00078e0a03 */
[----:B------:R-:W-:Y:S02]  /*1ceb0*/  MOV R9, R11 ;  /* 0x0000000b00097202 */ /* 0x000fe40000000f00 */
        /* <DEDUP_REMOVED lines=12> */
[----:B------:R-:W-:Y:S01]  /*1cf80*/  ISETP.GE.AND P2, PT, R3, RZ, PT ;  /* 0x000000ff0300720c */ /* 0x000fe20003f46270 */
[----:B------:R-:W-:-:S06]  /*1cf90*/  IMAD.IADD R3, R13, 0x1, R8 ;  /* 0x000000010d037824 */ /* 0x000fcc00078e0208 */
[----:B------:R-:W-:-:S06]  /*1cfa0*/  @P0 VIADD R2, R2, 0x1 ;  /* 0x0000000102020836 */ /* 0x000fcc0000000000 */
[----:B------:R-:W-:Y:S02]  /*1cfb0*/  @!P2 IADD3 R2, -R2, RZ, RZ ;  /* 0x000000ff0202a210 */ /* 0x000fe40007ffe1ff */
[----:B------:R-:W-:Y:S01]  /*1cfc0*/  @!P1 LOP3.LUT R2, RZ, R18, RZ, 0x33, !PT ;  /* 0x00000012ff029212 */ /* 0x000fe200078e33ff */
[----:B------:R-:W-:-:S03]  /*1cfd0*/  IMAD.MOV R18, RZ, RZ, -R18 ;  /* 0x000000ffff127224 */ /* 0x000fc600078e0a12 */
[----:B------:R-:W-:Y:S01]  /*1cfe0*/  LOP3.LUT R17, RZ, R2, RZ, 0x33, !PT ;  /* 0x00000002ff117212 */ /* 0x000fe200078e33ff */
[----:B------:R-:W-:-:S03]  /*1cff0*/  IMAD R18, R2, R18, R3 ;  /* 0x0000001202127224 */ /* 0x000fc600078e0203 */
[----:B------:R-:W-:Y:S01]  /*1d000*/  IADD3 R17, R4, R17, RZ ;  /* 0x0000001104117210 */ /* 0x000fe20007ffe0ff */
[----:B------:R-:W-:Y:S06]  /*1d010*/  BRA `(.L_x_2932) ;  /* 0x00000000000c7947 */ /* 0x000fec0003800000 */
.L_x_2927:
[----:B------:R-:W-:Y:S01]  /*1d020*/  IMAD.MOV.U32 R17, RZ, RZ, RZ ;  /* 0x000000ffff117224 */ /* 0x000fe200078e00ff */
[----:B------:R-:W-:Y:S01]  /*1d030*/  MOV R18, RZ ;  /* 0x000000ff00127202 */ /* 0x000fe20000000f00 */
[----:B------:R-:W-:-:S07]  /*1d040*/  IMAD.U32 R16, RZ, RZ, UR6 ;  /* 0x00000006ff107e24 */ /* 0x000fce000f8e00ff */
.L_x_2932:
[----:B------:R-:W-:-:S13]  /*1d050*/  ISETP.NE.AND P0, PT, R5, RZ, PT ;  /* 0x000000ff0500720c */ /* 0x000fda0003f05270 */
[----:B------:R-:W0:Y:S01]  /*1d060*/  @!P0 S2R R3, SR_CgaCtaId ;  /* 0x0000000000038919 */ /* 0x000e220000008800 */
[----:B------:R-:W-:-:S04]  /*1d070*/  @!P0 MOV R2, 0x400 ;  /* 0x0000040000028802 */ /* 0x000fc80000000f00 */
[----:B0-----:R-:W-:-:S05]  /*1d080*/  @!P0 LEA R2, R3, R2, 0x18 ;  /* 0x0000000203028211 */ /* 0x001fca00078ec0ff */
[----:B------:R0:W-:Y:S01]  /*1d090*/  @!P0 STS.128 [R2+0x2a8d0], R16 ;  /* 0x02a8d01002008388 */ /* 0x0001e20000000c00 */
[----:B------:R-:W-:Y:S06]  /*1d0a0*/  BAR.ARV 0x5, 0x180 ;  /* 0x0146000000007b1d */ /* 0x000fec0000002000 */
.L_x_2925:
        /* <DEDUP_REMOVED lines=11> */
[----:B------:R-:W-:Y:S01]  /*1d160*/  MOV R29, 0x1 ;  /* 0x00000001001d7802 */ /* 0x000fe20000000f00 */
[----:B------:R-:W-:Y:S01]  /*1d170*/  IMAD.MOV.U32 R28, RZ, RZ, RZ ;  /* 0x000000ffff1c7224 */ /* 0x000fe200078e00ff */
[----:B------:R-:W-:Y:S01]  /*1d180*/  MOV R31, 0x1 ;  /* 0x00000001001f7802 */ /* 0x000fe20000000f00 */
[----:B------:R-:W-:Y:S01]  /*1d190*/  IMAD.SHL.U32 R36, R4, 0x8, RZ ;  /* 0x0000000804247824 */ /* 0x000fe200078e00ff */
[----:B------:R-:W-:Y:S01]  /*1d1a0*/  ULDC.64 UR36, c[0x0][0x198] ;  /* 0x0000660000247ab9 */ /* 0x000fe20000000a00 */
[----:B------:R-:W-:Y:S01]  /*1d1b0*/  IMAD.MOV.U32 R26, RZ, RZ, RZ ;  /* 0x000000ffff1a7224 */ /* 0x000fe200078e00ff */
[----:B------:R-:W-:Y:S01]  /*1d1c0*/  ULDC UR38, c[0x0][0xc] ;  /* 0x0000030000267ab9 */ /* 0x000fe20000000800 */
        /* <DEDUP_REMOVED lines=14> */
[----:B------:R-:W-:-:S03]  /*1d2b0*/  LOP3.LUT R0, R2, 0x80, RZ, 0xfc, !PT ;  /* 0x0000008002007812 */ /* 0x000fc600078efcff */
[----:B-1----:R-:W-:-:S07]  /*1d2c0*/  IMAD R37, R36, 0x2, R22 ;  /* 0x0000000224257824 */ /* 0x002fce00078e0216 */
.L_x_3034:
[----:B0-----:R-:W0:Y:S02]  /*1d2d0*/  LDC.64 R32, c[0x0][0xc88] ;  /* 0x00032200ff207b82 */ /* 0x001e240000000a00 */
[----:B0-----:R-:W-:-:S06]  /*1d2e0*/  IMAD.WIDE R32, R19, 0x4, R32 ;  /* 0x0000000413207825 */ /* 0x001fcc00078e0220 */
[----:B--2---:R-:W2:Y:S01]  /*1d2f0*/  LDG.E R32, desc[UR60][R32.64] ;  /* 0x0000003c20207981 */ /* 0x004ea2000c1e1900 */
[----:B------:R-:W-:Y:S05]  /*1d300*/  YIELD ;  /* 0x0000000000007946 */ /* 0x000fea0003800000 */
[----:B------:R-:W-:Y:S01]  /*1d310*/  ULDC.64 UR4, c[0x0][0xa28] ;  /* 0x00028a0000047ab9 */ /* 0x000fe20000000a00 */
[----:B------:R-:W-:Y:S01]  /*1d320*/  ULDC.64 UR8, c[0x0][0xa18] ;  /* 0x0002860000087ab9 */ /* 0x000fe20000000a00 */
[----:B------:R-:W-:Y:S01]  /*1d330*/  ISETP.NE.U32.AND P0, PT, RZ, UR4, PT ;  /* 0x00000004ff007c0c */ /* 0x000fe2000bf05070 */
[----:B------:R-:W-:Y:S01]  /*1d340*/  ULDC.64 UR6, c[0x0][0xa10] ;  /* 0x0002840000067ab9 */ /* 0x000fe20000000a00 */
[----:B------:R-:W-:-:S02]  /*1d350*/  MOV R11, RZ ;  /* 0x000000ff000b7202 */ /* 0x000fc40000000f00 */
[----:B------:R-:W-:Y:S02]  /*1d360*/  ISETP.NE.AND.EX P0, PT, RZ, UR5, PT, P0 ;  /* 0x00000005ff007c0c */ /* 0x000fe4000bf05300 */
[----:B------:R-:W-:-:S04]  /*1d370*/  ISETP.NE.U32.AND P2, PT, RZ, UR8, PT ;  /* 0x00000008ff007c0c */ /* 0x000fc8000bf45070 */
[----:B------:R-:W-:Y:S01]  /*1d380*/  ISETP.NE.AND.EX P2, PT, RZ, UR9, PT, P2 ;  /* 0x00000009ff007c0c */ /* 0x000fe2000bf45320 */
[----:B------:R-:W-:Y:S01]  /*1d390*/  IMAD.MOV.U32 R35, RZ, RZ, RZ ;  /* 0x000000ffff237224 */ /* 0x000fe200078e00ff */
[----:B--2---:R-:W-:-:S05]  /*1d3a0*/  SHF.R.S32.HI R0, RZ, 0x1f, R32 ;  /* 0x0000001fff007819 */ /* 0x004fca0000011420 */
[C---:B------:R-:W-:Y:S01]  /*1d3b0*/  @P0 LEA R2, P1, R32.reuse, UR4, 0x2 ;  /* 0x0000000420020c11 */ /* 0x040fe2000f8210ff */
[C---:B------:R-:W-:Y:S01]  /*1d3c0*/  IMAD.SHL.U32 R24, R32.reuse, 0x4, RZ ;  /* 0x0000000420187824 */ /* 0x040fe200078e00ff */
[C-C-:B------:R-:W-:Y:S01]  /*1d3d0*/  SHF.L.U64.HI R25, R32.reuse, 0x2, R0.reuse ;  /* 0x0000000220197819 */ /* 0x140fe20000010200 */
[----:B------:R0:W-:Y:S01]  /*1d3e0*/  STL [R1+0x1c], R0 ;  /* 0x00001c0001007387 */ /* 0x0001e20000100800 */
[----:B------:R-:W-:Y:S01]  /*1d3f0*/  @P0 LEA.HI.X R3, R32, UR5, R0, 0x2, P1 ;  /* 0x0000000520030c11 */ /* 0x000fe200088f1400 */
[----:B------:R-:W-:-:S04]  /*1d400*/  ULDC.64 UR4, c[0x0][0xa00] ;  /* 0x0002800000047ab9 */ /* 0x000fc80000000a00 */
        /* <DEDUP_REMOVED lines=26> */
[----:B------:R-:W-:Y:S01]  /*1d5b0*/  IMAD.U32 R7, RZ, RZ, UR4 ;  /* 0x00000004ff077e24 */ /* 0x000fe2000f8e00ff */
[----:B---3--:R0:W-:Y:S01]  /*1d5c0*/  STL [R1+0x14], R8 ;  /* 0x0000140801007387 */ /* 0x0081e20000100800 */
[----:B------:R-:W-:-:S03]  /*1d5d0*/  IMAD.MOV.U32 R10, RZ, RZ, R8 ;  /* 0x000000ffff0a7224 */ /* 0x000fc600078e0008 */
[----:B--2---:R0:W-:Y:S01]  /*1d5e0*/  STL [R1+0x4], R11 ;  /* 0x0000040b01007387 */ /* 0x0041e20000100800 */
[----:B------:R-:W-:Y:S05]  /*1d5f0*/  @P2 BRA `(.L_x_2934) ;  /* 0x0000000000142947 */ /* 0x000fea0003800000 */
[----:B------:R-:W-:Y:S05]  /*1d600*/  @!P0 BRA `(.L_x_2934) ;  /* 0x0000000000108947 */ /* 0x000fea0003800000 */
[----:B------:R-:W2:Y:S04]  /*1d610*/  LDG.E R9, desc[UR60][R2.64] ;  /* 0x0000003c02097981 */ /* 0x000ea8000c1e1900 */
[----:B0-----:R-:W2:Y:S02]  /*1d620*/  LDG.E R8, desc[UR60][R2.64+0x4] ;  /* 0x0000043c02087981 */ /* 0x001ea4000c1e1900 */
[----:B--2---:R-:W-:-:S05]  /*1d630*/  IMAD.IADD R10, R8, 0x1, -R9 ;  /* 0x00000001080a7824 */ /* 0x004fca00078e0a09 */
[----:B------:R1:W-:Y:S02]  /*1d640*/  STL [R1+0x14], R10 ;  /* 0x0000140a01007387 */ /* 0x0003e40000100800 */
.L_x_2934:
[----:B------:R-:W-:Y:S01]  /*1d650*/  ULDC.64 UR4, c[0x0][0xa20] ;  /* 0x0002880000047ab9 */ /* 0x000fe20000000a00 */
[----:B------:R-:W-:Y:S02]  /*1d660*/  MOV R33, R32 ;  /* 0x0000002000217202 */ /* 0x000fe40000000f00 */
[----:B------:R-:W-:-:S04]  /*1d670*/  ISETP.NE.U32.AND P0, PT, RZ, UR4, PT ;  /* 0x00000004ff007c0c */ /* 0x000fc8000bf05070 */
[----:B------:R-:W-:-:S13]  /*1d680*/  ISETP.NE.AND.EX P0, PT, RZ, UR5, PT, P0 ;  /* 0x00000005ff007c0c */ /* 0x000fda000bf05300 */
[----:B------:R-:W-:Y:S05]  /*1d690*/  @!P0 BRA `(.L_x_2935) ;  /* 0x0000000000108947 */ /* 0x000fea0003800000 */
[----:B------:R-:W-:-:S04]  /*1d6a0*/  IADD3 R2, P0, R24, UR4, RZ ;  /* 0x0000000418027c10 */ /* 0x000fc8000ff1e0ff */
[----:B------:R-:W-:-:S05]  /*1d6b0*/  IADD3.X R3, R25, UR5, RZ, P0, !PT ;  /* 0x0000000519037c10 */ /* 0x000fca00087fe4ff */
[----:B------:R2:W5:Y:S01]  /*1d6c0*/  LDG.E R7, desc[UR60][R2.64] ;  /* 0x0000003c02077981 */ /* 0x000562000c1e1900 */
[----:B------:R-:W-:Y:S05]  /*1d6d0*/  BRA `(.L_x_2936) ;  /* 0x0000000000247947 */ /* 0x000fea0003800000 */
.L_x_2935:
[----:B------:R-:W-:Y:S02]  /*1d6e0*/  ULDC.64 UR4, c[0x0][0xa08] ;  /* 0x0002820000047ab9 */ /* 0x000fe40000000a00 */
[----:B------:R-:W-:-:S04]  /*1d6f0*/  ISETP.NE.U32.AND P0, PT, RZ, UR4, PT ;  /* 0x00000004ff007c0c */ /* 0x000fc8000bf05070 */
[----:B------:R-:W-:-:S13]  /*1d700*/  ISETP.NE.AND.EX P0, PT, RZ, UR5, PT, P0 ;  /* 0x00000005ff007c0c */ /* 0x000fda000bf05300 */
[----:B------:R-:W-:Y:S05]  /*1d710*/  @!P0 BRA `(.L_x_2936) ;  /* 0x0000000000148947 */ /* 0x000fea0003800000 */
[----:B------:R-:W2:Y:S02]  /*1d720*/  LDC.64 R2, c[0x0][0xa08] ;  /* 0x00028200ff027b82 */ /* 0x000ea40000000a00 */
[----:B--2---:R-:W-:-:S05]  /*1d730*/  IMAD.WIDE R2, R33, 0x4, R2 ;  /* 0x0000000421027825 */ /* 0x004fca00078e0202 */
[----:B------:R-:W2:Y:S04]  /*1d740*/  LDG.E R7, desc[UR60][R2.64] ;  /* 0x0000003c02077981 */ /* 0x000ea8000c1e1900 */
[----:B0-----:R-:W2:Y:S02]  /*1d750*/  LDG.E R8, desc[UR60][R2.64+0x4] ;  /* 0x0000043c02087981 */ /* 0x001ea4000c1e1900 */
[----:B--2---:R-:W-:-:S07]  /*1d760*/  IMAD.IADD R7, R8, 0x1, -R7 ;  /* 0x0000000108077824 */ /* 0x004fce00078e0a07 */
.L_x_2936:
[----:B--2---:R-:W2:Y:S01]  /*1d770*/  @P1 LDG.E R2, desc[UR60][R4.64] ;  /* 0x0000003c04021981 */ /* 0x004ea2000c1e1900 */
[----:B------:R-:W3:Y:S03]  /*1d780*/  LDC R3, c[0x0][0x448] ;  /* 0x00011200ff037b82 */ /* 0x000ee60000000800 */
[----:B------:R-:W2:Y:S01]  /*1d790*/  @P1 LDG.E R9, desc[UR60][R4.64+0x4] ;  /* 0x0000043c04091981 */ /* 0x000ea2000c1e1900 */
[----:B-----5:R-:W-:Y:S01]  /*1d7a0*/  IMAD.IADD R7, R7, 0x1, -R11 ;  /* 0x0000000107077824 */ /* 0x020fe200078e0a0b */
[----:B------:R-:W-:Y:S01]  /*1d7b0*/  BSSY B0, `(.L_x_2937) ;  /* 0x0000146000007945 */ /* 0x000fe20003800000 */
[----:B---3--:R-:W-:-:S13]  /*1d7c0*/  ISETP.NE.AND P0, PT, R3, 0x1, PT ;  /* 0x000000010300780c */ /* 0x008fda0003f05270 */
[----:B0-----:R-:W0:Y:S08]  /*1d7d0*/  @P0 LDC R8, c[0x0][0x44c] ;  /* 0x00011300ff080b82 */ /* 0x001e300000000800 */
[----:B------:R-:W3:Y:S01]  /*1d7e0*/  @P0 LDC R3, c[0x0][0x450] ;  /* 0x00011400ff030b82 */ /* 0x000ee20000000800 */
[----:B--2---:R-:W-:Y:S01]  /*1d7f0*/  @P1 IMAD.IADD R6, R9, 0x1, -R2 ;  /* 0x0000000109061824 */ /* 0x004fe200078e0a02 */
[----:B------:R-:W-:-:S05]  /*1d800*/  SHF.L.U32 R2, R17, 0x7, RZ ;  /* 0x0000000711027819 */ /* 0x000fca00000006ff */
[----:B------:R-:W-:-:S04]  /*1d810*/  VIADD R2, R2, 0x7f ;  /* 0x0000007f02027836 */ /* 0x000fc80000000000 */
[----:B0-----:R-:W-:-:S05]  /*1d820*/  @P0 IMAD.HI.U32 R8, R2, R8, RZ ;  /* 0x0000000802080227 */ /* 0x001fca00078e00ff */
[----:B---3--:R-:W-:Y:S02]  /*1d830*/  @P0 SHF.R.U32.HI R2, RZ, R3, R8 ;  /* 0x00000003ff020219 */ /* 0x008fe40000011608 */
[----:B------:R-:W-:-:S05]  /*1d840*/  IADD3 R8, R7, R6, RZ ;  /* 0x0000000607087210 */ /* 0x000fca0007ffe0ff */
[----:B------:R-:W-:Y:S01]  /*1d850*/  VIADD R3, R8, 0x5f ;  /* 0x0000005f08037836 */ /* 0x000fe20000000000 */
[----:B------:R0:W-:Y:S03]  /*1d860*/  STL [R1], R8 ;  /* 0x0000000801007387 */ /* 0x0001e60000100800 */
[----:B------:R-:W-:-:S05]  /*1d870*/  IMAD.HI R3, R3, 0x2aaaaaab, RZ ;  /* 0x2aaaaaab03037827 */ /* 0x000fca00078e02ff */
[----:B------:R-:W-:-:S04]  /*1d880*/  SHF.R.U32.HI R4, RZ, 0x1f, R3 ;  /* 0x0000001fff047819 */ /* 0x000fc80000011603 */
[----:B------:R-:W-:Y:S02]  /*1d890*/  LEA.HI.SX32 R5, R3, R4, 0x1c ;  /* 0x0000000403057211 */ /* 0x000fe400078fe2ff */
[----:B------:R-:W-:-:S05]  /*1d8a0*/  IADD3 R4, R8, 0x60, -R10 ;  /* 0x0000006008047810 */ /* 0x000fca0007ffe80a */
[----:B------:R-:W-:-:S04]  /*1d8b0*/  IMAD.IADD R2, R4, 0x1, R2 ;  /* 0x0000000104027824 */ /* 0x000fc800078e0202 */
[----:B------:R-:W-:-:S05]  /*1d8c0*/  IMAD.HI R2, R2, 0x2aaaaaab, RZ ;  /* 0x2aaaaaab02027827 */ /* 0x000fca00078e02ff */
[----:B------:R-:W-:-:S04]  /*1d8d0*/  SHF.R.U32.HI R3, RZ, 0x1f, R2 ;  /* 0x0000001fff037819 */ /* 0x000fc80000011602 */
[----:B------:R-:W-:-:S04]  /*1d8e0*/  LEA.HI.SX32 R2, R2, R3, 0x1c ;  /* 0x0000000302027211 */ /* 0x000fc800078fe2ff */
[----:B------:R-:W-:-:S05]  /*1d8f0*/  VIMNMX R2, R5, R2, PT ;  /* 0x0000000205027248 */ /* 0x000fca0003fe0100 */
[----:B------:R-:W-:Y:S01]  /*1d900*/  IMAD R3, R2, 0x60, -R7 ;  /* 0x0000006002037824 */ /* 0x000fe200078e0a07 */
[----:B------:R-:W-:-:S04]  /*1d910*/  IADD3 R7, -R7, RZ, RZ ;  /* 0x000000ff07077210 */ /* 0x000fc80007ffe1ff */
[----:B------:R-:W-:Y:S02]  /*1d920*/  VIMNMX R3, R3, R6, PT ;  /* 0x0000000603037248 */ /* 0x000fe40003fe0100 */
[----:B------:R-:W-:-:S04]  /*1d930*/  VIMNMX R2, RZ, R7, !PT ;  /* 0x00000007ff027248 */ /* 0x000fc80007fe0100 */
[----:B------:R-:W-:-:S13]  /*1d940*/  ISETP.GT.AND P0, PT, R3, R2, PT ;  /* 0x000000020300720c */ /* 0x000fda0003f04270 */
[----:B------:R-:W-:Y:S02]  /*1d950*/  @P0 VIADD R7, R3, 0x5f ;  /* 0x0000005f03070836 */ /* 0x000fe40000000000 */
[----:B------:R-:W-:-:S04]  /*1d960*/  IMAD.WIDE.U32 R2, R2, -0x55555555, RZ ;  /* 0xaaaaaaab02027825 */ /* 0x000fc800078e00ff */
[----:B------:R-:W-:Y:S01]  /*1d970*/  @P0 IMAD.HI R7, R7, 0x2aaaaaab, RZ ;  /* 0x2aaaaaab07070827 */ /* 0x000fe200078e02ff */
[----:B------:R-:W-:-:S04]  /*1d980*/  SHF.R.U32.HI R6, RZ, 0x6, R3 ;  /* 0x00000006ff067819 */ /* 0x000fc80000011603 */
[----:B------:R-:W-:Y:S01]  /*1d990*/  @P0 SHF.R.U32.HI R2, RZ, 0x1f, R7 ;  /* 0x0000001fff020819 */ /* 0x000fe20000011607 */
[----:B------:R-:W-:-:S03]  /*1d9a0*/  IMAD.MOV.U32 R3, RZ, RZ, R6 ;  /* 0x000000ffff037224 */ /* 0x000fc600078e0006 */
[----:B------:R-:W-:Y:S02]  /*1d9b0*/  @P0 LEA.HI.SX32 R3, R7, R2, 0x1c ;  /* 0x0000000207030211 */ /* 0x000fe400078fe2ff */
[----:B------:R-:W-:Y:S02]  /*1d9c0*/  PLOP3.LUT P0, PT, PT, PT, PT, 0x80, 0x0 ;  /* 0x000000000000781c */ /* 0x000fe40003f0f070 */
[----:B------:R-:W-:-:S13]  /*1d9d0*/  ISETP.GT.AND P2, PT, R3, R6, PT ;  /* 0x000000060300720c */ /* 0x000fda0003f44270 */
[----:B0-----:R-:W-:Y:S05]  /*1d9e0*/  @!P2 BRA `(.L_x_2938) ;  /* 0x000000100088a947 */ /* 0x001fea0003800000 */
[----:B------:R-:W-:Y:S01]  /*1d9f0*/  UMOV UR4, 0xffffffff ;  /* 0xffffffff00047882 */ /* 0x000fe20000000000 */
[----:B------:R-:W-:Y:S02]  /*1da00*/  SEL R2, R33, RZ, !P1 ;  /* 0x000000ff21027207 */ /* 0x000fe40004800000 */
[----:B------:R-:W-:Y:S05]  /*1da10*/  BRA.DIV UR4, `(.L_x_2939) ;  /* 0x0000006a04e87947 */ /* 0x000fea000b800000 */
[----:B------:R-:W0:Y:S02]  /*1da20*/  S2R R7, SR_TID.X ;  /* 0x0000000000077919 */ /* 0x000e240000002100 */
[----:B0-----:R-:W-:-:S04]  /*1da30*/  SHF.R.U32.HI R7, RZ, 0x5, R7 ;  /* 0x00000005ff077819 */ /* 0x001fc80000011607 */
[----:B------:R-:W-:-:S05]  /*1da40*/  LOP3.LUT R7, R7, 0x3, RZ, 0xc0, !PT ;  /* 0x0000000307077812 */ /* 0x000fca00078ec0ff */
[----:B------:R0:W2:Y:S02]  /*1da50*/  SHFL.IDX PT, R14, R7, RZ, 0x1f ;  /* 0x00001fff070e7589 */ /* 0x0000a400000e0000 */
.L_x_3102:
[----:B--2---:R-:W-:Y:S02]  /*1da60*/  ISETP.NE.AND P0, PT, R14, RZ, PT ;  /* 0x000000ff0e00720c */ /* 0x004fe40003f05270 */
[----:B------:R-:W-:-:S11]  /*1da70*/  PLOP3.LUT P6, PT, PT, PT, PT, 0x8, 0x0 ;  /* 0x000000000000781c */ /* 0x000fd60003fce170 */
[----:B------:R-:W-:Y:S05]  /*1da80*/  @P0 BRA `(.L_x_2940) ;  /* 0x00000000000c0947 */ /* 0x000fea0003800000 */
[----:B------:R-:W-:-:S03]  /*1da90*/  UMOV UR4, 0xffffffff ;  /* 0xffffffff00047882 */ /* 0x000fc60000000000 */
[----:B------:R-:W-:Y:S05]  /*1daa0*/  BRA.DIV UR4, `(.L_x_2941) ;  /* 0x0000006a04f87947 */ /* 0x000fea000b800000 */
[----:B------:R-:W-:-:S13]  /*1dab0*/  ELECT P6, URZ, PT ;  /* 0x00000000003f782f */ /* 0x000fda00038c0000 */
.L_x_2940:
        /* <DEDUP_REMOVED lines=9> */
.L_x_3105:
[----:B------:R-:W-:Y:S05]  /*1db50*/  BSYNC B1 ;  /* 0x0000000000017941 */ /* 0x000fea0003800000 */
.L_x_2942:
[----:B------:R-:W-:Y:S04]  /*1db60*/  BSSY B1, `(.L_x_2944) ;  /* 0x000007c000017945 */ /* 0x000fe80003800000 */
[----:B------:R-:W-:Y:S05]  /*1db70*/  @!P6 BRA `(.L_x_2945) ;  /* 0x0000000400e8e947 */ /* 0x000fea0003800000 */
[----:B------:R-:W-:Y:S01]  /*1db80*/  IMAD R11, R26, 0x8, R22 ;  /* 0x000000081a0b7824 */ /* 0x000fe200078e0216 */
[----:B-1----:R-:W-:Y:S01]  /*1db90*/  SHF.L.U32 R10, R31, 0x1f, RZ ;  /* 0x0000001f1f0a7819 */ /* 0x002fe200000006ff */
[----:B------:R-:W1:Y:S01]  /*1dba0*/  S2R R8, SR_TID.X ;  /* 0x0000000000087919 */ /* 0x000e620000002100 */
[----:B------:R-:W-:Y:S02]  /*1dbb0*/  BSSY B2, `(.L_x_2946) ;  /* 0x0000005000027945 */ /* 0x000fe40003800000 */
[----:B------:R-:W2:Y:S01]  /*1dbc0*/  SYNCS.PHASECHK.TRANS64.TRYWAIT P0, [R11+URZ+0x2a8a0], R10 ;  /* 0x02a8a00a0b0075a7 */ /* 0x000ea2000800017f */
[----:B-1----:R-:W-:-:S04]  /*1dbd0*/  LOP3.LUT R8, R8, 0x7f, RZ, 0xc0, !PT ;  /* 0x0000007f08087812 */ /* 0x002fc800078ec0ff */
[----:B------:R-:W-:Y:S01]  /*1dbe0*/  ISETP.NE.AND P1, PT, R8, RZ, PT ;  /* 0x000000ff0800720c */ /* 0x000fe20003f25270 */
[----:B--2---:R-:W-:-:S12]  /*1dbf0*/  @!P0 BRA `(.L_x_2947) ;  /* 0x0000006800d88947 */ /* 0x004fd80003800000 */
.L_x_3106:
[----:B------:R-:W-:Y:S05]  /*1dc00*/  BSYNC B2 ;  /* 0x0000000000027941 */ /* 0x000fea0003800000 */
.L_x_2946:
[----:B------:R-:W-:Y:S04]  /*1dc10*/  BSSY B2, `(.L_x_2948) ;  /* 0x0000009000027945 */ /* 0x000fe80003800000 */
[----:B------:R-:W-:Y:S05]  /*1dc20*/  @P1 BRA `(.L_x_2949) ;  /* 0x00000000001c1947 */ /* 0x000fea0003800000 */
[----:B------:R-:W2:Y:S01]  /*1dc30*/  S2R R8, SR_TID.X ;  /* 0x0000000000087919 */ /* 0x000ea20000002100 */
[----:B0-----:R-:W-:-:S04]  /*1dc40*/  MOV R7, 0x9000 ;  /* 0x0000900000077802 */ /* 0x001fc80000000f00 */
[----:B------:R3:W-:Y:S01]  /*1dc50*/  SYNCS.ARRIVE.TRANS64 RZ, [R11+URZ+0x2a890], R7 ;  /* 0x02a890070bff79a7 */ /* 0x0007e2000800003f */
[----:B--2---:R-:W-:-:S04]  /*1dc60*/  LOP3.LUT R8, R8, 0x1f, RZ, 0xc0, !PT ;  /* 0x0000001f08087812 */ /* 0x004fc800078ec0ff */
[----:B------:R-:W-:-:S13]  /*1dc70*/  ISETP.NE.AND P0, PT, R8, RZ, PT ;  /* 0x000000ff0800720c */ /* 0x000fda0003f05270 */
[----:B---3--:R-:W-:Y:S05]  /*1dc80*/  @!P0 BRA `(.L_x_2949) ;  /* 0x0000000000048947 */ /* 0x008fea0003800000 */
[----:B------:R-:W-:Y:S01]  /*1dc90*/  BPT.TRAP 0x1 ;  /* 0x000000040000795c */ /* 0x000fe20000300000 */
.L_x_2949:
[----:B------:R-:W-:Y:S05]  /*1dca0*/  BSYNC B2 ;  /* 0x0000000000027941 */ /* 0x000fea0003800000 */
.L_x_2948:
[----:B------:R-:W-:Y:S01]  /*1dcb0*/  IMAD.MOV.U32 R14, RZ, RZ, RZ ;  /* 0x000000ffff0e7224 */ /* 0x000fe200078e00ff */
[----:B------:R-:W-:Y:S01]  /*1dcc0*/  UIADD3 UR4, UP0, UR36, 0x570, URZ ;  /* 0x0000057024047890 */ /* 0x000fe2000ff1e03f */
[----:B------:R-:W-:Y:S01]  /*1dcd0*/  IMAD R8, R3, 0x60, R0 ;  /* 0x0000006003087824 */ /* 0x000fe200078e0200 */
[----:B------:R-:W-:Y:S01]  /*1dce0*/  PLOP3.LUT P0, PT, PT, PT, PT, 0x80, 0x0 ;  /* 0x000000000000781c */ /* 0x000fe20003f0f070 */
[----:B------:R-:W-:Y:S01]  /*1dcf0*/  IMAD R9, R26, 0x9000, R22 ;  /* 0x000090001a097824 */ /* 0x000fe200078e0216 */
[----:B------:R-:W-:Y:S01]  /*1dd00*/  R2UR UR10, R14 ;  /* 0x000000000e0a72ca */ /* 0x000fe200000e0000 */
[----:B------:R-:W-:Y:S01]  /*1dd10*/  VIADD R8, R8, 0xffffffa0 ;  /* 0xffffffa008087836 */ /* 0x000fe20000000000 */
[----:B0-----:R-:W-:Y:S01]  /*1dd20*/  IADD3 R7, R11, 0x2a890, RZ ;  /* 0x0002a8900b077810 */ /* 0x001fe20007ffe0ff */
[----:B------:R-:W-:Y:S01]  /*1dd30*/  VIADD R12, R9, 0x18400 ;  /* 0x00018400090c7836 */ /* 0x000fe20000000000 */
[----:B------:R-:W-:Y:S01]  /*1dd40*/  UIADD3.X UR5, URZ, UR37, URZ, UP0, !UPT ;  /* 0x000000253f057290 */ /* 0x000fe200087fe43f */
[----:B------:R-:W-:Y:S01]  /*1dd50*/  UMOV UR6, 0x0 ;  /* 0x0000000000067882 */ /* 0x000fe20000000000 */
[----:B------:R-:W-:-:S10]  /*1dd60*/  UMOV UR7, 0x12f00000 ;  /* 0x12f0000000077882 */ /* 0x000fd40000000000 */
.L_x_2950:
        /* <DEDUP_REMOVED lines=12> */
[----:B------:R-:W-:Y:S01]  /*1de30*/  UMOV UR6, 0x0 ;  /* 0x0000000000067882 */ /* 0x000fe20000000000 */
[----:B------:R-:W-:Y:S01]  /*1de40*/  IADD3 R12, R9, 0x1b400, RZ ;  /* 0x0001b400090c7810 */ /* 0x000fe20007ffe0ff */
[----:B------:R-:W-:Y:S01]  /*1de50*/  UMOV UR7, 0x12f00000 ;  /* 0x12f0000000077882 */ /* 0x000fe20000000000 */
[----:B------:R-:W-:-:S15]  /*1de60*/  R2UR UR10, R15 ;  /* 0x000000000f0a72ca */ /* 0x000fde00000e0000 */
.L_x_2951:
        /* <DEDUP_REMOVED lines=11> */
[----:B------:R-:W-:Y:S01]  /*1df20*/  VIADD R9, R9, 0x1e400 ;  /* 0x0001e40009097836 */ /* 0x000fe20000000000 */
[----:B------:R-:W-:Y:S01]  /*1df30*/  UMOV UR6, 0x0 ;  /* 0x0000000000067882 */ /* 0x000fe20000000000 */
[----:B------:R-:W-:Y:S01]  /*1df40*/  UMOV UR7, 0x12f00000 ;  /* 0x12f0000000077882 */ /* 0x000fe20000000000 */
[----:B------:R-:W-:-:S09]  /*1df50*/  UMOV UR10, 0x80 ;  /* 0x00000080000a7882 */ /* 0x000fd20000000000 */
.L_x_2952:
        /* <DEDUP_REMOVED lines=13> */
.L_x_3107:
[----:B------:R-:W-:Y:S05]  /*1e030*/  BSYNC B2 ;  /* 0x0000000000027941 */ /* 0x000fea0003800000 */
.L_x_2953:
        /* <DEDUP_REMOVED lines=11> */
.L_x_2956:
[----:B------:R-:W-:Y:S05]  /*1e0f0*/  BSYNC B2 ;  /* 0x0000000000027941 */ /* 0x000fea0003800000 */
.L_x_2955:
[----:B------:R-:W-:Y:S01]  /*1e100*/  R2UR UR10, R14 ;  /* 0x000000000e0a72ca */ /* 0x000fe200000e0000 */
[----:B------:R-:W-:Y:S01]  /*1e110*/  IMAD R7, R26, 0x6000, R22 ;  /* 0x000060001a077824 */ /* 0x000fe200078e0216 */
[----:B------:R-:W-:Y:S01]  /*1e120*/  R2UR UR6, R12 ;  /* 0x000000000c0672ca */ /* 0x000fe200000e0000 */
[----:B------:R-:W-:Y:S01]  /*1e130*/  UIADD3 UR4, UP0, UR36, 0x670, URZ ;  /* 0x0000067024047890 */ /* 0x000fe2000ff1e03f */
[----:B------:R-:W-:Y:S01]  /*1e140*/  R2UR UR7, R13 ;  /* 0x000000000d0772ca */ /* 0x000fe200000e0000 */
[----:B01----:R-:W-:Y:S01]  /*1e150*/  VIADD R11, R11, 0x2a8b0 ;  /* 0x0002a8b00b0b7836 */ /* 0x003fe20000000000 */
[----:B------:R-:W-:Y:S01]  /*1e160*/  PLOP3.LUT P0, PT, PT, PT, PT, 0x80, 0x0 ;  /* 0x000000000000781c */ /* 0x000fe20003f0f070 */
[----:B------:R-:W-:Y:S01]  /*1e170*/  UIADD3.X UR5, URZ, UR37, URZ, UP0, !UPT ;  /* 0x000000253f057290 */ /* 0x000fe200087fe43f */
[----:B------:R-:W-:-:S11]  /*1e180*/  IADD3 R9, R7, 0x400, RZ ;  /* 0x0000040007097810 */ /* 0x000fd60007ffe0ff */
.L_x_2957:
        /* <DEDUP_REMOVED lines=15> */
.L_x_2958:
        /* <DEDUP_REMOVED lines=9> */
[----:B--2---:R-:W-:Y:S05]  /*1e310*/  @P0 BRA.U.ANY `(.L_x_2958) ;  /* 0xfffffffd00d80947 */ /* 0x004fea000393ffff */
.L_x_2945:
[----:B------:R-:W-:Y:S05]  /*1e320*/  BSYNC B1 ;  /* 0x0000000000017941 */ /* 0x000fea0003800000 */
.L_x_2944:
        /* <DEDUP_REMOVED lines=9> */
.L_x_2974:
[----:B------:R-:W-:Y:S05]  /*1e3c0*/  YIELD ;  /* 0x0000000000007946 */ /* 0x000fea0003800000 */
[----:B------:R-:W-:Y:S04]  /*1e3d0*/  BSSY B1, `(.L_x_2959) ;  /* 0x000007b000017945 */ /* 0x000fe80003800000 */
[----:B------:R-:W-:Y:S05]  /*1e3e0*/  @!P6 BRA `(.L_x_2960) ;  /* 0x0000000400e4e947 */ /* 0x000fea0003800000 */
[----:B-1----:R-:W-:Y:S01]  /*1e3f0*/  IMAD R10, R26, 0x8, R22 ;  /* 0x000000081a0a7824 */ /* 0x002fe200078e0216 */
[----:B------:R-:W-:Y:S01]  /*1e400*/  SHF.L.U32 R9, R31, 0x1f, RZ ;  /* 0x0000001f1f097819 */ /* 0x000fe200000006ff */
[----:B------:R-:W1:Y:S01]  /*1e410*/  S2R R3, SR_TID.X ;  /* 0x0000000000037919 */ /* 0x000e620000002100 */
[----:B------:R-:W-:Y:S02]  /*1e420*/  BSSY B2, `(.L_x_2961) ;  /* 0x0000005000027945 */ /* 0x000fe40003800000 */
[----:B------:R-:W2:Y:S01]  /*1e430*/  SYNCS.PHASECHK.TRANS64.TRYWAIT P1, [R10+URZ+0x2a8a0], R9 ;  /* 0x02a8a0090a0075a7 */ /* 0x000ea2000802017f */
[----:B-1----:R-:W-:-:S04]  /*1e440*/  LOP3.LUT R3, R3, 0x7f, RZ, 0xc0, !PT ;  /* 0x0000007f03037812 */ /* 0x002fc800078ec0ff */
[----:B------:R-:W-:Y:S01]  /*1e450*/  ISETP.NE.AND P2, PT, R3, RZ, PT ;  /* 0x000000ff0300720c */ /* 0x000fe20003f45270 */
[----:B--2---:R-:W-:-:S12]  /*1e460*/  @!P1 BRA `(.L_x_2962) ;  /* 0x0000006000e49947 */ /* 0x004fd80003800000 */
.L_x_3108:
[----:B------:R-:W-:Y:S05]  /*1e470*/  BSYNC B2 ;  /* 0x0000000000027941 */ /* 0x000fea0003800000 */
.L_x_2961:
[----:B------:R-:W-:Y:S04]  /*1e480*/  BSSY B2, `(.L_x_2963) ;  /* 0x0000009000027945 */ /* 0x000fe80003800000 */
[----:B------:R-:W-:Y:S05]  /*1e490*/  @P2 BRA `(.L_x_2964) ;  /* 0x00000000001c2947 */ /* 0x000fea0003800000 */
[----:B0-----:R-:W0:Y:S01]  /*1e4a0*/  S2R R7, SR_TID.X ;  /* 0x0000000000077919 */ /* 0x001e220000002100 */
[----:B------:R-:W-:-:S04]  /*1e4b0*/  IMAD.MOV.U32 R3, RZ, RZ, 0x9000 ;  /* 0x00009000ff037424 */ /* 0x000fc800078e00ff */
[----:B------:R2:W-:Y:S01]  /*1e4c0*/  SYNCS.ARRIVE.TRANS64 RZ, [R10+URZ+0x2a890], R3 ;  /* 0x02a890030aff79a7 */ /* 0x0005e2000800003f */
[----:B0-----:R-:W-:-:S04]  /*1e4d0*/  LOP3.LUT R7, R7, 0x1f, RZ, 0xc0, !PT ;  /* 0x0000001f07077812 */ /* 0x001fc800078ec0ff */
[----:B------:R-:W-:-:S13]  /*1e4e0*/  ISETP.NE.AND P1, PT, R7, RZ, PT ;  /* 0x000000ff0700720c */ /* 0x000fda0003f25270 */
[----:B--2---:R-:W-:Y:S05]  /*1e4f0*/  @!P1 BRA `(.L_x_2964) ;  /* 0x0000000000049947 */ /* 0x004fea0003800000 */
[----:B------:R-:W-:Y:S01]  /*1e500*/  BPT.TRAP 0x1 ;  /* 0x000000040000795c */ /* 0x000fe20000300000 */
.L_x_2964:
[----:B------:R-:W-:Y:S05]  /*1e510*/  BSYNC B2 ;  /* 0x0000000000027941 */ /* 0x000fea0003800000 */
.L_x_2963:
[----:B------:R-:W-:Y:S01]  /*1e520*/  MOV R14, RZ ;  /* 0x000000ff000e7202 */ /* 0x000fe20000000f00 */
[----:B------:R-:W-:Y:S01]  /*1e530*/  IMAD R8, R26, 0x9000, R22 ;  /* 0x000090001a087824 */ /* 0x000fe200078e0216 */
[----:B------:R-:W-:Y:S01]  /*1e540*/  UIADD3 UR4, UP0, UR36, 0x570, URZ ;  /* 0x0000057024047890 */ /* 0x000fe2000ff1e03f */
[----:B------:R-:W-:Y:S01]  /*1e550*/  PLOP3.LUT P1, PT, PT, PT, PT, 0x80, 0x0 ;  /* 0x000000000000781c */ /* 0x000fe20003f2f070 */
[----:B0-----:R-:W-:Y:S01]  /*1e560*/  IMAD R7, R11, 0x60, R0 ;  /* 0x000000600b077824 */ /* 0x001fe200078e0200 */
[----:B------:R-:W-:Y:S01]  /*1e570*/  R2UR UR10, R14 ;  /* 0x000000000e0a72ca */ /* 0x000fe200000e0000 */
[----:B------:R-:W-:Y:S01]  /*1e580*/  VIADD R3, R10, 0x2a890 ;  /* 0x0002a8900a037836 */ /* 0x000fe20000000000 */
[----:B------:R-:W-:Y:S01]  /*1e590*/  UIADD3.X UR5, URZ, UR37, URZ, UP0, !UPT ;  /* 0x000000253f057290 */ /* 0x000fe200087fe43f */
[----:B------:R-:W-:Y:S01]  /*1e5a0*/  VIADD R12, R8, 0x18400 ;  /* 0x00018400080c7836 */ /* 0x000fe20000000000 */
[----:B------:R-:W-:Y:S01]  /*1e5b0*/  UMOV UR6, 0x0 ;  /* 0x0000000000067882 */ /* 0x000fe20000000000 */
[----:B------:R-:W-:-:S10]  /*1e5c0*/  UMOV UR7, 0x12f00000 ;  /* 0x12f0000000077882 */ /* 0x000fd40000000000 */
.L_x_2965:
        /* <DEDUP_REMOVED lines=16> */
.L_x_2966:
        /* <DEDUP_REMOVED lines=15> */
.L_x_2967:
        /* <DEDUP_REMOVED lines=13> */
.L_x_3109:
[----:B------:R-:W-:Y:S05]  /*1e890*/  BSYNC B2 ;  /* 0x0000000000027941 */ /* 0x000fea0003800000 */
.L_x_2968:
[----:B------:R-:W-:Y:S01]  /*1e8a0*/  BSSY B2, `(.L_x_2970) ;  /* 0x000000b000027945 */ /* 0x000fe20003800000 */
[----:B------:R-:W-:Y:S01]  /*1e8b0*/  MOV R12, 0x0 ;  /* 0x00000000000c7802 */ /* 0x000fe20000000f00 */
[----:B------:R-:W-:Y:S02]  /*1e8c0*/  IMAD.MOV.U32 R13, RZ, RZ, 0x12f00000 ;  /* 0x12f00000ff0d7424 */ /* 0x000fe400078e00ff */
        /* <DEDUP_REMOVED lines=8> */
.L_x_2971:
[----:B------:R-:W-:Y:S05]  /*1e950*/  BSYNC B2 ;  /* 0x0000000000027941 */ /* 0x000fea0003800000 */
.L_x_2970:
        /* <DEDUP_REMOVED lines=9> */
.L_x_2972:
        /* <DEDUP_REMOVED lines=15> */
.L_x_2973:
        /* <DEDUP_REMOVED lines=10> */
.L_x_2960:
[----:B------:R-:W-:Y:S05]  /*1eb80*/  BSYNC B1 ;  /* 0x0000000000017941 */ /* 0x000fea0003800000 */
.L_x_2959:
[C---:B------:R-:W-:Y:S01]  /*1eb90*/  ISETP.GT.AND P2, PT, R11.reuse, R6, PT ;  /* 0x000000060b00720c */ /* 0x040fe20003f44270 */
[----:B------:R-:W-:Y:S01]  /*1eba0*/  VIADD R11, R11, 0xffffffff ;  /* 0xffffffff0b0b7836 */ /* 0x000fe20000000000 */
[----:B------:R-:W-:-:S04]  /*1ebb0*/  IADD3 R26, R26, 0x1, RZ ;  /* 0x000000011a1a7810 */ /* 0x000fc80007ffe0ff */
[----:B------:R-:W-:-:S04]  /*1ebc0*/  ISETP.NE.AND P1, PT, R26, 0x2, PT ;  /* 0x000000021a00780c */ /* 0x000fc80003f25270 */
[----:B------:R-:W-:Y:S02]  /*1ebd0*/  SEL R3, RZ, 0x1, P1 ;  /* 0x00000001ff037807 */ /* 0x000fe40000800000 */
[----:B------:R-:W-:Y:S02]  /*1ebe0*/  SEL R26, R26, RZ, P1 ;  /* 0x000000ff1a1a7207 */ /* 0x000fe40000800000 */
[----:B------:R-:W-:Y:S01]  /*1ebf0*/  LOP3.LUT R31, R31, R3, RZ, 0x3c, !PT ;  /* 0x000000031f1f7212 */ /* 0x000fe200078e3cff */
[----:B------:R-:W-:Y:S06]  /*1ec00*/  @P2 BRA `(.L_x_2974) ;  /* 0xfffffff400ec2947 */ /* 0x000fec000383ffff */
.L_x_2938:
[----:B------:R-:W-:Y:S05]  /*1ec10*/  BSYNC B0 ;  /* 0x0000000000007941 */ /* 0x000fea0003800000 */
.L_x_2937:
[----:B------:R-:W2:Y:S01]  /*1ec20*/  LDC R0, c[0x0][0x448] ;  /* 0x00011200ff007b82 */ /* 0x000ea20000000800 */
[----:B------:R-:W-:Y:S01]  /*1ec30*/  LEA R3, R17, 0x7f, 0x7 ;  /* 0x0000007f11037811 */ /* 0x000fe200078e38ff */
[----:B------:R-:W-:Y:S05]  /*1ec40*/  @!P0 WARPSYNC.ALL ;  /* 0x0000000000008948 */ /* 0x000fea0003800000 */
[----:B------:R-:W-:Y:S01]  /*1ec50*/  BSSY B7, `(.L_x_2975) ;  /* 0x0000379000077945 */ /* 0x000fe20003800000 */
[----:B------:R-:W-:Y:S01]  /*1ec60*/  @!P0 BAR.SYNC.DEFER_BLOCKING 0xc, 0x180 ;  /* 0x0306000000008b1d */ /* 0x000fe20000010000 */
[----:B--2---:R-:W-:-:S13]  /*1ec70*/  ISETP.NE.AND P1, PT, R0, 0x1, PT ;  /* 0x000000010000780c */ /* 0x004fda0003f25270 */
[----:B------:R-:W0:Y:S08]  /*1ec80*/  @P1 LDC R2, c[0x0][0x44c] ;  /* 0x00011300ff021b82 */ /* 0x000e300000000800 */
[----:B------:R-:W2:Y:S01]  /*1ec90*/  @P1 LDC R0, c[0x0][0x450] ;  /* 0x00011400ff001b82 */ /* 0x000ea20000000800 */
[----:B0-----:R-:W-:-:S05]  /*1eca0*/  @P1 IMAD.HI.U32 R7, R3, R2, RZ ;  /* 0x0000000203071227 */ /* 0x001fca00078e00ff */
[----:B--2---:R-:W-:-:S05]  /*1ecb0*/  @P1 SHF.R.U32.HI R3, RZ, R0, R7 ;  /* 0x00000000ff031219 */ /* 0x004fca0000011607 */
[----:B------:R-:W-:-:S04]  /*1ecc0*/  IMAD.IADD R3, R4, 0x1, R3 ;  /* 0x0000000104037824 */ /* 0x000fc800078e0203 */
[----:B------:R-:W-:-:S05]  /*1ecd0*/  IMAD.HI R3, R3, 0x2aaaaaab, RZ ;  /* 0x2aaaaaab03037827 */ /* 0x000fca00078e02ff */
        /* <DEDUP_REMOVED lines=12> */
[----:B------:R-:W2:Y:S01]  /*1eda0*/  LDC.64 R2, c[0x0][0xc60] ;  /* 0x00031800ff027b82 */ /* 0x000ea20000000a00 */
[----:B------:R-:W0:Y:S02]  /*1edb0*/  FLO.U32 R0, UR4 ;  /* 0x0000000400007d00 */ /* 0x000e2400080e0000 */
[----:B0-----:R-:W-:-:S06]  /*1edc0*/  ISETP.EQ.U32.AND P0, PT, R0, R5, PT ;  /* 0x000000050000720c */ /* 0x001fcc0003f02070 */
[----:B------:R-:W2:Y:S07]  /*1edd0*/  POPC R5, UR4 ;  /* 0x0000000400057d09 */ /* 0x000eae0008000000 */
[----:B--2---:R-:W2:Y:S01]  /*1ede0*/  @P0 ATOMG.E.ADD.STRONG.GPU PT, R3, desc[UR60][R2.64], R5 ;  /* 0x00000005020309a8 */ /* 0x004ea200081ee1fc */
[----:B------:R-:W0:Y:S02]  /*1edf0*/  S2R R4, SR_LTMASK ;  /* 0x0000000000047919 */ /* 0x000e240000003900 */
[----:B0-----:R-:W-:-:S04]  /*1ee00*/  LOP3.LUT R4, R4, UR4, RZ, 0xc0, !PT ;  /* 0x0000000404047c12 */ /* 0x001fc8000f8ec0ff */
[----:B------:R-:W0:Y:S01]  /*1ee10*/  POPC R7, R4 ;  /* 0x0000000400077309 */ /* 0x000e220000000000 */
[----:B--2---:R-:W0:Y:S02]  /*1ee20*/  SHFL.IDX PT, R0, R3, R0, 0x1f ;  /* 0x00001f0003007589 */ /* 0x004e2400000e0000 */
[----:B0-----:R-:W-:Y:S01]  /*1ee30*/  IADD3 R16, R0, UR38, R7 ;  /* 0x0000002600107c10 */ /* 0x001fe2000fffe007 */
[----:B------:R-:W-:Y:S06]  /*1ee40*/  BRA `(.L_x_2977) ;  /* 0x0000003400647947 */ /* 0x000fec0003800000 */
.L_x_2976:
        /* <DEDUP_REMOVED lines=12> */
[----:B------:R-:W-:Y:S01]  /*1ef10*/  MOV R11, UR5 ;  /* 0x00000005000b7c02 */ /* 0x000fe20008000f00 */
[----:B------:R-:W-:Y:S01]  /*1ef20*/  IMAD.U32 R7, RZ, RZ, UR9 ;  /* 0x00000009ff077e24 */ /* 0x000fe2000f8e00ff */
[----:B------:R-:W-:Y:S01]  /*1ef30*/  MOV R13, RZ ;  /* 0x000000ff000d7202 */ /* 0x000fe20000000f00 */
[----:B-1----:R-:W-:-:S02]  /*1ef40*/  IMAD.U32 R10, RZ, RZ, UR4 ;  /* 0x00000004ff0a7e24 */ /* 0x002fc4000f8e00ff */
[----:B------:R-:W-:Y:S02]  /*1ef50*/  IMAD.MOV.U32 R8, RZ, RZ, 0x70 ;  /* 0x00000070ff087424 */ /* 0x000fe400078e00ff */
[----:B------:R-:W-:-:S07]  /*1ef60*/  IMAD.MOV.U32 R12, RZ, RZ, 0x1 ;  /* 0x00000001ff0c7424 */ /* 0x000fce00078e00ff */
[----:B------:R-:W-:-:S07]  /*1ef70*/  LEPC R20, `(.L_x_2979) ;  /* 0x000000001014794e */ /* 0x000fce0000000000 */
[----:B0-----:R-:W-:Y:S05]  /*1ef80*/  CALL.ABS.NOINC R2 ;  /* 0x0000000002007343 */ /* 0x001fea0003c00000 */
.L_x_2979:
[----:B------:R-:W-:Y:S05]  /*1ef90*/  BSYNC B6 ;  /* 0x0000000000067941 */ /* 0x000fea0003800000 */
.L_x_2978:
        /* <DEDUP_REMOVED lines=12> */
[----:B-1----:R-:W-:Y:S01]  /*1f060*/  MOV R10, UR4 ;  /* 0x00000004000a7c02 */ /* 0x002fe20008000f00 */
[----:B------:R-:W-:Y:S01]  /*1f070*/  IMAD.U32 R7, RZ, RZ, UR9 ;  /* 0x00000009ff077e24 */ /* 0x000fe2000f8e00ff */
[----:B------:R-:W-:Y:S01]  /*1f080*/  MOV R12, 0x1 ;  /* 0x00000001000c7802 */ /* 0x000fe20000000f00 */
[----:B------:R-:W-:-:S02]  /*1f090*/  IMAD.U32 R11, RZ, RZ, UR5 ;  /* 0x00000005ff0b7e24 */ /* 0x000fc4000f8e00ff */
[----:B------:R-:W-:Y:S02]  /*1f0a0*/  IMAD.MOV.U32 R8, RZ, RZ, 0x70 ;  /* 0x00000070ff087424 */ /* 0x000fe400078e00ff */
[----:B0-----:R-:W-:-:S07]  /*1f0b0*/  IMAD.MOV.U32 R13, RZ, RZ, RZ ;  /* 0x000000ffff0d7224 */ /* 0x001fce00078e00ff */
[----:B------:R-:W-:-:S07]  /*1f0c0*/  LEPC R20, `(.L_x_2982) ;  /* 0x000000001014794e */ /* 0x000fce0000000000 */
[----:B--2---:R-:W-:Y:S05]  /*1f0d0*/  CALL.ABS.NOINC R2 ;  /* 0x0000000002007343 */ /* 0x004fea0003c00000 */
.L_x_2982:
        /* <DEDUP_REMOVED lines=15> */
.L_x_2981:
[----:B------:R-:W-:Y:S05]  /*1f1d0*/  BSYNC B6 ;  /* 0x0000000000067941 */ /* 0x000fea0003800000 */
.L_x_2980:
[----:B------:R-:W2:Y:S01]  /*1f1e0*/  LDL R20, [R1] ;  /* 0x0000000001147983 */ /* 0x000ea20000100800 */
[----:B------:R-:W-:Y:S01]  /*1f1f0*/  ULDC.64 UR4, c[0x0][0x9f8] ;  /* 0x00027e0000047ab9 */ /* 0x000fe20000000a00 */
[----:B------:R-:W0:Y:S01]  /*1f200*/  LDC R0, c[0x0][0x430] ;  /* 0x00010c00ff007b82 */ /* 0x000e220000000800 */
[----:B------:R-:W-:Y:S01]  /*1f210*/  ISETP.NE.U32.AND P0, PT, RZ, UR4, PT ;  /* 0x00000004ff007c0c */ /* 0x000fe2000bf05070 */
[----:B------:R-:W3:Y:S03]  /*1f220*/  LDL R2, [R1+0x4] ;  /* 0x0000040001027983 */ /* 0x000ee60000100800 */
[----:B------:R-:W-:Y:S01]  /*1f230*/  ISETP.NE.AND.EX P0, PT, RZ, UR5, PT, P0 ;  /* 0x00000005ff007c0c */ /* 0x000fe2000bf05300 */
[----:B------:R-:W4:-:S12]  /*1f240*/  S2R R21, SR_TID.X ;  /* 0x0000000000157919 */ /* 0x000f180000002100 */
[----:B------:R-:W-:Y:S01]  /*1f250*/  @P0 IADD3 R24, P1, R24, UR4, RZ ;  /* 0x0000000418180c10 */ /* 0x000fe2000ff3e0ff */
[----:B------:R-:W1:Y:S01]  /*1f260*/  S2R R34, SR_TID.X ;  /* 0x0000000000227919 */ /* 0x000e620000002100 */
[----:B------:R-:W-:Y:S01]  /*1f270*/  IADD3 R27, R30, -0x1, RZ ;  /* 0xffffffff1e1b7810 */ /* 0x000fe20007ffe0ff */
[----:B------:R-:W-:Y:S01]  /*1f280*/  ULDC UR4, c[0x0][0x320] ;  /* 0x0000c80000047ab9 */ /* 0x000fe20000000800 */
[----:B------:R-:W-:-:S05]  /*1f290*/  @P0 IADD3.X R25, R25, UR5, RZ, P1, !PT ;  /* 0x0000000519190c10 */ /* 0x000fca0008ffe4ff */
[----:B------:R-:W3:Y:S01]  /*1f2a0*/  @P0 LDG.E R33, desc[UR60][R24.64] ;  /* 0x0000003c18210981 */ /* 0x000ee2000c1e1900 */
[----:B0-----:R-:W-:Y:S02]  /*1f2b0*/  ISETP.NE.AND P1, PT, R0, 0x1, PT ;  /* 0x000000010000780c */ /* 0x001fe40003f25270 */
[----:B----4-:R-:W-:-:S11]  /*1f2c0*/  LOP3.LUT R21, R21, 0x7f, RZ, 0xc0, !PT ;  /* 0x0000007f15157812 */ /* 0x010fd600078ec0ff */
[----:B------:R-:W0:Y:S01]  /*1f2d0*/  @P1 LDC R7, c[0x0][0x434] ;  /* 0x00010d00ff071b82 */ /* 0x000e220000000800 */
[----:B------:R-:W-:-:S07]  /*1f2e0*/  SHF.R.U32.HI R21, RZ, 0x3, R21 ;  /* 0x00000003ff157819 */ /* 0x000fce0000011615 */
[----:B------:R-:W4:Y:S01]  /*1f2f0*/  @P1 LDC R5, c[0x0][0x438] ;  /* 0x00010e00ff051b82 */ /* 0x000f220000000800 */
[----:B-1----:R-:W-:-:S05]  /*1f300*/  IMAD.SHL.U32 R34, R34, 0x10, RZ ;  /* 0x0000001022227824 */ /* 0x002fca00078e00ff */
[----:B------:R-:W-:Y:S02]  /*1f310*/  LOP3.LUT R34, R21, 0x70, R34, 0xf8, !PT ;  /* 0x0000007015227812 */ /* 0x000fe400078ef822 */
[----:B------:R-:W1:Y:S03]  /*1f320*/  S2R R21, SR_TID.X ;  /* 0x0000000000157919 */ /* 0x000e660000002100 */
[----:B------:R-:W-:Y:S02]  /*1f330*/  IMAD R6, R27, 0x60, R34 ;  /* 0x000000601b067824 */ /* 0x000fe400078e0222 */
[----:B-1----:R-:W-:-:S05]  /*1f340*/  IMAD.SHL.U32 R21, R21, 0x8, RZ ;  /* 0x0000000815157824 */ /* 0x002fca00078e00ff */
[----:B------:R-:W-:Y:S02]  /*1f350*/  LOP3.LUT R21, R21, 0x38, RZ, 0xc0, !PT ;  /* 0x0000003815157812 */ /* 0x000fe400078ec0ff */
[----:B------:R-:W-:Y:S01]  /*1f360*/  LOP3.LUT R23, R23, 0xfffffff7, RZ, 0xc0, !PT ;  /* 0xfffffff717177812 */ /* 0x000fe200078ec0ff */
[----:B------:R-:W-:Y:S01]  /*1f370*/  UMOV UR5, 0xffffffff ;  /* 0xffffffff00057882 */ /* 0x000fe20000000000 */
[----:B--2---:R-:W-:-:S04]  /*1f380*/  ISETP.GE.AND P0, PT, R6, R20, PT ;  /* 0x000000140600720c */ /* 0x004fc80003f06270 */
[----:B------:R-:W-:Y:S01]  /*1f390*/  ISETP.GT.U32.OR P0, PT, R34, 0x5f, P0 ;  /* 0x0000005f2200780c */ /* 0x000fe20000704470 */
[----:B---3--:R-:W-:-:S04]  /*1f3a0*/  IMAD.IADD R6, R6, 0x1, R2 ;  /* 0x0000000106067824 */ /* 0x008fc800078e0202 */
[----:B0-----:R-:W-:-:S08]  /*1f3b0*/  @P1 IMAD.HI.U32 R7, R6, R7, RZ ;  /* 0x0000000706071227 */ /* 0x001fd000078e00ff */
[----:B------:R-:W0:Y:S01]  /*1f3c0*/  @!P0 LDC.64 R2, c[0x0][0x428] ;  /* 0x00010a00ff028b82 */ /* 0x000e220000000a00 */
[----:B------:R-:W-:Y:S01]  /*1f3d0*/  IMAD.MOV.U32 R4, RZ, RZ, R6 ;  /* 0x000000ffff047224 */ /* 0x000fe200078e0006 */
[----:B----4-:R-:W-:Y:S02]  /*1f3e0*/  @P1 SHF.R.U32.HI R4, RZ, R5, R7 ;  /* 0x00000005ff041219 */ /* 0x010fe40000011607 */
[----:B------:R-:W-:Y:S02]  /*1f3f0*/  LOP3.LUT R20, R21, 0x40, RZ, 0xfc, !PT ;  /* 0x0000004015147812 */ /* 0x000fe400078efcff */
[----:B------:R-:W-:Y:S02]  /*1f400*/  IADD3 R5, -R4, RZ, RZ ;  /* 0x000000ff04057210 */ /* 0x000fe40007ffe1ff */
[----:B------:R-:W-:-:S03]  /*1f410*/  ISETP.GE.AND P2, PT, R20, UR4, PT ;  /* 0x0000000414007c0c */ /* 0x000fc6000bf46270 */
[----:B------:R-:W-:Y:S01]  /*1f420*/  IMAD R0, R0, R5, R6 ;  /* 0x0000000500007224 */ /* 0x000fe200078e0206 */
[----:B------:R-:W-:Y:S02]  /*1f430*/  SHF.R.S32.HI R8, RZ, 0x1f, R33 ;  /* 0x0000001fff087819 */ /* 0x000fe40000011421 */
[----:B------:R-:W-:Y:S02]  /*1f440*/  @!P0 SHF.R.S32.HI R5, RZ, 0x1f, R4 ;  /* 0x0000001fff058819 */ /* 0x000fe40000011404 */
[----:B------:R-:W-:Y:S02]  /*1f450*/  SEL R30, RZ, 0xffffffff, P2 ;  /* 0xffffffffff1e7807 */ /* 0x000fe40001000000 */
[----:B------:R-:W-:Y:S01]  /*1f460*/  ISETP.GE.AND P1, PT, R21, UR4, PT ;  /* 0x0000000415007c0c */ /* 0x000fe2000bf26270 */
[----:B------:R-:W-:Y:S02]  /*1f470*/  ULDC UR4, c[0x0][0x2f4] ;  /* 0x0000bd0000047ab9 */ /* 0x000fe40000000800 */
[----:B------:R-:W-:-:S02]  /*1f480*/  IMAD.SHL.U32 R30, R30, 0x2, RZ ;  /* 0x000000021e1e7824 */ /* 0x000fc400078e00ff */
[-C--:B0-----:R-:W-:Y:S02]  /*1f490*/  @!P0 IMAD R6, R8, R2.reuse, RZ ;  /* 0x0000000208068224 */ /* 0x081fe400078e02ff */
[----:B------:R-:W-:Y:S01]  /*1f4a0*/  @!P0 IMAD.WIDE.U32 R4, R33, R2, R4 ;  /* 0x0000000221048225 */ /* 0x000fe200078e0004 */
[----:B------:R-:W-:-:S03]  /*1f4b0*/  SEL R2, RZ, 0x1, P1 ;  /* 0x00000001ff027807 */ /* 0x000fc60000800000 */
[----:B------:R-:W-:Y:S01]  /*1f4c0*/  @!P0 IMAD R6, R33, R3, R6 ;  /* 0x0000000321068224 */ /* 0x000fe200078e0206 */
[----:B------:R-:W-:Y:S02]  /*1f4d0*/  LOP3.LUT R30, R30, 0x2, R2, 0xe2, !PT ;  /* 0x000000021e1e7812 */ /* 0x000fe400078ee202 */
[----:B------:R-:W0:Y:S02]  /*1f4e0*/  @!P0 LDC.64 R2, c[0x0][0x418] ;  /* 0x00010600ff028b82 */ /* 0x000e240000000a00 */
[----:B------:R-:W-:Y:S01]  /*1f4f0*/  @!P0 IADD3 R6, R5, R6, RZ ;  /* 0x0000000605068210 */ /* 0x000fe20007ffe0ff */
[----:B------:R-:W-:Y:S01]  /*1f500*/  IMAD.U32 R5, RZ, RZ, UR39 ;  /* 0x00000027ff057e24 */ /* 0x000fe2000f8e00ff */
[----:B0-----:R-:W-:-:S04]  /*1f510*/  @!P0 LEA R2, P1, R4, R2, 0x2 ;  /* 0x0000000204028211 */ /* 0x001fc800078210ff */
[----:B------:R-:W-:Y:S01]  /*1f520*/  @!P0 LEA.HI.X R3, R4, R3, R6, 0x2, P1 ;  /* 0x0000000304038211 */ /* 0x000fe200008f1406 */
[----:B------:R-:W-:-:S06]  /*1f530*/  IMAD.MOV.U32 R4, RZ, RZ, RZ ;  /* 0x000000ffff047224 */ /* 0x000fcc00078e00ff */
        /* <DEDUP_REMOVED lines=18> */
.L_x_3112:
[----:B------:R-:W-:Y:S01]  /*1f660*/  SHF.R.S32.HI R34, RZ, 0x1f, R18 ;  /* 0x0000001fff227819 */ /* 0x000fe20000011412 */
[----:B------:R-:W-:Y:S06]  /*1f670*/  @!P3 BRA `(.L_x_2984) ;  /* 0x000000000004b947 */ /* 0x000fec0003800000 */
[----:B------:R-:W-:Y:S01]  /*1f680*/  BPT.TRAP 0x1 ;  /* 0x000000040000795c */ /* 0x000fe20000300000 */
.L_x_2984:
        /* <DEDUP_REMOVED lines=25> */
.L_x_3113:
[----:B------:R-:W-:Y:S05]  /*1f820*/  BSYNC B0 ;  /* 0x0000000000007941 */ /* 0x000fea0003800000 */
.L_x_2985:
        /* <DEDUP_REMOVED lines=35> */
[----:B------:R-:W-:-:S03]  /*1fa60*/  @P0 IMAD R8, R5, 0x2, R22 ;  /* 0x0000000205080824 */ /* 0x000fc600078e0216 */
[----:B------:R-:W1:Y:S01]  /*1fa70*/  SHFL.IDX PT, R2, R0, RZ, 0x181f ;  /* 0x00181fff00027589 */ /* 0x000e6200000e0000 */
[----:B0-----:R-:W-:-:S04]  /*1fa80*/  @P0 LEA R3, P1, R9, R3, 0x1 ;  /* 0x0000000309030211 */ /* 0x001fc800078208ff */
[----:B-1----:R-:W-:Y:S02]  /*1fa90*/  @P0 IADD3.X R2, RZ, R2, RZ, P1, !PT ;  /* 0x00000002ff020210 */ /* 0x002fe40000ffe4ff */
[----:B------:R-:W-:Y:S02]  /*1faa0*/  ISETP.GE.AND P1, PT, R6, 0x11, PT ;  /* 0x000000110600780c */ /* 0x000fe40003f26270 */
        /* <DEDUP_REMOVED lines=56> */
.L_x_3127:
        /* <DEDUP_REMOVED lines=12> */
.L_x_2988:
        /* <DEDUP_REMOVED lines=10> */
.L_x_2989:
        /* <DEDUP_REMOVED lines=37> */
.L_x_2991:
[----:B------:R-:W-:Y:S05]  /*201e0*/  BSYNC B6 ;  /* 0x0000000000067941 */ /* 0x000fea0003800000 */
.L_x_2990:
[----:B------:R-:W2:Y:S01]  /*201f0*/  LDL.LU R20, [R1+0x1c] ;  /* 0x00001c0001147983 */ /* 0x000ea20000300800 */
[----:B------:R-:W-:Y:S01]  /*20200*/  ULDC.64 UR4, c[0x0][0x2d8] ;  /* 0x0000b60000047ab9 */ /* 0x000fe20000000a00 */
[----:B-1----:R-:W1:Y:S02]  /*20210*/  LDC R7, c[0x0][0x448] ;  /* 0x00011200ff077b82 */ /* 0x002e640000000800 */
[----:B0-----:R-:W3:Y:S01]  /*20220*/  LDL.LU.64 R2, [R1+0x20] ;  /* 0x0000200001027983 */ /* 0x001ee20000300a00 */
[----:B------:R-:W-:-:S03]  /*20230*/  IMAD R0, R34, UR4, RZ ;  /* 0x0000000422007c24 */ /* 0x000fc6000f8e02ff */
[----:B------:R0:W5:Y:S01]  /*20240*/  LDL R10, [R1+0x14] ;  /* 0x00001400010a7983 */ /* 0x0001620000100800 */
[----:B------:R-:W-:Y:S01]  /*20250*/  IMAD R0, R18, UR5, R0 ;  /* 0x0000000512007c24 */ /* 0x000fe2000f8e0200 */
[----:B-1----:R-:W-:-:S13]  /*20260*/  ISETP.NE.AND P0, PT, R7, 0x1, PT ;  /* 0x000000010700780c */ /* 0x002fda0003f05270 */
[----:B------:R-:W1:Y:S01]  /*20270*/  @P0 LDC R6, c[0x0][0x44c] ;  /* 0x00011300ff060b82 */ /* 0x000e620000000800 */
[----:B------:R-:W4:Y:S02]  /*20280*/  S2R R8, SR_TID.X ;  /* 0x0000000000087919 */ /* 0x000f240000002100 */
[----:B----4-:R-:W-:-:S05]  /*20290*/  IMAD.SHL.U32 R8, R8, 0x8, RZ ;  /* 0x0000000808087824 */ /* 0x010fca00078e00ff */
[----:B------:R-:W-:Y:S02]  /*202a0*/  LOP3.LUT R8, R8, 0x38, RZ, 0xc0, !PT ;  /* 0x0000003808087812 */ /* 0x000fe400078ec0ff */
[----:B---3--:R-:W-:-:S03]  /*202b0*/  MOV R3, R35 ;  /* 0x0000002300037202 */ /* 0x008fc60000000f00 */
[----:B------:R-:W-:Y:S01]  /*202c0*/  IMAD.WIDE.U32 R2, R18, UR4, R2 ;  /* 0x0000000412027c25 */ /* 0x000fe2000f8e0002 */
[----:B------:R-:W-:-:S03]  /*202d0*/  ULDC.64 UR4, c[0x0][0x2e0] ;  /* 0x0000b80000047ab9 */ /* 0x000fc60000000a00 */
[----:B--2---:R-:W-:Y:S02]  /*202e0*/  IMAD R5, R20, UR4, RZ ;  /* 0x0000000414057c24 */ /* 0x004fe4000f8e02ff */
[----:B------:R-:W2:Y:S01]  /*202f0*/  S2R R20, SR_TID.X ;  /* 0x0000000000147919 */ /* 0x000ea20000002100 */
[----:B------:R-:W-:Y:S02]  /*20300*/  IMAD.IADD R3, R3, 0x1, R0 ;  /* 0x0000000103037824 */ /* 0x000fe400078e0200 */
[C---:B------:R-:W-:Y:S02]  /*20310*/  IMAD R0, R32.reuse, UR5, R5 ;  /* 0x0000000520007c24 */ /* 0x040fe4000f8e0205 */
[----:B------:R-:W-:Y:S01]  /*20320*/  IMAD.WIDE.U32 R2, R32, UR4, R2 ;  /* 0x0000000420027c25 */ /* 0x000fe2000f8e0002 */
[----:B------:R-:W-:-:S04]  /*20330*/  ULDC.64 UR4, c[0x0][0x2d0] ;  /* 0x0000b40000047ab9 */ /* 0x000fc80000000a00 */
[----:B------:R-:W-:Y:S02]  /*20340*/  IADD3 R3, R3, R0, RZ ;  /* 0x0000000003037210 */ /* 0x000fe40007ffe0ff */
[----:B------:R-:W3:Y:S01]  /*20350*/  @P0 LDC R0, c[0x0][0x450] ;  /* 0x00011400ff000b82 */ /* 0x000ee20000000800 */
[----:B--2---:R-:W-:-:S04]  /*20360*/  LOP3.LUT R20, R20, 0x7f, RZ, 0xc0, !PT ;  /* 0x0000007f14147812 */ /* 0x004fc800078ec0ff */
[----:B------:R-:W-:Y:S02]  /*20370*/  SHF.R.U32.HI R21, RZ, 0x3, R20 ;  /* 0x00000003ff157819 */ /* 0x000fe40000011614 */
[----:B------:R-:W2:Y:S02]  /*20380*/  S2R R20, SR_TID.X ;  /* 0x0000000000147919 */ /* 0x000ea40000002100 */
[----:B--2---:R-:W-:-:S05]  /*20390*/  IMAD.SHL.U32 R20, R20, 0x10, RZ ;  /* 0x0000001014147824 */ /* 0x004fca00078e00ff */
[----:B------:R-:W-:-:S04]  /*203a0*/  LOP3.LUT R20, R21, 0x70, R20, 0xf8, !PT ;  /* 0x0000007015147812 */ /* 0x000fc800078ef814 */
[----:B------:R-:W-:Y:S01]  /*203b0*/  LEA R5, R17, R20, 0x7 ;  /* 0x0000001411057211 */ /* 0x000fe200078e38ff */
        /* <DEDUP_REMOVED lines=112> */
.L_x_3144:
[----:B------:R-:W-:Y:S01]  /*20ac0*/  IADD3 R0, R17, 0x70, RZ ;  /* 0x0000007011007810 */ /* 0x000fe20007ffe0ff */
[----:B------:R-:W-:Y:S03]  /*20ad0*/  BSSY B0, `(.L_x_2993) ;  /* 0x000000b000007945 */ /* 0x000fe60003800000 */
        /* <DEDUP_REMOVED lines=10> */
.L_x_2994:
[----:B------:R-:W-:Y:S05]  /*20b80*/  BSYNC B0 ;  /* 0x0000000000007941 */ /* 0x000fea0003800000 */
.L_x_2993:
[----:B------:R-:W-:Y:S01]  /*20b90*/  NOP ;  /* 0x0000000000007918 */ /* 0x000fe20000000000 */
[----:B------:R-:W-:-:S13]  /*20ba0*/  PLOP3.LUT P0, PT, PT, PT, PT, 0x80, 0x0 ;  /* 0x000000000000781c */ /* 0x000fda0003f0f070 */
.L_x_2995:
[----:B------:R-:W-:Y:S02]  /*20bb0*/  PLOP3.LUT P1, PT, P1, P0, PT, 0xa2, 0x0 ;  /* 0x000000000000781c */ /* 0x000fe40000f21472 */
[----:B------:R-:W-:-:S08]  /*20bc0*/  @P0 R2UR P1, UR4, R22 ;  /* 0x00000000160402ca */ /* 0x000fd00000020000 */
[----:B------:R-:W-:-:S05]  /*20bd0*/  @P0 PLOP3.LUT P0, PT, P1, PT, PT, 0x80, 0x0 ;  /* 0x000000000000081c */ /* 0x000fca0000f0f070 */
[----:B------:R-:W-:Y:S01]  /*20be0*/  @!P1 SYNCS.ARRIVE.TRANS64.RED.A0T1 RZ, [UR4+0x2a800], RZ ;  /* 0x02a800ffffff99a7 */ /* 0x000fe20008200404 */
[----:B------:R-:W-:Y:S07]  /*20bf0*/  @!P1 ARRIVES.LDGSTSBAR.64.TRANSCNT [UR4+0x2a800] ;  /* 0x02a80000ff0099b0 */ /* 0x000fee0008000a84 */
[----:B------:R-:W-:Y:S05]  /*20c00*/  @P0 BRA.U.ANY `(.L_x_2995) ;  /* 0xfffffffd00e80947 */ /* 0x000fea000393ffff */
[----:B01----:R-:W2:Y:S02]  /*20c10*/  LDL.LU R2, [R1+0x28] ;  /* 0x0000280001027983 */ /* 0x003ea40000300800 */
        /* <DEDUP_REMOVED lines=11> */
.L_x_3145:
[----:B------:R-:W-:Y:S05]  /*20cd0*/  BSYNC B0 ;  /* 0x0000000000007941 */ /* 0x000fea0003800000 */
.L_x_2996:
[----:B------:R-:W2:Y:S01]  /*20ce0*/  LDL R0, [R1+0x18] ;  /* 0x0000180001007983 */ /* 0x000ea20000100800 */
[----:B------:R-:W-:Y:S01]  /*20cf0*/  BSSY B0, `(.L_x_2998) ;  /* 0x00000fd000007945 */ /* 0x000fe20003800000 */
[----:B--2---:R-:W-:-:S13]  /*20d00*/  ISETP.GE.AND P0, PT, R0, 0x2, PT ;  /* 0x000000020000780c */ /* 0x004fda0003f06270 */
[----:B------:R-:W-:Y:S05]  /*20d10*/  @!P0 BRA `(.L_x_2999) ;  /* 0x0000000c00e88947 */ /* 0x000fea0003800000 */
[----:B------:R-:W-:Y:S01]  /*20d20*/  IADD3 R0, R0, -0x2, RZ ;  /* 0xfffffffe00007810 */ /* 0x000fe20007ffe0ff */
[----:B------:R-:W-:Y:S01]  /*20d30*/  IMAD.MOV.U32 R17, RZ, RZ, R29 ;  /* 0x000000ffff117224 */ /* 0x000fe200078e001d */
[----:B------:R-:W-:Y:S01]  /*20d40*/  MOV R10, R28 ;  /* 0x0000001c000a7202 */ /* 0x000fe20000000f00 */
[----:B------:R-:W-:-:S07]  /*20d50*/  IMAD.MOV.U32 R32, RZ, RZ, R27 ;  /* 0x000000ffff207224 */ /* 0x000fce00078e001b */
.L_x_3012:
        /* <DEDUP_REMOVED lines=41> */
.L_x_3000:
[----:B------:R-:W-:Y:S01]  /*20ff0*/  LEA R5, R28, R22, 0x3 ;  /* 0x000000161c057211 */ /* 0x000fe200078e18ff */
[----:B------:R-:W-:Y:S01]  /*21000*/  BSSY B1, `(.L_x_3001) ;  /* 0x0000004000017945 */ /* 0x000fe20003800000 */
[----:B------:R-:W-:-:S04]  /*21010*/  SHF.L.U32 R0, R29, 0x1f, RZ ;  /* 0x0000001f1d007819 */ /* 0x000fc800000006ff */
[----:B------:R-:W0:Y:S02]  /*21020*/  SYNCS.PHASECHK.TRANS64.TRYWAIT P0, [R5+URZ+0x2a840], R0 ;  /* 0x02a84000050075a7 */ /* 0x000e24000800017f */
[----:B0-----:R-:W-:Y:S05]  /*21030*/  @!P0 BRA `(.L_x_3002) ;  /* 0x0000004c00608947 */ /* 0x001fea0003800000 */
.L_x_3146:
[----:B------:R-:W-:Y:S05]  /*21040*/  BSYNC B1 ;  /* 0x0000000000017941 */ /* 0x000fea0003800000 */
.L_x_3001:
        /* <DEDUP_REMOVED lines=68> */
.L_x_3160:
        /* <DEDUP_REMOVED lines=10> */
.L_x_3004:
        /* <DEDUP_REMOVED lines=10> */
.L_x_3005:
[----:B------:R2:W-:Y:S01]  /*215d0*/  SYNCS.ARRIVE.TRANS64.A1T0 RZ, [R5+URZ+0x2a830], RZ ;  /* 0x02a830ff05ff79a7 */ /* 0x0005e2000810003f */
[----:B------:R-:W-:Y:S05]  /*215e0*/  @!P2 BRA `(.L_x_3006) ;  /* 0x000000000004a947 */ /* 0x000fea0003800000 */
[----:B------:R-:W-:Y:S01]  /*215f0*/  BPT.TRAP 0x1 ;  /* 0x000000040000795c */ /* 0x000fe20000300000 */
.L_x_3006:
[----:B-1----:R-:W-:Y:S01]  /*21600*/  SHF.L.U32 R2, R17, 0x1f, RZ ;  /* 0x0000001f11027819 */ /* 0x002fe200000006ff */
[----:B--2---:R-:W-:Y:S01]  /*21610*/  IMAD R5, R10, 0x8, R22 ;  /* 0x000000080a057824 */ /* 0x004fe200078e0216 */
[----:B------:R-:W-:Y:S03]  /*21620*/  BSSY B1, `(.L_x_3007) ;  /* 0x0000003000017945 */ /* 0x000fe60003800000 */
[----:B------:R-:W1:Y:S02]  /*21630*/  SYNCS.PHASECHK.TRANS64.TRYWAIT P0, [R5+URZ+0x2a860], R2 ;  /* 0x02a86002050075a7 */ /* 0x000e64000800017f */
[----:B-1----:R-:W-:Y:S05]  /*21640*/  @!P0 BRA `(.L_x_3008) ;  /* 0x0000004c00cc8947 */ /* 0x002fea0003800000 */
.L_x_3161:
[----:B------:R-:W-:Y:S05]  /*21650*/  BSYNC B1 ;  /* 0x0000000000017941 */ /* 0x000fea0003800000 */
.L_x_3007:
        /* <DEDUP_REMOVED lines=55> */
.L_x_3175:
        /* <DEDUP_REMOVED lines=21> */
.L_x_3010:
        /* <DEDUP_REMOVED lines=10> */
.L_x_3011:
        /* <DEDUP_REMOVED lines=16> */
.L_x_2999:
[----:B------:R-:W-:Y:S05]  /*21cc0*/  BSYNC B0 ;  /* 0x0000000000007941 */ /* 0x000fea0003800000 */
.L_x_2998:
        /* <DEDUP_REMOVED lines=17> */
.L_x_3014:
[----:B------:R-:W-:Y:S05]  /*21de0*/  BSYNC B0 ;  /* 0x0000000000007941 */ /* 0x000fea0003800000 */
.L_x_3013:
[----:B------:R-:W-:-:S13]  /*21df0*/  LOP3.LUT P0, RZ, R23, 0x10, RZ, 0xc0, !PT ;  /* 0x0000001017ff7812 */ /* 0x000fda000780c0ff */
[----:B------:R-:W-:Y:S05]  /*21e00*/  @!P0 BRA `(.L_x_3015) ;  /* 0x0000000000048947 */ /* 0x000fea0003800000 */
[----:B------:R-:W-:Y:S01]  /*21e10*/  BPT.TRAP 0x1 ;  /* 0x000000040000795c */ /* 0x000fe20000300000 */
.L_x_3015:
[----:B------:R-:W2:Y:S01]  /*21e20*/  LDL.LU R2, [R1] ;  /* 0x0000000001027983 */ /* 0x000ea20000300800 */
[----:B------:R-:W-:Y:S01]  /*21e30*/  LEA R0, R28, R22, 0x3 ;  /* 0x000000161c007211 */ /* 0x000fe200078e18ff */
[----:B------:R-:W-:Y:S01]  /*21e40*/  BSSY B0, `(.L_x_3016) ;  /* 0x0000005000007945 */ /* 0x000fe20003800000 */
[----:B0-----:R-:W-:-:S04]  /*21e50*/  SHF.L.U32 R3, R29, 0x1f, RZ ;  /* 0x0000001f1d037819 */ /* 0x001fc800000006ff */
[----:B------:R-:W0:Y:S01]  /*21e60*/  SYNCS.PHASECHK.TRANS64.TRYWAIT P0, [R0+URZ+0x2a860], R3 ;  /* 0x02a86003000075a7 */ /* 0x000e22000800017f */
[----:B--2---:R-:W-:Y:S01]  /*21e70*/  IMAD R6, R27, -0x60, R2 ;  /* 0xffffffa01b067824 */ /* 0x004fe200078e0202 */
[----:B0-----:R-:W-:Y:S06]  /*21e80*/  @!P0 BRA `(.L_x_3017) ;  /* 0x0000004c00c08947 */ /* 0x001fec0003800000 */
.L_x_3176:
[----:B------:R-:W-:Y:S05]  /*21e90*/  BSYNC B0 ;  /* 0x0000000000007941 */ /* 0x000fea0003800000 */
.L_x_3016:
        /* <DEDUP_REMOVED lines=57> */
.L_x_3190:
        /* <DEDUP_REMOVED lines=11> */
.L_x_3019:
        /* <DEDUP_REMOVED lines=10> */
.L_x_3020:
[----:B------:R-:W-:Y:S01]  /*22380*/  VIADD R28, R28, 0x1 ;  /* 0x000000011c1c7836 */ /* 0x000fe20000000000 */
[----:B------:R1:W-:Y:S04]  /*22390*/  SYNCS.ARRIVE.TRANS64.A1T0 RZ, [R0+URZ+0x2a850], RZ ;  /* 0x02a850ff00ff79a7 */ /* 0x0003e8000810003f */
[----:B------:R-:W-:-:S04]  /*223a0*/  ISETP.NE.AND P0, PT, R28, 0x2, PT ;  /* 0x000000021c00780c */ /* 0x000fc80003f05270 */
[----:B-1----:R-:W-:Y:S02]  /*223b0*/  SEL R0, RZ, 0x1, P0 ;  /* 0x00000001ff007807 */ /* 0x002fe40000000000 */
[----:B------:R-:W-:Y:S02]  /*223c0*/  SEL R28, R28, RZ, P0 ;  /* 0x000000ff1c1c7207 */ /* 0x000fe40000000000 */
[----:B------:R-:W-:-:S07]  /*223d0*/  LOP3.LUT R29, R29, R0, RZ, 0x3c, !PT ;  /* 0x000000001d1d7212 */ /* 0x000fce00078e3cff */
.L_x_2977:
[----:B------:R-:W-:Y:S05]  /*223e0*/  BSYNC B7 ;  /* 0x0000000000077941 */ /* 0x000fea0003800000 */
.L_x_2975:
[----:B------:R-:W-:-:S13]  /*223f0*/  LOP3.LUT P0, RZ, R23, 0x20, RZ, 0xc0, !PT ;  /* 0x0000002017ff7812 */ /* 0x000fda000780c0ff */
[----:B------:R-:W-:Y:S05]  /*22400*/  @!P0 BRA `(.L_x_3021) ;  /* 0x0000000000248947 */ /* 0x000fea0003800000 */
[----:B------:R-:W-:Y:S05]  /*22410*/  WARPSYNC.ALL ;  /* 0x0000000000007948 */ /* 0x000fea0003800000 */
[----:B------:R-:W2:Y:S08]  /*22420*/  S2UR UR5, SR_CgaCtaId ;  /* 0x00000000000579c3 */ /* 0x000eb00000008800 */
[----:B------:R-:W-:Y:S06]  /*22430*/  BAR.SYNC.DEFER_BLOCKING 0x5, 0x180 ;  /* 0x0146000000007b1d */ /* 0x000fec0000010000 */
[----:B------:R-:W-:-:S02]  /*22440*/  UMOV UR4, 0x400 ;  /* 0x0000040000047882 */ /* 0x000fc40000000000 */
[----:B--2---:R-:W-:-:S06]  /*22450*/  ULEA UR4, UR5, UR4, 0x18 ;  /* 0x0000000405047291 */ /* 0x004fcc000f8ec03f */
[----:B------:R-:W-:-:S05]  /*22460*/  MOV R22, UR4 ;  /* 0x0000000400167c02 */ /* 0x000fca0008000f00 */
[----:B------:R2:W3:Y:S01]  /*22470*/  LDS.128 R16, [R22+0x2a8d0] ;  /* 0x02a8d00016107984 */ /* 0x0004e20000000c00 */
[----:B------:R-:W-:Y:S06]  /*22480*/  BAR.ARV 0x4, 0x180 ;  /* 0x0106000000007b1d */ /* 0x000fec0000002000 */
[----:B------:R-:W-:Y:S05]  /*22490*/  BRA `(.L_x_3022) ;  /* 0x0000000800cc7947 */ /* 0x000fea0003800000 */
.L_x_3021:
        /* <DEDUP_REMOVED lines=13> */
[----:B------:R-:W-:Y:S01]  /*22570*/  SHFL.IDX PT, R0, R16, RZ, 0x1f ;  /* 0x00001fff10007589 */ /* 0x000fe200000e0000 */
[C---:B------:R-:W-:Y:S02]  /*22580*/  ISETP.GE.U32.AND P3, PT, R8.reuse, 0x4, PT ;  /* 0x000000040800780c */ /* 0x040fe40003f66070 */
[C---:B------:R-:W-:Y:S01]  /*22590*/  ISETP.GE.U32.AND P4, PT, R8.reuse, 0x8, PT ;  /* 0x000000080800780c */ /* 0x040fe20003f86070 */
[----:B------:R-:W-:Y:S01]  /*225a0*/  SHFL.IDX PT, R4, R16, 0x1, 0x1f ;  /* 0x00201f0010047f89 */ /* 0x000fe200000e0000 */
[C---:B------:R-:W-:Y:S01]  /*225b0*/  ISETP.GE.U32.AND P5, PT, R8.reuse, 0x10, PT ;  /* 0x000000100800780c */ /* 0x040fe20003fa6070 */
[----:B--2---:R-:W-:Y:S01]  /*225c0*/  @!P1 IMAD.MOV.U32 R5, RZ, RZ, R2 ;  /* 0x000000ffff059224 */ /* 0x004fe200078e0002 */
[----:B------:R-:W-:-:S04]  /*225d0*/  ISETP.NE.AND P1, PT, R8, RZ, PT ;  /* 0x000000ff0800720c */ /* 0x000fc80003f25270 */
        /* <DEDUP_REMOVED lines=15> */
[----:B------:R0:W2:Y:S02]  /*226d0*/  SHFL.IDX PT, R14, R2, 0x1f, 0x1f ;  /* 0x03e01f00020e7f89 */ /* 0x0000a400000e0000 */
.L_x_3200:
[----:B------:R-:W-:Y:S02]  /*226e0*/  ULDC UR4, c[0x0][0xc38] ;  /* 0x00030e0000047ab9 */ /* 0x000fe40000000800 */
[----:B------:R-:W-:-:S04]  /*226f0*/  IMAD.U32 R7, RZ, RZ, UR4 ;  /* 0x00000004ff077e24 */ /* 0x000fc8000f8e00ff */
[----:B--2---:R-:W-:-:S05]  /*22700*/  IMAD R14, R14, R7, RZ ;  /* 0x000000070e0e7224 */ /* 0x004fca00078e02ff */
[----:B------:R-:W-:-:S04]  /*22710*/  IADD3 R9, R4, R14, RZ ;  /* 0x0000000e04097210 */ /* 0x000fc80007ffe0ff */
[----:B------:R-:W-:-:S13]  /*22720*/  ISETP.GT.AND P6, PT, R9, R0, PT ;  /* 0x000000000900720c */ /* 0x000fda0003fc4270 */
[----:B------:R-:W-:Y:S05]  /*22730*/  @P6 BRA `(.L_x_3024) ;  /* 0x00000000009c6947 */ /* 0x000fea0003800000 */
.L_x_3029:
[----:B0-----:R-:W0:Y:S01]  /*22740*/  LDC R2, c[0x0][0xc3c] ;  /* 0x00030f00ff027b82 */ /* 0x001e220000000800 */
[----:B------:R-:W-:-:S05]  /*22750*/  VIADD R19, R19, 0x1f ;  /* 0x0000001f13137836 */ /* 0x000fca0000000000 */
[----:B0-----:R-:W-:-:S13]  /*22760*/  ISETP.GE.AND P6, PT, R19, R2, PT ;  /* 0x000000021300720c */ /* 0x001fda0003fc6270 */
[----:B------:R-:W-:Y:S05]  /*22770*/  @P6 BRA `(.L_x_3025) ;  /* 0x0000000400d06947 */ /* 0x000fea0003800000 */
[----:B------:R-:W0:Y:S01]  /*22780*/  S2R R3, SR_TID.X ;  /* 0x0000000000037919 */ /* 0x000e220000002100 */
        /* <DEDUP_REMOVED lines=9> */
.L_x_3027:
[----:B------:R-:W-:Y:S05]  /*22820*/  BSYNC B0 ;  /* 0x0000000000007941 */ /* 0x000fea0003800000 */
.L_x_3026:
[----:B------:R-:W-:-:S03]  /*22830*/  UMOV UR4, 0xffffffff ;  /* 0xffffffff00047882 */ /* 0x000fc60000000000 */
[----:B------:R-:W-:Y:S05]  /*22840*/  BRA.DIV UR4, `(.L_x_3028) ;  /* 0x0000005204747947 */ /* 0x000fea000b800000 */
[----:B-----5:R-:W2:Y:S02]  /*22850*/  SHFL.UP PT, R14, R5, 0x1, RZ ;  /* 0x04200000050e7989 */ /* 0x020ea400000e00ff */
[----:B--2---:R-:W-:-:S04]  /*22860*/  SEL R14, R14, RZ, P1 ;  /* 0x000000ff0e0e7207 */ /* 0x004fc80000800000 */
        /* <DEDUP_REMOVED lines=14> */
.L_x_3208:
[----:B------:R-:W-:Y:S02]  /*22950*/  ULDC UR4, c[0x0][0xc38] ;  /* 0x00030e0000047ab9 */ /* 0x000fe40000000800 */
[----:B------:R-:W-:-:S04]  /*22960*/  IMAD.U32 R7, RZ, RZ, UR4 ;  /* 0x00000004ff077e24 */ /* 0x000fc8000f8e00ff */
[----:B--2---:R-:W-:-:S05]  /*22970*/  IMAD R14, R14, R7, RZ ;  /* 0x000000070e0e7224 */ /* 0x004fca00078e02ff */
[----:B------:R-:W-:-:S04]  /*22980*/  IADD3 R9, R14, R9, RZ ;  /* 0x000000090e097210 */ /* 0x000fc80007ffe0ff */
[----:B------:R-:W-:-:S13]  /*22990*/  ISETP.GT.AND P6, PT, R9, R0, PT ;  /* 0x000000000900720c */ /* 0x000fda0003fc4270 */
[----:B------:R-:W-:Y:S05]  /*229a0*/  @!P6 BRA `(.L_x_3029) ;  /* 0xfffffffc0064e947 */ /* 0x000fea000383ffff */
.L_x_3024:
        /* <DEDUP_REMOVED lines=8> */
.L_x_3212:
[----:B------:R-:W-:Y:S02]  /*22a30*/  ISETP.NE.AND P0, PT, R3, RZ, PT ;  /* 0x000000ff0300720c */ /* 0x000fe40003f05270 */
[----:B------:R-:W-:-:S11]  /*22a40*/  MOV R14, RZ ;  /* 0x000000ff000e7202 */ /* 0x000fd60000000f00 */
[----:B------:R-:W-:Y:S05]  /*22a50*/  @!P0 BRA `(.L_x_3031) ;  /* 0x0000000000108947 */ /* 0x000fea0003800000 */
[----:B------:R-:W-:Y:S01]  /*22a60*/  UMOV UR4, 0xffffffff ;  /* 0xffffffff00047882 */ /* 0x000fe20000000000 */
[----:B------:R-:W-:Y:S02]  /*22a70*/  VIADD R12, R4, 0xffffffff ;  /* 0xffffffff040c7836 */ /* 0x000fe40000000000 */
[----:B------:R-:W-:Y:S05]  /*22a80*/  BRA.DIV UR4, `(.L_x_3032) ;  /* 0x0000005204e87947 */ /* 0x000fea000b800000 */
[----:B------:R4:W0:Y:S02]  /*22a90*/  SHFL.IDX PT, R14, R2, R12, 0x1f ;  /* 0x00001f0c020e7589 */ /* 0x00082400000e0000 */
.L_x_3031:
[----:B0---4-:R-:W0:Y:S01]  /*22aa0*/  LDC.64 R2, c[0x0][0xc90] ;  /* 0x00032400ff027b82 */ /* 0x011e220000000a00 */
[----:B------:R-:W-:-:S05]  /*22ab0*/  IADD3 R19, R4, R19, RZ ;  /* 0x0000001304137210 */ /* 0x000fca0007ffe0ff */
[----:B0-----:R-:W-:-:S05]  /*22ac0*/  IMAD.WIDE R2, R19, 0x4, R2 ;  /* 0x0000000413027825 */ /* 0x001fca00078e0202 */
[----:B------:R0:W2:Y:S01]  /*22ad0*/  LDG.E R6, desc[UR60][R2.64] ;  /* 0x0000003c02067981 */ /* 0x0000a2000c1e1900 */
[----:B------:R-:W-:Y:S02]  /*22ae0*/  IMAD R16, R14, R7, R16 ;  /* 0x000000070e107224 */ /* 0x000fe400078e0210 */
[----:B0-----:R-:W-:Y:S02]  /*22af0*/  IMAD.MOV.U32 R2, RZ, RZ, RZ ;  /* 0x000000ffff027224 */ /* 0x001fe400078e00ff */
[----:B--23--:R-:W-:-:S05]  /*22b00*/  IMAD R4, R5, R6, RZ ;  /* 0x0000000605047224 */ /* 0x00cfca00078e02ff */
[----:B------:R-:W-:-:S04]  /*22b10*/  IABS R8, R4 ;  /* 0x0000000400087213 */ /* 0x000fc80000000000 */
[----:B-1----:R-:W0:Y:S08]  /*22b20*/  I2F.RP R10, R8 ;  /* 0x00000008000a7306 */ /* 0x002e300000209400 */
[----:B0-----:R-:W0:Y:S02]  /*22b30*/  MUFU.RCP R10, R10 ;  /* 0x0000000a000a7308 */ /* 0x001e240000001000 */
[----:B0-----:R-:W-:-:S06]  /*22b40*/  VIADD R11, R10, 0xffffffe ;  /* 0x0ffffffe0a0b7836 */ /* 0x001fcc0000000000 */
[----:B------:R-:W0:Y:S02]  /*22b50*/  F2I.FTZ.U32.TRUNC.NTZ R3, R11 ;  /* 0x0000000b00037305 */ /* 0x000e24000021f000 */
[----:B0-----:R-:W-:-:S05]  /*22b60*/  IADD3 R9, RZ, -R3, RZ ;  /* 0x80000003ff097210 */ /* 0x001fca0007ffe0ff */
[----:B------:R-:W-:-:S04]  /*22b70*/  IMAD R9, R9, R8, RZ ;  /* 0x0000000809097224 */ /* 0x000fc800078e02ff */
[----:B------:R-:W-:Y:S01]  /*22b80*/  IMAD.HI.U32 R2, R3, R9, R2 ;  /* 0x0000000903027227 */ /* 0x000fe200078e0002 */
[----:B------:R-:W-:Y:S02]  /*22b90*/  IADD3 R9, R0, -R16, RZ ;  /* 0x8000001000097210 */ /* 0x000fe40007ffe0ff */
[----:B------:R-:W-:Y:S02]  /*22ba0*/  IABS R0, R4 ;  /* 0x0000000400007213 */ /* 0x000fe40000000000 */
[----:B------:R-:W-:-:S03]  /*22bb0*/  IABS R3, R9 ;  /* 0x0000000900037213 */ /* 0x000fc60000000000 */
[----:B------:R-:W-:Y:S02]  /*22bc0*/  IMAD.MOV R0, RZ, RZ, -R0 ;  /* 0x000000ffff007224 */ /* 0x000fe400078e0a00 */
        /* <DEDUP_REMOVED lines=9> */
[----:B------:R-:W-:-:S05]  /*22c60*/  @P0 IADD3 R2, R2, 0x1, RZ ;  /* 0x0000000102020810 */ /* 0x000fca0007ffe0ff */
[----:B------:R-:W-:Y:S01]  /*22c70*/  @!P2 IMAD.MOV R2, RZ, RZ, -R2 ;  /* 0x000000ffff02a224 */ /* 0x000fe200078e0a02 */
[----:B------:R-:W-:-:S05]  /*22c80*/  @!P1 LOP3.LUT R2, RZ, R4, RZ, 0x33, !PT ;  /* 0x00000004ff029212 */ /* 0x000fca00078e33ff */
[----:B------:R-:W-:Y:S01]  /*22c90*/  IMAD R0, R6, R2, RZ ;  /* 0x0000000206007224 */ /* 0x000fe200078e02ff */
[----:B------:R-:W-:-:S04]  /*22ca0*/  IADD3 R2, -R2, RZ, RZ ;  /* 0x000000ff02027210 */ /* 0x000fc80007ffe1ff */
[----:B------:R-:W-:Y:S01]  /*22cb0*/  IADD3 R3, -R0, RZ, RZ ;  /* 0x000000ff00037210 */ /* 0x000fe20007ffe1ff */
[----:B------:R-:W-:-:S03]  /*22cc0*/  IMAD R9, R4, R2, R9 ;  /* 0x0000000204097224 */ /* 0x000fc600078e0209 */
[----:B------:R-:W-:-:S04]  /*22cd0*/  VIADDMNMX R6, R3, R7, R6, PT ;  /* 0x0000000703067246 */ /* 0x000fc80003800106 */
[-C--:B------:R-:W-:Y:S02]  /*22ce0*/  IABS R7, R6.reuse ;  /* 0x0000000600077213 */ /* 0x080fe40000000000 */
[----:B------:R-:W-:Y:S02]  /*22cf0*/  IABS R4, R6 ;  /* 0x0000000600047213 */ /* 0x000fe40000000000 */
[----:B------:R-:W0:Y:S03]  /*22d00*/  I2F.RP R8, R7 ;  /* 0x0000000700087306 */ /* 0x000e260000209400 */
[----:B------:R-:W-:-:S05]  /*22d10*/  IMAD.MOV R4, RZ, RZ, -R4 ;  /* 0x000000ffff047224 */ /* 0x000fca00078e0a04 */
[----:B0-----:R-:W0:Y:S02]  /*22d20*/  MUFU.RCP R8, R8 ;  /* 0x0000000800087308 */ /* 0x001e240000001000 */
[----:B0-----:R-:W-:-:S06]  /*22d30*/  VIADD R3, R8, 0xffffffe ;  /* 0x0ffffffe08037836 */ /* 0x001fcc0000000000 */
[----:B------:R-:W0:Y:S02]  /*22d40*/  F2I.FTZ.U32.TRUNC.NTZ R3, R3 ;  /* 0x0000000300037305 */ /* 0x000e24000021f000 */
[----:B0-----:R-:W-:-:S04]  /*22d50*/  IMAD.MOV R2, RZ, RZ, -R3 ;  /* 0x000000ffff027224 */ /* 0x001fc800078e0a03 */
[----:B------:R-:W-:Y:S01]  /*22d60*/  IMAD R11, R2, R7, RZ ;  /* 0x00000007020b7224 */ /* 0x000fe200078e02ff */
[----:B------:R-:W-:-:S05]  /*22d70*/  MOV R2, RZ ;  /* 0x000000ff00027202 */ /* 0x000fca0000000f00 */
[----:B------:R-:W-:Y:S01]  /*22d80*/  IMAD.HI.U32 R2, R3, R11, R2 ;  /* 0x0000000b03027227 */ /* 0x000fe200078e0002 */
[----:B------:R-:W-:Y:S02]  /*22d90*/  IABS R11, R9 ;  /* 0x00000009000b7213 */ /* 0x000fe40000000000 */
[C---:B------:R-:W-:Y:S02]  /*22da0*/  LOP3.LUT R3, R9.reuse, R6, RZ, 0x3c, !PT ;  /* 0x0000000609037212 */ /* 0x040fe400078e3cff */
[----:B------:R-:W-:Y:S01]  /*22db0*/  IADD3 R9, R9, R0, RZ ;  /* 0x0000000009097210 */ /* 0x000fe20007ffe0ff */
[----:B------:R-:W-:Y:S01]  /*22dc0*/  IMAD.HI.U32 R2, R2, R11, RZ ;  /* 0x0000000b02027227 */ /* 0x000fe200078e00ff */
[----:B------:R-:W-:-:S03]  /*22dd0*/  ISETP.GE.AND P2, PT, R3, RZ, PT ;  /* 0x000000ff0300720c */ /* 0x000fc60003f46270 */
[----:B------:R-:W-:-:S05]  /*22de0*/  IMAD R4, R2, R4, R11 ;  /* 0x0000000402047224 */ /* 0x000fca00078e020b */
[----:B------:R-:W-:-:S13]  /*22df0*/  ISETP.GT.U32.AND P1, PT, R7, R4, PT ;  /* 0x000000040700720c */ /* 0x000fda0003f24070 */
[-C--:B------:R-:W-:Y:S01]  /*22e00*/  @!P1 IADD3 R4, R4, -R7.reuse, RZ ;  /* 0x8000000704049210 */ /* 0x080fe20007ffe0ff */
[----:B------:R-:W-:Y:S01]  /*22e10*/  @!P1 VIADD R2, R2, 0x1 ;  /* 0x0000000102029836 */ /* 0x000fe20000000000 */
[----:B------:R-:W-:Y:S02]  /*22e20*/  ISETP.NE.AND P1, PT, R6, RZ, PT ;  /* 0x000000ff0600720c */ /* 0x000fe40003f25270 */
[----:B------:R-:W-:-:S13]  /*22e30*/  ISETP.GE.U32.AND P0, PT, R4, R7, PT ;  /* 0x000000070400720c */ /* 0x000fda0003f06070 */
[----:B------:R-:W-:-:S05]  /*22e40*/  @P0 IADD3 R2, R2, 0x1, RZ ;  /* 0x0000000102020810 */ /* 0x000fca0007ffe0ff */
[----:B------:R-:W-:Y:S01]  /*22e50*/  @!P2 IMAD.MOV R2, RZ, RZ, -R2 ;  /* 0x000000ffff02a224 */ /* 0x000fe200078e0a02 */
[----:B------:R-:W-:Y:S01]  /*22e60*/  @!P1 LOP3.LUT R2, RZ, R6, RZ, 0x33, !PT ;  /* 0x00000006ff029212 */ /* 0x000fe200078e33ff */
[----:B------:R-:W-:-:S04]  /*22e70*/  IMAD.MOV R6, RZ, RZ, -R6 ;  /* 0x000000ffff067224 */ /* 0x000fc800078e0a06 */
[----:B------:R-:W-:Y:S01]  /*22e80*/  IMAD R18, R2, R6, R9 ;  /* 0x0000000602127224 */ /* 0x000fe200078e0209 */
[----:B------:R-:W-:-:S04]  /*22e90*/  LOP3.LUT R2, RZ, R2, RZ, 0x33, !PT ;  /* 0x00000002ff027212 */ /* 0x000fc800078e33ff */
[----:B------:R-:W-:Y:S01]  /*22ea0*/  IADD3 R17, R5, R2, RZ ;  /* 0x0000000205117210 */ /* 0x000fe20007ffe0ff */
[----:B------:R-:W-:Y:S06]  /*22eb0*/  BRA `(.L_x_3033) ;  /* 0x00000000001c7947 */ /* 0x000fec0003800000 */
.L_x_3025:
[----:B------:R-:W-:Y:S01]  /*22ec0*/  UMOV UR4, URZ ;  /* 0x0000003f00047c82 */ /* 0x000fe20008000000 */
[----:B------:R-:W-:Y:S01]  /*22ed0*/  UMOV UR5, URZ ;  /* 0x0000003f00057c82 */ /* 0x000fe20008000000 */
[----:B------:R-:W-:Y:S01]  /*22ee0*/  ULDC UR6, c[0x0][0xc3c] ;  /* 0x00030f0000067ab9 */ /* 0x000fe20000000800 */
[----:B------:R-:W-:Y:S01]  /*22ef0*/  IMAD.MOV.U32 R16, RZ, RZ, R0 ;  /* 0x000000ffff107224 */ /* 0x000fe200078e0000 */
[----:B------:R-:W-:Y:S01]  /*22f00*/  MOV R17, UR4 ;  /* 0x0000000400117c02 */ /* 0x000fe20008000f00 */
[----:B------:R-:W-:Y:S01]  /*22f10*/  IMAD.U32 R18, RZ, RZ, UR5 ;  /* 0x00000005ff127e24 */ /* 0x000fe2000f8e00ff */
[----:B------:R-:W-:-:S07]  /*22f20*/  MOV R19, UR6 ;  /* 0x0000000600137c02 */ /* 0x000fce0008000f00 */
.L_x_3033:
        /* <DEDUP_REMOVED lines=10> */
.L_x_3022:
[----:B------:R-:W-:Y:S02]  /*22fd0*/  ULDC UR4, c[0x0][0xc3c] ;  /* 0x00030f0000047ab9 */ /* 0x000fe40000000800 */
[----:B---3--:R-:W-:-:S13]  /*22fe0*/  ISETP.GE.AND P0, PT, R19, UR4, PT ;  /* 0x0000000413007c0c */ /* 0x008fda000bf06270 */
[----:B------:R-:W-:Y:S05]  /*22ff0*/  @!P0 BRA `(.L_x_3034) ;  /* 0xffffffa000b48947 */ /* 0x000fea000383ffff */
[----:B------:R-:W-:Y:S05]  /*23000*/  BSYNC B8 ;  /* 0x0000000000087941 */ /* 0x000fea0003800000 */
.L_x_2933:
[----:B------:R-:W3:Y:S01]  /*23010*/  LDL.LU R0, [R1+0x28] ;  /* 0x0000280001007983 */ /* 0x000ee20000300800 */
[----:B------:R-:W-:Y:S01]  /*23020*/  BSSY B0, `(.L_x_3035) ;  /* 0x000000b000007945 */ /* 0x000fe20003800000 */
[----:B------:R-:W4:Y:S01]  /*23030*/  S2R R5, SR_CgaCtaId ;  /* 0x0000000000057919 */ /* 0x000f220000008800 */
[----:B---3--:R-:W-:-:S05]  /*23040*/  VIADD R0, R0, 0x1 ;  /* 0x0000000100007836 */ /* 0x008fca0000000000 */
[----:B0-----:R-:W-:-:S04]  /*23050*/  LEA.HI R2, R0, R0, RZ, 0x1 ;  /* 0x0000000000027211 */ /* 0x001fc800078f08ff */
[----:B------:R-:W-:Y:S02]  /*23060*/  LOP3.LUT R3, R2, 0xfffffffe, RZ, 0xc0, !PT ;  /* 0xfffffffe02037812 */ /* 0x000fe400078ec0ff */
[----:B------:R-:W-:Y:S02]  /*23070*/  MOV R2, 0x400 ;  /* 0x0000040000027802 */ /* 0x000fe40000000f00 */
[----:B------:R-:W-:Y:S02]  /*23080*/  IADD3 R0, R0, -R3, RZ ;  /* 0x8000000300007210 */ /* 0x000fe40007ffe0ff */
[----:B----4-:R-:W-:Y:S02]  /*23090*/  LEA R5, R5, R2, 0x18 ;  /* 0x0000000205057211 */ /* 0x010fe400078ec0ff */
[----:B------:R-:W-:-:S04]  /*230a0*/  SHF.L.U32 R0, R0, 0x1f, RZ ;  /* 0x0000001f00007819 */ /* 0x000fc800000006ff */
[----:B------:R-:W0:Y:S02]  /*230b0*/  SYNCS.PHASECHK.TRANS64.TRYWAIT P0, [R5+URZ+0x2a820], R0 ;  /* 0x02a82000050075a7 */ /* 0x000e24000800017f */
[----:B0-----:R-:W-:Y:S05]  /*230c0*/  @!P0 BRA `(.L_x_3036) ;  /* 0x0000004c007c8947 */ /* 0x001fea0003800000 */
.L_x_3215:
[----:B------:R-:W-:Y:S05]  /*230d0*/  BSYNC B0 ;  /* 0x0000000000007941 */ /* 0x000fea0003800000 */
.L_x_3035:
[----:B------:R-:W-:-:S03]  /*230e0*/  UMOV UR4, 0xffffffff ;  /* 0xffffffff00047882 */ /* 0x000fc60000000000 */
[----:B------:R-:W-:Y:S05]  /*230f0*/  BRA.DIV UR4, `(.L_x_3037) ;  /* 0x0000004e04847947 */ /* 0x000fea000b800000 */
[----:B0-----:R-:W0:Y:S02]  /*23100*/  S2R R0, SR_TID.X ;  /* 0x0000000000007919 */ /* 0x001e240000002100 */
[----:B0-----:R-:W-:-:S04]  /*23110*/  SHF.R.U32.HI R0, RZ, 0x5, R0 ;  /* 0x00000005ff007819 */ /* 0x001fc80000011600 */
[----:B------:R-:W-:-:S05]  /*23120*/  LOP3.LUT R0, R0, 0x3, RZ, 0xc0, !PT ;  /* 0x0000000300007812 */ /* 0x000fca00078ec0ff */
[----:B------:R0:W3:Y:S02]  /*23130*/  SHFL.IDX PT, R14, R0, RZ, 0x1f ;  /* 0x00001fff000e7589 */ /* 0x0000e400000e0000 */
.L_x_3218:
[----:B---3--:R-:W-:-:S13]  /*23140*/  ISETP.NE.AND P0, PT, R14, RZ, PT ;  /* 0x000000ff0e00720c */ /* 0x008fda0003f05270 */
[----:B------:R-:W-:Y:S05]  /*23150*/  @P0 BRA `(.L_x_2687) ;  /* 0x0000000000900947 */ /* 0x000fea0003800000 */
[----:B------:R-:W-:-:S03]  /*23160*/  UMOV UR4, 0xffffffff ;  /* 0xffffffff00047882 */ /* 0x000fc60000000000 */
[----:B------:R-:W-:Y:S05]  /*23170*/  BRA.DIV UR4, `(.L_x_3038) ;  /* 0x0000004e04987947 */ /* 0x000fea000b800000 */
[----:B------:R-:W-:-:S13]  /*23180*/  ELECT P6, URZ, PT ;  /* 0x00000000003f782f */ /* 0x000fda00038c0000 */
.L_x_3221:
        /* <DEDUP_REMOVED lines=8> */
.L_x_3039:
[C---:B------:R-:W-:Y:S01]  /*23210*/  LEA R3, R28.reuse, R5, 0x3 ;  /* 0x000000051c037211 */ /* 0x040fe200078e18ff */
[----:B------:R-:W-:Y:S01]  /*23220*/  VIADD R28, R28, 0x1 ;  /* 0x000000011c1c7836 */ /* 0x000fe20000000000 */
[----:B------:R-:W-:-:S04]  /*23230*/  SHF.L.U32 R2, R29, 0x1f, RZ ;  /* 0x0000001f1d027819 */ /* 0x000fc800000006ff */
[----:B------:R-:W0:Y:S01]  /*23240*/  SYNCS.PHASECHK.TRANS64.TRYWAIT P1, [R3+URZ+0x2a840], R2 ;  /* 0x02a84002030075a7 */ /* 0x000e22000802017f */
[----:B------:R-:W-:-:S04]  /*23250*/  ISETP.NE.AND P2, PT, R28, 0x2, PT ;  /* 0x000000021c00780c */ /* 0x000fc80003f45270 */
[----:B------:R-:W-:Y:S01]  /*23260*/  SEL R0, RZ, 0x1, P2 ;  /* 0x00000001ff007807 */ /* 0x000fe20001000000 */
[----:B0-----:R-:W-:Y:S08]  /*23270*/  @!P1 BRA `(.L_x_3040) ;  /* 0x0000004c00789947 */ /* 0x001ff00003800000 */
.L_x_3222:
[----:B------:R-:W-:Y:S02]  /*23280*/  SEL R28, R28, RZ, P2 ;  /* 0x000000ff1c1c7207 */ /* 0x000fe40001000000 */
[----:B------:R-:W-:Y:S01]  /*23290*/  LOP3.LUT R0, R29, R0, RZ, 0x3c, !PT ;  /* 0x000000001d007212 */ /* 0x000fe200078e3cff */
[----:B------:R-:W-:Y:S06]  /*232a0*/  @!P0 BRA `(.L_x_3041) ;  /* 0x0000000000048947 */ /* 0x000fec0003800000 */
[----:B------:R-:W-:Y:S01]  /*232b0*/  BPT.TRAP 0x1 ;  /* 0x000000040000795c */ /* 0x000fe20000300000 */
.L_x_3041:
[----:B------:R-:W-:Y:S02]  /*232c0*/  LEA R5, R28, R5, 0x3 ;  /* 0x000000051c057211 */ /* 0x000fe400078e18ff */
[----:B------:R-:W-:-:S04]  /*232d0*/  SHF.L.U32 R0, R0, 0x1f, RZ ;  /* 0x0000001f00007819 */ /* 0x000fc800000006ff */
[----:B------:R-:W3:Y:S02]  /*232e0*/  SYNCS.PHASECHK.TRANS64.TRYWAIT P1, [R5+URZ+0x2a840], R0 ;  /* 0x02a84000050075a7 */ /* 0x000ee4000802017f */
[----:B---3--:R-:W-:Y:S05]  /*232f0*/  @!P1 BRA `(.L_x_3042) ;  /* 0x0000004c006c9947 */ /* 0x008fea0003800000 */
.L_x_3223:
[----:B------:R-:W-:Y:S05]  /*23300*/  @!P0 BRA `(.L_x_3043) ;  /* 0x0000000000048947 */ /* 0x000fea0003800000 */
[----:B------:R-:W-:Y:S01]  /*23310*/  BPT.TRAP 0x1 ;  /* 0x000000040000795c */ /* 0x000fe20000300000 */
.L_x_3043:
[----:B------:R-:W4:Y:S02]  /*23320*/  SYNCS.PHASECHK.TRANS64.TRYWAIT P1, [R3+URZ+0x2a860], R2 ;  /* 0x02a86002030075a7 */ /* 0x000f24000802017f */
[----:B----4-:R-:W-:Y:S05]  /*23330*/  @!P1 BRA `(.L_x_3044) ;  /* 0x0000004c00709947 */ /* 0x010fea0003800000 */
.L_x_3224:
[----:B------:R-:W-:Y:S05]  /*23340*/  @!P0 BRA `(.L_x_3045) ;  /* 0x0000000000048947 */ /* 0x000fea0003800000 */
[----:B------:R-:W-:Y:S01]  /*23350*/  BPT.TRAP 0x1 ;  /* 0x000000040000795c */ /* 0x000fe20000300000 */
.L_x_3045:
[----:B------:R0:W0:Y:S02]  /*23360*/  SYNCS.PHASECHK.TRANS64.TRYWAIT P0, [R5+URZ+0x2a860], R0 ;  /* 0x02a86000050075a7 */ /* 0x000024000800017f */
[----:B0-----:R-:W-:Y:S05]  /*23370*/  @!P0 NANOSLEEP.SYNCS 0x989680 ;  /* 0x009896800000895d */ /* 0x001fea0003900000 */
[----:B------:R-:W0:Y:S02]  /*23380*/  @!P0 SYNCS.PHASECHK.TRANS64 P0, [R5+URZ+0x2a860], R0 ;  /* 0x02a86000050085a7 */ /* 0x000e24000800007f */
[----:B0-----:R-:W-:Y:S05]  /*23390*/  @!P0 BRA `(.L_x_3045) ;  /* 0xfffffffc00f08947 */ /* 0x001fea000383ffff */
.L_x_2687:
[----:B------:R-:W-:Y:S05]  /*233a0*/  BSYNC B9 ;  /* 0x0000000000097941 */ /* 0x000fea0003800000 */
.L_x_2684:
[----:B------:R-:W-:Y:S05]  /*233b0*/  EXIT ;  /* 0x000000000000794d */ /* 0x000fea0003800000 */
.L_x_2705:
[----:B0-----:R0:W1:Y:S02]  /*233c0*/  SYNCS.PHASECHK.TRANS64.TRYWAIT P6, [R86+URZ+0x2a890], R87 ;  /* 0x02a89057560075a7 */ /* 0x00106400080c017f */
[----:B-1----:R-:W-:Y:S05]  /*233d0*/  @!P6 NANOSLEEP.SYNCS 0x989680 ;  /* 0x009896800000e95d */ /* 0x002fea0003900000 */
[----:B------:R-:W1:Y:S02]  /*233e0*/  @!P6 SYNCS.PHASECHK.TRANS64 P6, [R86+URZ+0x2a890], R87 ;  /* 0x02a890575600e5a7 */ /* 0x000e6400080c007f */
[----:B-1----:R-:W-:Y:S05]  /*233f0*/  @!P6 BRA `(.L_x_2705) ;  /* 0xfffffffc00f0e947 */ /* 0x002fea000383ffff */
[----:B------:R-:W-:Y:S05]  /*23400*/  BRA `(.L_x_3046) ;  /* 0xfffffe0000c07947 */ /* 0x000fea000383ffff */
.L_x_2706:
        /* <DEDUP_REMOVED lines=8> */
.L_x_3048:
[----:B------:R-:W-:Y:S05]  /*23490*/  BSYNC B1 ;  /* 0x0000000000017941 */ /* 0x000fea0003800000 */
.L_x_3047:
        /* <DEDUP_REMOVED lines=8> */
.L_x_3049:
[----:B------:R-:W-:Y:S01]  /*23520*/  MOV R11, R14 ;  /* 0x0000000e000b7202 */ /* 0x000fe20000000f00 */
[----:B------:R-:W-:Y:S06]  /*23530*/  BRA `(.L_x_3050) ;  /* 0xfffffe0000887947 */ /* 0x000fec000383ffff */
.L_x_2731:
[----:B------:R-:W-:Y:S01]  /*23540*/  BSSY B1, `(.L_x_3051) ;  /* 0x0000008000017945 */ /* 0x000fe20003800000 */
[----:B0---4-:R-:W-:Y:S01]  /*23550*/  IMAD.MOV.U32 R13, RZ, RZ, R117 ;  /* 0x000000ffff0d7224 */ /* 0x011fe200078e0075 */
[----:B------:R-:W-:Y:S01]  /*23560*/  MOV R12, 0x1 ;  /* 0x00000001000c7802 */ /* 0x000fe20000000f00 */
[----:B---3--:R-:W-:Y:S01]  /*23570*/  IMAD.MOV.U32 R11, RZ, RZ, 0x1c1f ;  /* 0x00001c1fff0b7424 */ /* 0x008fe200078e00ff */
[----:B------:R-:W-:-:S07]  /*23580*/  MOV R15, 0xffffffff ;  /* 0xffffffff000f7802 */ /* 0x000fce0000000f00 */
[----:B-12---:R-:W-:Y:S05]  /*23590*/  WARPSYNC.COLLECTIVE R15, `(.L_x_3052) ;  /* 0x000000000f087348 */ /* 0x006fea0003c00000 */
[----:B------:R0:W3:Y:S02]  /*235a0*/  SHFL.IDX P6, R14, R13, R12, R11 ;  /* 0x0000000c0d0e7389 */ /* 0x0000e400000c000b */
[----:B0123--:R-:W-:Y:S01]  /*235b0*/  ENDCOLLECTIVE ;  /* 0x000000000000791b */ /* 0x00ffe20003800000 */
.L_x_3052:
[----:B------:R-:W-:Y:S05]  /*235c0*/  BSYNC B1 ;  /* 0x0000000000017941 */ /* 0x000fea0003800000 */
.L_x_3051:
[----:B------:R-:W-:Y:S01]  /*235d0*/  MOV R13, R118 ;  /* 0x00000076000d7202 */ /* 0x000fe20000000f00 */
[----:B------:R-:W-:Y:S01]  /*235e0*/  IMAD.MOV.U32 R12, RZ, RZ, 0x1 ;  /* 0x00000001ff0c7424 */ /* 0x000fe200078e00ff */
[----:B------:R-:W-:Y:S01]  /*235f0*/  MOV R11, 0x1c1f ;  /* 0x00001c1f000b7802 */ /* 0x000fe20000000f00 */
[----:B------:R-:W-:Y:S02]  /*23600*/  IMAD.MOV.U32 R15, RZ, RZ, -0x1 ;  /* 0xffffffffff0f7424 */ /* 0x000fe400078e00ff */
[----:B------:R-:W-:-:S07]  /*23610*/  IMAD.MOV.U32 R117, RZ, RZ, R14 ;  /* 0x000000ffff757224 */ /* 0x000fce00078e000e */
[----:B------:R-:W-:Y:S05]  /*23620*/  WARPSYNC.COLLECTIVE R15, `(.L_x_3053) ;  /* 0x000000000f087348 */ /* 0x000fea0003c00000 */
[----:B------:R0:W1:Y:S02]  /*23630*/  SHFL.IDX P6, R14, R13, R12, R11 ;  /* 0x0000000c0d0e7389 */ /* 0x00006400000c000b */
[----:B01----:R-:W-:Y:S01]  /*23640*/  ENDCOLLECTIVE ;  /* 0x000000000000791b */ /* 0x003fe20003800000 */
.L_x_3053:
[----:B------:R-:W-:Y:S01]  /*23650*/  MOV R118, R14 ;  /* 0x0000000e00767202 */ /* 0x000fe20000000f00 */
[----:B------:R-:W-:Y:S06]  /*23660*/  BRA `(.L_x_3054) ;  /* 0xfffffe1400c07947 */ /* 0x000fec000383ffff */
.L_x_2761:
[----:B-1----:R1:W2:Y:S02]  /*23670*/  SYNCS.PHASECHK.TRANS64.TRYWAIT P6, [R86+URZ+0x2a890], R87 ;  /* 0x02a89057560075a7 */ /* 0x0022a400080c017f */
[----:B--2---:R-:W-:Y:S05]  /*23680*/  @!P6 NANOSLEEP.SYNCS 0x989680 ;  /* 0x009896800000e95d */ /* 0x004fea0003900000 */
[----:B------:R-:W2:Y:S02]  /*23690*/  @!P6 SYNCS.PHASECHK.TRANS64 P6, [R86+URZ+0x2a890], R87 ;  /* 0x02a890575600e5a7 */ /* 0x000ea400080c007f */
[----:B--2---:R-:W-:Y:S05]  /*236a0*/  @!P6 BRA `(.L_x_2761) ;  /* 0xfffffffc00f0e947 */ /* 0x004fea000383ffff */
[----:B------:R-:W-:Y:S05]  /*236b0*/  BRA `(.L_x_3055) ;  /* 0xfffffe3400847947 */ /* 0x000fea000383ffff */
.L_x_2762:
[----:B------:R-:W-:Y:S01]  /*236c0*/  BSSY B1, `(.L_x_3056) ;  /* 0x0000008000017945 */ /* 0x000fe20003800000 */
[----:B------:R-:W-:Y:S01]  /*236d0*/  IMAD.MOV.U32 R13, RZ, RZ, R117 ;  /* 0x000000ffff0d7224 */ /* 0x000fe200078e0075 */
[----:B------:R-:W-:Y:S01]  /*236e0*/  MOV R12, RZ ;  /* 0x000000ff000c7202 */ /* 0x000fe20000000f00 */
[----:B------:R-:W-:Y:S01]  /*236f0*/  IMAD.MOV.U32 R11, RZ, RZ, 0x1c1f ;  /* 0x00001c1fff0b7424 */ /* 0x000fe200078e00ff */
[----:B------:R-:W-:-:S07]  /*23700*/  MOV R15, 0xffffffff ;  /* 0xffffffff000f7802 */ /* 0x000fce0000000f00 */
[----:B-1----:R-:W-:Y:S05]  /*23710*/  WARPSYNC.COLLECTIVE R15, `(.L_x_3057) ;  /* 0x000000000f087348 */ /* 0x002fea0003c00000 */
[----:B------:R0:W2:Y:S02]  /*23720*/  SHFL.IDX P6, R14, R13, R12, R11 ;  /* 0x0000000c0d0e7389 */ /* 0x0000a400000c000b */
[----:B012---:R-:W-:Y:S01]  /*23730*/  ENDCOLLECTIVE ;  /* 0x000000000000791b */ /* 0x007fe20003800000 */
.L_x_3057:
[----:B------:R-:W-:Y:S05]  /*23740*/  BSYNC B1 ;  /* 0x0000000000017941 */ /* 0x000fea0003800000 */
.L_x_3056:
        /* <DEDUP_REMOVED lines=8> */
.L_x_3058:
[----:B------:R-:W-:Y:S01]  /*237d0*/  MOV R11, R14 ;  /* 0x0000000e000b7202 */ /* 0x000fe20000000f00 */
[----:B------:R-:W-:Y:S06]  /*237e0*/  BRA `(.L_x_3059) ;  /* 0xfffffe3400507947 */ /* 0x000fec000383ffff */
.L_x_2775:
[----:B------:R-:W-:Y:S01]  /*237f0*/  BSSY B1, `(.L_x_3060) ;  /* 0x0000008000017945 */ /* 0x000fe20003800000 */
[----:B--234-:R-:W-:Y:S01]  /*23800*/  IMAD.MOV.U32 R13, RZ, RZ, R117 ;  /* 0x000000ffff0d7224 */ /* 0x01cfe200078e0075 */
[----:B------:R-:W-:Y:S01]  /*23810*/  MOV R12, 0x1 ;  /* 0x00000001000c7802 */ /* 0x000fe20000000f00 */
[----:B------:R-:W-:Y:S01]  /*23820*/  IMAD.MOV.U32 R11, RZ, RZ, 0x1c1f ;  /* 0x00001c1fff0b7424 */ /* 0x000fe200078e00ff */
[----:B------:R-:W-:-:S07]  /*23830*/  MOV R15, 0xffffffff ;  /* 0xffffffff000f7802 */ /* 0x000fce0000000f00 */
[----:B01----:R-:W-:Y:S05]  /*23840*/  WARPSYNC.COLLECTIVE R15, `(.L_x_3061) ;  /* 0x000000000f087348 */ /* 0x003fea0003c00000 */
[----:B------:R2:W3:Y:S02]  /*23850*/  SHFL.IDX P6, R14, R13, R12, R11 ;  /* 0x0000000c0d0e7389 */ /* 0x0004e400000c000b */
[----:B0123--:R-:W-:Y:S01]  /*23860*/  ENDCOLLECTIVE ;  /* 0x000000000000791b */ /* 0x00ffe20003800000 */
.L_x_3061:
[----:B------:R-:W-:Y:S05]  /*23870*/  BSYNC B1 ;  /* 0x0000000000017941 */ /* 0x000fea0003800000 */
.L_x_3060:
        /* <DEDUP_REMOVED lines=8> */
.L_x_3062:
[----:B------:R-:W-:Y:S01]  /*23900*/  MOV R118, R14 ;  /* 0x0000000e00767202 */ /* 0x000fe20000000f00 */
[----:B------:R-:W-:Y:S06]  /*23910*/  BRA `(.L_x_3063) ;  /* 0xfffffe4800d87947 */ /* 0x000fec000383ffff */
.L_x_2788:
[----:B0-----:R0:W1:Y:S02]  /*23920*/  SYNCS.PHASECHK.TRANS64.TRYWAIT P4, [R86+URZ+0x2a890], R87 ;  /* 0x02a89057560075a7 */ /* 0x001064000808017f */
[----:B-1----:R-:W-:Y:S05]  /*23930*/  @!P4 NANOSLEEP.SYNCS 0x989680 ;  /* 0x009896800000c95d */ /* 0x002fea0003900000 */
[----:B------:R-:W1:Y:S02]  /*23940*/  @!P4 SYNCS.PHASECHK.TRANS64 P4, [R86+URZ+0x2a890], R87 ;  /* 0x02a890575600c5a7 */ /* 0x000e64000808007f */
[----:B-1----:R-:W-:Y:S05]  /*23950*/  @!P4 BRA `(.L_x_2788) ;  /* 0xfffffffc00f0c947 */ /* 0x002fea000383ffff */
[----:B------:R-:W-:Y:S05]  /*23960*/  BRA `(.L_x_3064) ;  /* 0xfffffe6000707947 */ /* 0x000fea000383ffff */
.L_x_2789:
        /* <DEDUP_REMOVED lines=8> */
.L_x_3066:
[----:B------:R-:W-:Y:S05]  /*239f0*/  BSYNC B1 ;  /* 0x0000000000017941 */ /* 0x000fea0003800000 */
.L_x_3065:
        /* <DEDUP_REMOVED lines=8> */
.L_x_3067:
[----:B------:R-:W-:Y:S01]  /*23a80*/  MOV R36, R14 ;  /* 0x0000000e00247202 */ /* 0x000fe20000000f00 */
[----:B------:R-:W-:Y:S06]  /*23a90*/  BRA `(.L_x_3068) ;  /* 0xfffffe6000947947 */ /* 0x000fec000383ffff */
.L_x_2792:
[----:B------:R-:W-:Y:S01]  /*23aa0*/  BSSY B1, `(.L_x_3069) ;  /* 0x0000008000017945 */ /* 0x000fe20003800000 */
[----:B----4-:R-:W-:Y:S01]  /*23ab0*/  IMAD.MOV.U32 R13, RZ, RZ, R39 ;  /* 0x000000ffff0d7224 */ /* 0x010fe200078e0027 */
[----:B------:R-:W-:Y:S01]  /*23ac0*/  MOV R12, 0x1 ;  /* 0x00000001000c7802 */ /* 0x000fe20000000f00 */
[----:B------:R-:W-:Y:S01]  /*23ad0*/  IMAD.MOV.U32 R11, RZ, RZ, 0x1c1f ;  /* 0x00001c1fff0b7424 */ /* 0x000fe200078e00ff */
[----:B------:R-:W-:-:S07]  /*23ae0*/  MOV R15, 0xffffffff ;  /* 0xffffffff000f7802 */ /* 0x000fce0000000f00 */
[----:B0123--:R-:W-:Y:S05]  /*23af0*/  WARPSYNC.COLLECTIVE R15, `(.L_x_3070) ;  /* 0x000000000f087348 */ /* 0x00ffea0003c00000 */
[----:B------:R4:W0:Y:S02]  /*23b00*/  SHFL.IDX P6, R14, R13, R12, R11 ;  /* 0x0000000c0d0e7389 */ /* 0x00082400000c000b */
[----:B01234-:R-:W-:Y:S01]  /*23b10*/  ENDCOLLECTIVE ;  /* 0x000000000000791b */ /* 0x01ffe20003800000 */
.L_x_3070:
[----:B------:R-:W-:Y:S05]  /*23b20*/  BSYNC B1 ;  /* 0x0000000000017941 */ /* 0x000fea0003800000 */
.L_x_3069:
        /* <DEDUP_REMOVED lines=8> */
.L_x_3071:
[----:B------:R-:W-:Y:S01]  /*23bb0*/  MOV R36, R14 ;  /* 0x0000000e00247202 */ /* 0x000fe20000000f00 */
[----:B------:R-:W-:Y:S06]  /*23bc0*/  BRA `(.L_x_3072) ;  /* 0xfffffe6000f07947 */ /* 0x000fec000383ffff */
.L_x_2796:
[----:B---3--:R3:W0:Y:S02]  /*23bd0*/  SYNCS.PHASECHK.TRANS64.TRYWAIT P0, [R86+URZ+0x2a8b0], R87 ;  /* 0x02a8b057560075a7 */ /* 0x008624000800017f */
[----:B0-----:R-:W-:Y:S05]  /*23be0*/  @!P0 NANOSLEEP.SYNCS 0x989680 ;  /* 0x009896800000895d */ /* 0x001fea0003900000 */
[----:B------:R-:W0:Y:S02]  /*23bf0*/  @!P0 SYNCS.PHASECHK.TRANS64 P0, [R86+URZ+0x2a8b0], R87 ;  /* 0x02a8b057560085a7 */ /* 0x000e24000800007f */
[----:B0-----:R-:W-:Y:S05]  /*23c00*/  @!P0 BRA `(.L_x_2796) ;  /* 0xfffffffc00f08947 */ /* 0x001fea000383ffff */
[----:B------:R-:W-:Y:S05]  /*23c10*/  BRA `(.L_x_3073) ;  /* 0xfffffe6400c87947 */ /* 0x000fea000383ffff */
.L_x_2814:
        /* <DEDUP_REMOVED lines=8> */
.L_x_3075:
[----:B------:R-:W-:Y:S05]  /*23ca0*/  BSYNC B1 ;  /* 0x0000000000017941 */ /* 0x000fea0003800000 */
.L_x_3074:
        /* <DEDUP_REMOVED lines=8> */
.L_x_3076:
[----:B------:R-:W-:Y:S01]  /*23d30*/  IMAD.MOV.U32 R13, RZ, RZ, R8 ;  /* 0x000000ffff0d7224 */ /* 0x000fe200078e0008 */
[----:B------:R-:W-:-:S07]  /*23d40*/  MOV R0, R14 ;  /* 0x0000000e00007202 */ /* 0x000fce0000000f00 */
[----:B------:R-:W-:Y:S05]  /*23d50*/  WARPSYNC.COLLECTIVE R15, `(.L_x_3077) ;  /* 0x000000000f087348 */ /* 0x000fea0003c00000 */
[----:B------:R0:W1:Y:S02]  /*23d60*/  SHFL.IDX P6, R14, R13, R12, R11 ;  /* 0x0000000c0d0e7389 */ /* 0x00006400000c000b */
[----:B01----:R-:W-:Y:S01]  /*23d70*/  ENDCOLLECTIVE ;  /* 0x000000000000791b */ /* 0x003fe20003800000 */
.L_x_3077:
[----:B------:R-:W-:Y:S01]  /*23d80*/  IMAD.MOV.U32 R13, RZ, RZ, R4 ;  /* 0x000000ffff0d7224 */ /* 0x000fe200078e0004 */
[----:B------:R-:W-:-:S07]  /*23d90*/  MOV R5, R14 ;  /* 0x0000000e00057202 */ /* 0x000fce0000000f00 */
[----:B------:R-:W-:Y:S05]  /*23da0*/  WARPSYNC.COLLECTIVE R15, `(.L_x_3078) ;  /* 0x000000000f087348 */ /* 0x000fea0003c00000 */
[----:B------:R0:W1:Y:S02]  /*23db0*/  SHFL.IDX P6, R14, R13, R12, R11 ;  /* 0x0000000c0d0e7389 */ /* 0x00006400000c000b */
[----:B01----:R-:W-:Y:S01]  /*23dc0*/  ENDCOLLECTIVE ;  /* 0x000000000000791b */ /* 0x003fe20003800000 */
.L_x_3078:
[----:B------:R-:W-:Y:S05]  /*23dd0*/  BRA `(.L_x_3079) ;  /* 0xfffffe74008c7947 */ /* 0x000fea000383ffff */
.L_x_2817:
[----:B------:R-:W-:Y:S01]  /*23de0*/  BSSY B1, `(.L_x_3080) ;  /* 0x0000008000017945 */ /* 0x000fe20003800000 */
[----:B------:R-:W-:Y:S01]  /*23df0*/  MOV R13, R7 ;  /* 0x00000007000d7202 */ /* 0x000fe20000000f00 */
[----:B------:R-:W-:Y:S01]  /*23e00*/  IMAD.MOV.U32 R12, RZ, RZ, 0x1 ;  /* 0x00000001ff0c7424 */ /* 0x000fe200078e00ff */
[----:B------:R-:W-:Y:S01]  /*23e10*/  MOV R11, 0x1c1f ;  /* 0x00001c1f000b7802 */ /* 0x000fe20000000f00 */
[----:B------:R-:W-:-:S07]  /*23e20*/  IMAD.MOV.U32 R15, RZ, RZ, -0x1 ;  /* 0xffffffffff0f7424 */ /* 0x000fce00078e00ff */
[----:B0---4-:R-:W-:Y:S05]  /*23e30*/  WARPSYNC.COLLECTIVE R15, `(.L_x_3081) ;  /* 0x000000000f087348 */ /* 0x011fea0003c00000 */
[----:B----4-:R1:W2:Y:S02]  /*23e40*/  SHFL.IDX P6, R14, R13, R12, R11 ;  /* 0x0000000c0d0e7389 */ /* 0x0102a400000c000b */
[----:B012---:R-:W-:Y:S01]  /*23e50*/  ENDCOLLECTIVE ;  /* 0x000000000000791b */ /* 0x007fe20003800000 */
.L_x_3081:
[----:B------:R-:W-:Y:S05]  /*23e60*/  BSYNC B1 ;  /* 0x0000000000017941 */ /* 0x000fea0003800000 */
.L_x_3080:
        /* <DEDUP_REMOVED lines=8> */
.L_x_3082:
[----:B------:R-:W-:Y:S01]  /*23ef0*/  MOV R13, R8 ;  /* 0x00000008000d7202 */ /* 0x000fe20000000f00 */
[----:B------:R-:W-:-:S07]  /*23f00*/  IMAD.MOV.U32 R0, RZ, RZ, R14 ;  /* 0x000000ffff007224 */ /* 0x000fce00078e000e */
[----:B------:R-:W-:Y:S05]  /*23f10*/  WARPSYNC.COLLECTIVE R15, `(.L_x_3083) ;  /* 0x000000000f087348 */ /* 0x000fea0003c00000 */
[----:B------:R0:W1:Y:S02]  /*23f20*/  SHFL.IDX P6, R14, R13, R12, R11 ;  /* 0x0000000c0d0e7389 */ /* 0x00006400000c000b */
[----:B01----:R-:W-:Y:S01]  /*23f30*/  ENDCOLLECTIVE ;  /* 0x000000000000791b */ /* 0x003fe20003800000 */
.L_x_3083:
[----:B------:R-:W-:Y:S01]  /*23f40*/  MOV R13, R4 ;  /* 0x00000004000d7202 */ /* 0x000fe20000000f00 */
[----:B------:R-:W-:-:S07]  /*23f50*/  IMAD.MOV.U32 R5, RZ, RZ, R14 ;  /* 0x000000ffff057224 */ /* 0x000fce00078e000e */
[----:B------:R-:W-:Y:S05]  /*23f60*/  WARPSYNC.COLLECTIVE R15, `(.L_x_3084) ;  /* 0x000000000f087348 */ /* 0x000fea0003c00000 */
[----:B------:R0:W1:Y:S02]  /*23f70*/  SHFL.IDX P6, R14, R13, R12, R11 ;  /* 0x0000000c0d0e7389 */ /* 0x00006400000c000b */
[----:B01----:R-:W-:Y:S01]  /*23f80*/  ENDCOLLECTIVE ;  /* 0x000000000000791b */ /* 0x003fe20003800000 */
.L_x_3084:
[----:B------:R-:W-:Y:S01]  /*23f90*/  IMAD.MOV.U32 R4, RZ, RZ, R14 ;  /* 0x000000ffff047224 */ /* 0x000fe200078e000e */
[----:B------:R-:W-:Y:S06]  /*23fa0*/  BRA `(.L_x_3085) ;  /* 0xfffffe7c00187947 */ /* 0x000fec000383ffff */
.L_x_2821:
[----:B0-----:R0:W1:Y:S02]  /*23fb0*/  SYNCS.PHASECHK.TRANS64.TRYWAIT P0, [R2+URZ+0x2a800], R5 ;  /* 0x02a80005020075a7 */ /* 0x001064000800017f */
[----:B-1----:R-:W-:Y:S05]  /*23fc0*/  @!P0 NANOSLEEP.SYNCS 0x989680 ;  /* 0x009896800000895d */ /* 0x002fea0003900000 */
[----:B------:R-:W1:Y:S02]  /*23fd0*/  @!P0 SYNCS.PHASECHK.TRANS64 P0, [R2+URZ+0x2a800], R5 ;  /* 0x02a80005020085a7 */ /* 0x000e64000800007f */
[----:B-1----:R-:W-:Y:S05]  /*23fe0*/  @!P0 BRA `(.L_x_2821) ;  /* 0xfffffffc00f08947 */ /* 0x002fea000383ffff */
[----:B------:R-:W-:Y:S05]  /*23ff0*/  BRA `(.L_x_3086) ;  /* 0xfffffe8400287947 */ /* 0x000fea000383ffff */
.L_x_2845:
        /* <DEDUP_REMOVED lines=8> */
.L_x_3088:
[----:B------:R-:W-:Y:S05]  /*24080*/  BSYNC B1 ;  /* 0x0000000000017941 */ /* 0x000fea0003800000 */
.L_x_3087:
        /* <DEDUP_REMOVED lines=8> */
.L_x_3089:
[----:B------:R-:W-:Y:S01]  /*24110*/  MOV R13, R21 ;  /* 0x00000015000d7202 */ /* 0x000fe20000000f00 */
[----:B------:R-:W-:-:S07]  /*24120*/  IMAD.MOV.U32 R0, RZ, RZ, R14 ;  /* 0x000000ffff007224 */ /* 0x000fce00078e000e */
[----:B------:R-:W-:Y:S05]  /*24130*/  WARPSYNC.COLLECTIVE R15, `(.L_x_3090) ;  /* 0x000000000f087348 */ /* 0x000fea0003c00000 */
[----:B------:R0:W1:Y:S02]  /*24140*/  SHFL.IDX P6, R14, R13, R12, R11 ;  /* 0x0000000c0d0e7389 */ /* 0x00006400000c000b */
[----:B01----:R-:W-:Y:S01]  /*24150*/  ENDCOLLECTIVE ;  /* 0x000000000000791b */ /* 0x003fe20003800000 */
.L_x_3090:
[----:B------:R-:W-:Y:S01]  /*24160*/  MOV R13, R20 ;  /* 0x00000014000d7202 */ /* 0x000fe20000000f00 */
[----:B------:R-:W-:-:S07]  /*24170*/  IMAD.MOV.U32 R5, RZ, RZ, R14 ;  /* 0x000000ffff057224 */ /* 0x000fce00078e000e */
[----:B------:R-:W-:Y:S05]  /*24180*/  WARPSYNC.COLLECTIVE R15, `(.L_x_3091) ;  /* 0x000000000f087348 */ /* 0x000fea0003c00000 */
[----:B------:R0:W1:Y:S02]  /*24190*/  SHFL.IDX P6, R14, R13, R12, R11 ;  /* 0x0000000c0d0e7389 */ /* 0x00006400000c000b */
[----:B01----:R-:W-:Y:S01]  /*241a0*/  ENDCOLLECTIVE ;  /* 0x000000000000791b */ /* 0x003fe20003800000 */
.L_x_3091:
[----:B------:R-:W-:Y:S05]  /*241b0*/  BRA `(.L_x_3092) ;  /* 0xfffffea400f87947 */ /* 0x000fea000383ffff */
.L_x_2848:
[----:B------:R-:W-:Y:S01]  /*241c0*/  BSSY B1, `(.L_x_3093) ;  /* 0x0000008000017945 */ /* 0x000fe20003800000 */
[----:B------:R-:W-:Y:S01]  /*241d0*/  IMAD.MOV.U32 R13, RZ, RZ, R7 ;  /* 0x000000ffff0d7224 */ /* 0x000fe200078e0007 */
[----:B------:R-:W-:Y:S01]  /*241e0*/  MOV R12, 0x1 ;  /* 0x00000001000c7802 */ /* 0x000fe20000000f00 */
[----:B------:R-:W-:Y:S01]  /*241f0*/  IMAD.MOV.U32 R11, RZ, RZ, 0x1c1f ;  /* 0x00001c1fff0b7424 */ /* 0x000fe200078e00ff */
[----:B------:R-:W-:-:S07]  /*24200*/  MOV R15, 0xffffffff ;  /* 0xffffffff000f7802 */ /* 0x000fce0000000f00 */
[----:B0---4-:R-:W-:Y:S05]  /*24210*/  WARPSYNC.COLLECTIVE R15, `(.L_x_3094) ;  /* 0x000000000f087348 */ /* 0x011fea0003c00000 */
[----:B----4-:R1:W2:Y:S02]  /*24220*/  SHFL.IDX P6, R14, R13, R12, R11 ;  /* 0x0000000c0d0e7389 */ /* 0x0102a400000c000b */
[----:B012---:R-:W-:Y:S01]  /*24230*/  ENDCOLLECTIVE ;  /* 0x000000000000791b */ /* 0x007fe20003800000 */
.L_x_3094:
[----:B------:R-:W-:Y:S05]  /*24240*/  BSYNC B1 ;  /* 0x0000000000017941 */ /* 0x000fea0003800000 */
.L_x_3093:
        /* <DEDUP_REMOVED lines=8> */
.L_x_3095:
[----:B------:R-:W-:Y:S01]  /*242d0*/  IMAD.MOV.U32 R13, RZ, RZ, R21 ;  /* 0x000000ffff0d7224 */ /* 0x000fe200078e0015 */
[----:B------:R-:W-:-:S07]  /*242e0*/  MOV R0, R14 ;  /* 0x0000000e00007202 */ /* 0x000fce0000000f00 */
[----:B------:R-:W-:Y:S05]  /*242f0*/  WARPSYNC.COLLECTIVE R15, `(.L_x_3096) ;  /* 0x000000000f087348 */ /* 0x000fea0003c00000 */
[----:B------:R0:W1:Y:S02]  /*24300*/  SHFL.IDX P6, R14, R13, R12, R11 ;  /* 0x0000000c0d0e7389 */ /* 0x00006400000c000b */
[----:B01----:R-:W-:Y:S01]  /*24310*/  ENDCOLLECTIVE ;  /* 0x000000000000791b */ /* 0x003fe20003800000 */
.L_x_3096:
[----:B------:R-:W-:Y:S01]  /*24320*/  IMAD.MOV.U32 R13, RZ, RZ, R20 ;  /* 0x000000ffff0d7224 */ /* 0x000fe200078e0014 */
[----:B------:R-:W-:-:S07]  /*24330*/  MOV R21, R14 ;  /* 0x0000000e00157202 */ /* 0x000fce0000000f00 */
[----:B------:R-:W-:Y:S05]  /*24340*/  WARPSYNC.COLLECTIVE R15, `(.L_x_3097) ;  /* 0x000000000f087348 */ /* 0x000fea0003c00000 */
[----:B------:R0:W1:Y:S02]  /*24350*/  SHFL.IDX P6, R14, R13, R12, R11 ;  /* 0x0000000c0d0e7389 */ /* 0x00006400000c000b */
[----:B01----:R-:W-:Y:S01]  /*24360*/  ENDCOLLECTIVE ;  /* 0x000000000000791b */ /* 0x003fe20003800000 */
.L_x_3097:
[----:B------:R-:W-:Y:S01]  /*24370*/  MOV R20, R14 ;  /* 0x0000000e00147202 */ /* 0x000fe20000000f00 */
[----:B------:R-:W-:Y:S06]  /*24380*/  BRA `(.L_x_3098) ;  /* 0xfffffeac001c7947 */ /* 0x000fec000383ffff */
.L_x_2852:
[----:B0-----:R0:W1:Y:S02]  /*24390*/  SYNCS.PHASECHK.TRANS64.TRYWAIT P0, [R2+URZ+0x2a800], R21 ;  /* 0x02a80015020075a7 */ /* 0x001064000800017f */
[----:B-1----:R-:W-:Y:S05]  /*243a0*/  @!P0 NANOSLEEP.SYNCS 0x989680 ;  /* 0x009896800000895d */ /* 0x002fea0003900000 */
[----:B------:R-:W1:Y:S02]  /*243b0*/  @!P0 SYNCS.PHASECHK.TRANS64 P0, [R2+URZ+0x2a800], R21 ;  /* 0x02a80015020085a7 */ /* 0x000e64000800007f */
[----:B-1----:R-:W-:Y:S05]  /*243c0*/  @!P0 BRA `(.L_x_2852) ;  /* 0xfffffffc00f08947 */ /* 0x002fea000383ffff */
[----:B------:R-:W-:Y:S05]  /*243d0*/  BRA `(.L_x_3099) ;  /* 0xfffffeb000947947 */ /* 0x000fea000383ffff */
.L_x_2866:
[----:B-1----:R1:W2:Y:S02]  /*243e0*/  SYNCS.PHASECHK.TRANS64.TRYWAIT P1, [R0+URZ+0x2a830], R3 ;  /* 0x02a83003000075a7 */ /* 0x0022a4000802017f */
[----:B--2---:R-:W-:Y:S05]  /*243f0*/  @!P1 NANOSLEEP.SYNCS 0x989680 ;  /* 0x009896800000995d */ /* 0x004fea0003900000 */
[----:B------:R-:W2:Y:S02]  /*24400*/  @!P1 SYNCS.PHASECHK.TRANS64 P1, [R0+URZ+0x2a830], R3 ;  /* 0x02a83003000095a7 */ /* 0x000ea4000802007f */
[----:B--2---:R-:W-:Y:S05]  /*24410*/  @!P1 BRA `(.L_x_2866) ;  /* 0xfffffffc00f09947 */ /* 0x004fea000383ffff */
[----:B------:R-:W-:Y:S05]  /*24420*/  BRA `(.L_x_2865) ;  /* 0xfffffed800307947 */ /* 0x000fea000383ffff */
.L_x_2874:
[----:B-1----:R1:W2:Y:S02]  /*24430*/  SYNCS.PHASECHK.TRANS64.TRYWAIT P2, [R15+URZ+0x2a830], R10 ;  /* 0x02a8300a0f0075a7 */ /* 0x0022a4000804017f */
[----:B--2---:R-:W-:Y:S05]  /*24440*/  @!P2 NANOSLEEP.SYNCS 0x989680 ;  /* 0x009896800000a95d */ /* 0x004fea0003900000 */
[----:B------:R-:W2:Y:S02]  /*24450*/  @!P2 SYNCS.PHASECHK.TRANS64 P2, [R15+URZ+0x2a830], R10 ;  /* 0x02a8300a0f00a5a7 */ /* 0x000ea4000804007f */
[----:B--2---:R-:W-:Y:S05]  /*24460*/  @!P2 BRA `(.L_x_2874) ;  /* 0xfffffffc00f0a947 */ /* 0x004fea000383ffff */
[----:B------:R-:W-:Y:S05]  /*24470*/  BRA `(.L_x_2873) ;  /* 0xffffff00006c7947 */ /* 0x000fea000383ffff */
.L_x_2879:
[----:B-1----:R1:W2:Y:S02]  /*24480*/  SYNCS.PHASECHK.TRANS64.TRYWAIT P2, [R11+URZ+0x2a850], R3 ;  /* 0x02a850030b0075a7 */ /* 0x0022a4000804017f */
[----:B--2---:R-:W-:Y:S05]  /*24490*/  @!P2 NANOSLEEP.SYNCS 0x989680 ;  /* 0x009896800000a95d */ /* 0x004fea0003900000 */
[----:B------:R-:W2:Y:S02]  /*244a0*/  @!P2 SYNCS.PHASECHK.TRANS64 P2, [R11+URZ+0x2a850], R3 ;  /* 0x02a850030b00a5a7 */ /* 0x000ea4000804007f */
[----:B--2---:R-:W-:Y:S05]  /*244b0*/  @!P2 BRA `(.L_x_2879) ;  /* 0xfffffffc00f0a947 */ /* 0x004fea000383ffff */
[----:B------:R-:W-:Y:S05]  /*244c0*/  BRA `(.L_x_2878) ;  /* 0xffffff0c005c7947 */ /* 0x000fea000383ffff */
.L_x_2889:
[----:B-1----:R1:W2:Y:S02]  /*244d0*/  SYNCS.PHASECHK.TRANS64.TRYWAIT P1, [R10+URZ+0x2a830], R11 ;  /* 0x02a8300b0a0075a7 */ /* 0x0022a4000802017f */
[----:B--2---:R-:W-:Y:S05]  /*244e0*/  @!P1 NANOSLEEP.SYNCS 0x989680 ;  /* 0x009896800000995d */ /* 0x004fea0003900000 */
[----:B------:R-:W2:Y:S02]  /*244f0*/  @!P1 SYNCS.PHASECHK.TRANS64 P1, [R10+URZ+0x2a830], R11 ;  /* 0x02a8300b0a0095a7 */ /* 0x000ea4000802007f */
[----:B--2---:R-:W-:Y:S05]  /*24500*/  @!P1 BRA `(.L_x_2889) ;  /* 0xfffffffc00f09947 */ /* 0x004fea000383ffff */
[----:B------:R-:W-:Y:S05]  /*24510*/  BRA `(.L_x_2888) ;  /* 0xffffff2c00987947 */ /* 0x000fea000383ffff */
.L_x_2894:
[----:B-1----:R1:W2:Y:S02]  /*24520*/  SYNCS.PHASECHK.TRANS64.TRYWAIT P1, [R11+URZ+0x2a850], R8 ;  /* 0x02a850080b0075a7 */ /* 0x0022a4000802017f */
[----:B--2---:R-:W-:Y:S05]  /*24530*/  @!P1 NANOSLEEP.SYNCS 0x989680 ;  /* 0x009896800000995d */ /* 0x004fea0003900000 */
[----:B------:R-:W2:Y:S02]  /*24540*/  @!P1 SYNCS.PHASECHK.TRANS64 P1, [R11+URZ+0x2a850], R8 ;  /* 0x02a850080b0095a7 */ /* 0x000ea4000802007f */
[----:B--2---:R-:W-:Y:S05]  /*24550*/  @!P1 BRA `(.L_x_2894) ;  /* 0xfffffffc00f09947 */ /* 0x004fea000383ffff */
[----:B------:R-:W-:Y:S05]  /*24560*/  BRA `(.L_x_2893) ;  /* 0xffffff3800887947 */ /* 0x000fea000383ffff */
.L_x_2902:
[----:B-1----:R1:W2:Y:S02]  /*24570*/  SYNCS.PHASECHK.TRANS64.TRYWAIT P1, [R12+URZ+0x2a850], R3 ;  /* 0x02a850030c0075a7 */ /* 0x0022a4000802017f */
[----:B--2---:R-:W-:Y:S05]  /*24580*/  @!P1 NANOSLEEP.SYNCS 0x989680 ;  /* 0x009896800000995d */ /* 0x004fea0003900000 */
[----:B------:R-:W2:Y:S02]  /*24590*/  @!P1 SYNCS.PHASECHK.TRANS64 P1, [R12+URZ+0x2a850], R3 ;  /* 0x02a850030c0095a7 */ /* 0x000ea4000802007f */
[----:B--2---:R-:W-:Y:S05]  /*245a0*/  @!P1 BRA `(.L_x_2902) ;  /* 0xfffffffc00f09947 */ /* 0x004fea000383ffff */
[----:B------:R-:W-:Y:S05]  /*245b0*/  BRA `(.L_x_2901) ;  /* 0xffffff5400d47947 */ /* 0x000fea000383ffff */
.L_x_2939:
        /* <DEDUP_REMOVED lines=8> */
[----:B-1----:R-:W-:Y:S05]  /*24640*/  WARPSYNC.COLLECTIVE R15, `(.L_x_3101) ;  /* 0x000000000f087348 */ /* 0x002fea0003c00000 */
[----:B------:R0:W2:Y:S02]  /*24650*/  SHFL.IDX P6, R14, R13, R12, R11 ;  /* 0x0000000c0d0e7389 */ /* 0x0000a400000c000b */
[----:B012---:R-:W-:Y:S01]  /*24660*/  ENDCOLLECTIVE ;  /* 0x000000000000791b */ /* 0x007fe20003800000 */
.L_x_3101:
[----:B------:R-:W-:Y:S05]  /*24670*/  BSYNC B1 ;  /* 0x0000000000017941 */ /* 0x000fea0003800000 */
.L_x_3100:
[----:B------:R-:W-:Y:S05]  /*24680*/  BRA `(.L_x_3102) ;  /* 0xffffff9000f47947 */ /* 0x000fea000383ffff */
.L_x_2941:
[----:B------:R-:W-:Y:S01]  /*24690*/  BSSY B1, `(.L_x_3103) ;  /* 0x0000006000017945 */ /* 0x000fe20003800000 */
[----:B------:R-:W-:-:S07]  /*246a0*/  IMAD.MOV.U32 R15, RZ, RZ, -0x1 ;  /* 0xffffffffff0f7424 */ /* 0x000fce00078e00ff */
[----:B01----:R-:W-:Y:S05]  /*246b0*/  WARPSYNC.COLLECTIVE R15, `(.L_x_3104) ;  /* 0x000000000f0c7348 */ /* 0x003fea0003c00000 */
[----:B------:R-:W-:Y:S02]  /*246c0*/  ELECT P6, UR62, PT ;  /* 0x00000000003e782f */ /* 0x000fe400038c0000 */
[----:B------:R-:W-:Y:S01]  /*246d0*/  MOV R14, UR62 ;  /* 0x0000003e000e7c02 */ /* 0x000fe20008000f00 */
[----:B01----:R-:W-:Y:S10]  /*246e0*/  ENDCOLLECTIVE ;  /* 0x000000000000791b */ /* 0x003ff40003800000 */
.L_x_3104:
[----:B------:R-:W-:Y:S05]  /*246f0*/  BSYNC B1 ;  /* 0x0000000000017941 */ /* 0x000fea0003800000 */
.L_x_3103:
[----:B------:R-:W-:Y:S05]  /*24700*/  BRA `(.L_x_2940) ;  /* 0xffffff9000ec7947 */ /* 0x000fea000383ffff */
.L_x_2943:
[----:B0-----:R0:W2:Y:S02]  /*24710*/  SYNCS.PHASECHK.TRANS64.TRYWAIT P0, [R22+URZ+0x2a820], R7 ;  /* 0x02a82007160075a7 */ /* 0x0010a4000800017f */
[----:B--2---:R-:W-:Y:S05]  /*24720*/  @!P0 NANOSLEEP.SYNCS 0x989680 ;  /* 0x009896800000895d */ /* 0x004fea0003900000 */
[----:B------:R-:W2:Y:S02]  /*24730*/  @!P0 SYNCS.PHASECHK.TRANS64 P0, [R22+URZ+0x2a820], R7 ;  /* 0x02a82007160085a7 */ /* 0x000ea4000800007f */
[----:B--2---:R-:W-:Y:S05]  /*24740*/  @!P0 BRA `(.L_x_2943) ;  /* 0xfffffffc00f08947 */ /* 0x004fea000383ffff */
[----:B------:R-:W-:Y:S05]  /*24750*/  BRA `(.L_x_3105) ;  /* 0xffffff9000fc7947 */ /* 0x000fea000383ffff */
.L_x_2947:
[----:B-1----:R1:W2:Y:S02]  /*24760*/  SYNCS.PHASECHK.TRANS64.TRYWAIT P0, [R11+URZ+0x2a8a0], R10 ;  /* 0x02a8a00a0b0075a7 */ /* 0x0022a4000800017f */
[----:B--2---:R-:W-:Y:S05]  /*24770*/  @!P0 NANOSLEEP.SYNCS 0x989680 ;  /* 0x009896800000895d */ /* 0x004fea0003900000 */
[----:B------:R-:W2:Y:S02]  /*24780*/  @!P0 SYNCS.PHASECHK.TRANS64 P0, [R11+URZ+0x2a8a0], R10 ;  /* 0x02a8a00a0b0085a7 */ /* 0x000ea4000800007f */
[----:B--2---:R-:W-:Y:S05]  /*24790*/  @!P0 BRA `(.L_x_2947) ;  /* 0xfffffffc00f08947 */ /* 0x004fea000383ffff */
[----:B------:R-:W-:Y:S05]  /*247a0*/  BRA `(.L_x_3106) ;  /* 0xffffff9400147947 */ /* 0x000fea000383ffff */
.L_x_2954:
[----:B0-----:R0:W2:Y:S02]  /*247b0*/  SYNCS.PHASECHK.TRANS64.TRYWAIT P0, [R11+URZ+0x2a8c0], R10 ;  /* 0x02a8c00a0b0075a7 */ /* 0x0010a4000800017f */
[----:B--2---:R-:W-:Y:S05]  /*247c0*/  @!P0 NANOSLEEP.SYNCS 0x989680 ;  /* 0x009896800000895d */ /* 0x004fea0003900000 */
[----:B------:R-:W2:Y:S02]  /*247d0*/  @!P0 SYNCS.PHASECHK.TRANS64 P0, [R11+URZ+0x2a8c0], R10 ;  /* 0x02a8c00a0b0085a7 */ /* 0x000ea4000800007f */
[----:B--2---:R-:W-:Y:S05]  /*247e0*/  @!P0 BRA `(.L_x_2954) ;  /* 0xfffffffc00f08947 */ /* 0x004fea000383ffff */
[----:B------:R-:W-:Y:S05]  /*247f0*/  BRA `(.L_x_3107) ;  /* 0xffffff98000c7947 */ /* 0x000fea000383ffff */
.L_x_2962:
[----:B-1----:R1:W2:Y:S02]  /*24800*/  SYNCS.PHASECHK.TRANS64.TRYWAIT P1, [R10+URZ+0x2a8a0], R9 ;  /* 0x02a8a0090a0075a7 */ /* 0x0022a4000802017f */
[----:B--2---:R-:W-:Y:S05]  /*24810*/  @!P1 NANOSLEEP.SYNCS 0x989680 ;  /* 0x009896800000995d */ /* 0x004fea0003900000 */
[----:B------:R-:W2:Y:S02]  /*24820*/  @!P1 SYNCS.PHASECHK.TRANS64 P1, [R10+URZ+0x2a8a0], R9 ;  /* 0x02a8a0090a0095a7 */ /* 0x000ea4000802007f */
[----:B--2---:R-:W-:Y:S05]  /*24830*/  @!P1 BRA `(.L_x_2962) ;  /* 0xfffffffc00f09947 */ /* 0x004fea000383ffff */
[----:B------:R-:W-:Y:S05]  /*24840*/  BRA `(.L_x_3108) ;  /* 0xffffff9c00087947 */ /* 0x000fea000383ffff */
.L_x_2969:
[----:B0-----:R0:W2:Y:S02]  /*24850*/  SYNCS.PHASECHK.TRANS64.TRYWAIT P1, [R10+URZ+0x2a8c0], R9 ;  /* 0x02a8c0090a0075a7 */ /* 0x0010a4000802017f */
[----:B--2---:R-:W-:Y:S05]  /*24860*/  @!P1 NANOSLEEP.SYNCS 0x989680 ;  /* 0x009896800000995d */ /* 0x004fea0003900000 */
[----:B------:R-:W2:Y:S02]  /*24870*/  @!P1 SYNCS.PHASECHK.TRANS64 P1, [R10+URZ+0x2a8c0], R9 ;  /* 0x02a8c0090a0095a7 */ /* 0x000ea4000802007f */
[----:B--2---:R-:W-:Y:S05]  /*24880*/  @!P1 BRA `(.L_x_2969) ;  /* 0xfffffffc00f09947 */ /* 0x004fea000383ffff */
[----:B------:R-:W-:Y:S05]  /*24890*/  BRA `(.L_x_3109) ;  /* 0xffffff9c00fc7947 */ /* 0x000fea000383ffff */
.L_x_2983:
        /* <DEDUP_REMOVED lines=11> */
.L_x_3111:
[----:B------:R-:W-:Y:S05]  /*24950*/  BSYNC B0 ;  /* 0x0000000000007941 */ /* 0x000fea0003800000 */
.L_x_3110:
[----:B------:R-:W-:Y:S05]  /*24960*/  BRA `(.L_x_3112) ;  /* 0xffffffac003c7947 */ /* 0x000fea000383ffff */
.L_x_2986:
[----:B0-----:R0:W1:Y:S02]  /*24970*/  SYNCS.PHASECHK.TRANS64.TRYWAIT P0, [R7+URZ+0x2a840], R2 ;  /* 0x02a84002070075a7 */ /* 0x001064000800017f */
[----:B-1----:R-:W-:Y:S05]  /*24980*/  @!P0 NANOSLEEP.SYNCS 0x989680 ;  /* 0x009896800000895d */ /* 0x002fea0003900000 */
[----:B------:R-:W1:Y:S02]  /*24990*/  @!P0 SYNCS.PHASECHK.TRANS64 P0, [R7+URZ+0x2a840], R2 ;  /* 0x02a84002070085a7 */ /* 0x000e64000800007f */
[----:B-1----:R-:W-:Y:S05]  /*249a0*/  @!P0 BRA `(.L_x_2986) ;  /* 0xfffffffc00f08947 */ /* 0x002fea000383ffff */
[----:B------:R-:W-:Y:S05]  /*249b0*/  BRA `(.L_x_3113) ;  /* 0xffffffac00987947 */ /* 0x000fea000383ffff */
.L_x_2987:
        /* <DEDUP_REMOVED lines=8> */
.L_x_3115:
[----:B------:R-:W-:Y:S05]  /*24a40*/  BSYNC B0 ;  /* 0x0000000000007941 */ /* 0x000fea0003800000 */
.L_x_3114:
        /* <DEDUP_REMOVED lines=9> */
.L_x_3116:
[----:B------:R-:W-:Y:S01]  /*24ae0*/  MOV R13, R0 ;  /* 0x00000000000d7202 */ /* 0x000fe20000000f00 */
[----:B------:R-:W-:Y:S02]  /*24af0*/  IMAD.MOV.U32 R12, RZ, RZ, 0x1 ;  /* 0x00000001ff0c7424 */ /* 0x000fe400078e00ff */
[----:B------:R-:W-:-:S07]  /*24b00*/  IMAD.MOV.U32 R3, RZ, RZ, R14 ;  /* 0x000000ffff037224 */ /* 0x000fce00078e000e */
[----:B------:R-:W-:Y:S05]  /*24b10*/  WARPSYNC.COLLECTIVE R15, `(.L_x_3117) ;  /* 0x000000000f087348 */ /* 0x000fea0003c00000 */
[----:B------:R0:W1:Y:S02]  /*24b20*/  SHFL.IDX P6, R14, R13, R12, R11 ;  /* 0x0000000c0d0e7389 */ /* 0x00006400000c000b */
[----:B01----:R-:W-:Y:S01]  /*24b30*/  ENDCOLLECTIVE ;  /* 0x000000000000791b */ /* 0x003fe20003800000 */
.L_x_3117:
        /* <DEDUP_REMOVED lines=17> */
.L_x_3118:
[----:B------:R-:W-:Y:S01]  /*24c50*/  @P1 LEA R8, R5, R22, 0x1 ;  /* 0x0000001605081211 */ /* 0x000fe200078e08ff */
[----:B------:R-:W-:Y:S01]  /*24c60*/  IMAD.MOV.U32 R13, RZ, RZ, R0 ;  /* 0x000000ffff0d7224 */ /* 0x000fe200078e0000 */
[----:B------:R-:W-:Y:S02]  /*24c70*/  MOV R12, 0x2 ;  /* 0x00000002000c7802 */ /* 0x000fe40000000f00 */
[----:B------:R-:W-:-:S07]  /*24c80*/  MOV R3, R14 ;  /* 0x0000000e00037202 */ /* 0x000fce0000000f00 */
[----:B------:R-:W-:Y:S05]  /*24c90*/  WARPSYNC.COLLECTIVE R15, `(.L_x_3119) ;  /* 0x000000000f087348 */ /* 0x000fea0003c00000 */
[----:B------:R0:W1:Y:S02]  /*24ca0*/  SHFL.IDX P6, R14, R13, R12, R11 ;  /* 0x0000000c0d0e7389 */ /* 0x00006400000c000b */
[----:B01----:R-:W-:Y:S01]  /*24cb0*/  ENDCOLLECTIVE ;  /* 0x000000000000791b */ /* 0x003fe20003800000 */
.L_x_3119:
        /* <DEDUP_REMOVED lines=17> */
.L_x_3120:
[----:B------:R-:W-:Y:S01]  /*24dd0*/  @P1 IMAD R8, R5, 0x2, R22 ;  /* 0x0000000205081824 */ /* 0x000fe200078e0216 */
[----:B------:R-:W-:Y:S01]  /*24de0*/  MOV R13, R0 ;  /* 0x00000000000d7202 */ /* 0x000fe20000000f00 */
[----:B------:R-:W-:Y:S02]  /*24df0*/  IMAD.MOV.U32 R12, RZ, RZ, 0x3 ;  /* 0x00000003ff0c7424 */ /* 0x000fe400078e00ff */
[----:B------:R-:W-:-:S07]  /*24e00*/  IMAD.MOV.U32 R3, RZ, RZ, R14 ;  /* 0x000000ffff037224 */ /* 0x000fce00078e000e */
[----:B------:R-:W-:Y:S05]  /*24e10*/  WARPSYNC.COLLECTIVE R15, `(.L_x_3121) ;  /* 0x000000000f087348 */ /* 0x000fea0003c00000 */
[----:B------:R0:W1:Y:S02]  /*24e20*/  SHFL.IDX P6, R14, R13, R12, R11 ;  /* 0x0000000c0d0e7389 */ /* 0x00006400000c000b */
[----:B01----:R-:W-:Y:S01]  /*24e30*/  ENDCOLLECTIVE ;  /* 0x000000000000791b */ /* 0x003fe20003800000 */
.L_x_3121:
        /* <DEDUP_REMOVED lines=17> */
.L_x_3122:
[----:B------:R-:W-:Y:S01]  /*24f50*/  @P1 LEA R8, R5, R22, 0x1 ;  /* 0x0000001605081211 */ /* 0x000fe200078e08ff */
[----:B------:R-:W-:Y:S01]  /*24f60*/  IMAD.MOV.U32 R13, RZ, RZ, R0 ;  /* 0x000000ffff0d7224 */ /* 0x000fe200078e0000 */
[----:B------:R-:W-:Y:S02]  /*24f70*/  MOV R12, 0x4 ;  /* 0x00000004000c7802 */ /* 0x000fe40000000f00 */
[----:B------:R-:W-:-:S07]  /*24f80*/  MOV R3, R14 ;  /* 0x0000000e00037202 */ /* 0x000fce0000000f00 */
[----:B------:R-:W-:Y:S05]  /*24f90*/  WARPSYNC.COLLECTIVE R15, `(.L_x_3123) ;  /* 0x000000000f087348 */ /* 0x000fea0003c00000 */
[----:B------:R0:W1:Y:S02]  /*24fa0*/  SHFL.IDX P6, R14, R13, R12, R11 ;  /* 0x0000000c0d0e7389 */ /* 0x00006400000c000b */
[----:B01----:R-:W-:Y:S01]  /*24fb0*/  ENDCOLLECTIVE ;  /* 0x000000000000791b */ /* 0x003fe20003800000 */
.L_x_3123:
        /* <DEDUP_REMOVED lines=17> */
.L_x_3124:
[----:B------:R-:W-:Y:S01]  /*250d0*/  @P1 IMAD R8, R5, 0x2, R22 ;  /* 0x0000000205081824 */ /* 0x000fe200078e0216 */
[----:B------:R-:W-:Y:S01]  /*250e0*/  MOV R13, R0 ;  /* 0x00000000000d7202 */ /* 0x000fe20000000f00 */
[----:B------:R-:W-:Y:S02]  /*250f0*/  IMAD.MOV.U32 R12, RZ, RZ, 0x5 ;  /* 0x00000005ff0c7424 */ /* 0x000fe400078e00ff */
[----:B------:R-:W-:-:S07]  /*25100*/  IMAD.MOV.U32 R3, RZ, RZ, R14 ;  /* 0x000000ffff037224 */ /* 0x000fce00078e000e */
[----:B------:R-:W-:Y:S05]  /*25110*/  WARPSYNC.COLLECTIVE R15, `(.L_x_3125) ;  /* 0x000000000f087348 */ /* 0x000fea0003c00000 */
[----:B------:R0:W1:Y:S02]  /*25120*/  SHFL.IDX P6, R14, R13, R12, R11 ;  /* 0x0000000c0d0e7389 */ /* 0x00006400000c000b */
[----:B01----:R-:W-:Y:S01]  /*25130*/  ENDCOLLECTIVE ;  /* 0x000000000000791b */ /* 0x003fe20003800000 */
.L_x_3125:
        /* <DEDUP_REMOVED lines=14> */
.L_x_3126:
[----:B------:R-:W-:Y:S01]  /*25220*/  @!PT LDS RZ, [RZ] ;  /* 0x00000000fffff984 */ /* 0x000fe20000000800 */
[----:B------:R-:W-:Y:S01]  /*25230*/  @!PT LDS RZ, [RZ] ;  /* 0x00000000fffff984 */ /* 0x000fe20000000800 */
[----:B------:R-:W-:Y:S01]  /*25240*/  @!PT LDS RZ, [RZ] ;  /* 0x00000000fffff984 */ /* 0x000fe20000000800 */
[----:B------:R-:W-:Y:S04]  /*25250*/  @P1 LDGSTS.E.BYPASS.LTC128B.128 [R8+0x1d400], desc[UR60][R2.64+0x80], !P3 ;  /* 0x1d40008002081fae */ /* 0x000fe8000d901d7c */
[----:B------:R0:W-:Y:S02]  /*25260*/  @P1 LDGSTS.E.BYPASS.LTC128B.128 [R8+0x20400], desc[UR60][R2.64+0x100], !P2 ;  /* 0x2040010002081fae */ /* 0x0001e4000d101d7c */
[----:B0-----:R-:W-:Y:S01]  /*25270*/  MOV R2, R14 ;  /* 0x0000000e00027202 */ /* 0x001fe20000000f00 */
[----:B------:R-:W-:Y:S06]  /*25280*/  BRA `(.L_x_3127) ;  /* 0xffffffa800e87947 */ /* 0x000fec000383ffff */
.L_x_2992:
[----:B------:R-:W-:Y:S01]  /*25290*/  IMAD.MOV.U32 R13, RZ, RZ, R4 ;  /* 0x000000ffff0d7224 */ /* 0x000fe200078e0004 */
[----:B------:R-:W-:Y:S01]  /*252a0*/  MOV R12, RZ ;  /* 0x000000ff000c7202 */ /* 0x000fe20000000f00 */
[----:B------:R-:W-:Y:S01]  /*252b0*/  IMAD.MOV.U32 R11, RZ, RZ, 0x181f ;  /* 0x0000181fff0b7424 */ /* 0x000fe200078e00ff */
[----:B------:R-:W-:Y:S01]  /*252c0*/  MOV R15, 0xffffffff ;  /* 0xffffffff000f7802 */ /* 0x000fe20000000f00 */
[----:B-----5:R-:W-:Y:S01]  /*252d0*/  IMAD R5, R10, R7, RZ ;  /* 0x000000070a057224 */ /* 0x020fe200078e02ff */
[----:B------:R-:W-:-:S07]  /*252e0*/  LEA R17, R17, R9, 0x7 ;  /* 0x0000000911117211 */ /* 0x000fce00078e38ff */
[----:B------:R-:W-:Y:S05]  /*252f0*/  WARPSYNC.COLLECTIVE R15, `(.L_x_3128) ;  /* 0x000000000f087348 */ /* 0x000fea0003c00000 */
[----:B------:R0:W1:Y:S02]  /*25300*/  SHFL.IDX P6, R14, R13, R12, R11 ;  /* 0x0000000c0d0e7389 */ /* 0x00006400000c000b */
[----:B01----:R-:W-:Y:S01]  /*25310*/  ENDCOLLECTIVE ;  /* 0x000000000000791b */ /* 0x003fe20003800000 */
.L_x_3128:
[----:B------:R-:W-:Y:S02]  /*25320*/  ISETP.GE.AND P1, PT, R17, R5, PT ;  /* 0x000000051100720c */ /* 0x000fe40003f26270 */
[----:B------:R-:W-:Y:S01]  /*25330*/  MOV R13, R0 ;  /* 0x00000000000d7202 */ /* 0x000fe20000000f00 */
[----:B------:R-:W-:-:S10]  /*25340*/  IMAD.MOV.U32 R2, RZ, RZ, R14 ;  /* 0x000000ffff027224 */ /* 0x000fd400078e000e */
[----:B------:R-:W-:Y:S05]  /*25350*/  WARPSYNC.COLLECTIVE R15, `(.L_x_3129) ;  /* 0x000000000f087348 */ /* 0x000fea0003c00000 */
[----:B------:R0:W1:Y:S02]  /*25360*/  SHFL.IDX P6, R14, R13, R12, R11 ;  /* 0x0000000c0d0e7389 */ /* 0x00006400000c000b */
[----:B01----:R-:W-:Y:S01]  /*25370*/  ENDCOLLECTIVE ;  /* 0x000000000000791b */ /* 0x003fe20003800000 */
.L_x_3129:
[----:B------:R-:W-:Y:S01]  /*25380*/  MOV R13, R4 ;  /* 0x00000004000d7202 */ /* 0x000fe20000000f00 */
[----:B------:R-:W-:Y:S02]  /*25390*/  IMAD.MOV.U32 R12, RZ, RZ, 0x1 ;  /* 0x00000001ff0c7424 */ /* 0x000fe400078e00ff */
[----:B------:R-:W-:-:S07]  /*253a0*/  IMAD.MOV.U32 R3, RZ, RZ, R14 ;  /* 0x000000ffff037224 */ /* 0x000fce00078e000e */
[----:B------:R-:W-:Y:S05]  /*253b0*/  WARPSYNC.COLLECTIVE R15, `(.L_x_3130) ;  /* 0x000000000f087348 */ /* 0x000fea0003c00000 */
[----:B------:R0:W1:Y:S02]  /*253c0*/  SHFL.IDX P6, R14, R13, R12, R11 ;  /* 0x0000000c0d0e7389 */ /* 0x00006400000c000b */
[----:B01----:R-:W-:Y:S01]  /*253d0*/  ENDCOLLECTIVE ;  /* 0x000000000000791b */ /* 0x003fe20003800000 */
.L_x_3130:
        /* <DEDUP_REMOVED lines=16> */
.L_x_3131:
[----:B------:R-:W-:Y:S01]  /*254e0*/  IMAD.MOV.U32 R13, RZ, RZ, R4 ;  /* 0x000000ffff0d7224 */ /* 0x000fe200078e0004 */
[----:B------:R-:W-:Y:S02]  /*254f0*/  MOV R12, 0x2 ;  /* 0x00000002000c7802 */ /* 0x000fe40000000f00 */
[----:B------:R-:W-:-:S07]  /*25500*/  MOV R3, R14 ;  /* 0x0000000e00037202 */ /* 0x000fce0000000f00 */
[----:B------:R-:W-:Y:S05]  /*25510*/  WARPSYNC.COLLECTIVE R15, `(.L_x_3132) ;  /* 0x000000000f087348 */ /* 0x000fea0003c00000 */
[----:B------:R0:W1:Y:S02]  /*25520*/  SHFL.IDX P6, R14, R13, R12, R11 ;  /* 0x0000000c0d0e7389 */ /* 0x00006400000c000b */
[----:B01----:R-:W-:Y:S01]  /*25530*/  ENDCOLLECTIVE ;  /* 0x000000000000791b */ /* 0x003fe20003800000 */
.L_x_3132:
        /* <DEDUP_REMOVED lines=17> */
.L_x_3133:
[----:B------:R-:W-:Y:S01]  /*25650*/  MOV R13, R4 ;  /* 0x00000004000d7202 */ /* 0x000fe20000000f00 */
[----:B------:R-:W-:Y:S02]  /*25660*/  IMAD.MOV.U32 R12, RZ, RZ, 0x3 ;  /* 0x00000003ff0c7424 */ /* 0x000fe400078e00ff */
[----:B------:R-:W-:-:S07]  /*25670*/  IMAD.MOV.U32 R3, RZ, RZ, R14 ;  /* 0x000000ffff037224 */ /* 0x000fce00078e000e */
[----:B------:R-:W-:Y:S05]  /*25680*/  WARPSYNC.COLLECTIVE R15, `(.L_x_3134) ;  /* 0x000000000f087348 */ /* 0x000fea0003c00000 */
[----:B------:R0:W1:Y:S02]  /*25690*/  SHFL.IDX P6, R14, R13, R12, R11 ;  /* 0x0000000c0d0e7389 */ /* 0x00006400000c000b */
[----:B01----:R-:W-:Y:S01]  /*256a0*/  ENDCOLLECTIVE ;  /* 0x000000000000791b */ /* 0x003fe20003800000 */
.L_x_3134:
        /* <DEDUP_REMOVED lines=17> */
.L_x_3135:
[----:B------:R-:W-:Y:S01]  /*257c0*/  IMAD.MOV.U32 R13, RZ, RZ, R4 ;  /* 0x000000ffff0d7224 */ /* 0x000fe200078e0004 */
[----:B------:R-:W-:Y:S02]  /*257d0*/  MOV R12, 0x4 ;  /* 0x00000004000c7802 */ /* 0x000fe40000000f00 */
[----:B------:R-:W-:-:S07]  /*257e0*/  MOV R3, R14 ;  /* 0x0000000e00037202 */ /* 0x000fce0000000f00 */
[----:B------:R-:W-:Y:S05]  /*257f0*/  WARPSYNC.COLLECTIVE R15, `(.L_x_3136) ;  /* 0x000000000f087348 */ /* 0x000fea0003c00000 */
[----:B------:R0:W1:Y:S02]  /*25800*/  SHFL.IDX P6, R14, R13, R12, R11 ;  /* 0x0000000c0d0e7389 */ /* 0x00006400000c000b */
[----:B01----:R-:W-:Y:S01]  /*25810*/  ENDCOLLECTIVE ;  /* 0x000000000000791b */ /* 0x003fe20003800000 */
.L_x_3136:
        /* <DEDUP_REMOVED lines=17> */
.L_x_3137:
[----:B------:R-:W-:Y:S01]  /*25930*/  MOV R13, R4 ;  /* 0x00000004000d7202 */ /* 0x000fe20000000f00 */
[----:B------:R-:W-:Y:S02]  /*25940*/  IMAD.MOV.U32 R12, RZ, RZ, 0x5 ;  /* 0x00000005ff0c7424 */ /* 0x000fe400078e00ff */
[----:B------:R-:W-:-:S07]  /*25950*/  IMAD.MOV.U32 R3, RZ, RZ, R14 ;  /* 0x000000ffff037224 */ /* 0x000fce00078e000e */
[----:B------:R-:W-:Y:S05]  /*25960*/  WARPSYNC.COLLECTIVE R15, `(.L_x_3138) ;  /* 0x000000000f087348 */ /* 0x000fea0003c00000 */
[----:B------:R0:W1:Y:S02]  /*25970*/  SHFL.IDX P6, R14, R13, R12, R11 ;  /* 0x0000000c0d0e7389 */ /* 0x00006400000c000b */
[----:B01----:R-:W-:Y:S01]  /*25980*/  ENDCOLLECTIVE ;  /* 0x000000000000791b */ /* 0x003fe20003800000 */
.L_x_3138:
        /* <DEDUP_REMOVED lines=17> */
.L_x_3139:
[----:B------:R-:W-:Y:S01]  /*25aa0*/  IMAD.MOV.U32 R13, RZ, RZ, R4 ;  /* 0x000000ffff0d7224 */ /* 0x000fe200078e0004 */
[----:B------:R-:W-:Y:S02]  /*25ab0*/  MOV R12, 0x6 ;  /* 0x00000006000c7802 */ /* 0x000fe40000000f00 */
[----:B------:R-:W-:-:S07]  /*25ac0*/  MOV R3, R14 ;  /* 0x0000000e00037202 */ /* 0x000fce0000000f00 */
[----:B------:R-:W-:Y:S05]  /*25ad0*/  WARPSYNC.COLLECTIVE R15, `(.L_x_3140) ;  /* 0x000000000f087348 */ /* 0x000fea0003c00000 */
[----:B------:R0:W1:Y:S02]  /*25ae0*/  SHFL.IDX P6, R14, R13, R12, R11 ;  /* 0x0000000c0d0e7389 */ /* 0x00006400000c000b */
[----:B01----:R-:W-:Y:S01]  /*25af0*/  ENDCOLLECTIVE ;  /* 0x000000000000791b */ /* 0x003fe20003800000 */
.L_x_3140:
        /* <DEDUP_REMOVED lines=17> */
.L_x_3141:
[----:B------:R-:W-:Y:S01]  /*25c10*/  IMAD.MOV.U32 R13, RZ, RZ, R4 ;  /* 0x000000ffff0d7224 */ /* 0x000fe200078e0004 */
[----:B------:R-:W-:Y:S01]  /*25c20*/  MOV R12, 0x7 ;  /* 0x00000007000c7802 */ /* 0x000fe20000000f00 */
[----:B------:R-:W-:-:S07]  /*25c30*/  IMAD.MOV.U32 R3, RZ, RZ, R14 ;  /* 0x000000ffff037224 */ /* 0x000fce00078e000e */
[----:B------:R-:W-:Y:S05]  /*25c40*/  WARPSYNC.COLLECTIVE R15, `(.L_x_3142) ;  /* 0x000000000f087348 */ /* 0x000fea0003c00000 */
[----:B------:R0:W1:Y:S02]  /*25c50*/  SHFL.IDX P6, R14, R13, R12, R11 ;  /* 0x0000000c0d0e7389 */ /* 0x00006400000c000b */
[----:B01----:R-:W-:Y:S01]  /*25c60*/  ENDCOLLECTIVE ;  /* 0x000000000000791b */ /* 0x003fe20003800000 */
.L_x_3142:
        /* <DEDUP_REMOVED lines=15> */
.L_x_3143:
[----:B------:R-:W-:Y:S05]  /*25d60*/  BRA `(.L_x_3144) ;  /* 0xffffffac00547947 */ /* 0x000fea000383ffff */
.L_x_2997:
[----:B0-----:R0:W1:Y:S02]  /*25d70*/  SYNCS.PHASECHK.TRANS64.TRYWAIT P0, [R22+URZ+0x2a820], R3 ;  /* 0x02a82003160075a7 */ /* 0x001064000800017f */
[----:B-1----:R-:W-:Y:S05]  /*25d80*/  @!P0 NANOSLEEP.SYNCS 0x989680 ;  /* 0x009896800000895d */ /* 0x002fea0003900000 */
[----:B------:R-:W1:Y:S02]  /*25d90*/  @!P0 SYNCS.PHASECHK.TRANS64 P0, [R22+URZ+0x2a820], R3 ;  /* 0x02a82003160085a7 */ /* 0x000e64000800007f */
[----:B-1----:R-:W-:Y:S05]  /*25da0*/  @!P0 BRA `(.L_x_2997) ;  /* 0xfffffffc00f08947 */ /* 0x002fea000383ffff */
[----:B------:R-:W-:Y:S05]  /*25db0*/  BRA `(.L_x_3145) ;  /* 0xffffffac00c47947 */ /* 0x000fea000383ffff */
.L_x_3002:
[----:B0-----:R0:W1:Y:S02]  /*25dc0*/  SYNCS.PHASECHK.TRANS64.TRYWAIT P0, [R5+URZ+0x2a840], R0 ;  /* 0x02a84000050075a7 */ /* 0x001064000800017f */
[----:B-1----:R-:W-:Y:S05]  /*25dd0*/  @!P0 NANOSLEEP.SYNCS 0x989680 ;  /* 0x009896800000895d */ /* 0x002fea0003900000 */
[----:B------:R-:W1:Y:S02]  /*25de0*/  @!P0 SYNCS.PHASECHK.TRANS64 P0, [R5+URZ+0x2a840], R0 ;  /* 0x02a84000050085a7 */ /* 0x000e64000800007f */
[----:B-1----:R-:W-:Y:S05]  /*25df0*/  @!P0 BRA `(.L_x_3002) ;  /* 0xfffffffc00f08947 */ /* 0x002fea000383ffff */
[----:B------:R-:W-:Y:S05]  /*25e00*/  BRA `(.L_x_3146) ;  /* 0xffffffb0008c7947 */ /* 0x000fea000383ffff */
.L_x_3003:
        /* <DEDUP_REMOVED lines=8> */
.L_x_3148:
[----:B------:R-:W-:Y:S05]  /*25e90*/  BSYNC B1 ;  /* 0x0000000000017941 */ /* 0x000fea0003800000 */
.L_x_3147:
        /* <DEDUP_REMOVED lines=10> */
.L_x_3149:
[----:B------:R-:W-:Y:S01]  /*25f40*/  IMAD.MOV.U32 R13, RZ, RZ, R8 ;  /* 0x000000ffff0d7224 */ /* 0x000fe200078e0008 */
[----:B------:R-:W-:Y:S01]  /*25f50*/  MOV R12, 0x1 ;  /* 0x00000001000c7802 */ /* 0x000fe20000000f00 */
[----:B------:R-:W-:Y:S02]  /*25f60*/  IMAD.SHL.U32 R35, R35, 0x8, RZ ;  /* 0x0000000823237824 */ /* 0x000fe400078e00ff */
[----:B------:R-:W-:-:S07]  /*25f70*/  IMAD.MOV.U32 R2, RZ, RZ, R14 ;  /* 0x000000ffff027224 */ /* 0x000fce00078e000e */
[----:B------:R-:W-:Y:S05]  /*25f80*/  WARPSYNC.COLLECTIVE R15, `(.L_x_3150) ;  /* 0x000000000f087348 */ /* 0x000fea0003c00000 */
[----:B------:R0:W1:Y:S02]  /*25f90*/  SHFL.IDX P6, R14, R13, R12, R11 ;  /* 0x0000000c0d0e7389 */ /* 0x00006400000c000b */
[----:B01----:R-:W-:Y:S01]  /*25fa0*/  ENDCOLLECTIVE ;  /* 0x000000000000791b */ /* 0x003fe20003800000 */
.L_x_3150:
        /* <DEDUP_REMOVED lines=15> */
.L_x_3151:
[----:B------:R-:W-:Y:S01]  /*260a0*/  IMAD.MOV.U32 R13, RZ, RZ, R8 ;  /* 0x000000ffff0d7224 */ /* 0x000fe200078e0008 */
[----:B------:R-:W-:Y:S01]  /*260b0*/  MOV R12, 0x2 ;  /* 0x00000002000c7802 */ /* 0x000fe20000000f00 */
[----:B------:R-:W-:-:S07]  /*260c0*/  IMAD.MOV.U32 R2, RZ, RZ, R14 ;  /* 0x000000ffff027224 */ /* 0x000fce00078e000e */
[----:B------:R-:W-:Y:S05]  /*260d0*/  WARPSYNC.COLLECTIVE R15, `(.L_x_3152) ;  /* 0x000000000f087348 */ /* 0x000fea0003c00000 */
[----:B------:R0:W1:Y:S02]  /*260e0*/  SHFL.IDX P6, R14, R13, R12, R11 ;  /* 0x0000000c0d0e7389 */ /* 0x00006400000c000b */
[----:B01----:R-:W-:Y:S01]  /*260f0*/  ENDCOLLECTIVE ;  /* 0x000000000000791b */ /* 0x003fe20003800000 */
.L_x_3152:
        /* <DEDUP_REMOVED lines=13> */
.L_x_3153:
[----:B------:R-:W-:Y:S01]  /*261d0*/  IMAD.MOV.U32 R13, RZ, RZ, R8 ;  /* 0x000000ffff0d7224 */ /* 0x000fe200078e0008 */
[----:B------:R-:W-:Y:S01]  /*261e0*/  MOV R12, 0x3 ;  /* 0x00000003000c7802 */ /* 0x000fe20000000f00 */
[----:B------:R-:W-:-:S07]  /*261f0*/  IMAD.MOV.U32 R2, RZ, RZ, R14 ;  /* 0x000000ffff027224 */ /* 0x000fce00078e000e */
[----:B------:R-:W-:Y:S05]  /*26200*/  WARPSYNC.COLLECTIVE R15, `(.L_x_3154) ;  /* 0x000000000f087348 */ /* 0x000fea0003c00000 */
[----:B------:R0:W1:Y:S02]  /*26210*/  SHFL.IDX P6, R14, R13, R12, R11 ;  /* 0x0000000c0d0e7389 */ /* 0x00006400000c000b */
[----:B01----:R-:W-:Y:S01]  /*26220*/  ENDCOLLECTIVE ;  /* 0x000000000000791b */ /* 0x003fe20003800000 */
.L_x_3154:
        /* <DEDUP_REMOVED lines=13> */
.L_x_3155:
[----:B------:R-:W-:Y:S01]  /*26300*/  IMAD.MOV.U32 R13, RZ, RZ, R8 ;  /* 0x000000ffff0d7224 */ /* 0x000fe200078e0008 */
[----:B------:R-:W-:Y:S01]  /*26310*/  MOV R12, 0x4 ;  /* 0x00000004000c7802 */ /* 0x000fe20000000f00 */
[----:B------:R-:W-:-:S07]  /*26320*/  IMAD.MOV.U32 R2, RZ, RZ, R14 ;  /* 0x000000ffff027224 */ /* 0x000fce00078e000e */
[----:B------:R-:W-:Y:S05]  /*26330*/  WARPSYNC.COLLECTIVE R15, `(.L_x_3156) ;  /* 0x000000000f087348 */ /* 0x000fea0003c00000 */
[----:B------:R0:W1:Y:S02]  /*26340*/  SHFL.IDX P6, R14, R13, R12, R11 ;  /* 0x0000000c0d0e7389 */ /* 0x00006400000c000b */
[----:B01----:R-:W-:Y:S01]  /*26350*/  ENDCOLLECTIVE ;  /* 0x000000000000791b */ /* 0x003fe20003800000 */
.L_x_3156:
        /* <DEDUP_REMOVED lines=13> */
.L_x_3157:
[----:B------:R-:W-:Y:S01]  /*26430*/  IMAD.MOV.U32 R13, RZ, RZ, R8 ;  /* 0x000000ffff0d7224 */ /* 0x000fe200078e0008 */
[----:B------:R-:W-:Y:S01]  /*26440*/  MOV R12, 0x5 ;  /* 0x00000005000c7802 */ /* 0x000fe20000000f00 */
[----:B------:R-:W-:-:S07]  /*26450*/  IMAD.MOV.U32 R2, RZ, RZ, R14 ;  /* 0x000000ffff027224 */ /* 0x000fce00078e000e */
[----:B------:R-:W-:Y:S05]  /*26460*/  WARPSYNC.COLLECTIVE R15, `(.L_x_3158) ;  /* 0x000000000f087348 */ /* 0x000fea0003c00000 */
[----:B------:R0:W1:Y:S02]  /*26470*/  SHFL.IDX P6, R14, R13, R12, R11 ;  /* 0x0000000c0d0e7389 */ /* 0x00006400000c000b */
[----:B01----:R-:W-:Y:S01]  /*26480*/  ENDCOLLECTIVE ;  /* 0x000000000000791b */ /* 0x003fe20003800000 */
.L_x_3158:
        /* <DEDUP_REMOVED lines=13> */
.L_x_3159:
[----:B------:R-:W-:Y:S01]  /*26560*/  IMAD.MOV.U32 R2, RZ, RZ, R14 ;  /* 0x000000ffff027224 */ /* 0x000fe200078e000e */
[----:B------:R-:W-:Y:S06]  /*26570*/  BRA `(.L_x_3160) ;  /* 0xffffffac00c47947 */ /* 0x000fec000383ffff */
.L_x_3008:
[----:B-1----:R1:W2:Y:S02]  /*26580*/  SYNCS.PHASECHK.TRANS64.TRYWAIT P0, [R5+URZ+0x2a860], R2 ;  /* 0x02a86002050075a7 */ /* 0x0022a4000800017f */
[----:B--2---:R-:W-:Y:S05]  /*26590*/  @!P0 NANOSLEEP.SYNCS 0x989680 ;  /* 0x009896800000895d */ /* 0x004fea0003900000 */
[----:B------:R-:W2:Y:S02]  /*265a0*/  @!P0 SYNCS.PHASECHK.TRANS64 P0, [R5+URZ+0x2a860], R2 ;  /* 0x02a86002050085a7 */ /* 0x000ea4000800007f */
[----:B--2---:R-:W-:Y:S05]  /*265b0*/  @!P0 BRA `(.L_x_3008) ;  /* 0xfffffffc00f08947 */ /* 0x004fea000383ffff */
[----:B------:R-:W-:Y:S05]  /*265c0*/  BRA `(.L_x_3161) ;  /* 0xffffffb000207947 */ /* 0x000fea000383ffff */
.L_x_3009:
        /* <DEDUP_REMOVED lines=8> */
.L_x_3163:
[----:B------:R-:W-:Y:S05]  /*26650*/  BSYNC B1 ;  /* 0x0000000000017941 */ /* 0x000fea0003800000 */
.L_x_3162:
        /* <DEDUP_REMOVED lines=9> */
.L_x_3164:
[----:B------:R-:W-:Y:S01]  /*266f0*/  MOV R13, R25 ;  /* 0x00000019000d7202 */ /* 0x000fe20000000f00 */
[----:B------:R-:W-:Y:S02]  /*26700*/  IMAD.MOV.U32 R12, RZ, RZ, 0x1 ;  /* 0x00000001ff0c7424 */ /* 0x000fe400078e00ff */
[----:B------:R-:W-:-:S07]  /*26710*/  IMAD.MOV.U32 R2, RZ, RZ, R14 ;  /* 0x000000ffff027224 */ /* 0x000fce00078e000e */
[----:B------:R-:W-:Y:S05]  /*26720*/  WARPSYNC.COLLECTIVE R15, `(.L_x_3165) ;  /* 0x000000000f087348 */ /* 0x000fea0003c00000 */
[----:B------:R0:W1:Y:S02]  /*26730*/  SHFL.IDX P6, R14, R13, R12, R11 ;  /* 0x0000000c0d0e7389 */ /* 0x00006400000c000b */
[----:B01----:R-:W-:Y:S01]  /*26740*/  ENDCOLLECTIVE ;  /* 0x000000000000791b */ /* 0x003fe20003800000 */
.L_x_3165:
        /* <DEDUP_REMOVED lines=15> */
.L_x_3166:
[----:B------:R-:W-:Y:S01]  /*26840*/  MOV R13, R25 ;  /* 0x00000019000d7202 */ /* 0x000fe20000000f00 */
[----:B------:R-:W-:Y:S01]  /*26850*/  IMAD.MOV.U32 R12, RZ, RZ, 0x2 ;  /* 0x00000002ff0c7424 */ /* 0x000fe200078e00ff */
[----:B------:R-:W-:-:S07]  /*26860*/  MOV R2, R14 ;  /* 0x0000000e00027202 */ /* 0x000fce0000000f00 */
[----:B------:R-:W-:Y:S05]  /*26870*/  WARPSYNC.COLLECTIVE R15, `(.L_x_3167) ;  /* 0x000000000f087348 */ /* 0x000fea0003c00000 */
[----:B------:R0:W1:Y:S02]  /*26880*/  SHFL.IDX P6, R14, R13, R12, R11 ;  /* 0x0000000c0d0e7389 */ /* 0x00006400000c000b */
[----:B01----:R-:W-:Y:S01]  /*26890*/  ENDCOLLECTIVE ;  /* 0x000000000000791b */ /* 0x003fe20003800000 */
.L_x_3167:
        /* <DEDUP_REMOVED lines=14> */
.L_x_3168:
[----:B------:R-:W-:Y:S01]  /*26980*/  MOV R13, R25 ;  /* 0x00000019000d7202 */ /* 0x000fe20000000f00 */
[----:B------:R-:W-:Y:S01]  /*26990*/  IMAD.MOV.U32 R12, RZ, RZ, 0x3 ;  /* 0x00000003ff0c7424 */ /* 0x000fe200078e00ff */
[----:B------:R-:W-:-:S07]  /*269a0*/  MOV R2, R14 ;  /* 0x0000000e00027202 */ /* 0x000fce0000000f00 */
[----:B------:R-:W-:Y:S05]  /*269b0*/  WARPSYNC.COLLECTIVE R15, `(.L_x_3169) ;  /* 0x000000000f087348 */ /* 0x000fea0003c00000 */
[----:B------:R0:W1:Y:S02]  /*269c0*/  SHFL.IDX P6, R14, R13, R12, R11 ;  /* 0x0000000c0d0e7389 */ /* 0x00006400000c000b */
[----:B01----:R-:W-:Y:S01]  /*269d0*/  ENDCOLLECTIVE ;  /* 0x000000000000791b */ /* 0x003fe20003800000 */
.L_x_3169:
        /* <DEDUP_REMOVED lines=14> */
.L_x_3170:
[----:B------:R-:W-:Y:S01]  /*26ac0*/  MOV R13, R25 ;  /* 0x00000019000d7202 */ /* 0x000fe20000000f00 */
[----:B------:R-:W-:Y:S01]  /*26ad0*/  IMAD.MOV.U32 R12, RZ, RZ, 0x4 ;  /* 0x00000004ff0c7424 */ /* 0x000fe200078e00ff */
[----:B------:R-:W-:-:S07]  /*26ae0*/  MOV R2, R14 ;  /* 0x0000000e00027202 */ /* 0x000fce0000000f00 */
[----:B------:R-:W-:Y:S05]  /*26af0*/  WARPSYNC.COLLECTIVE R15, `(.L_x_3171) ;  /* 0x000000000f087348 */ /* 0x000fea0003c00000 */
[----:B------:R0:W1:Y:S02]  /*26b00*/  SHFL.IDX P6, R14, R13, R12, R11 ;  /* 0x0000000c0d0e7389 */ /* 0x00006400000c000b */
[----:B01----:R-:W-:Y:S01]  /*26b10*/  ENDCOLLECTIVE ;  /* 0x000000000000791b */ /* 0x003fe20003800000 */
.L_x_3171:
        /* <DEDUP_REMOVED lines=14> */
.L_x_3172:
[----:B------:R-:W-:Y:S01]  /*26c00*/  MOV R13, R25 ;  /* 0x00000019000d7202 */ /* 0x000fe20000000f00 */
[----:B------:R-:W-:Y:S01]  /*26c10*/  IMAD.MOV.U32 R12, RZ, RZ, 0x5 ;  /* 0x00000005ff0c7424 */ /* 0x000fe200078e00ff */
[----:B------:R-:W-:-:S07]  /*26c20*/  MOV R2, R14 ;  /* 0x0000000e00027202 */ /* 0x000fce0000000f00 */
[----:B------:R-:W-:Y:S05]  /*26c30*/  WARPSYNC.COLLECTIVE R15, `(.L_x_3173) ;  /* 0x000000000f087348 */ /* 0x000fea0003c00000 */
[----:B------:R0:W1:Y:S02]  /*26c40*/  SHFL.IDX P6, R14, R13, R12, R11 ;  /* 0x0000000c0d0e7389 */ /* 0x00006400000c000b */
[----:B01----:R-:W-:Y:S01]  /*26c50*/  ENDCOLLECTIVE ;  /* 0x000000000000791b */ /* 0x003fe20003800000 */
.L_x_3173:
        /* <DEDUP_REMOVED lines=13> */
.L_x_3174:
[----:B------:R-:W-:Y:S01]  /*26d30*/  @!PT LDS RZ, [RZ] ;  /* 0x00000000fffff984 */ /* 0x000fe20000000800 */
[----:B------:R-:W-:Y:S01]  /*26d40*/  @!PT LDS RZ, [RZ] ;  /* 0x00000000fffff984 */ /* 0x000fe20000000800 */
[----:B------:R-:W-:Y:S01]  /*26d50*/  @!PT LDS RZ, [RZ] ;  /* 0x00000000fffff984 */ /* 0x000fe20000000800 */
[----:B------:R0:W-:Y:S02]  /*26d60*/  LDGSTS.E.BYPASS.LTC128B.128 [R4+0x5400], desc[UR60][R2.64+0x80], !P2 ;  /* 0x0540008002047fae */ /* 0x0001e4000d101d7c */
[----:B0-----:R-:W-:Y:S01]  /*26d70*/  MOV R2, R14 ;  /* 0x0000000e00027202 */ /* 0x001fe20000000f00 */
[----:B------:R-:W-:Y:S06]  /*26d80*/  BRA `(.L_x_3175) ;  /* 0xffffffac00107947 */ /* 0x000fec000383ffff */
.L_x_3017:
[----:B0-----:R0:W1:Y:S02]  /*26d90*/  SYNCS.PHASECHK.TRANS64.TRYWAIT P0, [R0+URZ+0x2a860], R3 ;  /* 0x02a86003000075a7 */ /* 0x001064000800017f */
[----:B-1----:R-:W-:Y:S05]  /*26da0*/  @!P0 NANOSLEEP.SYNCS 0x989680 ;  /* 0x009896800000895d */ /* 0x002fea0003900000 */
[----:B------:R-:W1:Y:S02]  /*26db0*/  @!P0 SYNCS.PHASECHK.TRANS64 P0, [R0+URZ+0x2a860], R3 ;  /* 0x02a86003000085a7 */ /* 0x000e64000800007f */
[----:B-1----:R-:W-:Y:S05]  /*26dc0*/  @!P0 BRA `(.L_x_3017) ;  /* 0xfffffffc00f08947 */ /* 0x002fea000383ffff */
[----:B------:R-:W-:Y:S05]  /*26dd0*/  BRA `(.L_x_3176) ;  /* 0xffffffb0002c7947 */ /* 0x000fea000383ffff */
.L_x_3018:
        /* <DEDUP_REMOVED lines=8> */
.L_x_3178:
[----:B------:R-:W-:Y:S05]  /*26e60*/  BSYNC B0 ;  /* 0x0000000000007941 */ /* 0x000fea0003800000 */
.L_x_3177:
        /* <DEDUP_REMOVED lines=12> */
.L_x_3179:
        /* <DEDUP_REMOVED lines=12> */
.L_x_3180:
        /* <DEDUP_REMOVED lines=13> */
.L_x_3181:
[----:B------:R-:W-:Y:S01]  /*270c0*/  IMAD.MOV.U32 R13, RZ, RZ, R25 ;  /* 0x000000ffff0d7224 */ /* 0x000fe200078e0019 */
[----:B------:R-:W-:Y:S02]  /*270d0*/  MOV R12, 0x2 ;  /* 0x00000002000c7802 */ /* 0x000fe40000000f00 */
[----:B------:R-:W-:-:S13]  /*270e0*/  IADD3 R2, P2, R14, R5, RZ ;  /* 0x000000050e027210 */ /* 0x000fda0007f5e0ff */
[----:B------:R-:W-:Y:S05]  /*270f0*/  WARPSYNC.COLLECTIVE R15, `(.L_x_3182) ;  /* 0x000000000f087348 */ /* 0x000fea0003c00000 */
[----:B------:R0:W1:Y:S02]  /*27100*/  SHFL.IDX P6, R14, R13, R12, R11 ;  /* 0x0000000c0d0e7389 */ /* 0x00006400000c000b */
[----:B01----:R-:W-:Y:S01]  /*27110*/  ENDCOLLECTIVE ;  /* 0x000000000000791b */ /* 0x003fe20003800000 */
.L_x_3182:
        /* <DEDUP_REMOVED lines=13> */
.L_x_3183:
[----:B------:R-:W-:Y:S01]  /*271f0*/  IMAD.MOV.U32 R13, RZ, RZ, R25 ;  /* 0x000000ffff0d7224 */ /* 0x000fe200078e0019 */
[----:B------:R-:W-:Y:S01]  /*27200*/  MOV R12, 0x3 ;  /* 0x00000003000c7802 */ /* 0x000fe20000000f00 */
[----:B------:R-:W-:-:S07]  /*27210*/  IMAD.MOV.U32 R10, RZ, RZ, R14 ;  /* 0x000000ffff0a7224 */ /* 0x000fce00078e000e */
[----:B------:R-:W-:Y:S05]  /*27220*/  WARPSYNC.COLLECTIVE R15, `(.L_x_3184) ;  /* 0x000000000f087348 */ /* 0x000fea0003c00000 */
[----:B------:R0:W1:Y:S02]  /*27230*/  SHFL.IDX P6, R14, R13, R12, R11 ;  /* 0x0000000c0d0e7389 */ /* 0x00006400000c000b */
[----:B01----:R-:W-:Y:S01]  /*27240*/  ENDCOLLECTIVE ;  /* 0x000000000000791b */ /* 0x003fe20003800000 */
.L_x_3184:
        /* <DEDUP_REMOVED lines=14> */
.L_x_3185:
[----:B------:R-:W-:Y:S01]  /*27330*/  MOV R13, R25 ;  /* 0x00000019000d7202 */ /* 0x000fe20000000f00 */
[----:B------:R-:W-:Y:S01]  /*27340*/  IMAD.MOV.U32 R12, RZ, RZ, 0x4 ;  /* 0x00000004ff0c7424 */ /* 0x000fe200078e00ff */
[----:B------:R-:W-:-:S13]  /*27350*/  IADD3 R2, P2, R14, R5, RZ ;  /* 0x000000050e027210 */ /* 0x000fda0007f5e0ff */
[----:B------:R-:W-:Y:S05]  /*27360*/  WARPSYNC.COLLECTIVE R15, `(.L_x_3186) ;  /* 0x000000000f087348 */ /* 0x000fea0003c00000 */
[----:B------:R0:W1:Y:S02]  /*27370*/  SHFL.IDX P6, R14, R13, R12, R11 ;  /* 0x0000000c0d0e7389 */ /* 0x00006400000c000b */
[----:B01----:R-:W-:Y:S01]  /*27380*/  ENDCOLLECTIVE ;  /* 0x000000000000791b */ /* 0x003fe20003800000 */
.L_x_3186:
        /* <DEDUP_REMOVED lines=13> */
.L_x_3187:
[----:B------:R-:W-:Y:S01]  /*27460*/  MOV R13, R25 ;  /* 0x00000019000d7202 */ /* 0x000fe20000000f00 */
[----:B------:R-:W-:Y:S01]  /*27470*/  IMAD.MOV.U32 R12, RZ, RZ, 0x5 ;  /* 0x00000005ff0c7424 */ /* 0x000fe200078e00ff */
[----:B------:R-:W-:-:S07]  /*27480*/  MOV R10, R14 ;  /* 0x0000000e000a7202 */ /* 0x000fce0000000f00 */
[----:B------:R-:W-:Y:S05]  /*27490*/  WARPSYNC.COLLECTIVE R15, `(.L_x_3188) ;  /* 0x000000000f087348 */ /* 0x000fea0003c00000 */
[----:B------:R0:W1:Y:S02]  /*274a0*/  SHFL.IDX P6, R14, R13, R12, R11 ;  /* 0x0000000c0d0e7389 */ /* 0x00006400000c000b */
[----:B01----:R-:W-:Y:S01]  /*274b0*/  ENDCOLLECTIVE ;  /* 0x000000000000791b */ /* 0x003fe20003800000 */
.L_x_3188:
        /* <DEDUP_REMOVED lines=12> */
.L_x_3189:
[----:B------:R-:W-:Y:S05]  /*27580*/  BRA `(.L_x_3190) ;  /* 0xffffffac00287947 */ /* 0x000fea000383ffff */
.L_x_3023:
[----:B------:R-:W-:Y:S01]  /*27590*/  BSSY B0, `(.L_x_3191) ;  /* 0x0000008000007945 */ /* 0x000fe20003800000 */
[----:B------:R-:W-:Y:S01]  /*275a0*/  MOV R13, R16 ;  /* 0x00000010000d7202 */ /* 0x000fe20000000f00 */
[----:B------:R-:W-:Y:S01]  /*275b0*/  IMAD.MOV.U32 R12, RZ, RZ, RZ ;  /* 0x000000ffff0c7224 */ /* 0x000fe200078e00ff */
[----:B------:R-:W-:Y:S01]  /*275c0*/  MOV R11, 0x1f ;  /* 0x0000001f000b7802 */ /* 0x000fe20000000f00 */
[----:B------:R-:W-:-:S07]  /*275d0*/  IMAD.MOV.U32 R15, RZ, RZ, -0x1 ;  /* 0xffffffffff0f7424 */ /* 0x000fce00078e00ff */
[----:B01----:R-:W-:Y:S05]  /*275e0*/  WARPSYNC.COLLECTIVE R15, `(.L_x_3192) ;  /* 0x000000000f087348 */ /* 0x003fea0003c00000 */
[----:B------:R2:W3:Y:S02]  /*275f0*/  SHFL.IDX P6, R14, R13, R12, R11 ;  /* 0x0000000c0d0e7389 */ /* 0x0004e400000c000b */
[----:B0123--:R-:W-:Y:S01]  /*27600*/  ENDCOLLECTIVE ;  /* 0x000000000000791b */ /* 0x00ffe20003800000 */
.L_x_3192:
[----:B------:R-:W-:Y:S05]  /*27610*/  BSYNC B0 ;  /* 0x0000000000007941 */ /* 0x000fea0003800000 */
.L_x_3191:
        /* <DEDUP_REMOVED lines=9> */
.L_x_3193:
[----:B------:R-:W-:Y:S02]  /*276b0*/  ULDC UR4, c[0x0][0xc3c] ;  /* 0x00030f0000047ab9 */ /* 0x000fe40000000800 */
[----:B------:R-:W-:-:S13]  /*276c0*/  ISETP.GE.OR P1, PT, R5, UR4, !P0 ;  /* 0x0000000405007c0c */ /* 0x000fda000c726670 */
[----:B------:R-:W0:Y:S01]  /*276d0*/  @!P1 LDC.64 R2, c[0x0][0xc80] ;  /* 0x00032000ff029b82 */ /* 0x000e220000000a00 */
[----:B------:R-:W-:Y:S01]  /*276e0*/  MOV R11, RZ ;  /* 0x000000ff000b7202 */ /* 0x000fe20000000f00 */
        /* <DEDUP_REMOVED lines=14> */
.L_x_3194:
[----:B------:R-:W-:Y:S01]  /*277d0*/  IMAD.MOV.U32 R12, RZ, RZ, 0x2 ;  /* 0x00000002ff0c7424 */ /* 0x000fe200078e00ff */
[----:B------:R-:W-:-:S05]  /*277e0*/  SEL R6, R14, RZ, P1 ;  /* 0x000000ff0e067207 */ /* 0x000fca0000800000 */
[----:B------:R-:W-:-:S05]  /*277f0*/  IMAD.IADD R6, R5, 0x1, R6 ;  /* 0x0000000105067824 */ /* 0x000fca00078e0206 */
[----:B------:R-:W-:-:S07]  /*27800*/  MOV R13, R6 ;  /* 0x00000006000d7202 */ /* 0x000fce0000000f00 */
[----:B------:R-:W-:Y:S05]  /*27810*/  WARPSYNC.COLLECTIVE R15, `(.L_x_3195) ;  /* 0x000000000f087348 */ /* 0x000fea0003c00000 */
[----:B------:R0:W1:Y:S02]  /*27820*/  SHFL.UP P6, R14, R13, R12, R11 ;  /* 0x0400000c0d0e7389 */ /* 0x00006400000c000b */
[----:B01----:R-:W-:Y:S01]  /*27830*/  ENDCOLLECTIVE ;  /* 0x000000000000791b */ /* 0x003fe20003800000 */
.L_x_3195:
[----:B------:R-:W-:Y:S02]  /*27840*/  MOV R12, 0x4 ;  /* 0x00000004000c7802 */ /* 0x000fe40000000f00 */
[----:B------:R-:W-:-:S04]  /*27850*/  SEL R7, R14, RZ, P2 ;  /* 0x000000ff0e077207 */ /* 0x000fc80001000000 */
[----:B------:R-:W-:-:S05]  /*27860*/  IADD3 R7, R6, R7, RZ ;  /* 0x0000000706077210 */ /* 0x000fca0007ffe0ff */
[----:B------:R-:W-:-:S07]  /*27870*/  IMAD.MOV.U32 R13, RZ, RZ, R7 ;  /* 0x000000ffff0d7224 */ /* 0x000fce00078e0007 */
[----:B------:R-:W-:Y:S05]  /*27880*/  WARPSYNC.COLLECTIVE R15, `(.L_x_3196) ;  /* 0x000000000f087348 */ /* 0x000fea0003c00000 */
[----:B------:R0:W1:Y:S02]  /*27890*/  SHFL.UP P6, R14, R13, R12, R11 ;  /* 0x0400000c0d0e7389 */ /* 0x00006400000c000b */
[----:B01----:R-:W-:Y:S01]  /*278a0*/  ENDCOLLECTIVE ;  /* 0x000000000000791b */ /* 0x003fe20003800000 */
.L_x_3196:
[----:B------:R-:W-:Y:S01]  /*278b0*/  IMAD.MOV.U32 R12, RZ, RZ, 0x8 ;  /* 0x00000008ff0c7424 */ /* 0x000fe200078e00ff */
[----:B------:R-:W-:-:S05]  /*278c0*/  SEL R2, R14, RZ, P3 ;  /* 0x000000ff0e027207 */ /* 0x000fca0001800000 */
[----:B------:R-:W-:-:S05]  /*278d0*/  IMAD.IADD R2, R7, 0x1, R2 ;  /* 0x0000000107027824 */ /* 0x000fca00078e0202 */
[----:B------:R-:W-:-:S07]  /*278e0*/  MOV R13, R2 ;  /* 0x00000002000d7202 */ /* 0x000fce0000000f00 */
[----:B------:R-:W-:Y:S05]  /*278f0*/  WARPSYNC.COLLECTIVE R15, `(.L_x_3197) ;  /* 0x000000000f087348 */ /* 0x000fea0003c00000 */
[----:B------:R0:W1:Y:S02]  /*27900*/  SHFL.UP P6, R14, R13, R12, R11 ;  /* 0x0400000c0d0e7389 */ /* 0x00006400000c000b */
[----:B01----:R-:W-:Y:S01]  /*27910*/  ENDCOLLECTIVE ;  /* 0x000000000000791b */ /* 0x003fe20003800000 */
.L_x_3197:
[----:B------:R-:W-:Y:S02]  /*27920*/  MOV R12, 0x10 ;  /* 0x00000010000c7802 */ /* 0x000fe40000000f00 */
[----:B------:R-:W-:-:S04]  /*27930*/  SEL R3, R14, RZ, P4 ;  /* 0x000000ff0e037207 */ /* 0x000fc80002000000 */
[----:B------:R-:W-:-:S05]  /*27940*/  IADD3 R3, R2, R3, RZ ;  /* 0x0000000302037210 */ /* 0x000fca0007ffe0ff */
[----:B------:R-:W-:-:S07]  /*27950*/  IMAD.MOV.U32 R13, RZ, RZ, R3 ;  /* 0x000000ffff0d7224 */ /* 0x000fce00078e0003 */
[----:B------:R-:W-:Y:S05]  /*27960*/  WARPSYNC.COLLECTIVE R15, `(.L_x_3198) ;  /* 0x000000000f087348 */ /* 0x000fea0003c00000 */
[----:B------:R0:W1:Y:S02]  /*27970*/  SHFL.UP P6, R14, R13, R12, R11 ;  /* 0x0400000c0d0e7389 */ /* 0x00006400000c000b */
[----:B01----:R-:W-:Y:S01]  /*27980*/  ENDCOLLECTIVE ;  /* 0x000000000000791b */ /* 0x003fe20003800000 */
.L_x_3198:
        /* <DEDUP_REMOVED lines=8> */
.L_x_3199:
[----:B------:R-:W-:Y:S05]  /*27a10*/  BRA `(.L_x_3200) ;  /* 0xffffffac00307947 */ /* 0x000fea000383ffff */
.L_x_3028:
[----:B------:R-:W-:Y:S01]  /*27a20*/  BSSY B0, `(.L_x_3201) ;  /* 0x0000008000007945 */ /* 0x000fe20003800000 */
[----:B-----5:R-:W-:Y:S01]  /*27a30*/  IMAD.MOV.U32 R13, RZ, RZ, R5 ;  /* 0x000000ffff0d7224 */ /* 0x020fe200078e0005 */
[----:B------:R-:W-:Y:S01]  /*27a40*/  MOV R12, 0x1 ;  /* 0x00000001000c7802 */ /* 0x000fe20000000f00 */
[----:B------:R-:W-:Y:S01]  /*27a50*/  IMAD.MOV.U32 R11, RZ, RZ, RZ ;  /* 0x000000ffff0b7224 */ /* 0x000fe200078e00ff */
[----:B------:R-:W-:-:S07]  /*27a60*/  MOV R15, 0xffffffff ;  /* 0xffffffff000f7802 */ /* 0x000fce0000000f00 */
[----:B01----:R-:W-:Y:S05]  /*27a70*/  WARPSYNC.COLLECTIVE R15, `(.L_x_3202) ;  /* 0x000000000f087348 */ /* 0x003fea0003c00000 */
[----:B------:R2:W3:Y:S02]  /*27a80*/  SHFL.UP P6, R14, R13, R12, R11 ;  /* 0x0400000c0d0e7389 */ /* 0x0004e400000c000b */
[----:B0123--:R-:W-:Y:S01]  /*27a90*/  ENDCOLLECTIVE ;  /* 0x000000000000791b */ /* 0x00ffe20003800000 */
.L_x_3202:
[----:B------:R-:W-:Y:S05]  /*27aa0*/  BSYNC B0 ;  /* 0x0000000000007941 */ /* 0x000fea0003800000 */
.L_x_3201:
        /* <DEDUP_REMOVED lines=8> */
.L_x_3203:
[----:B------:R-:W-:Y:S01]  /*27b30*/  IMAD.MOV.U32 R12, RZ, RZ, 0x4 ;  /* 0x00000004ff0c7424 */ /* 0x000fe200078e00ff */
[----:B------:R-:W-:-:S05]  /*27b40*/  SEL R2, R14, RZ, P2 ;  /* 0x000000ff0e027207 */ /* 0x000fca0001000000 */
[----:B------:R-:W-:-:S05]  /*27b50*/  IMAD.IADD R2, R13, 0x1, R2 ;  /* 0x000000010d027824 */ /* 0x000fca00078e0202 */
[----:B------:R-:W-:-:S07]  /*27b60*/  MOV R13, R2 ;  /* 0x00000002000d7202 */ /* 0x000fce0000000f00 */
[----:B------:R-:W-:Y:S05]  /*27b70*/  WARPSYNC.COLLECTIVE R15, `(.L_x_3204) ;  /* 0x000000000f087348 */ /* 0x000fea0003c00000 */
[----:B------:R0:W1:Y:S02]  /*27b80*/  SHFL.UP P6, R14, R13, R12, R11 ;  /* 0x0400000c0d0e7389 */ /* 0x00006400000c000b */
[----:B01----:R-:W-:Y:S01]  /*27b90*/  ENDCOLLECTIVE ;  /* 0x000000000000791b */ /* 0x003fe20003800000 */
.L_x_3204:
[----:B------:R-:W-:Y:S02]  /*27ba0*/  MOV R12, 0x8 ;  /* 0x00000008000c7802 */ /* 0x000fe40000000f00 */
[----:B------:R-:W-:-:S04]  /*27bb0*/  SEL R3, R14, RZ, P3 ;  /* 0x000000ff0e037207 */ /* 0x000fc80001800000 */
[----:B------:R-:W-:-:S05]  /*27bc0*/  IADD3 R3, R2, R3, RZ ;  /* 0x0000000302037210 */ /* 0x000fca0007ffe0ff */
[----:B------:R-:W-:-:S07]  /*27bd0*/  IMAD.MOV.U32 R13, RZ, RZ, R3 ;  /* 0x000000ffff0d7224 */ /* 0x000fce00078e0003 */
[----:B------:R-:W-:Y:S05]  /*27be0*/  WARPSYNC.COLLECTIVE R15, `(.L_x_3205) ;  /* 0x000000000f087348 */ /* 0x000fea0003c00000 */
[----:B------:R0:W1:Y:S02]  /*27bf0*/  SHFL.UP P6, R14, R13, R12, R11 ;  /* 0x0400000c0d0e7389 */ /* 0x00006400000c000b */
[----:B01----:R-:W-:Y:S01]  /*27c00*/  ENDCOLLECTIVE ;  /* 0x000000000000791b */ /* 0x003fe20003800000 */
.L_x_3205:
[----:B------:R-:W-:Y:S01]  /*27c10*/  IMAD.MOV.U32 R12, RZ, RZ, 0x10 ;  /* 0x00000010ff0c7424 */ /* 0x000fe200078e00ff */
[----:B------:R-:W-:-:S05]  /*27c20*/  SEL R4, R14, RZ, P4 ;  /* 0x000000ff0e047207 */ /* 0x000fca0002000000 */
[----:B------:R-:W-:-:S05]  /*27c30*/  IMAD.IADD R4, R3, 0x1, R4 ;  /* 0x0000000103047824 */ /* 0x000fca00078e0204 */
[----:B------:R-:W-:-:S07]  /*27c40*/  MOV R13, R4 ;  /* 0x00000004000d7202 */ /* 0x000fce0000000f00 */
[----:B------:R-:W-:Y:S05]  /*27c50*/  WARPSYNC.COLLECTIVE R15, `(.L_x_3206) ;  /* 0x000000000f087348 */ /* 0x000fea0003c00000 */
[----:B------:R0:W1:Y:S02]  /*27c60*/  SHFL.UP P6, R14, R13, R12, R11 ;  /* 0x0400000c0d0e7389 */ /* 0x00006400000c000b */
[----:B01----:R-:W-:Y:S01]  /*27c70*/  ENDCOLLECTIVE ;  /* 0x000000000000791b */ /* 0x003fe20003800000 */
.L_x_3206:
        /* <DEDUP_REMOVED lines=8> */
.L_x_3207:
[----:B------:R-:W-:Y:S05]  /*27d00*/  BRA `(.L_x_3208) ;  /* 0xffffffac00107947 */ /* 0x000fea000383ffff */
.L_x_3030:
[----:B------:R-:W-:Y:S01]  /*27d10*/  BSSY B0, `(.L_x_3209) ;  /* 0x0000006000007945 */ /* 0x000fe20003800000 */
[----:B------:R-:W-:Y:S02]  /*27d20*/  PLOP3.LUT P6, PT, P6, PT, PT, 0x8, 0x0 ;  /* 0x000000000000781c */ /* 0x000fe400037ce170 */
[----:B------:R-:W-:-:S11]  /*27d30*/  MOV R15, 0xffffffff ;  /* 0xffffffff000f7802 */ /* 0x000fd60000000f00 */
[----:B01----:R-:W-:Y:S05]  /*27d40*/  WARPSYNC.COLLECTIVE R15, `(.L_x_3210) ;  /* 0x000000000f087348 */ /* 0x003fea0003c00000 */
[----:B------:R-:W-:Y:S01]  /*27d50*/  VOTE.ANY R14, PT, P6 ;  /* 0x00000000000e7806 */ /* 0x000fe200030e0100 */
[----:B01----:R-:W-:Y:S06]  /*27d60*/  ENDCOLLECTIVE ;  /* 0x000000000000791b */ /* 0x003fec0003800000 */
.L_x_3210:
[----:B------:R-:W-:Y:S05]  /*27d70*/  BSYNC B0 ;  /* 0x0000000000007941 */ /* 0x000fea0003800000 */
.L_x_3209:
        /* <DEDUP_REMOVED lines=9> */
.L_x_3211:
[----:B------:R-:W-:Y:S01]  /*27e10*/  MOV R5, R14 ;  /* 0x0000000e00057202 */ /* 0x000fe20000000f00 */
[----:B------:R-:W-:Y:S06]  /*27e20*/  BRA `(.L_x_3212) ;  /* 0xffffffac00007947 */ /* 0x000fec000383ffff */
.L_x_3032:
[----:B------:R-:W-:Y:S01]  /*27e30*/  BSSY B0, `(.L_x_3213) ;  /* 0x0000007000007945 */ /* 0x000fe20003800000 */
[----:B------:R-:W-:Y:S01]  /*27e40*/  IMAD.MOV.U32 R13, RZ, RZ, R2 ;  /* 0x000000ffff0d7224 */ /* 0x000fe200078e0002 */
[----:B------:R-:W-:Y:S01]  /*27e50*/  MOV R11, 0x1f ;  /* 0x0000001f000b7802 */ /* 0x000fe20000000f00 */
[----:B------:R-:W-:-:S07]  /*27e60*/  IMAD.MOV.U32 R15, RZ, RZ, -0x1 ;  /* 0xffffffffff0f7424 */ /* 0x000fce00078e00ff */
[----:B0123--:R-:W-:Y:S05]  /*27e70*/  WARPSYNC.COLLECTIVE R15, `(.L_x_3214) ;  /* 0x000000000f087348 */ /* 0x00ffea0003c00000 */
[----:B------:R4:W0:Y:S02]  /*27e80*/  SHFL.IDX P6, R14, R13, R12, R11 ;  /* 0x0000000c0d0e7389 */ /* 0x00082400000c000b */
[----:B01234-:R-:W-:Y:S01]  /*27e90*/  ENDCOLLECTIVE ;  /* 0x000000000000791b */ /* 0x01ffe20003800000 */
.L_x_3214:
[----:B------:R-:W-:Y:S05]  /*27ea0*/  BSYNC B0 ;  /* 0x0000000000007941 */ /* 0x000fea0003800000 */
.L_x_3213:
[----:B------:R-:W-:Y:S05]  /*27eb0*/  BRA `(.L_x_3031) ;  /* 0xffffffa800f87947 */ /* 0x000fea000383ffff */
.L_x_3036:
[----:B0-----:R0:W3:Y:S02]  /*27ec0*/  SYNCS.PHASECHK.TRANS64.TRYWAIT P0, [R5+URZ+0x2a820], R0 ;  /* 0x02a82000050075a7 */ /* 0x0010e4000800017f */
[----:B---3--:R-:W-:Y:S05]  /*27ed0*/  @!P0 NANOSLEEP.SYNCS 0x989680 ;  /* 0x009896800000895d */ /* 0x008fea0003900000 */
[----:B------:R-:W3:Y:S02]  /*27ee0*/  @!P0 SYNCS.PHASECHK.TRANS64 P0, [R5+URZ+0x2a820], R0 ;  /* 0x02a82000050085a7 */ /* 0x000ee4000800007f */
[----:B---3--:R-:W-:Y:S05]  /*27ef0*/  @!P0 BRA `(.L_x_3036) ;  /* 0xfffffffc00f08947 */ /* 0x008fea000383ffff */
[----:B------:R-:W-:Y:S05]  /*27f00*/  BRA `(.L_x_3215) ;  /* 0xffffffb000707947 */ /* 0x000fea000383ffff */
.L_x_3037:
[----:B------:R-:W3:Y:S01]  /*27f10*/  S2R R2, SR_TID.X ;  /* 0x0000000000027919 */ /* 0x000ee20000002100 */
[----:B------:R-:W-:Y:S01]  /*27f20*/  BSSY B0, `(.L_x_3216) ;  /* 0x000000a000007945 */ /* 0x000fe20003800000 */
[----:B------:R-:W-:Y:S01]  /*27f30*/  IMAD.MOV.U32 R12, RZ, RZ, RZ ;  /* 0x000000ffff0c7224 */ /* 0x000fe200078e00ff */
[----:B------:R-:W-:Y:S01]  /*27f40*/  MOV R11, 0x1f ;  /* 0x0000001f000b7802 */ /* 0x000fe20000000f00 */
[----:B------:R-:W-:Y:S01]  /*27f50*/  IMAD.MOV.U32 R15, RZ, RZ, -0x1 ;  /* 0xffffffffff0f7424 */ /* 0x000fe200078e00ff */
[----:B---3--:R-:W-:-:S04]  /*27f60*/  SHF.R.U32.HI R2, RZ, 0x5, R2 ;  /* 0x00000005ff027819 */ /* 0x008fc80000011602 */
[----:B------:R-:W-:-:S04]  /*27f70*/  LOP3.LUT R2, R2, 0x3, RZ, 0xc0, !PT ;  /* 0x0000000302027812 */ /* 0x000fc800078ec0ff */
[----:B------:R-:W-:-:S07]  /*27f80*/  MOV R13, R2 ;  /* 0x00000002000d7202 */ /* 0x000fce0000000f00 */
[----:B012---:R-:W-:Y:S05]  /*27f90*/  WARPSYNC.COLLECTIVE R15, `(.L_x_3217) ;  /* 0x000000000f087348 */ /* 0x007fea0003c00000 */
[----:B------:R3:W4:Y:S02]  /*27fa0*/  SHFL.IDX P6, R14, R13, R12, R11 ;  /* 0x0000000c0d0e7389 */ /* 0x00072400000c000b */
[----:B01234-:R-:W-:Y:S01]  /*27fb0*/  ENDCOLLECTIVE ;  /* 0x000000000000791b */ /* 0x01ffe20003800000 */
.L_x_3217:
[----:B------:R-:W-:Y:S05]  /*27fc0*/  BSYNC B0 ;  /* 0x0000000000007941 */ /* 0x000fea0003800000 */
.L_x_3216:
[----:B------:R-:W-:Y:S05]  /*27fd0*/  BRA `(.L_x_3218) ;  /* 0xffffffb000587947 */ /* 0x000fea000383ffff */
.L_x_3038:
[----:B------:R-:W-:Y:S01]  /*27fe0*/  BSSY B0, `(.L_x_3219) ;  /* 0x0000006000007945 */ /* 0x000fe20003800000 */
[----:B------:R-:W-:-:S07]  /*27ff0*/  MOV R15, 0xffffffff ;  /* 0xffffffff000f7802 */ /* 0x000fce0000000f00 */
[----:B012---:R-:W-:Y:S05]  /*28000*/  WARPSYNC.COLLECTIVE R15, `(.L_x_3220) ;  /* 0x000000000f0c7348 */ /* 0x007fea0003c00000 */
[----:B------:R-:W-:Y:S02]  /*28010*/  ELECT P6, UR62, PT ;  /* 0x00000000003e782f */ /* 0x000fe400038c0000 */
[----:B------:R-:W-:Y:S01]  /*28020*/  MOV R14, UR62 ;  /* 0x0000003e000e7c02 */ /* 0x000fe20008000f00 */
[----:B012---:R-:W-:Y:S10]  /*28030*/  ENDCOLLECTIVE ;  /* 0x000000000000791b */ /* 0x007ff40003800000 */
.L_x_3220:
[----:B------:R-:W-:Y:S05]  /*28040*/  BSYNC B0 ;  /* 0x0000000000007941 */ /* 0x000fea0003800000 */
.L_x_3219:
[----:B------:R-:W-:Y:S05]  /*28050*/  BRA `(.L_x_3221) ;  /* 0xffffffb0004c7947 */ /* 0x000fea000383ffff */
.L_x_3040:
[----:B0-----:R0:W3:Y:S02]  /*28060*/  SYNCS.PHASECHK.TRANS64.TRYWAIT P1, [R3+URZ+0x2a840], R2 ;  /* 0x02a84002030075a7 */ /* 0x0010e4000802017f */
[----:B---3--:R-:W-:Y:S05]  /*28070*/  @!P1 NANOSLEEP.SYNCS 0x989680 ;  /* 0x009896800000995d */ /* 0x008fea0003900000 */
[----:B------:R-:W3:Y:S02]  /*28080*/  @!P1 SYNCS.PHASECHK.TRANS64 P1, [R3+URZ+0x2a840], R2 ;  /* 0x02a84002030095a7 */ /* 0x000ee4000802007f */
[----:B---3--:R-:W-:Y:S05]  /*28090*/  @!P1 BRA `(.L_x_3040) ;  /* 0xfffffffc00f09947 */ /* 0x008fea000383ffff */
[----:B------:R-:W-:Y:S05]  /*280a0*/  BRA `(.L_x_3222) ;  /* 0xffffffb000747947 */ /* 0x000fea000383ffff */
.L_x_3042:
[----:B---3--:R3:W4:Y:S02]  /*280b0*/  SYNCS.PHASECHK.TRANS64.TRYWAIT P1, [R5+URZ+0x2a840], R0 ;  /* 0x02a84000050075a7 */ /* 0x008724000802017f */
[----:B----4-:R-:W-:Y:S05]  /*280c0*/  @!P1 NANOSLEEP.SYNCS 0x989680 ;  /* 0x009896800000995d */ /* 0x010fea0003900000 */
[----:B------:R-:W4:Y:S02]  /*280d0*/  @!P1 SYNCS.PHASECHK.TRANS64 P1, [R5+URZ+0x2a840], R0 ;  /* 0x02a84000050095a7 */ /* 0x000f24000802007f */
[----:B----4-:R-:W-:Y:S05]  /*280e0*/  @!P1 BRA `(.L_x_3042) ;  /* 0xfffffffc00f09947 */ /* 0x010fea000383ffff */
[----:B------:R-:W-:Y:S05]  /*280f0*/  BRA `(.L_x_3223) ;  /* 0xffffffb000807947 */ /* 0x000fea000383ffff */
.L_x_3044:
[----:B----4-:R4:W0:Y:S02]  /*28100*/  SYNCS.PHASECHK.TRANS64.TRYWAIT P1, [R3+URZ+0x2a860], R2 ;  /* 0x02a86002030075a7 */ /* 0x010824000802017f */
[----:B0-----:R-:W-:Y:S05]  /*28110*/  @!P1 NANOSLEEP.SYNCS 0x989680 ;  /* 0x009896800000995d */ /* 0x001fea0003900000 */
[----:B------:R-:W0:Y:S02]  /*28120*/  @!P1 SYNCS.PHASECHK.TRANS64 P1, [R3+URZ+0x2a860], R2 ;  /* 0x02a86002030095a7 */ /* 0x000e24000802007f */
[----:B0-----:R-:W-:Y:S05]  /*28130*/  @!P1 BRA `(.L_x_3044) ;  /* 0xfffffffc00f09947 */ /* 0x001fea000383ffff */
[----:B------:R-:W-:Y:S05]  /*28140*/  BRA `(.L_x_3224) ;  /* 0xffffffb0007c7947 */ /* 0x000fea000383ffff */
.L_x_3225:
        /* <DEDUP_REMOVED lines=11> */
.L_x_3234:


//--------------------- .nv.global.init           --------------------------
	.section	.nv.global.init,"aw",@progbits
.nv.global.init:
	.type		$str$23,@object
	.size		$str$23,($str$24 - $str$23)
$str$23:
        /*0000*/ 	.byte	0x28, 0x61, 0x64, 0x64, 0x72, 0x65, 0x73, 0x73, 0x20, 0x26, 0x20, 0x6d, 0x61, 0x73, 0x6b, 0x29
        /*0010*/ 	.byte	0x20, 0x3d, 0x3d, 0x20, 0x30, 0x00
	.type		$str$24,@object
	.size		$str$24,(__unnamed_4 - $str$24)
$str$24:
        /*0016*/ 	.byte	0x2f, 0x74, 0x6d, 0x70, 0x2f, 0x6f, 0x73, 0x73, 0x5f, 0x6b, 0x65, 0x72, 0x6e, 0x65, 0x6c, 0x73
        /*0026*/ 	.byte	0x5f, 0x73, 0x72, 0x63, 0x2f, 0x66, 0x6c, 0x61, 0x73, 0x68, 0x5f, 0x61, 0x74, 0x74, 0x65, 0x6e
        /*0036*/ 	.byte	0x74, 0x69, 0x6f, 0x6e, 0x2f, 0x63, 0x73, 0x72, 0x63, 0x2f, 0x63, 0x75, 0x74, 0x6c, 0x61, 0x73
        /*0046*/ 	.byte	0x73, 0x2f, 0x69, 0x6e, 0x63, 0x6c, 0x75, 0x64, 0x65, 0x2f, 0x63, 0x75, 0x74, 0x65, 0x2f, 0x70
        /*0056*/ 	.byte	0x6f, 0x69, 0x6e, 0x74, 0x65, 0x72, 0x5f, 0x66, 0x6c, 0x61, 0x67, 0x67, 0x65, 0x64, 0x2e, 0x68
        /*0066*/ 	.byte	0x70, 0x70, 0x00
	.type		__unnamed_4,@object
	.size		__unnamed_4,(__unnamed_6 - __unnamed_4)
__unnamed_4:
        /* <DEDUP_REMOVED lines=24> */
	.type		__unnamed_6,@object
	.size		__unnamed_6,(__unnamed_3 - __unnamed_6)
__unnamed_6:
        /* <DEDUP_REMOVED lines=24> */
	.type		__unnamed_3,@object
	.size		__unnamed_3,(__unnamed_5 - __unnamed_3)
__unnamed_3:
        /* <DEDUP_REMOVED lines=29> */
	.type		__unnamed_5,@object
	.size		__unnamed_5,(__unnamed_2 - __unnamed_5)
__unnamed_5:
        /* <DEDUP_REMOVED lines=29> */
	.type		__unnamed_2,@object
	.size		__unnamed_2,(__unnamed_1 - __unnamed_2)
__unnamed_2:
        /* <DEDUP_REMOVED lines=29> */
	.type		__unnamed_1,@object
	.size		__unnamed_1,(.L_0 - __unnamed_1)
__unnamed_1:
        /* <DEDUP_REMOVED lines=28> */
        /*0a8d*/ 	.byte	0x31, 0x38, 0x34, 0x33, 0x32, 0x3e, 0x3e, 0x3e, 0x3e, 0x3e, 0x20, 0x26, 0x5d, 0x00
.L_0:


//--------------------- .nv.shared._ZN7cutlass13device_kernelIN5flash11enable_sm90INS1_16FlashAttnFwdSm90INS1_25CollectiveMainloopFwdSm90ILi2EN4cute5tupleIJNS5_1CILi1EEES8_S8_EEENS6_IJNS7_ILi128EEENS7_ILi96EEENS7_ILi192EEEEEELi128ENS_6half_tEfNS_4arch4Sm90ELb0ELb0ELb1ELb0ELb1ELb0ELb0ELb1ELb1ELb1ELb0ELb0EEENS1_21CollectiveEpilogueFwdINS6_IJSA_SA_SB_EEES9_SE_SG_Li256ELb0ELb1ELb0ELb0EEENS1_29StaticPersistentTileSchedulerILb0EEEEEEEEEvNT_6ParamsE --------------------------
	.section	.nv.shared._ZN7cutlass13device_kernelIN5flash11enable_sm90INS1_16FlashAttnFwdSm90INS1_25CollectiveMainloopFwdSm90ILi2EN4cute5tupleIJNS5_1CILi1EEES8_S8_EEENS6_IJNS7_ILi128EEENS7_ILi96EEENS7_ILi192EEEEEELi128ENS_6half_tEfNS_4arch4Sm90ELb0ELb0ELb1ELb0ELb1ELb0ELb0ELb1ELb1ELb1ELb0ELb0EEENS1_21CollectiveEpilogueFwdINS6_IJSA_SA_SB_EEES9_SE_SG_Li256ELb0ELb1ELb0ELb0EEENS1_29StaticPersistentTileSchedulerILb0EEEEEEEEEvNT_6ParamsE,"aw",@nobits
	.sectionflags	@""
	.align	16
	.zero		1024


//--------------------- .nv.shared.reserved.0     --------------------------
	.section	.nv.shared.reserved.0,"aw",@nobits
	.weak		__nv_reservedSMEM_offset_0_alias
	.size		__nv_reservedSMEM_offset_0_alias, 0, 0
	.other		__nv_reservedSMEM_offset_0_alias,@"STO_CUDA_RESERVED_SHARED STV_DEFAULT"
__nv_reservedSMEM_offset_0_alias:
	.zero		0


//--------------------- .nv.global                --------------------------
	.section	.nv.global,"aw",@nobits
.nv.global:
	.type		_ZN84_INTERNAL_23b5c987_48_flash_fwd_hdim192_128_fp16_paged_softcap_sm90_cu_9afb97bd_35354cute1_E,@object
	.size		_ZN84_INTERNAL_23b5c987_48_flash_fwd_hdim192_128_fp16_paged_softcap_sm90_cu_9afb97bd_35354cute1_E,(_ZN84_INTERNAL_23b5c987_48_flash_fwd_hdim192_128_fp16_paged_softcap_sm90_cu_9afb97bd_35354cuda3std3__45__cpo6cbeginE - _ZN84_INTERNAL_23b5c987_48_flash_fwd_hdim192_128_fp16_paged_softcap_sm90_cu_9afb97bd_35354cute1_E)
_ZN84_INTERNAL_23b5c987_48_flash_fwd_hdim192_128_fp16_paged_softcap_sm90_cu_9afb97bd_35354cute1_E:
	.zero		1
	.type		_ZN84_INTERNAL_23b5c987_48_flash_fwd_hdim192_128_fp16_paged_softcap_sm90_cu_9afb97bd_35354cuda3std3__45__cpo6cbeginE,@object
	.size		_ZN84_INTERNAL_23b5c987_48_flash_fwd_hdim192_128_fp16_paged_softcap_sm90_cu_9afb97bd_35354cuda3std3__45__cpo6cbeginE,(_ZN84_INTERNAL_23b5c987_48_flash_fwd_hdim192_128_fp16_paged_softcap_sm90_cu_9afb97bd_35354cuda3std3__48in_placeE - _ZN84_INTERNAL_23b5c987_48_flash_fwd_hdim192_128_fp16_paged_softcap_sm90_cu_9afb97bd_35354cuda3std3__45__cpo6cbeginE)
_ZN84_INTERNAL_23b5c987_48_flash_fwd_hdim192_128_fp16_paged_softcap_sm90_cu_9afb97bd_35354cuda3std3__45__cpo6cbeginE:
	.zero		1
	.type		_ZN84_INTERNAL_23b5c987_48_flash_fwd_hdim192_128_fp16_paged_softcap_sm90_cu_9afb97bd_35354cuda3std3__48in_placeE,@object
	.size		_ZN84_INTERNAL_23b5c987_48_flash_fwd_hdim192_128_fp16_paged_softcap_sm90_cu_9afb97bd_35354cuda3std3__48in_placeE,(_ZN84_INTERNAL_23b5c987_48_flash_fwd_hdim192_128_fp16_paged_softcap_sm90_cu_9afb97bd_35354cuda3std6ranges3__45__cpo9iter_moveE - _ZN84_INTERNAL_23b5c987_48_flash_fwd_hdim192_128_fp16_paged_softcap_sm90_cu_9afb97bd_35354cuda3std3__48in_placeE)
_ZN84_INTERNAL_23b5c987_48_flash_fwd_hdim192_128_fp16_paged_softcap_sm90_cu_9afb97bd_35354cuda3std3__48in_placeE:
	.zero		1
	.type		_ZN84_INTERNAL_23b5c987_48_flash_fwd_hdim192_128_fp16_paged_softcap_sm90_cu_9afb97bd_35354cuda3std6ranges3__45__cpo9iter_moveE,@object
	.size		_ZN84_INTERNAL_23b5c987_48_flash_fwd_hdim192_128_fp16_paged_softcap_sm90_cu_9afb97bd_35354cuda3std6ranges3__45__cpo9iter_moveE,(_ZN84_INTERNAL_23b5c987_48_flash_fwd_hdim192_128_fp16_paged_softcap_sm90_cu_9afb97bd_35354cuda3std3__45__cpo5beginE - _ZN84_INTERNAL_23b5c987_48_flash_fwd_hdim192_128_fp16_paged_softcap_sm90_cu_9afb97bd_35354cuda3std6ranges3__45__cpo9iter_moveE)
_ZN84_INTERNAL_23b5c987_48_flash_fwd_hdim192_128_fp16_paged_softcap_sm90_cu_9afb97bd_35354cuda3std6ranges3__45__cpo9iter_moveE:
	.zero		1
	.type		_ZN84_INTERNAL_23b5c987_48_flash_fwd_hdim192_128_fp16_paged_softcap_sm90_cu_9afb97bd_35354cuda3std3__45__cpo5beginE,@object
	.size		_ZN84_INTERNAL_23b5c987_48_flash_fwd_hdim192_128_fp16_paged_softcap_sm90_cu_9afb97bd_35354cuda3std3__45__cpo5beginE,(_ZN84_INTERNAL_23b5c987_48_flash_fwd_hdim192_128_fp16_paged_softcap_sm90_cu_9afb97bd_35354cuda3std3__486_GLOBAL__N__23b5c987_48_flash_fwd_hdim192_128_fp16_paged_softcap_sm90_cu_9afb97bd_35356ignoreE - _ZN84_INTERNAL_23b5c987_48_flash_fwd_hdim192_128_fp16_paged_softcap_sm90_cu_9afb97bd_35354cuda3std3__45__cpo5beginE)
_ZN84_INTERNAL_23b5c987_48_flash_fwd_hdim192_128_fp16_paged_softcap_sm90_cu_9afb97bd_35354cuda3std3__45__cpo5beginE:
	.zero		1
	.type		_ZN84_INTERNAL_23b5c987_48_flash_fwd_hdim192_128_fp16_paged_softcap_sm90_cu_9afb97bd_35354cuda3std3__486_GLOBAL__N__23b5c987_48_flash_fwd_hdim192_128_fp16_paged_softcap_sm90_cu_9afb97bd_35356ignoreE,@object
	.size		_ZN84_INTERNAL_23b5c987_48_flash_fwd_hdim192_128_fp16_paged_softcap_sm90_cu_9afb97bd_35354cuda3std3__486_GLOBAL__N__23b5c987_48_flash_fwd_hdim192_128_fp16_paged_softcap_sm90_cu_9afb97bd_35356ignoreE,(_ZN84_INTERNAL_23b5c987_48_flash_fwd_hdim192_128_fp16_paged_softcap_sm90_cu_9afb97bd_35354cute7productE - _ZN84_INTERNAL_23b5c987_48_flash_fwd_hdim192_128_fp16_paged_softcap_sm90_cu_9afb97bd_35354cuda3std3__486_GLOBAL__N__23b5c987_48_flash_fwd_hdim192_128_fp16_paged_softcap_sm90_cu_9afb97bd_35356ignoreE)
_ZN84_INTERNAL_23b5c987_48_flash_fwd_hdim192_128_fp16_paged_softcap_sm90_cu_9afb97bd_35354cuda3std3__486_GLOBAL__N__23b5c987_48_flash_fwd_hdim192_128_fp16_paged_softcap_sm90_cu_9afb97bd_35356ignoreE:
	.zero		1
	.type		_ZN84_INTERNAL_23b5c987_48_flash_fwd_hdim192_128_fp16_paged_softcap_sm90_cu_9afb97bd_35354cute7productE,@object
	.size		_ZN84_INTERNAL_23b5c987_48_flash_fwd_hdim192_128_fp16_paged_softcap_sm90_cu_9afb97bd_35354cute7productE,(_ZN84_INTERNAL_23b5c987_48_flash_fwd_hdim192_128_fp16_paged_softcap_sm90_cu_9afb97bd_35354cuda3std3__45__cpo3endE - _ZN84_INTERNAL_23b5c987_48_flash_fwd_hdim192_128_fp16_paged_softcap_sm90_cu_9afb97bd_35354cute7productE)
_ZN84_INTERNAL_23b5c987_48_flash_fwd_hdim192_128_fp16_paged_softcap_sm90_cu_9afb97bd_35354cute7productE:
	.zero		1
	.type		_ZN84_INTERNAL_23b5c987_48_flash_fwd_hdim192_128_fp16_paged_softcap_sm90_cu_9afb97bd_35354cuda3std3__45__cpo3endE,@object
	.size		_ZN84_INTERNAL_23b5c987_48_flash_fwd_hdim192_128_fp16_paged_softcap_sm90_cu_9afb97bd_35354cuda3std3__45__cpo3endE,(_ZN84_INTERNAL_23b5c987_48_flash_fwd_hdim192_128_fp16_paged_softcap_sm90_cu_9afb97bd_35354cuda3std3__419piecewise_constructE - _ZN84_INTERNAL_23b5c987_48_flash_fwd_hdim192_128_fp16_paged_softcap_sm90_cu_9afb97bd_35354cuda3std3__45__cpo3endE)
_ZN84_INTERNAL_23b5c987_48_flash_fwd_hdim192_128_fp16_paged_softcap_sm90_cu_9afb97bd_35354cuda3std3__45__cpo3endE:
	.zero		1
	.type		_ZN84_INTERNAL_23b5c987_48_flash_fwd_hdim192_128_fp16_paged_softcap_sm90_cu_9afb97bd_35354cuda3std3__419piecewise_constructE,@object
	.size		_ZN84_INTERNAL_23b5c987_48_flash_fwd_hdim192_128_fp16_paged_softcap_sm90_cu_9afb97bd_35354cuda3std3__419piecewise_constructE,(_ZN84_INTERNAL_23b5c987_48_flash_fwd_hdim192_128_fp16_paged_softcap_sm90_cu_9afb97bd_35354cuda3std3__45__cpo4cendE - _ZN84_INTERNAL_23b5c987_48_flash_fwd_hdim192_128_fp16_paged_softcap_sm90_cu_9afb97bd_35354cuda3std3__419piecewise_constructE)
_ZN84_INTERNAL_23b5c987_48_flash_fwd_hdim192_128_fp16_paged_softcap_sm90_cu_9afb97bd_35354cuda3std3__419piecewise_constructE:
	.zero		1
	.type		_ZN84_INTERNAL_23b5c987_48_flash_fwd_hdim192_128_fp16_paged_softcap_sm90_cu_9afb97bd_35354cuda3std3__45__cpo4cendE,@object
	.size		_ZN84_INTERNAL_23b5c987_48_flash_fwd_hdim192_128_fp16_paged_softcap_sm90_cu_9afb97bd_35354cuda3std3__45__cpo4cendE,(_ZN84_INTERNAL_23b5c987_48_flash_fwd_hdim192_128_fp16_paged_softcap_sm90_cu_9afb97bd_35354cuda3std6ranges3__45__cpo4swapE - _ZN84_INTERNAL_23b5c987_48_flash_fwd_hdim192_128_fp16_paged_softcap_sm90_cu_9afb97bd_35354cuda3std3__45__cpo4cendE)
_ZN84_INTERNAL_23b5c987_48_flash_fwd_hdim192_128_fp16_paged_softcap_sm90_cu_9afb97bd_35354cuda3std3__45__cpo4cendE:
	.zero		1
	.type		_ZN84_INTERNAL_23b5c987_48_flash_fwd_hdim192_128_fp16_paged_softcap_sm90_cu_9afb97bd_35354cuda3std6ranges3__45__cpo4swapE,@object
	.size		_ZN84_INTERNAL_23b5c987_48_flash_fwd_hdim192_128_fp16_paged_softcap_sm90_cu_9afb97bd_35354cuda3std6ranges3__45__cpo4swapE,(.L_13 - _ZN84_INTERNAL_23b5c987_48_flash_fwd_hdim192_128_fp16_paged_softcap_sm90_cu_9afb97bd_35354cuda3std6ranges3__45__cpo4swapE)
_ZN84_INTERNAL_23b5c987_48_flash_fwd_hdim192_128_fp16_paged_softcap_sm90_cu_9afb97bd_35354cuda3std6ranges3__45__cpo4swapE:
	.zero		1
.L_13:


//--------------------- .nv.shared._ZN7cutlass13device_kernelIN5flash11enable_sm90INS1_16FlashAttnFwdSm90INS1_25CollectiveMainloopFwdSm90ILi2EN4cute5tupleIJNS5_1CILi1EEES8_S8_EEENS6_IJNS7_ILi128EEENS7_ILi96EEENS7_ILi192EEEEEELi128ENS_6half_tEfNS_4arch4Sm90ELb0ELb0ELb1ELb1ELb1ELb0ELb0ELb1ELb1ELb1ELb0ELb0EEENS1_21CollectiveEpilogueFwdINS6_IJSA_SA_SB_EEES9_SE_SG_Li256ELb1ELb1ELb0ELb0EEENS1_36VarlenDynamicPersistentTileSchedulerILi128ELi96ELi256ELi128ELb0ELb1ELb1ELb0ELb1ELb1EEEEEEEEEvNT_6ParamsE --------------------------
	.section	.nv.shared._ZN7cutlass13device_kernelIN5flash11enable_sm90INS1_16FlashAttnFwdSm90INS1_25CollectiveMainloopFwdSm90ILi2EN4cute5tupleIJNS5_1CILi1EEES8_S8_EEENS6_IJNS7_ILi128EEENS7_ILi96EEENS7_ILi192EEEEEELi128ENS_6half_tEfNS_4arch4Sm90ELb0ELb0ELb1ELb1ELb1ELb0ELb0ELb1ELb1ELb1ELb0ELb0EEENS1_21CollectiveEpilogueFwdINS6_IJSA_SA_SB_EEES9_SE_SG_Li256ELb1ELb1ELb0ELb0EEENS1_36VarlenDynamicPersistentTileSchedulerILi128ELi96ELi256ELi128ELb0ELb1ELb1ELb0ELb1ELb1EEEEEEEEEvNT_6ParamsE,"aw",@nobits
	.sectionflags	@""
	.align	16
	.zero		1024


//--------------------- .nv.shared._ZN7cutlass13device_kernelIN5flash11enable_sm90INS1_16FlashAttnFwdSm90INS1_25CollectiveMainloopFwdSm90ILi2EN4cute5tupleIJNS5_1CILi1EEES8_S8_EEENS6_IJNS7_ILi128EEENS7_ILi96EEENS7_ILi192EEEEEELi128ENS_6half_tEfNS_4arch4Sm90ELb0ELb0ELb1ELb1ELb1ELb1ELb0ELb1ELb1ELb1ELb0ELb0EEENS1_21CollectiveEpilogueFwdINS6_IJSA_SA_SB_EEES9_SE_SG_Li256ELb1ELb1ELb0ELb0EEENS1_36VarlenDynamicPersistentTileSchedulerILi128ELi96ELi256ELi128ELb0ELb1ELb1ELb0ELb1ELb1EEEEEEEEEvNT_6ParamsE --------------------------
	.section	.nv.shared._ZN7cutlass13device_kernelIN5flash11enable_sm90INS1_16FlashAttnFwdSm90INS1_25CollectiveMainloopFwdSm90ILi2EN4cute5tupleIJNS5_1CILi1EEES8_S8_EEENS6_IJNS7_ILi128EEENS7_ILi96EEENS7_ILi192EEEEEELi128ENS_6half_tEfNS_4arch4Sm90ELb0ELb0ELb1ELb1ELb1ELb1ELb0ELb1ELb1ELb1ELb0ELb0EEENS1_21CollectiveEpilogueFwdINS6_IJSA_SA_SB_EEES9_SE_SG_Li256ELb1ELb1ELb0ELb0EEENS1_36VarlenDynamicPersistentTileSchedulerILi128ELi96ELi256ELi128ELb0ELb1ELb1ELb0ELb1ELb1EEEEEEEEEvNT_6ParamsE,"aw",@nobits
	.sectionflags	@""
	.align	16
	.zero		1024


//--------------------- .nv.shared._ZN7cutlass13device_kernelIN5flash11enable_sm90INS1_16FlashAttnFwdSm90INS1_25CollectiveMainloopFwdSm90ILi2EN4cute5tupleIJNS5_1CILi1EEES8_S8_EEENS6_IJNS7_ILi128EEENS7_ILi96EEENS7_ILi192EEEEEELi128ENS_6half_tEfNS_4arch4Sm90ELb0ELb1ELb1ELb0ELb1ELb0ELb0ELb1ELb1ELb1ELb0ELb0EEENS1_21CollectiveEpilogueFwdINS6_IJSA_SA_SB_EEES9_SE_SG_Li256ELb0ELb1ELb0ELb0EEENS1_30DynamicPersistentTileSchedulerILi256ELi128ELb0ELb1ELb1EEEEEEEEEvNT_6ParamsE --------------------------
	.section	.nv.shared._ZN7cutlass13device_kernelIN5flash11enable_sm90INS1_16FlashAttnFwdSm90INS1_25CollectiveMainloopFwdSm90ILi2EN4cute5tupleIJNS5_1CILi1EEES8_S8_EEENS6_IJNS7_ILi128EEENS7_ILi96EEENS7_ILi192EEEEEELi128ENS_6half_tEfNS_4arch4Sm90ELb0ELb1ELb1ELb0ELb1ELb0ELb0ELb1ELb1ELb1ELb0ELb0EEENS1_21CollectiveEpilogueFwdINS6_IJSA_SA_SB_EEES9_SE_SG_Li256ELb0ELb1ELb0ELb0EEENS1_30DynamicPersistentTileSchedulerILi256ELi128ELb0ELb1ELb1EEEEEEEEEvNT_6ParamsE,"aw",@nobits
	.sectionflags	@""
	.align	16
	.zero		1024


//--------------------- .nv.shared._ZN7cutlass13device_kernelIN5flash11enable_sm90INS1_16FlashAttnFwdSm90INS1_25CollectiveMainloopFwdSm90ILi2EN4cute5tupleIJNS5_1CILi1EEES8_S8_EEENS6_IJNS7_ILi128EEENS7_ILi96EEENS7_ILi192EEEEEELi128ENS_6half_tEfNS_4arch4Sm90ELb0ELb1ELb1ELb1ELb1ELb0ELb0ELb1ELb1ELb1ELb0ELb0EEENS1_21CollectiveEpilogueFwdINS6_IJSA_SA_SB_EEES9_SE_SG_Li256ELb1ELb1ELb0ELb0EEENS1_36VarlenDynamicPersistentTileSchedulerILi128ELi96ELi256ELi128ELb0ELb1ELb1ELb1ELb0ELb1EEEEEEEEEvNT_6ParamsE --------------------------
	.section	.nv.shared._ZN7cutlass13device_kernelIN5flash11enable_sm90INS1_16FlashAttnFwdSm90INS1_25CollectiveMainloopFwdSm90ILi2EN4cute5tupleIJNS5_1CILi1EEES8_S8_EEENS6_IJNS7_ILi128EEENS7_ILi96EEENS7_ILi192EEEEEELi128ENS_6half_tEfNS_4arch4Sm90ELb0ELb1ELb1ELb1ELb1ELb0ELb0ELb1ELb1ELb1ELb0ELb0EEENS1_21CollectiveEpilogueFwdINS6_IJSA_SA_SB_EEES9_SE_SG_Li256ELb1ELb1ELb0ELb0EEENS1_36VarlenDynamicPersistentTileSchedulerILi128ELi96ELi256ELi128ELb0ELb1ELb1ELb1ELb0ELb1EEEEEEEEEvNT_6ParamsE,"aw",@nobits
	.sectionflags	@""
	.align	16
	.zero		1024


//--------------------- .nv.shared._ZN7cutlass13device_kernelIN5flash11enable_sm90INS1_16FlashAttnFwdSm90INS1_25CollectiveMainloopFwdSm90ILi2EN4cute5tupleIJNS5_1CILi1EEES8_S8_EEENS6_IJNS7_ILi128EEENS7_ILi96EEENS7_ILi192EEEEEELi128ENS_6half_tEfNS_4arch4Sm90ELb0ELb1ELb1ELb1ELb1ELb1ELb0ELb1ELb1ELb1ELb0ELb0EEENS1_21CollectiveEpilogueFwdINS6_IJSA_SA_SB_EEES9_SE_SG_Li256ELb1ELb1ELb0ELb0EEENS1_36VarlenDynamicPersistentTileSchedulerILi128ELi96ELi256ELi128ELb0ELb1ELb1ELb1ELb0ELb1EEEEEEEEEvNT_6ParamsE --------------------------
	.section	.nv.shared._ZN7cutlass13device_kernelIN5flash11enable_sm90INS1_16FlashAttnFwdSm90INS1_25CollectiveMainloopFwdSm90ILi2EN4cute5tupleIJNS5_1CILi1EEES8_S8_EEENS6_IJNS7_ILi128EEENS7_ILi96EEENS7_ILi192EEEEEELi128ENS_6half_tEfNS_4arch4Sm90ELb0ELb1ELb1ELb1ELb1ELb1ELb0ELb1ELb1ELb1ELb0ELb0EEENS1_21CollectiveEpilogueFwdINS6_IJSA_SA_SB_EEES9_SE_SG_Li256ELb1ELb1ELb0ELb0EEENS1_36VarlenDynamicPersistentTileSchedulerILi128ELi96ELi256ELi128ELb0ELb1ELb1ELb1ELb0ELb1EEEEEEEEEvNT_6ParamsE,"aw",@nobits
	.sectionflags	@""
	.align	16
	.zero		1024


//--------------------- .nv.shared._ZN7cutlass13device_kernelIN5flash11enable_sm90INS1_16FlashAttnFwdSm90INS1_25CollectiveMainloopFwdSm90ILi2EN4cute5tupleIJNS5_1CILi1EEES8_S8_EEENS6_IJNS7_ILi128EEENS7_ILi96EEENS7_ILi192EEEEEELi128ENS_6half_tEfNS_4arch4Sm90ELb1ELb0ELb1ELb0ELb1ELb0ELb0ELb1ELb1ELb1ELb0ELb0EEENS1_21CollectiveEpilogueFwdINS6_IJSA_SA_SB_EEES9_SE_SG_Li256ELb0ELb1ELb0ELb0EEENS1_30DynamicPersistentTileSchedulerILi256ELi128ELb0ELb1ELb1EEEEEEEEEvNT_6ParamsE --------------------------
	.section	.nv.shared._ZN7cutlass13device_kernelIN5flash11enable_sm90INS1_16FlashAttnFwdSm90INS1_25CollectiveMainloopFwdSm90ILi2EN4cute5tupleIJNS5_1CILi1EEES8_S8_EEENS6_IJNS7_ILi128EEENS7_ILi96EEENS7_ILi192EEEEEELi128ENS_6half_tEfNS_4arch4Sm90ELb1ELb0ELb1ELb0ELb1ELb0ELb0ELb1ELb1ELb1ELb0ELb0EEENS1_21CollectiveEpilogueFwdINS6_IJSA_SA_SB_EEES9_SE_SG_Li256ELb0ELb1ELb0ELb0EEENS1_30DynamicPersistentTileSchedulerILi256ELi128ELb0ELb1ELb1EEEEEEEEEvNT_6ParamsE,"aw",@nobits
	.sectionflags	@""
	.align	16
	.zero		1024


//--------------------- .nv.shared._ZN7cutlass13device_kernelIN5flash11enable_sm90INS1_16FlashAttnFwdSm90INS1_25CollectiveMainloopFwdSm90ILi2EN4cute5tupleIJNS5_1CILi1EEES8_S8_EEENS6_IJNS7_ILi128EEENS7_ILi96EEENS7_ILi192EEEEEELi128ENS_6half_tEfNS_4arch4Sm90ELb1ELb0ELb1ELb1ELb1ELb0ELb0ELb1ELb1ELb1ELb0ELb0EEENS1_21CollectiveEpilogueFwdINS6_IJSA_SA_SB_EEES9_SE_SG_Li256ELb1ELb1ELb0ELb0EEENS1_36VarlenDynamicPersistentTileSchedulerILi128ELi96ELi256ELi128ELb0ELb1ELb1ELb1ELb1ELb1EEEEEEEEEvNT_6ParamsE --------------------------
	.section	.nv.shared._ZN7cutlass13device_kernelIN5flash11enable_sm90INS1_16FlashAttnFwdSm90INS1_25CollectiveMainloopFwdSm90ILi2EN4cute5tupleIJNS5_1CILi1EEES8_S8_EEENS6_IJNS7_ILi128EEENS7_ILi96EEENS7_ILi192EEEEEELi128ENS_6half_tEfNS_4arch4Sm90ELb1ELb0ELb1ELb1ELb1ELb0ELb0ELb1ELb1ELb1ELb0ELb0EEENS1_21CollectiveEpilogueFwdINS6_IJSA_SA_SB_EEES9_SE_SG_Li256ELb1ELb1ELb0ELb0EEENS1_36VarlenDynamicPersistentTileSchedulerILi128ELi96ELi256ELi128ELb0ELb1ELb1ELb1ELb1ELb1EEEEEEEEEvNT_6ParamsE,"aw",@nobits
	.sectionflags	@""
	.align	16
	.zero		1024


//--------------------- .nv.shared._ZN7cutlass13device_kernelIN5flash11enable_sm90INS1_16FlashAttnFwdSm90INS1_25CollectiveMainloopFwdSm90ILi2EN4cute5tupleIJNS5_1CILi1EEES8_S8_EEENS6_IJNS7_ILi128EEENS7_ILi96EEENS7_ILi192EEEEEELi128ENS_6half_tEfNS_4arch4Sm90ELb1ELb0ELb1ELb1ELb1ELb1ELb0ELb1ELb1ELb1ELb0ELb0EEENS1_21CollectiveEpilogueFwdINS6_IJSA_SA_SB_EEES9_SE_SG_Li256ELb1ELb1ELb0ELb0EEENS1_36VarlenDynamicPersistentTileSchedulerILi128ELi96ELi256ELi128ELb0ELb1ELb1ELb1ELb1ELb1EEEEEEEEEvNT_6ParamsE --------------------------
	.section	.nv.shared._ZN7cutlass13device_kernelIN5flash11enable_sm90INS1_16FlashAttnFwdSm90INS1_25CollectiveMainloopFwdSm90ILi2EN4cute5tupleIJNS5_1CILi1EEES8_S8_EEENS6_IJNS7_ILi128EEENS7_ILi96EEENS7_ILi192EEEEEELi128ENS_6half_tEfNS_4arch4Sm90ELb1ELb0ELb1ELb1ELb1ELb1ELb0ELb1ELb1ELb1ELb0ELb0EEENS1_21CollectiveEpilogueFwdINS6_IJSA_SA_SB_EEES9_SE_SG_Li256ELb1ELb1ELb0ELb0EEENS1_36VarlenDynamicPersistentTileSchedulerILi128ELi96ELi256ELi128ELb0ELb1ELb1ELb1ELb1ELb1EEEEEEEEEvNT_6ParamsE,"aw",@nobits
	.sectionflags	@""
	.align	16
	.zero		1024


//--------------------- .nv.constant0._ZN7cutlass13device_kernelIN5flash11enable_sm90INS1_16FlashAttnFwdSm90INS1_25CollectiveMainloopFwdSm90ILi2EN4cute5tupleIJNS5_1CILi1EEES8_S8_EEENS6_IJNS7_ILi128EEENS7_ILi96EEENS7_ILi192EEEEEELi128ENS_6half_tEfNS_4arch4Sm90ELb0ELb0ELb1ELb0ELb1ELb0ELb0ELb1ELb1ELb1ELb0ELb0EEENS1_21CollectiveEpilogueFwdINS6_IJSA_SA_SB_EEES9_SE_SG_Li256ELb0ELb1ELb0ELb0EEENS1_29StaticPersistentTileSchedulerILb0EEEEEEEEEvNT_6ParamsE --------------------------
	.section	.nv.constant0._ZN7cutlass13device_kernelIN5flash11enable_sm90INS1_16FlashAttnFwdSm90INS1_25CollectiveMainloopFwdSm90ILi2EN4cute5tupleIJNS5_1CILi1EEES8_S8_EEENS6_IJNS7_ILi128EEENS7_ILi96EEENS7_ILi192EEEEEELi128ENS_6half_tEfNS_4arch4Sm90ELb0ELb0ELb1ELb0ELb1ELb0ELb0ELb1ELb1ELb1ELb0ELb0EEENS1_21CollectiveEpilogueFwdINS6_IJSA_SA_SB_EEES9_SE_SG_Li256ELb0ELb1ELb0ELb0EEENS1_29StaticPersistentTileSchedulerILb0EEEEEEEEEvNT_6ParamsE,"a",@progbits
	.sectionflags	@""
	.align	4
.nv.constant0._ZN7cutlass13device_kernelIN5flash11enable_sm90INS1_16FlashAttnFwdSm90INS1_25CollectiveMainloopFwdSm90ILi2EN4cute5tupleIJNS5_1CILi1EEES8_S8_EEENS6_IJNS7_ILi128EEENS7_ILi96EEENS7_ILi192EEEEEELi128ENS_6half_tEfNS_4arch4Sm90ELb0ELb0ELb1ELb0ELb1ELb0ELb0ELb1ELb1ELb1ELb0ELb0EEENS1_21CollectiveEpilogueFwdINS6_IJSA_SA_SB_EEES9_SE_SG_Li256ELb0ELb1ELb0ELb0EEENS1_29StaticPersistentTileSchedulerILb0EEEEEEEEEvNT_6ParamsE:
	.zero		3200


//--------------------- .nv.constant0._ZN7cutlass13device_kernelIN5flash11enable_sm90INS1_16FlashAttnFwdSm90INS1_25CollectiveMainloopFwdSm90ILi2EN4cute5tupleIJNS5_1CILi1EEES8_S8_EEENS6_IJNS7_ILi128EEENS7_ILi96EEENS7_ILi192EEEEEELi128ENS_6half_tEfNS_4arch4Sm90ELb0ELb0ELb1ELb1ELb1ELb0ELb0ELb1ELb1ELb1ELb0ELb0EEENS1_21CollectiveEpilogueFwdINS6_IJSA_SA_SB_EEES9_SE_SG_Li256ELb1ELb1ELb0ELb0EEENS1_36VarlenDynamicPersistentTileSchedulerILi128ELi96ELi256ELi128ELb0ELb1ELb1ELb0ELb1ELb1EEEEEEEEEvNT_6ParamsE --------------------------
	.section	.nv.constant0._ZN7cutlass13device_kernelIN5flash11enable_sm90INS1_16FlashAttnFwdSm90INS1_25CollectiveMainloopFwdSm90ILi2EN4cute5tupleIJNS5_1CILi1EEES8_S8_EEENS6_IJNS7_ILi128EEENS7_ILi96EEENS7_ILi192EEEEEELi128ENS_6half_tEfNS_4arch4Sm90ELb0ELb0ELb1ELb1ELb1ELb0ELb0ELb1ELb1ELb1ELb0ELb0EEENS1_21CollectiveEpilogueFwdINS6_IJSA_SA_SB_EEES9_SE_SG_Li256ELb1ELb1ELb0ELb0EEENS1_36VarlenDynamicPersistentTileSchedulerILi128ELi96ELi256ELi128ELb0ELb1ELb1ELb0ELb1ELb1EEEEEEEEEvNT_6ParamsE,"a",@progbits
	.sectionflags	@""
	.align	4
.nv.constant0._ZN7cutlass13device_kernelIN5flash11enable_sm90INS1_16FlashAttnFwdSm90INS1_25CollectiveMainloopFwdSm90ILi2EN4cute5tupleIJNS5_1CILi1EEES8_S8_EEENS6_IJNS7_ILi128EEENS7_ILi96EEENS7_ILi192EEEEEELi128ENS_6half_tEfNS_4arch4Sm90ELb0ELb0ELb1ELb1ELb1ELb0ELb0ELb1ELb1ELb1ELb0ELb0EEENS1_21CollectiveEpilogueFwdINS6_IJSA_SA_SB_EEES9_SE_SG_Li256ELb1ELb1ELb0ELb0EEENS1_36VarlenDynamicPersistentTileSchedulerILi128ELi96ELi256ELi128ELb0ELb1ELb1ELb0ELb1ELb1EEEEEEEEEvNT_6ParamsE:
	.zero		3328


//--------------------- .nv.constant0._ZN7cutlass13device_kernelIN5flash11enable_sm90INS1_16FlashAttnFwdSm90INS1_25CollectiveMainloopFwdSm90ILi2EN4cute5tupleIJNS5_1CILi1EEES8_S8_EEENS6_IJNS7_ILi128EEENS7_ILi96EEENS7_ILi192EEEEEELi128ENS_6half_tEfNS_4arch4Sm90ELb0ELb0ELb1ELb1ELb1ELb1ELb0ELb1ELb1ELb1ELb0ELb0EEENS1_21CollectiveEpilogueFwdINS6_IJSA_SA_SB_EEES9_SE_SG_Li256ELb1ELb1ELb0ELb0EEENS1_36VarlenDynamicPersistentTileSchedulerILi128ELi96ELi256ELi128ELb0ELb1ELb1ELb0ELb1ELb1EEEEEEEEEvNT_6ParamsE --------------------------
	.section	.nv.constant0._ZN7cutlass13device_kernelIN5flash11enable_sm90INS1_16FlashAttnFwdSm90INS1_25CollectiveMainloopFwdSm90ILi2EN4cute5tupleIJNS5_1CILi1EEES8_S8_EEENS6_IJNS7_ILi128EEENS7_ILi96EEENS7_ILi192EEEEEELi128ENS_6half_tEfNS_4arch4Sm90ELb0ELb0ELb1ELb1ELb1ELb1ELb0ELb1ELb1ELb1ELb0ELb0EEENS1_21CollectiveEpilogueFwdINS6_IJSA_SA_SB_EEES9_SE_SG_Li256ELb1ELb1ELb0ELb0EEENS1_36VarlenDynamicPersistentTileSchedulerILi128ELi96ELi256ELi128ELb0ELb1ELb1ELb0ELb1ELb1EEEEEEEEEvNT_6ParamsE,"a",@progbits
	.sectionflags	@""
	.align	4
.nv.constant0._ZN7cutlass13device_kernelIN5flash11enable_sm90INS1_16FlashAttnFwdSm90INS1_25CollectiveMainloopFwdSm90ILi2EN4cute5tupleIJNS5_1CILi1EEES8_S8_EEENS6_IJNS7_ILi128EEENS7_ILi96EEENS7_ILi192EEEEEELi128ENS_6half_tEfNS_4arch4Sm90ELb0ELb0ELb1ELb1ELb1ELb1ELb0ELb1ELb1ELb1ELb0ELb0EEENS1_21CollectiveEpilogueFwdINS6_IJSA_SA_SB_EEES9_SE_SG_Li256ELb1ELb1ELb0ELb0EEENS1_36VarlenDynamicPersistentTileSchedulerILi128ELi96ELi256ELi128ELb0ELb1ELb1ELb0ELb1ELb1EEEEEEEEEvNT_6ParamsE:
	.zero		3328


//--------------------- .nv.constant0._ZN7cutlass13device_kernelIN5flash11enable_sm90INS1_16FlashAttnFwdSm90INS1_25CollectiveMainloopFwdSm90ILi2EN4cute5tupleIJNS5_1CILi1EEES8_S8_EEENS6_IJNS7_ILi128EEENS7_ILi96EEENS7_ILi192EEEEEELi128ENS_6half_tEfNS_4arch4Sm90ELb0ELb1ELb1ELb0ELb1ELb0ELb0ELb1ELb1ELb1ELb0ELb0EEENS1_21CollectiveEpilogueFwdINS6_IJSA_SA_SB_EEES9_SE_SG_Li256ELb0ELb1ELb0ELb0EEENS1_30DynamicPersistentTileSchedulerILi256ELi128ELb0ELb1ELb1EEEEEEEEEvNT_6ParamsE --------------------------
	.section	.nv.constant0._ZN7cutlass13device_kernelIN5flash11enable_sm90INS1_16FlashAttnFwdSm90INS1_25CollectiveMainloopFwdSm90ILi2EN4cute5tupleIJNS5_1CILi1EEES8_S8_EEENS6_IJNS7_ILi128EEENS7_ILi96EEENS7_ILi192EEEEEELi128ENS_6half_tEfNS_4arch4Sm90ELb0ELb1ELb1ELb0ELb1ELb0ELb0ELb1ELb1ELb1ELb0ELb0EEENS1_21CollectiveEpilogueFwdINS6_IJSA_SA_SB_EEES9_SE_SG_Li256ELb0ELb1ELb0ELb0EEENS1_30DynamicPersistentTileSchedulerILi256ELi128ELb0ELb1ELb1EEEEEEEEEvNT_6ParamsE,"a",@progbits
	.sectionflags	@""
	.align	4
.nv.constant0._ZN7cutlass13device_kernelIN5flash11enable_sm90INS1_16FlashAttnFwdSm90INS1_25CollectiveMainloopFwdSm90ILi2EN4cute5tupleIJNS5_1CILi1EEES8_S8_EEENS6_IJNS7_ILi128EEENS7_ILi96EEENS7_ILi192EEEEEELi128ENS_6half_tEfNS_4arch4Sm90ELb0ELb1ELb1ELb0ELb1ELb0ELb0ELb1ELb1ELb1ELb0ELb0EEENS1_21CollectiveEpilogueFwdINS6_IJSA_SA_SB_EEES9_SE_SG_Li256ELb0ELb1ELb0ELb0EEENS1_30DynamicPersistentTileSchedulerILi256ELi128ELb0ELb1ELb1EEEEEEEEEvNT_6ParamsE:
	.zero		3328


//--------------------- .nv.constant0._ZN7cutlass13device_kernelIN5flash11enable_sm90INS1_16FlashAttnFwdSm90INS1_25CollectiveMainloopFwdSm90ILi2EN4cute5tupleIJNS5_1CILi1EEES8_S8_EEENS6_IJNS7_ILi128EEENS7_ILi96EEENS7_ILi192EEEEEELi128ENS_6half_tEfNS_4arch4Sm90ELb0ELb1ELb1ELb1ELb1ELb0ELb0ELb1ELb1ELb1ELb0ELb0EEENS1_21CollectiveEpilogueFwdINS6_IJSA_SA_SB_EEES9_SE_SG_Li256ELb1ELb1ELb0ELb0EEENS1_36VarlenDynamicPersistentTileSchedulerILi128ELi96ELi256ELi128ELb0ELb1ELb1ELb1ELb0ELb1EEEEEEEEEvNT_6ParamsE --------------------------
	.section	.nv.constant0._ZN7cutlass13device_kernelIN5flash11enable_sm90INS1_16FlashAttnFwdSm90INS1_25CollectiveMainloopFwdSm90ILi2EN4cute5tupleIJNS5_1CILi1EEES8_S8_EEENS6_IJNS7_ILi128EEENS7_ILi96EEENS7_ILi192EEEEEELi128ENS_6half_tEfNS_4arch4Sm90ELb0ELb1ELb1ELb1ELb1ELb0ELb0ELb1ELb1ELb1ELb0ELb0EEENS1_21CollectiveEpilogueFwdINS6_IJSA_SA_SB_EEES9_SE_SG_Li256ELb1ELb1ELb0ELb0EEENS1_36VarlenDynamicPersistentTileSchedulerILi128ELi96ELi256ELi128ELb0ELb1ELb1ELb1ELb0ELb1EEEEEEEEEvNT_6ParamsE,"a",@progbits
	.sectionflags	@""
	.align	4
.nv.constant0._ZN7cutlass13device_kernelIN5flash11enable_sm90INS1_16FlashAttnFwdSm90INS1_25CollectiveMainloopFwdSm90ILi2EN4cute5tupleIJNS5_1CILi1EEES8_S8_EEENS6_IJNS7_ILi128EEENS7_ILi96EEENS7_ILi192EEEEEELi128ENS_6half_tEfNS_4arch4Sm90ELb0ELb1ELb1ELb1ELb1ELb0ELb0ELb1ELb1ELb1ELb0ELb0EEENS1_21CollectiveEpilogueFwdINS6_IJSA_SA_SB_EEES9_SE_SG_Li256ELb1ELb1ELb0ELb0EEENS1_36VarlenDynamicPersistentTileSchedulerILi128ELi96ELi256ELi128ELb0ELb1ELb1ELb1ELb0ELb1EEEEEEEEEvNT_6ParamsE:
	.zero		3328


//--------------------- .nv.constant0._ZN7cutlass13device_kernelIN5flash11enable_sm90INS1_16FlashAttnFwdSm90INS1_25CollectiveMainloopFwdSm90ILi2EN4cute5tupleIJNS5_1CILi1EEES8_S8_EEENS6_IJNS7_ILi128EEENS7_ILi96EEENS7_ILi192EEEEEELi128ENS_6half_tEfNS_4arch4Sm90ELb0ELb1ELb1ELb1ELb1ELb1ELb0ELb1ELb1ELb1ELb0ELb0EEENS1_21CollectiveEpilogueFwdINS6_IJSA_SA_SB_EEES9_SE_SG_Li256ELb1ELb1ELb0ELb0EEENS1_36VarlenDynamicPersistentTileSchedulerILi128ELi96ELi256ELi128ELb0ELb1ELb1ELb1ELb0ELb1EEEEEEEEEvNT_6ParamsE --------------------------
	.section	.nv.constant0._ZN7cutlass13device_kernelIN5flash11enable_sm90INS1_16FlashAttnFwdSm90INS1_25CollectiveMainloopFwdSm90ILi2EN4cute5tupleIJNS5_1CILi1EEES8_S8_EEENS6_IJNS7_ILi128EEENS7_ILi96EEENS7_ILi192EEEEEELi128ENS_6half_tEfNS_4arch4Sm90ELb0ELb1ELb1ELb1ELb1ELb1ELb0ELb1ELb1ELb1ELb0ELb0EEENS1_21CollectiveEpilogueFwdINS6_IJSA_SA_SB_EEES9_SE_SG_Li256ELb1ELb1ELb0ELb0EEENS1_36VarlenDynamicPersistentTileSchedulerILi128ELi96ELi256ELi128ELb0ELb1ELb1ELb1ELb0ELb1EEEEEEEEEvNT_6ParamsE,"a",@progbits
	.sectionflags	@""
	.align	4
.nv.constant0._ZN7cutlass13device_kernelIN5flash11enable_sm90INS1_16FlashAttnFwdSm90INS1_25CollectiveMainloopFwdSm90ILi2EN4cute5tupleIJNS5_1CILi1EEES8_S8_EEENS6_IJNS7_ILi128EEENS7_ILi96EEENS7_ILi192EEEEEELi128ENS_6half_tEfNS_4arch4Sm90ELb0ELb1ELb1ELb1ELb1ELb1ELb0ELb1ELb1ELb1ELb0ELb0EEENS1_21CollectiveEpilogueFwdINS6_IJSA_SA_SB_EEES9_SE_SG_Li256ELb1ELb1ELb0ELb0EEENS1_36VarlenDynamicPersistentTileSchedulerILi128ELi96ELi256ELi128ELb0ELb1ELb1ELb1ELb0ELb1EEEEEEEEEvNT_6ParamsE:
	.zero		3328


//--------------------- .nv.constant0._ZN7cutlass13device_kernelIN5flash11enable_sm90INS1_16FlashAttnFwdSm90INS1_25CollectiveMainloopFwdSm90ILi2EN4cute5tupleIJNS5_1CILi1EEES8_S8_EEENS6_IJNS7_ILi128EEENS7_ILi96EEENS7_ILi192EEEEEELi128ENS_6half_tEfNS_4arch4Sm90ELb1ELb0ELb1ELb0ELb1ELb0ELb0ELb1ELb1ELb1ELb0ELb0EEENS1_21CollectiveEpilogueFwdINS6_IJSA_SA_SB_EEES9_SE_SG_Li256ELb0ELb1ELb0ELb0EEENS1_30DynamicPersistentTileSchedulerILi256ELi128ELb0ELb1ELb1EEEEEEEEEvNT_6ParamsE --------------------------
	.section	.nv.constant0._ZN7cutlass13device_kernelIN5flash11enable_sm90INS1_16FlashAttnFwdSm90INS1_25CollectiveMainloopFwdSm90ILi2EN4cute5tupleIJNS5_1CILi1EEES8_S8_EEENS6_IJNS7_ILi128EEENS7_ILi96EEENS7_ILi192EEEEEELi128ENS_6half_tEfNS_4arch4Sm90ELb1ELb0ELb1ELb0ELb1ELb0ELb0ELb1ELb1ELb1ELb0ELb0EEENS1_21CollectiveEpilogueFwdINS6_IJSA_SA_SB_EEES9_SE_SG_Li256ELb0ELb1ELb0ELb0EEENS1_30DynamicPersistentTileSchedulerILi256ELi128ELb0ELb1ELb1EEEEEEEEEvNT_6ParamsE,"a",@progbits
	.sectionflags	@""
	.align	4
.nv.constant0._ZN7cutlass13device_kernelIN5flash11enable_sm90INS1_16FlashAttnFwdSm90INS1_25CollectiveMainloopFwdSm90ILi2EN4cute5tupleIJNS5_1CILi1EEES8_S8_EEENS6_IJNS7_ILi128EEENS7_ILi96EEENS7_ILi192EEEEEELi128ENS_6half_tEfNS_4arch4Sm90ELb1ELb0ELb1ELb0ELb1ELb0ELb0ELb1ELb1ELb1ELb0ELb0EEENS1_21CollectiveEpilogueFwdINS6_IJSA_SA_SB_EEES9_SE_SG_Li256ELb0ELb1ELb0ELb0EEENS1_30DynamicPersistentTileSchedulerILi256ELi128ELb0ELb1ELb1EEEEEEEEEvNT_6ParamsE:
	.zero		3328


//--------------------- .nv.constant0._ZN7cutlass13device_kernelIN5flash11enable_sm90INS1_16FlashAttnFwdSm90INS1_25CollectiveMainloopFwdSm90ILi2EN4cute5tupleIJNS5_1CILi1EEES8_S8_EEENS6_IJNS7_ILi128EEENS7_ILi96EEENS7_ILi192EEEEEELi128ENS_6half_tEfNS_4arch4Sm90ELb1ELb0ELb1ELb1ELb1ELb0ELb0ELb1ELb1ELb1ELb0ELb0EEENS1_21CollectiveEpilogueFwdINS6_IJSA_SA_SB_EEES9_SE_SG_Li256ELb1ELb1ELb0ELb0EEENS1_36VarlenDynamicPersistentTileSchedulerILi128ELi96ELi256ELi128ELb0ELb1ELb1ELb1ELb1ELb1EEEEEEEEEvNT_6ParamsE --------------------------
	.section	.nv.constant0._ZN7cutlass13device_kernelIN5flash11enable_sm90INS1_16FlashAttnFwdSm90INS1_25CollectiveMainloopFwdSm90ILi2EN4cute5tupleIJNS5_1CILi1EEES8_S8_EEENS6_IJNS7_ILi128EEENS7_ILi96EEENS7_ILi192EEEEEELi128ENS_6half_tEfNS_4arch4Sm90ELb1ELb0ELb1ELb1ELb1ELb0ELb0ELb1ELb1ELb1ELb0ELb0EEENS1_21CollectiveEpilogueFwdINS6_IJSA_SA_SB_EEES9_SE_SG_Li256ELb1ELb1ELb0ELb0EEENS1_36VarlenDynamicPersistentTileSchedulerILi128ELi96ELi256ELi128ELb0ELb1ELb1ELb1ELb1ELb1EEEEEEEEEvNT_6ParamsE,"a",@progbits
	.sectionflags	@""
	.align	4
.nv.constant0._ZN7cutlass13device_kernelIN5flash11enable_sm90INS1_16FlashAttnFwdSm90INS1_25CollectiveMainloopFwdSm90ILi2EN4cute5tupleIJNS5_1CILi1EEES8_S8_EEENS6_IJNS7_ILi128EEENS7_ILi96EEENS7_ILi192EEEEEELi128ENS_6half_tEfNS_4arch4Sm90ELb1ELb0ELb1ELb1ELb1ELb0ELb0ELb1ELb1ELb1ELb0ELb0EEENS1_21CollectiveEpilogueFwdINS6_IJSA_SA_SB_EEES9_SE_SG_Li256ELb1ELb1ELb0ELb0EEENS1_36VarlenDynamicPersistentTileSchedulerILi128ELi96ELi256ELi128ELb0ELb1ELb1ELb1ELb1ELb1EEEEEEEEEvNT_6ParamsE:
	.zero		3328


//--------------------- .nv.constant0._ZN7cutlass13device_kernelIN5flash11enable_sm90INS1_16FlashAttnFwdSm90INS1_25CollectiveMainloopFwdSm90ILi2EN4cute5tupleIJNS5_1CILi1EEES8_S8_EEENS6_IJNS7_ILi128EEENS7_ILi96EEENS7_ILi192EEEEEELi128ENS_6half_tEfNS_4arch4Sm90ELb1ELb0ELb1ELb1ELb1ELb1ELb0ELb1ELb1ELb1ELb0ELb0EEENS1_21CollectiveEpilogueFwdINS6_IJSA_SA_SB_EEES9_SE_SG_Li256ELb1ELb1ELb0ELb0EEENS1_36VarlenDynamicPersistentTileSchedulerILi128ELi96ELi256ELi128ELb0ELb1ELb1ELb1ELb1ELb1EEEEEEEEEvNT_6ParamsE --------------------------
	.section	.nv.constant0._ZN7cutlass13device_kernelIN5flash11enable_sm90INS1_16FlashAttnFwdSm90INS1_25CollectiveMainloopFwdSm90ILi2EN4cute5tupleIJNS5_1CILi1EEES8_S8_EEENS6_IJNS7_ILi128EEENS7_ILi96EEENS7_ILi192EEEEEELi128ENS_6half_tEfNS_4arch4Sm90ELb1ELb0ELb1ELb1ELb1ELb1ELb0ELb1ELb1ELb1ELb0ELb0EEENS1_21CollectiveEpilogueFwdINS6_IJSA_SA_SB_EEES9_SE_SG_Li256ELb1ELb1ELb0ELb0EEENS1_36VarlenDynamicPersistentTileSchedulerILi128ELi96ELi256ELi128ELb0ELb1ELb1ELb1ELb1ELb1EEEEEEEEEvNT_6ParamsE,"a",@progbits
	.sectionflags	@""
	.align	4
.nv.constant0._ZN7cutlass13device_kernelIN5flash11enable_sm90INS1_16FlashAttnFwdSm90INS1_25CollectiveMainloopFwdSm90ILi2EN4cute5tupleIJNS5_1CILi1EEES8_S8_EEENS6_IJNS7_ILi128EEENS7_ILi96EEENS7_ILi192EEEEEELi128ENS_6half_tEfNS_4arch4Sm90ELb1ELb0ELb1ELb1ELb1ELb1ELb0ELb1ELb1ELb1ELb0ELb0EEENS1_21CollectiveEpilogueFwdINS6_IJSA_SA_SB_EEES9_SE_SG_Li256ELb1ELb1ELb0ELb0EEENS1_36VarlenDynamicPersistentTileSchedulerILi128ELi96ELi256ELi128ELb0ELb1ELb1ELb1ELb1ELb1EEEEEEEEEvNT_6ParamsE:
	.zero		3328


//--------------------- SYMBOLS --------------------------

	.type		.nv.reservedSmem.offset0,@object
	.size		.nv.reservedSmem.offset0,0x4
	.type		__assertfail,@function
